def matmul_kernel(
    a_ptr,
    b_ptr,
    c_ptr,
    M,
    N,
    K,
    stride_am,
    stride_ak,
    stride_bk,
    stride_bn,
    stride_cm,
    stride_cn,
    BLOCK_M: tl.constexpr,
    BLOCK_N: tl.constexpr,
    BLOCK_K: tl.constexpr,
    GROUP_M: tl.constexpr,
):
    pid = tl.program_id(axis=0)
    num_pid_m = tl.cdiv(M, BLOCK_M)
    num_pid_n = tl.cdiv(N, BLOCK_N)
    num_pid_in_group = GROUP_M * num_pid_n
    group_id = pid // num_pid_in_group
    first_pid_m = group_id * GROUP_M
    group_size_m = min(num_pid_m - first_pid_m, GROUP_M)
    pid_m = first_pid_m + ((pid % num_pid_in_group) % group_size_m)
    pid_n = (pid % num_pid_in_group) // group_size_m

    offs_am = (pid_m * BLOCK_M + tl.arange(0, BLOCK_M)) % M
    offs_bn = (pid_n * BLOCK_N + tl.arange(0, BLOCK_N)) % N
    offs_k = tl.arange(0, BLOCK_K)
    a_ptrs = a_ptr + offs_am[:, None] * stride_am + offs_k[None, :] * stride_ak
    b_ptrs = b_ptr + offs_k[:, None] * stride_bk + offs_bn[None, :] * stride_bn

    acc = tl.zeros((BLOCK_M, BLOCK_N), dtype=tl.float32)
    for kk in range(0, tl.cdiv(K, BLOCK_K)):
        a = tl.load(a_ptrs, mask=offs_k[None, :] < K - kk * BLOCK_K, other=0.0)
        b = tl.load(b_ptrs, mask=offs_k[:, None] < K - kk * BLOCK_K, other=0.0)
        acc = tl.dot(a, b, acc)
        a_ptrs += BLOCK_K * stride_ak
        b_ptrs += BLOCK_K * stride_bk

    c = acc.to(c_ptr.dtype.element_ty)
    offs_cm = pid_m * BLOCK_M + tl.arange(0, BLOCK_M)
    offs_cn = pid_n * BLOCK_N + tl.arange(0, BLOCK_N)
    c_ptrs = c_ptr + offs_cm[:, None] * stride_cm + offs_cn[None, :] * stride_cn
    mask = (offs_cm[:, None] < M) & (offs_cn[None, :] < N)
    tl.store(c_ptrs, c, mask=mask)

# config = {"BLOCK_K": 128, "BLOCK_M": 256, "BLOCK_N": 256, "GROUP_M": 8, "arch": "sm_100", "dtype": "fp8e5m2", "num_ctas": 1, "num_stages": 3, "num_warps": 2}
# arch = sm_100


// ===== COMPILED SASS (sm_100a) =====

	.target	sm_100a

	.elftype	@"ET_EXEC"


//--------------------- .note.nv.tkinfo           --------------------------
	.section	.note.nv.tkinfo,"",@"SHT_NOTE"
	.sectionflags	@"SHF_NOTE_NV_TKINFO"
	.tkinfo
        /*0018*/ 	.word	0x00000081
        /*0030*/ 	.string	""
        /*0030*/ 	.string	"ptxas-blackwell"
        /*0030*/ 	.string	"Cuda compilation tools, release 12.9, V12.9.86"
        /*0030*/ 	.string	"Build cuda_12.9.r12.9/compiler.36037853_0"
        /*0030*/ 	.string	"-v  -suppress-debug-info  -lineinfo  -arch sm_100a "



//--------------------- .note.nv.cuver            --------------------------
	.section	.note.nv.cuver,"",@"SHT_NOTE"
	.sectionflags	@"SHF_NOTE_NV_CUVER"
        /*0018*/ 	.short	0x0001
        /*001a*/ 	.short	0x0064
        /*001c*/ 	.short	0x0001
        /*001e*/ 	.short	0x0000
        /*0020*/ 	.short	0x0001
        /*0022*/ 	.short	0x0000


//--------------------- .nv.info                  --------------------------
	.section	.nv.info,"",@"SHT_CUDA_INFO"
	.align	4


	//----- nvinfo : EIATTR_REGCOUNT
	.align		4
        /*0000*/ 	.byte	0x04, 0x2f
        /*0002*/ 	.short	(.L_1 - .L_0)
	.align		4
.L_0:
        /*0004*/ 	.word	index@(matmul_kernel)
        /*0008*/ 	.word	0x00000020


	//----- nvinfo : EIATTR_FRAME_SIZE
	.align		4
.L_1:
        /*000c*/ 	.byte	0x04, 0x11
        /*000e*/ 	.short	(.L_3 - .L_2)
	.align		4
.L_2:
        /*0010*/ 	.word	index@(matmul_kernel)
        /*0014*/ 	.word	0x00009fd0


	//----- nvinfo : EIATTR_MIN_STACK_SIZE
	.align		4
.L_3:
        /*0018*/ 	.byte	0x04, 0x12
        /*001a*/ 	.short	(.L_5 - .L_4)
	.align		4
.L_4:
        /*001c*/ 	.word	index@(matmul_kernel)
        /*0020*/ 	.word	0x00009fd0
.L_5:


//--------------------- .nv.info.matmul_kernel    --------------------------
	.section	.nv.info.matmul_kernel,"",@"SHT_CUDA_INFO"
	.sectionflags	@""
	.align	4


	//----- nvinfo : EIATTR_CUDA_API_VERSION
	.align		4
        /*0000*/ 	.byte	0x04, 0x37
        /*0002*/ 	.short	(.L_7 - .L_6)
.L_6:
        /*0004*/ 	.word	0x00000081


	//----- nvinfo : EIATTR_KPARAM_INFO
	.align		4
.L_7:
        /*0008*/ 	.byte	0x04, 0x17
        /*000a*/ 	.short	(.L_9 - .L_8)
.L_8:
        /*000c*/ 	.word	0x00000000
        /*0010*/ 	.short	0x000d
        /*0012*/ 	.short	0x0048
        /*0014*/ 	.byte	0x00, 0xf4, 0x21, 0x00


	//----- nvinfo : EIATTR_KPARAM_INFO
	.align		4
.L_9:
        /*0018*/ 	.byte	0x04, 0x17
        /*001a*/ 	.short	(.L_11 - .L_10)
.L_10:
        /*001c*/ 	.word	0x00000000
        /*0020*/ 	.short	0x000c
        /*0022*/ 	.short	0x0040
        /*0024*/ 	.byte	0x00, 0xf4, 0x21, 0x00


	//----- nvinfo : EIATTR_KPARAM_INFO
	.align		4
.L_11:
        /*0028*/ 	.byte	0x04, 0x17
        /*002a*/ 	.short	(.L_13 - .L_12)
.L_12:
        /*002c*/ 	.word	0x00000000
        /*0030*/ 	.short	0x000b
        /*0032*/ 	.short	0x0038
        /*0034*/ 	.byte	0x00, 0xf0, 0x11, 0x00


	//----- nvinfo : EIATTR_KPARAM_INFO
	.align		4
.L_13:
        /*0038*/ 	.byte	0x04, 0x17
        /*003a*/ 	.short	(.L_15 - .L_14)
.L_14:
        /*003c*/ 	.word	0x00000000
        /*0040*/ 	.short	0x000a
        /*0042*/ 	.short	0x0034
        /*0044*/ 	.byte	0x00, 0xf0, 0x11, 0x00


	//----- nvinfo : EIATTR_KPARAM_INFO
	.align		4
.L_15:
        /*0048*/ 	.byte	0x04, 0x17
        /*004a*/ 	.short	(.L_17 - .L_16)
.L_16:
        /*004c*/ 	.word	0x00000000
        /*0050*/ 	.short	0x0009
        /*0052*/ 	.short	0x0030
        /*0054*/ 	.byte	0x00, 0xf0, 0x11, 0x00


	//----- nvinfo : EIATTR_KPARAM_INFO
	.align		4
.L_17:
        /*0058*/ 	.byte	0x04, 0x17
        /*005a*/ 	.short	(.L_19 - .L_18)
.L_18:
        /*005c*/ 	.word	0x00000000
        /*0060*/ 	.short	0x0008
        /*0062*/ 	.short	0x002c
        /*0064*/ 	.byte	0x00, 0xf0, 0x11, 0x00


	//----- nvinfo : EIATTR_KPARAM_INFO
	.align		4
.L_19:
        /*0068*/ 	.byte	0x04, 0x17
        /*006a*/ 	.short	(.L_21 - .L_20)
.L_20:
        /*006c*/ 	.word	0x00000000
        /*0070*/ 	.short	0x0007
        /*0072*/ 	.short	0x0028
        /*0074*/ 	.byte	0x00, 0xf0, 0x11, 0x00


	//----- nvinfo : EIATTR_KPARAM_INFO
	.align		4
.L_21:
        /*0078*/ 	.byte	0x04, 0x17
        /*007a*/ 	.short	(.L_23 - .L_22)
.L_22:
        /*007c*/ 	.word	0x00000000
        /*0080*/ 	.short	0x0006
        /*0082*/ 	.short	0x0024
        /*0084*/ 	.byte	0x00, 0xf0, 0x11, 0x00


	//----- nvinfo : EIATTR_KPARAM_INFO
	.align		4
.L_23:
        /*0088*/ 	.byte	0x04, 0x17
        /*008a*/ 	.short	(.L_25 - .L_24)
.L_24:
        /*008c*/ 	.word	0x00000000
        /*0090*/ 	.short	0x0005
        /*0092*/ 	.short	0x0020
        /*0094*/ 	.byte	0x00, 0xf0, 0x11, 0x00


	//----- nvinfo : EIATTR_KPARAM_INFO
	.align		4
.L_25:
        /*0098*/ 	.byte	0x04, 0x17
        /*009a*/ 	.short	(.L_27 - .L_26)
.L_26:
        /*009c*/ 	.word	0x00000000
        /*00a0*/ 	.short	0x0004
        /*00a2*/ 	.short	0x001c
        /*00a4*/ 	.byte	0x00, 0xf0, 0x11, 0x00


	//----- nvinfo : EIATTR_KPARAM_INFO
	.align		4
.L_27:
        /*00a8*/ 	.byte	0x04, 0x17
        /*00aa*/ 	.short	(.L_29 - .L_28)
.L_28:
        /*00ac*/ 	.word	0x00000000
        /*00b0*/ 	.short	0x0003
        /*00b2*/ 	.short	0x0018
        /*00b4*/ 	.byte	0x00, 0xf0, 0x11, 0x00


	//----- nvinfo : EIATTR_KPARAM_INFO
	.align		4
.L_29:
        /*00b8*/ 	.byte	0x04, 0x17
        /*00ba*/ 	.short	(.L_31 - .L_30)
.L_30:
        /*00bc*/ 	.word	0x00000000
        /*00c0*/ 	.short	0x0002
        /*00c2*/ 	.short	0x0010
        /*00c4*/ 	.byte	0x00, 0xf4, 0x21, 0x00


	//----- nvinfo : EIATTR_KPARAM_INFO
	.align		4
.L_31:
        /*00c8*/ 	.byte	0x04, 0x17
        /*00ca*/ 	.short	(.L_33 - .L_32)
.L_32:
        /*00cc*/ 	.word	0x00000000
        /*00d0*/ 	.short	0x0001
        /*00d2*/ 	.short	0x0008
        /*00d4*/ 	.byte	0x00, 0xf4, 0x21, 0x00


	//----- nvinfo : EIATTR_KPARAM_INFO
	.align		4
.L_33:
        /*00d8*/ 	.byte	0x04, 0x17
        /*00da*/ 	.short	(.L_35 - .L_34)
.L_34:
        /*00dc*/ 	.word	0x00000000
        /*00e0*/ 	.short	0x0000
        /*00e2*/ 	.short	0x0000
        /*00e4*/ 	.byte	0x00, 0xf4, 0x21, 0x00


	//----- nvinfo : EIATTR_SPARSE_MMA_MASK
	.align		4
.L_35:
        /*00e8*/ 	.byte	0x03, 0x50
        /*00ea*/ 	.short	0x0000


	//----- nvinfo : EIATTR_MAXREG_COUNT
	.align		4
        /*00ec*/ 	.byte	0x03, 0x1b
        /*00ee*/ 	.short	0x00ff


	//----- nvinfo : EIATTR_NUM_BARRIERS
	.align		4
        /*00f0*/ 	.byte	0x02, 0x4c
        /*00f2*/ 	.byte	0x01
	.zero		1


	//----- nvinfo : EIATTR_ANNOTATIONS
	.align		4
        /*00f4*/ 	.byte	0x04, 0x55
        /*00f6*/ 	.short	(.L_37 - .L_36)


	//   ....[0]....
.L_36:
        /*00f8*/ 	.word	0x00000001
        /*00fc*/ 	.byte	0xe0, 0x04, 0x00, 0x00, 0x01, 0x00, 0x00, 0x00, 0x40, 0x05, 0x00, 0x00, 0x01, 0x00, 0x00, 0x00
        /* <DEDUP_REMOVED lines=1089> */
        /*451c*/ 	.byte	0x30, 0x5f, 0x01, 0x00, 0x01, 0x00, 0x00, 0x00, 0x50, 0x5f, 0x01, 0x00


	//----- nvinfo : EIATTR_VRC_CTA_INIT_COUNT
	.align		4
.L_37:
        /*4528*/ 	.byte	0x02, 0x4a
	.zero		1
	.zero		1


	//----- nvinfo : EIATTR_EXIT_INSTR_OFFSETS
	.align		4
        /*452c*/ 	.byte	0x04, 0x1c
        /*452e*/ 	.short	(.L_39 - .L_38)


	//   ....[0]....
.L_38:
        /*4530*/ 	.word	0x001578c0


	//   ....[1]....
        /*4534*/ 	.word	0x001578e0


	//----- nvinfo : EIATTR_REQNTID
	.align		4
.L_39:
        /*4538*/ 	.byte	0x04, 0x10
        /*453a*/ 	.short	(.L_41 - .L_40)
.L_40:
        /*453c*/ 	.word	0x00000040
        /*4540*/ 	.word	0x00000001
        /*4544*/ 	.word	0x00000001


	//----- nvinfo : EIATTR_CBANK_PARAM_SIZE
	.align		4
.L_41:
        /*4548*/ 	.byte	0x03, 0x19
        /*454a*/ 	.short	0x0050


	//----- nvinfo : EIATTR_PARAM_CBANK
	.align		4
        /*454c*/ 	.byte	0x04, 0x0a
        /*454e*/ 	.short	(.L_43 - .L_42)
	.align		4
.L_42:
        /*4550*/ 	.word	index@(.nv.constant0.matmul_kernel)
        /*4554*/ 	.short	0x0380
        /*4556*/ 	.short	0x0050


	//----- nvinfo : EIATTR_SW_WAR
	.align		4
.L_43:
        /*4558*/ 	.byte	0x04, 0x36
        /*455a*/ 	.short	(.L_45 - .L_44)
.L_44:
        /*455c*/ 	.word	0x00000008
.L_45:


//--------------------- .nv.compat                --------------------------
	.section	.nv.compat,"",@"SHT_CUDA_COMPAT_INFO"
	.align	4
        /*0000*/ 	.byte	0x02, 0x02, 0x02, 0x00, 0x02, 0x05, 0x05, 0x00, 0x02, 0x03, 0x00, 0x00, 0x02, 0x06, 0x01, 0x00


//--------------------- .nv.callgraph             --------------------------
	.section	.nv.callgraph,"",@"SHT_CUDA_CALLGRAPH"
	.align	4
	.sectionentsize	8
	.align		4
        /*0000*/ 	.word	0x00000000
	.align		4
        /*0004*/ 	.word	0xffffffff
	.align		4
        /*0008*/ 	.word	0x00000000
	.align		4
        /*000c*/ 	.word	0xfffffffe
	.align		4
        /*0010*/ 	.word	0x00000000
	.align		4
        /*0014*/ 	.word	0xfffffffd
	.align		4
        /*0018*/ 	.word	0x00000000
	.align		4
        /*001c*/ 	.word	0xfffffffc


//--------------------- .text.matmul_kernel       --------------------------
	.section	.text.matmul_kernel,"ax",@progbits
	.align	128
        .global         matmul_kernel
        .type           matmul_kernel,@function
        .size           matmul_kernel,(.L_x_4 - matmul_kernel)
        .other          matmul_kernel,@"STO_CUDA_ENTRY STV_DEFAULT"
matmul_kernel:
.text.matmul_kernel:
[----:B------:R-:W0:Y:S08]  /*0000*/  LDC R1, c[0x0][0x37c] ;  /* 0x0000df00ff017b82 */ /* 0x000e300000000800 */
[----:B------:R-:W1:Y:S01]  /*0010*/  LDC.64 R2, c[0x0][0x398] ;  /* 0x0000e600ff027b82 */ /* 0x000e620000000a00 */
[----:B0-----:R-:W-:Y:S01]  /*0020*/  VIADD R1, R1, 0xffff6030 ;  /* 0xffff603001017836 */ /* 0x001fe20000000000 */
[----:B------:R-:W0:Y:S01]  /*0030*/  S2R R16, SR_TID.X ;  /* 0x0000000000107919 */ /* 0x000e220000002100 */
[----:B------:R-:W2:Y:S01]  /*0040*/  LDCU UR4, c[0x0][0x3a0] ;  /* 0x00007400ff0477ac */ /* 0x000ea20008000800 */
[----:B------:R-:W3:Y:S01]  /*0050*/  LDCU.64 UR42, c[0x0][0x358] ;  /* 0x00006b00ff2a77ac */ /* 0x000ee20008000a00 */
[----:B--2---:R-:W-:Y:S01]  /*0060*/  UIADD3 UR4, UPT, UPT, UR4, 0x7f, URZ ;  /* 0x0000007f04047890 */ /* 0x004fe2000fffe0ff */
[----:B-1----:R-:W-:-:S03]  /*0070*/  VIADD R0, R3, 0xff ;  /* 0x000000ff03007836 */ /* 0x002fc60000000000 */
[----:B------:R-:W-:Y:S02]  /*0080*/  UISETP.GT.AND UP0, UPT, UR4, 0x7f, UPT ;  /* 0x0000007f0400788c */ /* 0x000fe4000bf04270 */
[----:B------:R-:W-:-:S04]  /*0090*/  SHF.R.S32.HI R5, RZ, 0x1f, R0 ;  /* 0x0000001fff057819 */ /* 0x000fc80000011400 */
[----:B------:R-:W-:Y:S02]  /*00a0*/  LEA.HI R5, R5, R0, RZ, 0x8 ;  /* 0x0000000005057211 */ /* 0x000fe400078f40ff */
[----:B0-----:R-:W-:Y:S02]  /*00b0*/  LOP3.LUT R18, R16, 0x3f, RZ, 0xc0, !PT ;  /* 0x0000003f10127812 */ /* 0x001fe400078ec0ff */
[----:B------:R-:W-:Y:S02]  /*00c0*/  SHF.R.S32.HI R0, RZ, 0x8, R5 ;  /* 0x00000008ff007819 */ /* 0x000fe40000011405 */
[----:B------:R-:W0:Y:S03]  /*00d0*/  S2R R5, SR_CTAID.X ;  /* 0x0000000000057919 */ /* 0x000e260000002500 */
[----:B------:R-:W-:-:S05]  /*00e0*/  IMAD.SHL.U32 R0, R0, 0x8, RZ ;  /* 0x0000000800007824 */ /* 0x000fca00078e00ff */
[-C--:B------:R-:W-:Y:S02]  /*00f0*/  IABS R9, R0.reuse ;  /* 0x0000000000097213 */ /* 0x080fe40000000000 */
[----:B------:R-:W-:Y:S02]  /*0100*/  IABS R12, R0 ;  /* 0x00000000000c7213 */ /* 0x000fe40000000000 */
[----:B------:R-:W1:Y:S08]  /*0110*/  I2F.RP R4, R9 ;  /* 0x0000000900047306 */ /* 0x000e700000209400 */
[----:B-1----:R-:W1:Y:S01]  /*0120*/  MUFU.RCP R4, R4 ;  /* 0x0000000400047308 */ /* 0x002e620000001000 */
[----:B0-----:R-:W-:Y:S01]  /*0130*/  IABS R10, R5 ;  /* 0x00000005000a7213 */ /* 0x001fe20000000000 */
[----:B-1----:R-:W-:-:S02]  /*0140*/  VIADD R6, R4, 0xffffffe ;  /* 0x0ffffffe04067836 */ /* 0x002fc40000000000 */
[----:B------:R-:W-:-:S04]  /*0150*/  IMAD.MOV R4, RZ, RZ, -R12 ;  /* 0x000000ffff047224 */ /* 0x000fc800078e0a0c */
[----:B------:R0:W1:Y:S02]  /*0160*/  F2I.FTZ.U32.TRUNC.NTZ R7, R6 ;  /* 0x0000000600077305 */ /* 0x000064000021f000 */
[----:B0-----:R-:W-:Y:S02]  /*0170*/  IMAD.MOV.U32 R6, RZ, RZ, RZ ;  /* 0x000000ffff067224 */ /* 0x001fe400078e00ff */
[----:B-1----:R-:W-:-:S04]  /*0180*/  IMAD.MOV R8, RZ, RZ, -R7 ;  /* 0x000000ffff087224 */ /* 0x002fc800078e0a07 */
[----:B------:R-:W-:Y:S02]  /*0190*/  IMAD R11, R8, R9, RZ ;  /* 0x00000009080b7224 */ /* 0x000fe400078e02ff */
[----:B------:R-:W-:Y:S02]  /*01a0*/  IMAD.MOV.U32 R8, RZ, RZ, R10 ;  /* 0x000000ffff087224 */ /* 0x000fe400078e000a */
[----:B------:R-:W-:-:S06]  /*01b0*/  IMAD.HI.U32 R7, R7, R11, R6 ;  /* 0x0000000b07077227 */ /* 0x000fcc00078e0006 */
[----:B------:R-:W-:-:S04]  /*01c0*/  IMAD.HI.U32 R7, R7, R8, RZ ;  /* 0x0000000807077227 */ /* 0x000fc800078e00ff */
[----:B------:R-:W-:-:S05]  /*01d0*/  IMAD R4, R7, R4, R8 ;  /* 0x0000000407047224 */ /* 0x000fca00078e0208 */
[----:B------:R-:W-:-:S13]  /*01e0*/  ISETP.GT.U32.AND P1, PT, R9, R4, PT ;  /* 0x000000040900720c */ /* 0x000fda0003f24070 */
[----:B------:R-:W-:Y:S02]  /*01f0*/  @!P1 IMAD.IADD R4, R4, 0x1, -R9 ;  /* 0x0000000104049824 */ /* 0x000fe400078e0a09 */
[----:B------:R-:W-:Y:S01]  /*0200*/  @!P1 VIADD R7, R7, 0x1 ;  /* 0x0000000107079836 */ /* 0x000fe20000000000 */
[----:B------:R-:W-:Y:S02]  /*0210*/  ISETP.NE.AND P1, PT, R0, RZ, PT ;  /* 0x000000ff0000720c */ /* 0x000fe40003f25270 */
[----:B------:R-:W-:Y:S02]  /*0220*/  ISETP.GE.U32.AND P0, PT, R4, R9, PT ;  /* 0x000000090400720c */ /* 0x000fe40003f06070 */
[----:B------:R-:W-:-:S04]  /*0230*/  LOP3.LUT R4, R5, R0, RZ, 0x3c, !PT ;  /* 0x0000000005047212 */ /* 0x000fc800078e3cff */
[----:B------:R-:W-:Y:S01]  /*0240*/  ISETP.GE.AND P2, PT, R4, RZ, PT ;  /* 0x000000ff0400720c */ /* 0x000fe20003f46270 */
[----:B------:R-:W-:-:S06]  /*0250*/  VIADD R4, R2, 0xff ;  /* 0x000000ff02047836 */ /* 0x000fcc0000000000 */
[----:B------:R-:W-:-:S04]  /*0260*/  @P0 VIADD R7, R7, 0x1 ;  /* 0x0000000107070836 */ /* 0x000fc80000000000 */
[----:B------:R-:W-:Y:S01]  /*0270*/  IMAD.MOV.U32 R6, RZ, RZ, R7 ;  /* 0x000000ffff067224 */ /* 0x000fe200078e0007 */
[----:B------:R-:W-:-:S03]  /*0280*/  SHF.R.S32.HI R7, RZ, 0x1f, R4 ;  /* 0x0000001fff077819 */ /* 0x000fc60000011404 */
[----:B------:R-:W-:Y:S01]  /*0290*/  @!P2 IMAD.MOV R6, RZ, RZ, -R6 ;  /* 0x000000ffff06a224 */ /* 0x000fe200078e0a06 */
[----:B------:R-:W-:Y:S02]  /*02a0*/  @!P1 LOP3.LUT R6, RZ, R0, RZ, 0x33, !PT ;  /* 0x00000000ff069212 */ /* 0x000fe400078e33ff */
[----:B------:R-:W-:-:S03]  /*02b0*/  LEA.HI R7, R7, R4, RZ, 0x8 ;  /* 0x0000000407077211 */ /* 0x000fc600078f40ff */
[----:B------:R-:W-:Y:S02]  /*02c0*/  IMAD.SHL.U32 R4, R6, 0x8, RZ ;  /* 0x0000000806047824 */ /* 0x000fe400078e00ff */
[----:B------:R-:W-:-:S03]  /*02d0*/  IMAD.MOV R6, RZ, RZ, -R6 ;  /* 0x000000ffff067224 */ /* 0x000fc600078e0a06 */
[----:B------:R-:W-:Y:S01]  /*02e0*/  LEA.HI.SX32 R7, R7, -R4, 0x18 ;  /* 0x8000000407077211 */ /* 0x000fe200078fc2ff */
[----:B------:R-:W-:Y:S02]  /*02f0*/  IMAD R15, R0, R6, R5 ;  /* 0x00000006000f7224 */ /* 0x000fe400078e0205 */
[----:B------:R-:W-:Y:S01]  /*0300*/  IMAD.MOV.U32 R6, RZ, RZ, RZ ;  /* 0x000000ffff067224 */ /* 0x000fe200078e00ff */
[----:B------:R-:W-:Y:S02]  /*0310*/  VIMNMX R8, PT, PT, R7, 0x8, PT ;  /* 0x0000000807087848 */ /* 0x000fe40003fe0100 */
[----:B------:R-:W-:Y:S02]  /*0320*/  IABS R13, R15 ;  /* 0x0000000f000d7213 */ /* 0x000fe40000000000 */
[----:B------:R-:W-:-:S04]  /*0330*/  IABS R11, R8 ;  /* 0x00000008000b7213 */ /* 0x000fc80000000000 */
[----:B------:R-:W0:Y:S08]  /*0340*/  I2F.RP R9, R11 ;  /* 0x0000000b00097306 */ /* 0x000e300000209400 */
[----:B0-----:R-:W0:Y:S02]  /*0350*/  MUFU.RCP R9, R9 ;  /* 0x0000000900097308 */ /* 0x001e240000001000 */
[----:B0-----:R-:W-:-:S06]  /*0360*/  VIADD R7, R9, 0xffffffe ;  /* 0x0ffffffe09077836 */ /* 0x001fcc0000000000 */
[----:B------:R-:W0:Y:S02]  /*0370*/  F2I.FTZ.U32.TRUNC.NTZ R7, R7 ;  /* 0x0000000700077305 */ /* 0x000e24000021f000 */
[----:B0-----:R-:W-:-:S04]  /*0380*/  IMAD.MOV R10, RZ, RZ, -R7 ;  /* 0x000000ffff0a7224 */ /* 0x001fc800078e0a07 */
[----:B------:R-:W-:-:S04]  /*0390*/  IMAD.MOV.U32 R0, RZ, RZ, R10 ;  /* 0x000000ffff007224 */ /* 0x000fc800078e000a */
[----:B------:R-:W-:Y:S01]  /*03a0*/  IMAD R5, R0, R11, RZ ;  /* 0x0000000b00057224 */ /* 0x000fe200078e02ff */
[----:B------:R-:W-:-:S03]  /*03b0*/  IABS R0, R8 ;  /* 0x0000000800007213 */ /* 0x000fc60000000000 */
[----:B------:R-:W-:-:S04]  /*03c0*/  IMAD.HI.U32 R6, R7, R5, R6 ;  /* 0x0000000507067227 */ /* 0x000fc800078e0006 */
[----:B------:R-:W-:Y:S02]  /*03d0*/  IMAD.MOV R0, RZ, RZ, -R0 ;  /* 0x000000ffff007224 */ /* 0x000fe400078e0a00 */
        /* <DEDUP_REMOVED lines=8> */
[----:B------:R-:W-:-:S07]  /*0460*/  ISETP.GE.AND P2, PT, R0, RZ, PT ;  /* 0x000000ff0000720c */ /* 0x000fce0003f46270 */
[----:B------:R-:W-:-:S06]  /*0470*/  @P0 VIADD R6, R6, 0x1 ;  /* 0x0000000106060836 */ /* 0x000fcc0000000000 */
[----:B------:R-:W-:Y:S01]  /*0480*/  @!P2 IMAD.MOV R6, RZ, RZ, -R6 ;  /* 0x000000ffff06a224 */ /* 0x000fe200078e0a06 */
[----:B------:R-:W-:-:S05]  /*0490*/  @!P1 LOP3.LUT R6, RZ, R8, RZ, 0x33, !PT ;  /* 0x00000008ff069212 */ /* 0x000fca00078e33ff */
[----:B------:R-:W-:Y:S02]  /*04a0*/  IMAD.MOV R5, RZ, RZ, -R6 ;  /* 0x000000ffff057224 */ /* 0x000fe400078e0a06 */
[----:B------:R-:W-:Y:S02]  /*04b0*/  IMAD.SHL.U32 R17, R6, 0x100, RZ ;  /* 0x0000010006117824 */ /* 0x000fe400078e00ff */
[----:B------:R-:W-:Y:S02]  /*04c0*/  IMAD R5, R8, R5, R15 ;  /* 0x0000000508057224 */ /* 0x000fe400078e020f */
[C---:B------:R-:W-:Y:S01]  /*04d0*/  VIADD R0, R17.reuse, 0x2 ;  /* 0x0000000211007836 */ /* 0x040fe20000000000 */
[----:B------:R-:W-:Y:S01]  /*04e0*/  STL [R1+0x1830], R17 ;  /* 0x0018301101007387 */ /* 0x000fe20000100800 */
[----:B------:R-:W-:Y:S02]  /*04f0*/  IMAD.IADD R4, R4, 0x1, R5 ;  /* 0x0000000104047824 */ /* 0x000fe400078e0205 */
[----:B------:R-:W-:-:S02]  /*0500*/  VIADD R5, R17, 0x1 ;  /* 0x0000000111057836 */ /* 0x000fc40000000000 */
[C---:B------:R-:W-:Y:S01]  /*0510*/  VIADD R6, R17.reuse, 0x3 ;  /* 0x0000000311067836 */ /* 0x040fe20000000000 */
[----:B------:R-:W-:Y:S01]  /*0520*/  PRMT R24, R18, 0x6540, R4 ;  /* 0x0000654012187816 */ /* 0x000fe20000000004 */
[C---:B------:R-:W-:Y:S01]  /*0530*/  VIADD R14, R17.reuse, 0x57 ;  /* 0x00000057110e7836 */ /* 0x040fe20000000000 */
[----:B------:R0:W-:Y:S01]  /*0540*/  STL [R1+0x594], R5 ;  /* 0x0005940501007387 */ /* 0x0001e20000100800 */
[C---:B------:R-:W-:Y:S02]  /*0550*/  VIADD R15, R17.reuse, 0x69 ;  /* 0x00000069110f7836 */ /* 0x040fe40000000000 */
[C---:B------:R-:W-:Y:S01]  /*0560*/  VIADD R23, R17.reuse, 0xf0 ;  /* 0x000000f011177836 */ /* 0x040fe20000000000 */
[----:B------:R1:W-:Y:S01]  /*0570*/  STL [R1+0x590], R0 ;  /* 0x0005900001007387 */ /* 0x0003e20000100800 */
[C---:B------:R-:W-:Y:S02]  /*0580*/  VIADD R22, R17.reuse, 0xf1 ;  /* 0x000000f111167836 */ /* 0x040fe40000000000 */
[C---:B------:R-:W-:Y:S01]  /*0590*/  VIADD R21, R17.reuse, 0xf2 ;  /* 0x000000f211157836 */ /* 0x040fe20000000000 */
[----:B------:R2:W-:Y:S01]  /*05a0*/  STL [R1+0x58c], R6 ;  /* 0x00058c0601007387 */ /* 0x0005e20000100800 */
[----:B------:R-:W-:-:S02]  /*05b0*/  VIADD R20, R17, 0xf3 ;  /* 0x000000f311147836 */ /* 0x000fc40000000000 */
[C---:B0-----:R-:W-:Y:S02]  /*05c0*/  VIADD R5, R17.reuse, 0x4 ;  /* 0x0000000411057836 */ /* 0x041fe40000000000 */
[C---:B------:R-:W-:Y:S02]  /*05d0*/  VIADD R19, R17.reuse, 0xf4 ;  /* 0x000000f411137836 */ /* 0x040fe40000000000 */
[C---:B-1----:R-:W-:Y:S01]  /*05e0*/  VIADD R0, R17.reuse, 0x5 ;  /* 0x0000000511007836 */ /* 0x042fe20000000000 */
[----:B------:R0:W-:Y:S01]  /*05f0*/  STL [R1+0x588], R5 ;  /* 0x0005880501007387 */ /* 0x0001e20000100800 */
[C---:B------:R-:W-:Y:S02]  /*0600*/  VIADD R13, R17.reuse, 0xf6 ;  /* 0x000000f6110d7836 */ /* 0x040fe40000000000 */
[C---:B--2---:R-:W-:Y:S01]  /*0610*/  VIADD R6, R17.reuse, 0x6 ;  /* 0x0000000611067836 */ /* 0x044fe20000000000 */
[----:B------:R1:W-:Y:S01]  /*0620*/  STL [R1+0x584], R0 ;  /* 0x0005840001007387 */ /* 0x0003e20000100800 */
[----:B------:R-:W-:-:S02]  /*0630*/  VIADD R12, R17, 0xf7 ;  /* 0x000000f7110c7836 */ /* 0x000fc40000000000 */
[C---:B------:R-:W-:Y:S01]  /*0640*/  VIADD R11, R17.reuse, 0xf8 ;  /* 0x000000f8110b7836 */ /* 0x040fe20000000000 */
[----:B------:R2:W-:Y:S01]  /*0650*/  STL [R1+0x580], R6 ;  /* 0x0005800601007387 */ /* 0x0005e20000100800 */
[C---:B------:R-:W-:Y:S02]  /*0660*/  VIADD R10, R17.reuse, 0xf9 ;  /* 0x000000f9110a7836 */ /* 0x040fe40000000000 */
[C---:B0-----:R-:W-:Y:S02]  /*0670*/  VIADD R5, R17.reuse, 0x7 ;  /* 0x0000000711057836 */ /* 0x041fe40000000000 */
[C---:B------:R-:W-:Y:S02]  /*0680*/  VIADD R9, R17.reuse, 0xfa ;  /* 0x000000fa11097836 */ /* 0x040fe40000000000 */
[C---:B-1----:R-:W-:Y:S01]  /*0690*/  VIADD R0, R17.reuse, 0x8 ;  /* 0x0000000811007836 */ /* 0x042fe20000000000 */
[----:B------:R0:W-:Y:S01]  /*06a0*/  STL [R1+0x57c], R5 ;  /* 0x00057c0501007387 */ /* 0x0001e20000100800 */
[----:B------:R-:W-:-:S02]  /*06b0*/  VIADD R8, R17, 0xfb ;  /* 0x000000fb11087836 */ /* 0x000fc40000000000 */
[C---:B--2---:R-:W-:Y:S01]  /*06c0*/  VIADD R6, R17.reuse, 0x9 ;  /* 0x0000000911067836 */ /* 0x044fe20000000000 */
[----:B------:R1:W-:Y:S01]  /*06d0*/  STL [R1+0x574], R0 ;  /* 0x0005740001007387 */ /* 0x0003e20000100800 */
[----:B------:R-:W-:-:S03]  /*06e0*/  VIADD R7, R17, 0xfc ;  /* 0x000000fc11077836 */ /* 0x000fc60000000000 */
[----:B------:R2:W-:Y:S01]  /*06f0*/  STL [R1+0x570], R6 ;  /* 0x0005700601007387 */ /* 0x0005e20000100800 */
[C---:B0-----:R-:W-:Y:S02]  /*0700*/  VIADD R5, R17.reuse, 0xa ;  /* 0x0000000a11057836 */ /* 0x041fe40000000000 */
[----:B-1----:R-:W-:-:S03]  /*0710*/  VIADD R0, R17, 0xb ;  /* 0x0000000b11007836 */ /* 0x002fc60000000000 */
[----:B------:R0:W-:Y:S01]  /*0720*/  STL [R1+0x56c], R5 ;  /* 0x00056c0501007387 */ /* 0x0001e20000100800 */
[----:B--2---:R-:W-:-:S03]  /*0730*/  VIADD R6, R17, 0xc ;  /* 0x0000000c11067836 */ /* 0x004fc60000000000 */
[----:B------:R1:W-:Y:S04]  /*0740*/  STL [R1+0x568], R0 ;  /* 0x0005680001007387 */ /* 0x0003e80000100800 */
        /* <DEDUP_REMOVED lines=155> */
[----:B------:R1:W-:Y:S01]  /*1100*/  STL [R1+0x39c], R0 ;  /* 0x00039c0001007387 */ /* 0x0003e20000100800 */
[C---:B0-----:R-:W-:Y:S02]  /*1110*/  VIADD R5, R17.reuse, 0x5b ;  /* 0x0000005b11057836 */ /* 0x041fe40000000000 */
[----:B-1----:R-:W-:-:S03]  /*1120*/  VIADD R0, R17, 0x5c ;  /* 0x0000005c11007836 */ /* 0x002fc60000000000 */
[----:B------:R0:W-:Y:S04]  /*1130*/  STL [R1+0x398], R5 ;  /* 0x0003980501007387 */ /* 0x0001e80000100800 */
        /* <DEDUP_REMOVED lines=33> */
[C---:B-1----:R-:W-:Y:S02]  /*1350*/  VIADD R0, R17.reuse, 0x6e ;  /* 0x0000006e11007836 */ /* 0x042fe40000000000 */
[----:B--2---:R-:W-:-:S03]  /*1360*/  VIADD R6, R17, 0x70 ;  /* 0x0000007011067836 */ /* 0x004fc60000000000 */
        /* <DEDUP_REMOVED lines=249> */
[----:B0-----:R-:W-:Y:S02]  /*2300*/  IMAD.SHL.U32 R0, R4, 0x100, RZ ;  /* 0x0000010004007824 */ /* 0x001fe400078e00ff */
[C---:B------:R-:W-:Y:S02]  /*2310*/  VIADD R4, R17.reuse, 0xee ;  /* 0x000000ee11047836 */ /* 0x040fe40000000000 */
[C---:B-1----:R-:W-:Y:S02]  /*2320*/  VIADD R5, R17.reuse, 0xec ;  /* 0x000000ec11057836 */ /* 0x042fe40000000000 */
[----:B--2---:R-:W-:-:S03]  /*2330*/  VIADD R6, R17, 0xed ;  /* 0x000000ed11067836 */ /* 0x004fc60000000000 */
[----:B------:R0:W-:Y:S04]  /*2340*/  STL [R1+0x1c], R5 ;  /* 0x00001c0501007387 */ /* 0x0001e80000100800 */
[----:B------:R1:W-:Y:S01]  /*2350*/  STL [R1+0x18], R6 ;  /* 0x0000180601007387 */ /* 0x0003e20000100800 */
[----:B0-----:R-:W-:Y:S01]  /*2360*/  LOP3.LUT R5, R0, 0x40, R18, 0xfe, !PT ;  /* 0x0000004000057812 */ /* 0x001fe200078efe12 */
[C---:B------:R-:W-:Y:S02]  /*2370*/  VIADD R0, R17.reuse, 0xef ;  /* 0x000000ef11007836 */ /* 0x040fe40000000000 */
[C---:B------:R-:W-:Y:S02]  /*2380*/  VIADD R18, R17.reuse, 0xf5 ;  /* 0x000000f511127836 */ /* 0x040fe40000000000 */
[----:B------:R0:W-:Y:S01]  /*2390*/  STL [R1+0x1838], R5 ;  /* 0x0018380501007387 */ /* 0x0001e20000100800 */
[----:B-1----:R-:W-:-:S03]  /*23a0*/  VIADD R6, R17, 0xfd ;  /* 0x000000fd11067836 */ /* 0x002fc60000000000 */
[----:B------:R-:W-:Y:S04]  /*23b0*/  STL [R1+0x1834], R24 ;  /* 0x0018341801007387 */ /* 0x000fe80000100800 */
[----:B------:R1:W-:Y:S01]  /*23c0*/  STL [R1+0x14], R4 ;  /* 0x0000140401007387 */ /* 0x0003e20000100800 */
[----:B0-----:R-:W-:-:S03]  /*23d0*/  VIADD R5, R17, 0xfe ;  /* 0x000000fe11057836 */ /* 0x001fc60000000000 */
[----:B------:R0:W-:Y:S01]  /*23e0*/  STL [R1+0x10], R0 ;  /* 0x0000100001007387 */ /* 0x0001e20000100800 */
[----:B-1----:R-:W-:Y:S01]  /*23f0*/  VIADD R4, R17, 0xff ;  /* 0x000000ff11047836 */ /* 0x002fe20000000000 */
[C---:B------:R-:W-:Y:S02]  /*2400*/  LOP3.LUT R17, R24.reuse, 0x80, RZ, 0xfc, !PT ;  /* 0x0000008018117812 */ /* 0x040fe400078efcff */
[----:B0-----:R-:W-:-:S05]  /*2410*/  LOP3.LUT R0, R24, 0xc0, RZ, 0xfc, !PT ;  /* 0x000000c018007812 */ /* 0x001fca00078efcff */
[----:B------:R0:W-:Y:S04]  /*2420*/  STL [R1+0x183c], R0 ;  /* 0x00183c0001007387 */ /* 0x0001e80000100800 */
[----:B------:R0:W-:Y:S01]  /*2430*/  STL [R1+0x1900], R17 ;  /* 0x0019001101007387 */ /* 0x0001e20000100800 */
[----:B---3--:R-:W-:Y:S05]  /*2440*/  BRA.U UP0, `(.L_x_0) ;  /* 0x0000004100107547 */ /* 0x008fea000b800000 */
[----:B------:R1:W-:Y:S01]  /*2450*/  STL [R1+0x220], RZ ;  /* 0x000220ff01007387 */ /* 0x0003e20000100800 */
[----:B0-----:R-:W-:-:S03]  /*2460*/  IMAD.SHL.U32 R0, R16, 0x20, RZ ;  /* 0x0000002010007824 */ /* 0x001fc600078e00ff */
[----:B------:R1:W-:Y:S02]  /*2470*/  STL [R1+0x224], RZ ;  /* 0x000224ff01007387 */ /* 0x0003e40000100800 */
[----:B------:R-:W-:Y:S02]  /*2480*/  LOP3.LUT R0, R0, 0x400, RZ, 0xc0, !PT ;  /* 0x0000040000007812 */ /* 0x000fe400078ec0ff */
[----:B------:R1:W-:Y:S04]  /*2490*/  STL [R1+0x228], RZ ;  /* 0x000228ff01007387 */ /* 0x0003e80000100800 */
        /* <DEDUP_REMOVED lines=963> */
[----:B------:R1:W-:Y:S04]  /*60d0*/  STL [R1+0x48c8], R0 ;  /* 0x0048c80001007387 */ /* 0x0003e80000100800 */
        /* <DEDUP_REMOVED lines=57> */
[----:B------:R1:W-:Y:S01]  /*6470*/  STL [R1+0x5ec], RZ ;  /* 0x0005ecff01007387 */ /* 0x0003e20000100800 */
[----:B------:R-:W-:Y:S05]  /*6480*/  BRA `(.L_x_1) ;  /* 0x00000edc00587947 */ /* 0x000fea0003800000 */
.L_x_0:
[----:B------:R-:W-:Y:S01]  /*6490*/  STL [R1+0x4a74], R13 ;  /* 0x004a740d01007387 */ /* 0x000fe20000100800 */
[----:B0-----:R-:W-:Y:S01]  /*64a0*/  IABS R0, R2 ;  /* 0x0000000200007213 */ /* 0x001fe20000000000 */
[----:B------:R-:W0:Y:S02]  /*64b0*/  LDCU UR53, c[0x0][0x3a4] ;  /* 0x00007480ff3577ac */ /* 0x000e240008000800 */
[----:B------:R-:W-:Y:S01]  /*64c0*/  STL [R1+0x4a70], R18 ;  /* 0x004a701201007387 */ /* 0x000fe20000100800 */
[----:B------:R-:W-:Y:S01]  /*64d0*/  IABS R28, R3 ;  /* 0x00000003001c7213 */ /* 0x000fe20000000000 */
[----:B------:R-:W1:Y:S02]  /*64e0*/  LDCU.128 UR24, c[0x0][0x380] ;  /* 0x00007000ff1877ac */ /* 0x000e640008000c00 */
[----:B------:R-:W-:Y:S01]  /*64f0*/  STL [R1+0x4a6c], R19 ;  /* 0x004a6c1301007387 */ /* 0x000fe20000100800 */
[----:B------:R-:W-:Y:S01]  /*6500*/  IABS R26, R24 ;  /* 0x00000018001a7213 */ /* 0x000fe20000000000 */
[----:B------:R-:W2:Y:S02]  /*6510*/  LDCU UR11, c[0x0][0x3b0] ;  /* 0x00007600ff0b77ac */ /* 0x000ea40008000800 */
[----:B------:R3:W-:Y:S01]  /*6520*/  STL [R1+0x4a68], R20 ;  /* 0x004a681401007387 */ /* 0x0007e20000100800 */
[----:B------:R-:W-:Y:S01]  /*6530*/  ISETP.GE.AND P4, PT, R4, RZ, PT ;  /* 0x000000ff0400720c */ /* 0x000fe20003f86270 */
[----:B------:R-:W4:Y:S01]  /*6540*/  LDCU UR54, c[0x0][0x3a8] ;  /* 0x00007500ff3677ac */ /* 0x000f220008000800 */
[----:B------:R-:W-:Y:S01]  /*6550*/  ISETP.GE.AND P3, PT, R5, RZ, PT ;  /* 0x000000ff0500720c */ /* 0x000fe20003f66270 */
[----:B------:R-:W5:Y:S01]  /*6560*/  LDCU UR55, c[0x0][0x3a8] ;  /* 0x00007500ff3777ac */ /* 0x000f620008000800 */
[----:B---3--:R-:W3:Y:S01]  /*6570*/  LDL R20, [R1+0x1838] ;  /* 0x0018380001147983 */ /* 0x008ee20000100800 */
[----:B------:R-:W0:Y:S03]  /*6580*/  LDCU UR56, c[0x0][0x3a8] ;  /* 0x00007500ff3877ac */ /* 0x000e260008000800 */
[----:B------:R1:W-:Y:S01]  /*6590*/  STL [R1+0x4a64], R21 ;  /* 0x004a641501007387 */ /* 0x0003e20000100800 */
[----:B------:R-:W0:Y:S01]  /*65a0*/  LDCU UR57, c[0x0][0x3a8] ;  /* 0x00007500ff3977ac */ /* 0x000e220008000800 */
[----:B------:R-:W0:Y:S01]  /*65b0*/  LDCU UR58, c[0x0][0x3a8] ;  /* 0x00007500ff3a77ac */ /* 0x000e220008000800 */
[----:B------:R-:W0:Y:S01]  /*65c0*/  LDCU UR59, c[0x0][0x3a8] ;  /* 0x00007500ff3b77ac */ /* 0x000e220008000800 */
[----:B-1----:R-:W2:Y:S01]  /*65d0*/  LDL R21, [R1+0x1900] ;  /* 0x0019000001157983 */ /* 0x002ea20000100800 */
[----:B------:R-:W1:Y:S03]  /*65e0*/  LDCU UR60, c[0x0][0x3a8] ;  /* 0x00007500ff3c77ac */ /* 0x000e660008000800 */
[----:B------:R0:W-:Y:S01]  /*65f0*/  STL [R1+0x4a60], R22 ;  /* 0x004a601601007387 */ /* 0x0001e20000100800 */
[----:B------:R-:W1:Y:S01]  /*6600*/  LDCU UR61, c[0x0][0x3a8] ;  /* 0x00007500ff3d77ac */ /* 0x000e620008000800 */
[----:B------:R-:W1:Y:S02]  /*6610*/  LDCU UR62, c[0x0][0x3a8] ;  /* 0x00007500ff3e77ac */ /* 0x000e640008000800 */
[----:B0-----:R-:W4:Y:S01]  /*6620*/  LDL R22, [R1+0x183c] ;  /* 0x00183c0001167983 */ /* 0x001f220000100800 */
[----:B------:R-:W0:Y:S01]  /*6630*/  I2F.RP R16, R28 ;  /* 0x0000001c00107306 */ /* 0x000e220000209400 */
[----:B------:R-:W0:Y:S02]  /*6640*/  LDCU UR63, c[0x0][0x3a8] ;  /* 0x00007500ff3f77ac */ /* 0x000e240008000800 */
[----:B------:R1:W-:Y:S01]  /*6650*/  STL [R1+0x4a5c], R23 ;  /* 0x004a5c1701007387 */ /* 0x0003e20000100800 */
[----:B------:R-:W0:Y:S03]  /*6660*/  LDCU UR64, c[0x0][0x3a8] ;  /* 0x00007500ff4077ac */ /* 0x000e260008000800 */
[----:B------:R5:W-:Y:S01]  /*6670*/  STL [R1+0x4a4c], R3 ;  /* 0x004a4c0301007387 */ /* 0x000be20000100800 */
[----:B------:R-:W2:Y:S01]  /*6680*/  LDCU UR65, c[0x0][0x3a8] ;  /* 0x00007500ff4177ac */ /* 0x000ea20008000800 */
[----:B-1----:R-:W-:Y:S01]  /*6690*/  IMAD.MOV.U32 R23, RZ, RZ, R14 ;  /* 0x000000ffff177224 */ /* 0x002fe200078e000e */
[----:B------:R-:W1:Y:S01]  /*66a0*/  LDCU UR66, c[0x0][0x3a8] ;  /* 0x00007500ff4277ac */ /* 0x000e620008000800 */
[----:B------:R-:W1:Y:S01]  /*66b0*/  I2F.RP R14, R0 ;  /* 0x00000000000e7306 */ /* 0x000e620000209400 */
[----:B-----5:R-:W-:Y:S01]  /*66c0*/  IMAD.MOV.U32 R3, RZ, RZ, R15 ;  /* 0x000000ffff037224 */ /* 0x020fe200078e000f */
[----:B------:R-:W5:Y:S01]  /*66d0*/  LDCU UR67, c[0x0][0x3a8] ;  /* 0x00007500ff4377ac */ /* 0x000f620008000800 */
[----:B------:R-:W2:Y:S05]  /*66e0*/  LDCU UR68, c[0x0][0x3a8] ;  /* 0x00007500ff4477ac */ /* 0x000eaa0008000800 */
[----:B0-----:R-:W0:Y:S01]  /*66f0*/  MUFU.RCP R16, R16 ;  /* 0x0000001000107308 */ /* 0x001e220000001000 */
[----:B------:R-:W2:Y:S01]  /*6700*/  LDCU UR69, c[0x0][0x3a8] ;  /* 0x00007500ff4577ac */ /* 0x000ea20008000800 */
[----:B------:R-:W2:Y:S06]  /*6710*/  LDCU UR70, c[0x0][0x3a8] ;  /* 0x00007500ff4677ac */ /* 0x000eac0008000800 */
[----:B-1----:R-:W1:Y:S01]  /*6720*/  MUFU.RCP R14, R14 ;  /* 0x0000000e000e7308 */ /* 0x002e620000001000 */
[----:B------:R-:W2:Y:S01]  /*6730*/  LDCU UR71, c[0x0][0x3a8] ;  /* 0x00007500ff4777ac */ /* 0x000ea20008000800 */
[----:B------:R-:W2:Y:S01]  /*6740*/  LDCU UR72, c[0x0][0x3a8] ;  /* 0x00007500ff4877ac */ /* 0x000ea20008000800 */
[----:B0-----:R-:W-:Y:S01]  /*6750*/  VIADD R16, R16, 0xffffffe ;  /* 0x0ffffffe10107836 */ /* 0x001fe20000000000 */
[----:B------:R-:W0:Y:S04]  /*6760*/  LDCU UR73, c[0x0][0x3a8] ;  /* 0x00007500ff4977ac */ /* 0x000e280008000800 */
[----:B------:R5:W-:Y:S01]  /*6770*/  F2I.FTZ.U32.TRUNC.NTZ R17, R16 ;  /* 0x0000001000117305 */ /* 0x000be2000021f000 */
[----:B------:R-:W0:Y:S01]  /*6780*/  LDCU UR74, c[0x0][0x3a8] ;  /* 0x00007500ff4a77ac */ /* 0x000e220008000800 */
[----:B-1----:R-:W-:Y:S01]  /*6790*/  VIADD R14, R14, 0xffffffe ;  /* 0x0ffffffe0e0e7836 */ /* 0x002fe20000000000 */
[----:B------:R-:W1:Y:S05]  /*67a0*/  LDCU UR75, c[0x0][0x3a8] ;  /* 0x00007500ff4b77ac */ /* 0x000e6a0008000800 */
[----:B------:R-:W0:Y:S01]  /*67b0*/  F2I.FTZ.U32.TRUNC.NTZ R15, R14 ;  /* 0x0000000e000f7305 */ /* 0x000e22000021f000 */
[----:B-----5:R-:W-:Y:S01]  /*67c0*/  IMAD.MOV.U32 R16, RZ, RZ, RZ ;  /* 0x000000ffff107224 */ /* 0x020fe200078e00ff */
[----:B------:R-:W5:Y:S01]  /*67d0*/  LDCU UR4, c[0x0][0x3a8] ;  /* 0x00007500ff0477ac */ /* 0x000f620008000800 */
[----:B------:R-:W1:Y:S01]  /*67e0*/  LDCU UR5, c[0x0][0x3a8] ;  /* 0x00007500ff0577ac */ /* 0x000e620008000800 */
[----:B------:R-:W1:Y:S01]  /*67f0*/  LDCU UR6, c[0x0][0x3a8] ;  /* 0x00007500ff0677ac */ /* 0x000e620008000800 */
[----:B------:R-:W1:Y:S01]  /*6800*/  LDCU UR7, c[0x0][0x3a8] ;  /* 0x00007500ff0777ac */ /* 0x000e620008000800 */
[----:B0-----:R-:W-:Y:S01]  /*6810*/  IMAD.MOV R14, RZ, RZ, -R15 ;  /* 0x000000ffff0e7224 */ /* 0x001fe200078e0a0f */
[----:B------:R-:W0:Y:S03]  /*6820*/  LDCU UR8, c[0x0][0x3a8] ;  /* 0x00007500ff0877ac */ /* 0x000e260008000800 */
[----:B------:R-:W-:-:S02]  /*6830*/  IMAD R27, R14, R0, RZ ;  /* 0x000000000e1b7224 */ /* 0x000fc400078e02ff */
[----:B------:R-:W-:Y:S01]  /*6840*/  IMAD.MOV.U32 R14, RZ, RZ, RZ ;  /* 0x000000ffff0e7224 */ /* 0x000fe200078e00ff */
[----:B------:R-:W0:Y:S03]  /*6850*/  LDCU UR9, c[0x0][0x3a8] ;  /* 0x00007500ff0977ac */ /* 0x000e260008000800 */
[----:B------:R-:W-:Y:S01]  /*6860*/  IMAD.HI.U32 R27, R15, R27, R14 ;  /* 0x0000001b0f1b7227 */ /* 0x000fe200078e000e */
[----:B------:R-:W0:Y:S03]  /*6870*/  LDCU UR10, c[0x0][0x3a8] ;  /* 0x00007500ff0a77ac */ /* 0x000e260008000800 */
[----:B------:R-:W-:Y:S01]  /*6880*/  IMAD.MOV R15, RZ, RZ, -R17 ;  /* 0x000000ffff0f7224 */ /* 0x000fe200078e0a11 */
[----:B------:R-:W0:Y:S01]  /*6890*/  LDCU UR12, c[0x0][0x3a8] ;  /* 0x00007500ff0c77ac */ /* 0x000e220008000800 */
[----:B------:R-:W-:Y:S01]  /*68a0*/  IMAD.HI.U32 R18, R27, R26, RZ ;  /* 0x0000001a1b127227 */ /* 0x000fe200078e00ff */
[----:B------:R-:W0:Y:S03]  /*68b0*/  LDCU UR13, c[0x0][0x3a8] ;  /* 0x00007500ff0d77ac */ /* 0x000e260008000800 */
[----:B------:R-:W-:-:S02]  /*68c0*/  IMAD R15, R15, R28, RZ ;  /* 0x0000001c0f0f7224 */ /* 0x000fc400078e02ff */
[----:B------:R-:W-:Y:S01]  /*68d0*/  IMAD.MOV R18, RZ, RZ, -R18 ;  /* 0x000000ffff127224 */ /* 0x000fe200078e0a12 */
[----:B------:R-:W0:Y:S01]  /*68e0*/  LDCU UR14, c[0x0][0x3a8] ;  /* 0x00007500ff0e77ac */ /* 0x000e220008000800 */
[----:B------:R-:W-:Y:S01]  /*68f0*/  IMAD.HI.U32 R15, R17, R15, R16 ;  /* 0x0000000f110f7227 */ /* 0x000fe200078e0010 */
[----:B------:R-:W-:Y:S01]  /*6900*/  IABS R16, R4 ;  /* 0x0000000400107213 */ /* 0x000fe20000000000 */
[----:B------:R-:W0:Y:S04]  /*6910*/  LDCU UR15, c[0x0][0x3a8] ;  /* 0x00007500ff0f77ac */ /* 0x000e280008000800 */
[----:B------:R-:W-:Y:S01]  /*6920*/  IMAD.HI.U32 R4, R15, R16, RZ ;  /* 0x000000100f047227 */ /* 0x000fe200078e00ff */
[----:B------:R-:W0:Y:S03]  /*6930*/  LDCU UR16, c[0x0][0x3a8] ;  /* 0x00007500ff1077ac */ /* 0x000e260008000800 */
[----:B------:R-:W-:Y:S01]  /*6940*/  IMAD.MOV R4, RZ, RZ, -R4 ;  /* 0x000000ffff047224 */ /* 0x000fe200078e0a04 */
[----:B------:R-:W0:Y:S01]  /*6950*/  LDCU UR17, c[0x0][0x3a8] ;  /* 0x00007500ff1177ac */ /* 0x000e220008000800 */
[----:B------:R-:W-:-:S02]  /*6960*/  IMAD R26, R0, R18, R26 ;  /* 0x00000012001a7224 */ /* 0x000fc400078e021a */
[----:B------:R-:W-:Y:S01]  /*6970*/  IMAD R4, R28, R4, R16 ;  /* 0x000000041c047224 */ /* 0x000fe200078e0210 */
[----:B------:R-:W0:Y:S01]  /*6980*/  LDCU UR18, c[0x0][0x3a8] ;  /* 0x00007500ff1277ac */ /* 0x000e220008000800 */
        /* <DEDUP_REMOVED lines=29> */
[----:B---3--:R-:W-:-:S05]  /*6b60*/  IABS R25, R20 ;  /* 0x0000001400197213 */ /* 0x008fca0000000000 */
[----:B------:R-:W-:Y:S01]  /*6b70*/  IMAD.HI.U32 R29, R27, R25, RZ ;  /* 0x000000191b1d7227 */ /* 0x000fe200078e00ff */
[----:B--2---:R-:W-:-:S05]  /*6b80*/  IABS R24, R21 ;  /* 0x0000001500187213 */ /* 0x004fca0000000000 */
[----:B------:R-:W-:Y:S01]  /*6b90*/  IMAD.HI.U32 R19, R27, R24, RZ ;  /* 0x000000181b137227 */ /* 0x000fe200078e00ff */
[----:B----4-:R-:W-:-:S05]  /*6ba0*/  IABS R14, R22 ;  /* 0x00000016000e7213 */ /* 0x010fca0000000000 */
[----:B------:R-:W-:-:S04]  /*6bb0*/  IMAD.HI.U32 R13, R27, R14, RZ ;  /* 0x0000000e1b0d7227 */ /* 0x000fc800078e00ff */
[----:B------:R-:W-:Y:S02]  /*6bc0*/  IMAD.MOV.U32 R27, RZ, RZ, R19 ;  /* 0x000000ffff1b7224 */ /* 0x000fe400078e0013 */
[----:B------:R-:W-:Y:S02]  /*6bd0*/  IMAD.MOV R19, RZ, RZ, -R29 ;  /* 0x000000ffff137224 */ /* 0x000fe400078e0a1d */
[----:B------:R-:W-:Y:S02]  /*6be0*/  IMAD.MOV R29, RZ, RZ, -R13 ;  /* 0x000000ffff1d7224 */ /* 0x000fe400078e0a0d */
[----:B------:R-:W2:Y:S01]  /*6bf0*/  LDL.LU R13, [R1+0x4a74] ;  /* 0x004a7400010d7983 */ /* 0x000ea20000300800 */
[C---:B------:R-:W-:Y:S02]  /*6c00*/  IMAD R25, R0.reuse, R19, R25 ;  /* 0x0000001300197224 */ /* 0x040fe400078e0219 */
[----:B------:R-:W-:Y:S01]  /*6c10*/  IMAD.MOV R27, RZ, RZ, -R27 ;  /* 0x000000ffff1b7224 */ /* 0x000fe200078e0a1b */
[----:B------:R-:W3:Y:S04]  /*6c20*/  LDL.LU R18, [R1+0x4a70] ;  /* 0x004a700001127983 */ /* 0x000ee80000300800 */
[----:B------:R-:W4:Y:S04]  /*6c30*/  LDL.LU R19, [R1+0x4a6c] ;  /* 0x004a6c0001137983 */ /* 0x000f280000300800 */
[----:B------:R-:W2:Y:S01]  /*6c40*/  LDL R16, [R1+0x1834] ;  /* 0x0018340001107983 */ /* 0x000ea20000100800 */
[C---:B------:R-:W-:Y:S01]  /*6c50*/  IMAD R29, R0.reuse, R29, R14 ;  /* 0x0000001d001d7224 */ /* 0x040fe200078e020e */
[C---:B------:R-:W-:Y:S01]  /*6c60*/  ISETP.GT.U32.AND P0, PT, R0.reuse, R26, PT ;  /* 0x0000001a0000720c */ /* 0x040fe20003f04070 */
[C---:B------:R-:W-:Y:S01]  /*6c70*/  IMAD R24, R0.reuse, R27, R24 ;  /* 0x0000001b00187224 */ /* 0x040fe200078e0218 */
[----:B------:R-:W-:-:S02]  /*6c80*/  ISETP.GT.U32.AND P1, PT, R0, R25, PT ;  /* 0x000000190000720c */ /* 0x000fc40003f24070 */
[C---:B------:R-:W-:Y:S02]  /*6c90*/  ISETP.GT.U32.AND P5, PT, R0.reuse, R29, PT ;  /* 0x0000001d0000720c */ /* 0x040fe40003fa4070 */
[----:B------:R-:W-:-:S07]  /*6ca0*/  ISETP.GT.U32.AND P2, PT, R0, R24, PT ;  /* 0x000000180000720c */ /* 0x000fce0003f44070 */
[--C-:B------:R-:W-:Y:S02]  /*6cb0*/  @!P0 IMAD.IADD R26, R26, 0x1, -R0.reuse ;  /* 0x000000011a1a8824 */ /* 0x100fe400078e0a00 */
[--C-:B------:R-:W-:Y:S02]  /*6cc0*/  @!P1 IMAD.IADD R25, R25, 0x1, -R0.reuse ;  /* 0x0000000119199824 */ /* 0x100fe400078e0a00 */
[--C-:B------:R-:W-:Y:S01]  /*6cd0*/  @!P5 IMAD.IADD R29, R29, 0x1, -R0.reuse ;  /* 0x000000011d1dd824 */ /* 0x100fe200078e0a00 */
[----:B------:R-:W-:Y:S01]  /*6ce0*/  ISETP.GT.U32.AND P0, PT, R0, R26, PT ;  /* 0x0000001a0000720c */ /* 0x000fe20003f04070 */
[----:B------:R-:W-:Y:S01]  /*6cf0*/  @!P2 IMAD.IADD R24, R24, 0x1, -R0 ;  /* 0x000000011818a824 */ /* 0x000fe200078e0a00 */
[C---:B------:R-:W-:Y:S02]  /*6d00*/  ISETP.GT.U32.AND P1, PT, R0.reuse, R25, PT ;  /* 0x000000190000720c */ /* 0x040fe40003f24070 */
[C---:B------:R-:W-:Y:S02]  /*6d10*/  ISETP.GT.U32.AND P6, PT, R0.reuse, R29, PT ;  /* 0x0000001d0000720c */ /* 0x040fe40003fc4070 */
[----:B------:R-:W-:-:S02]  /*6d20*/  ISETP.GT.U32.AND P5, PT, R0, R24, PT ;  /* 0x000000180000720c */ /* 0x000fc40003fa4070 */
[----:B------:R-:W-:-:S05]  /*6d30*/  IABS R14, R5 ;  /* 0x00000005000e7213 */ /* 0x000fca0000000000 */
[--C-:B------:R-:W-:Y:S02]  /*6d40*/  @!P0 IMAD.IADD R26, R26, 0x1, -R0.reuse ;  /* 0x000000011a1a8824 */ /* 0x100fe400078e0a00 */
[--C-:B------:R-:W-:Y:S02]  /*6d50*/  @!P1 IMAD.IADD R25, R25, 0x1, -R0.reuse ;  /* 0x0000000119199824 */ /* 0x100fe400078e0a00 */
[--C-:B------:R-:W-:Y:S01]  /*6d60*/  @!P6 IMAD.IADD R29, R29, 0x1, -R0.reuse ;  /* 0x000000011d1de824 */ /* 0x100fe200078e0a00 */
[----:B------:R-:W-:Y:S01]  /*6d70*/  ISETP.GT.U32.AND P6, PT, R28, R4, PT ;  /* 0x000000041c00720c */ /* 0x000fe20003fc4070 */
[----:B------:R-:W-:Y:S01]  /*6d80*/  @!P5 IMAD.IADD R24, R24, 0x1, -R0 ;  /* 0x000000011818d824 */ /* 0x000fe200078e0a00 */
[----:B------:R-:W-:Y:S01]  /*6d90*/  ISETP.GE.AND P1, PT, R20, RZ, PT ;  /* 0x000000ff1400720c */ /* 0x000fe20003f26270 */
[----:B------:R-:W-:Y:S01]  /*6da0*/  IMAD.HI.U32 R27, R15, R14, RZ ;  /* 0x0000000e0f1b7227 */ /* 0x000fe200078e00ff */
[----:B------:R-:W-:Y:S01]  /*6db0*/  ISETP.GE.AND P5, PT, R21, RZ, PT ;  /* 0x000000ff1500720c */ /* 0x000fe20003fa6270 */
[----:B------:R-:W3:Y:S02]  /*6dc0*/  LDL.LU R20, [R1+0x4a68] ;  /* 0x004a680001147983 */ /* 0x000ee40000300800 */
[----:B------:R-:W-:-:S02]  /*6dd0*/  IMAD.MOV R27, RZ, RZ, -R27 ;  /* 0x000000ffff1b7224 */ /* 0x000fc400078e0a1b */
[----:B------:R-:W3:Y:S02]  /*6de0*/  LDL.LU R21, [R1+0x4a64] ;  /* 0x004a640001157983 */ /* 0x000ee40000300800 */
[----:B------:R-:W-:Y:S01]  /*6df0*/  IMAD R14, R28, R27, R14 ;  /* 0x0000001b1c0e7224 */ /* 0x000fe200078e020e */
[----:B------:R-:W-:Y:S01]  /*6e00*/  LOP3.LUT R27, RZ, R2, RZ, 0x33, !PT ;  /* 0x00000002ff1b7212 */ /* 0x000fe200078e33ff */
[----:B------:R-:W-:Y:S01]  /*6e10*/  @!P6 IMAD.IADD R4, R4, 0x1, -R28 ;  /* 0x000000010404e824 */ /* 0x000fe200078e0a1c */
[----:B------:R-:W-:Y:S01]  /*6e20*/  ISETP.NE.AND P6, PT, R2, RZ, PT ;  /* 0x000000ff0200720c */ /* 0x000fe20003fc5270 */
[----:B------:R-:W-:Y:S02]  /*6e30*/  @!P1 IMAD.MOV R25, RZ, RZ, -R25 ;  /* 0x000000ffff199224 */ /* 0x000fe400078e0a19 */
[----:B------:R-:W-:Y:S01]  /*6e40*/  @!P5 IMAD.MOV R24, RZ, RZ, -R24 ;  /* 0x000000ffff18d224 */ /* 0x000fe200078e0a18 */
[----:B------:R-:W-:Y:S02]  /*6e50*/  ISETP.GE.AND P5, PT, R22, RZ, PT ;  /* 0x000000ff1600720c */ /* 0x000fe40003fa6270 */
[C---:B------:R-:W-:Y:S01]  /*6e60*/  SEL R25, R27.reuse, R25, !P6 ;  /* 0x000000191b197207 */ /* 0x040fe20007000000 */
[----:B------:R-:W3:Y:S01]  /*6e70*/  LDL.LU R22, [R1+0x4a60] ;  /* 0x004a600001167983 */ /* 0x000ee20000300800 */
[----:B------:R-:W-:-:S09]  /*6e80*/  SEL R24, R27, R24, !P6 ;  /* 0x000000181b187207 */ /* 0x000fd20007000000 */
[----:B------:R-:W-:-:S05]  /*6e90*/  @!P5 IMAD.MOV R29, RZ, RZ, -R29 ;  /* 0x000000ffff1dd224 */ /* 0x000fca00078e0a1d */
[----:B------:R-:W-:Y:S02]  /*6ea0*/  SEL R29, R27, R29, !P6 ;  /* 0x0000001d1b1d7207 */ /* 0x000fe40007000000 */
[----:B--2---:R-:W-:-:S13]  /*6eb0*/  ISETP.GE.AND P0, PT, R16, RZ, PT ;  /* 0x000000ff1000720c */ /* 0x004fda0003f06270 */
[----:B------:R-:W-:-:S05]  /*6ec0*/  @!P0 IMAD.MOV R26, RZ, RZ, -R26 ;  /* 0x000000ffff1a8224 */ /* 0x000fca00078e0a1a */
[----:B------:R-:W-:-:S05]  /*6ed0*/  SEL R26, R27, R26, !P6 ;  /* 0x0000001a1b1a7207 */ /* 0x000fca0007000000 */
[----:B------:R2:W-:Y:S04]  /*6ee0*/  STL [R1+0x5a4], R26 ;  /* 0x0005a41a01007387 */ /* 0x0005e80000100800 */
[----:B--2---:R-:W2:Y:S04]  /*6ef0*/  LDL.LU R26, [R1+0x3ec] ;  /* 0x0003ec00011a7983 */ /* 0x004ea80000300800 */
[----:B------:R0:W-:Y:S04]  /*6f00*/  STL [R1+0x5a0], R25 ;  /* 0x0005a01901007387 */ /* 0x0001e80000100800 */
[----:B0-----:R-:W2:Y:S04]  /*6f10*/  LDL.LU R25, [R1+0x2a4] ;  /* 0x0002a40001197983 */ /* 0x001ea80000300800 */
[----:B------:R0:W-:Y:S04]  /*6f20*/  STL [R1+0x59c], R24 ;  /* 0x00059c1801007387 */ /* 0x0001e80000100800 */
[----:B0-----:R-:W2:Y:S04]  /*6f30*/  LDL.LU R24, [R1+0x308] ;  /* 0x0003080001187983 */ /* 0x001ea80000300800 */
[----:B------:R-:W3:Y:S01]  /*6f40*/  LDL.LU R27, [R1+0x338] ;  /* 0x00033800011b7983 */ /* 0x000ee20000300800 */
[----:B------:R-:W-:-:S02]  /*6f50*/  IABS R17, R6 ;  /* 0x0000000600117213 */ /* 0x000fc40000000000 */
[----:B------:R-:W-:-:S03]  /*6f60*/  ISETP.GE.AND P2, PT, R6, RZ, PT ;  /* 0x000000ff0600720c */ /* 0x000fc60003f46270 */
[----:B------:R-:W-:Y:S01]  /*6f70*/  IMAD.HI.U32 R5, R15, R17, RZ ;  /* 0x000000110f057227 */ /* 0x000fe200078e00ff */
[----:B------:R-:W-:Y:S02]  /*6f80*/  ISETP.GT.U32.AND P0, PT, R28, R14, PT ;  /* 0x0000000e1c00720c */ /* 0x000fe40003f04070 */
[----:B------:R-:W-:Y:S01]  /*6f90*/  IABS R6, R7 ;  /* 0x0000000700067213 */ /* 0x000fe20000000000 */
[----:B------:R-:W-:-:S04]  /*6fa0*/  IMAD.MOV R5, RZ, RZ, -R5 ;  /* 0x000000ffff057224 */ /* 0x000fc800078e0a05 */
[----:B------:R-:W-:Y:S02]  /*6fb0*/  IMAD R17, R28, R5, R17 ;  /* 0x000000051c117224 */ /* 0x000fe400078e0211 */
[----:B------:R-:W-:-:S04]  /*6fc0*/  IMAD.MOV.U32 R5, RZ, RZ, R6 ;  /* 0x000000ffff057224 */ /* 0x000fc800078e0006 */
[----:B------:R-:W-:Y:S01]  /*6fd0*/  IMAD.HI.U32 R16, R15, R5, RZ ;  /* 0x000000050f107227 */ /* 0x000fe200078e00ff */
[----:B------:R-:W-:-:S03]  /*6fe0*/  IABS R6, R8 ;  /* 0x0000000800067213 */ /* 0x000fc60000000000 */
[----:B------:R-:W-:Y:S02]  /*6ff0*/  @!P0 IMAD.IADD R14, R14, 0x1, -R28 ;  /* 0x000000010e0e8824 */ /* 0x000fe400078e0a1c */
[----:B------:R-:W-:Y:S01]  /*7000*/  IMAD.MOV R16, RZ, RZ, -R16 ;  /* 0x000000ffff107224 */ /* 0x000fe200078e0a10 */
[----:B------:R-:W-:Y:S02]  /*7010*/  IABS R0, R9 ;  /* 0x0000000900007213 */ /* 0x000fe40000000000 */
[C---:B------:R-:W-:Y:S01]  /*7020*/  ISETP.GT.U32.AND P5, PT, R28.reuse, R14, PT ;  /* 0x0000000e1c00720c */ /* 0x040fe20003fa4070 */
[C---:B------:R-:W-:Y:S02]  /*7030*/  IMAD R5, R28.reuse, R16, R5 ;  /* 0x000000101c057224 */ /* 0x040fe400078e0205 */
[----:B------:R-:W-:Y:S01]  /*7040*/  IMAD.HI.U32 R16, R15, R6, RZ ;  /* 0x000000060f107227 */ /* 0x000fe200078e00ff */
[C---:B------:R-:W-:Y:S02]  /*7050*/  ISETP.GT.U32.AND P1, PT, R28.reuse, R17, PT ;  /* 0x000000111c00720c */ /* 0x040fe40003f24070 */
[----:B------:R-:W-:Y:S01]  /*7060*/  ISETP.GT.U32.AND P6, PT, R28, R5, PT ;  /* 0x000000051c00720c */ /* 0x000fe20003fc4070 */
[----:B------:R-:W-:-:S02]  /*7070*/  IMAD.MOV R16, RZ, RZ, -R16 ;  /* 0x000000ffff107224 */ /* 0x000fc400078e0a10 */
[----:B------:R-:W-:-:S04]  /*7080*/  IMAD.HI.U32 R2, R15, R0, RZ ;  /* 0x000000000f027227 */ /* 0x000fc800078e00ff */
[----:B------:R-:W-:Y:S02]  /*7090*/  IMAD R6, R28, R16, R6 ;  /* 0x000000101c067224 */ /* 0x000fe400078e0206 */
[----:B------:R-:W-:Y:S02]  /*70a0*/  IMAD.MOV R2, RZ, RZ, -R2 ;  /* 0x000000ffff027224 */ /* 0x000fe400078e0a02 */
[----:B------:R-:W-:Y:S01]  /*70b0*/  @!P5 IMAD.IADD R14, R14, 0x1, -R28 ;  /* 0x000000010e0ed824 */ /* 0x000fe200078e0a1c */
[C---:B------:R-:W-:Y:S01]  /*70c0*/  ISETP.GT.U32.AND P5, PT, R28.reuse, R6, PT ;  /* 0x000000061c00720c */ /* 0x040fe20003fa4070 */
[C---:B------:R-:W-:Y:S01]  /*70d0*/  IMAD R0, R28.reuse, R2, R0 ;  /* 0x000000021c007224 */ /* 0x040fe200078e0200 */
[C---:B------:R-:W-:Y:S01]  /*70e0*/  ISETP.GT.U32.AND P0, PT, R28.reuse, R4, PT ;  /* 0x000000041c00720c */ /* 0x040fe20003f04070 */
[--C-:B------:R-:W-:Y:S02]  /*70f0*/  @!P1 IMAD.IADD R17, R17, 0x1, -R28.reuse ;  /* 0x0000000111119824 */ /* 0x100fe400078e0a1c */
[----:B------:R-:W-:Y:S01]  /*7100*/  @!P6 IMAD.IADD R5, R5, 0x1, -R28 ;  /* 0x000000010505e824 */ /* 0x000fe200078e0a1c */
[----:B------:R-:W-:-:S02]  /*7110*/  ISETP.GT.U32.AND P6, PT, R28, R0, PT ;  /* 0x000000001c00720c */ /* 0x000fc40003fc4070 */
[----:B------:R-:W-:Y:S01]  /*7120*/  ISETP.GT.U32.AND P1, PT, R28, R17, PT ;  /* 0x000000111c00720c */ /* 0x000fe20003f24070 */
[----:B------:R2:W-:Y:S04]  /*7130*/  STL [R1+0x598], R29 ;  /* 0x0005981d01007387 */ /* 0x0005e80000100800 */
[--C-:B------:R-:W-:Y:S01]  /*7140*/  @!P5 IMAD.IADD R6, R6, 0x1, -R28.reuse ;  /* 0x000000010606d824 */ /* 0x100fe200078e0a1c */
[----:B------:R-:W-:Y:S01]  /*7150*/  ISETP.GT.U32.AND P5, PT, R28, R5, PT ;  /* 0x000000051c00720c */ /* 0x000fe20003fa4070 */
[----:B------:R-:W-:Y:S01]  /*7160*/  @!P0 IMAD.IADD R4, R4, 0x1, -R28 ;  /* 0x0000000104048824 */ /* 0x000fe200078e0a1c */
[----:B------:R-:W-:-:S03]  /*7170*/  ISETP.GE.AND P0, PT, R7, RZ, PT ;  /* 0x000000ff0700720c */ /* 0x000fc60003f06270 */
[--C-:B------:R-:W-:Y:S01]  /*7180*/  @!P6 IMAD.IADD R0, R0, 0x1, -R28.reuse ;  /* 0x000000010000e824 */ /* 0x100fe200078e0a1c */
[----:B------:R-:W-:Y:S01]  /*7190*/  ISETP.GT.U32.AND P6, PT, R28, R6, PT ;  /* 0x000000061c00720c */ /* 0x000fe20003fc4070 */
[----:B------:R-:W-:Y:S01]  /*71a0*/  @!P1 IMAD.IADD R17, R17, 0x1, -R28 ;  /* 0x0000000111119824 */ /* 0x000fe200078e0a1c */
[----:B------:R-:W-:Y:S01]  /*71b0*/  ISETP.GE.AND P1, PT, R8, RZ, PT ;  /* 0x000000ff0800720c */ /* 0x000fe20003f26270 */
[----:B------:R-:W-:-:S04]  /*71c0*/  @!P3 IMAD.MOV R14, RZ, RZ, -R14 ;  /* 0x000000ffff0eb224 */ /* 0x000fc800078e0a0e */
[----:B------:R-:W-:Y:S02]  /*71d0*/  @!P5 IMAD.IADD R5, R5, 0x1, -R28 ;  /* 0x000000010505d824 */ /* 0x000fe400078e0a1c */
[----:B------:R-:W-:-:S04]  /*71e0*/  @!P2 IMAD.MOV R17, RZ, RZ, -R17 ;  /* 0x000000ffff11a224 */ /* 0x000fc800078e0a11 */
[----:B------:R-:W-:-:S04]  /*71f0*/  @!P6 IMAD.IADD R6, R6, 0x1, -R28 ;  /* 0x000000010606e824 */ /* 0x000fc800078e0a1c */
[----:B------:R-:W-:Y:S02]  /*7200*/  @!P1 IMAD.MOV R6, RZ, RZ, -R6 ;  /* 0x000000ffff069224 */ /* 0x000fe400078e0a06 */
[----:B--2---:R-:W-:Y:S02]  /*7210*/  IMAD.MOV.U32 R29, RZ, RZ, R24 ;  /* 0x000000ffff1d7224 */ /* 0x004fe400078e0018 */
[----:B------:R-:W-:Y:S02]  /*7220*/  IMAD.MOV.U32 R24, RZ, RZ, R25 ;  /* 0x000000ffff187224 */ /* 0x000fe400078e0019 */
[----:B------:R-:W-:Y:S02]  /*7230*/  IMAD.MOV.U32 R25, RZ, RZ, R23 ;  /* 0x000000ffff197224 */ /* 0x000fe400078e0017 */
[----:B------:R-:W-:-:S04]  /*7240*/  IMAD.MOV.U32 R23, RZ, RZ, R4 ;  /* 0x000000ffff177224 */ /* 0x000fc800078e0004 */
[----:B------:R-:W-:Y:S01]  /*7250*/  @!P4 IMAD.MOV R23, RZ, RZ, -R23 ;  /* 0x000000ffff17c224 */ /* 0x000fe200078e0a17 */
[----:B------:R-:W-:-:S04]  /*7260*/  ISETP.GE.AND P4, PT, R9, RZ, PT ;  /* 0x000000ff0900720c */ /* 0x000fc80003f86270 */
[----:B------:R0:W-:Y:S04]  /*7270*/  STL [R1+0x470], R23 ;  /* 0x0004701701007387 */ /* 0x0001e80000100800 */
[----:B0-----:R-:W2:Y:S04]  /*7280*/  LDL.LU R23, [R1+0x4a5c] ;  /* 0x004a5c0001177983 */ /* 0x001ea80000300800 */
[----:B------:R-:W5:Y:S04]  /*7290*/  LDL.LU R9, [R1+0x14] ;  /* 0x0000140001097983 */ /* 0x000f680000300800 */
[----:B------:R0:W-:Y:S02]  /*72a0*/  STL [R1+0x46c], R14 ;  /* 0x00046c0e01007387 */ /* 0x0001e40000100800 */
[----:B0-----:R-:W-:-:S04]  /*72b0*/  IMAD.MOV.U32 R14, RZ, RZ, R5 ;  /* 0x000000ffff0e7224 */ /* 0x001fc800078e0005 */
[----:B------:R-:W-:Y:S01]  /*72c0*/  @!P0 IMAD.MOV R14, RZ, RZ, -R14 ;  /* 0x000000ffff0e8224 */ /* 0x000fe200078e0a0e */
[----:B------:R-:W-:Y:S04]  /*72d0*/  STL [R1+0x468], R17 ;  /* 0x0004681101007387 */ /* 0x000fe80000100800 */
[----:B------:R-:W-:Y:S04]  /*72e0*/  STL [R1+0x464], R14 ;  /* 0x0004640e01007387 */ /* 0x000fe80000100800 */
[----:B---3--:R-:W-:Y:S04]  /*72f0*/  STL [R1+0x4a50], R27 ;  /* 0x004a501b01007387 */ /* 0x008fe80000100800 */
[----:B------:R-:W-:Y:S04]  /*7300*/  STL [R1+0x460], R6 ;  /* 0x0004600601007387 */ /* 0x000fe80000100800 */
[----:B------:R-:W-:Y:S04]  /*7310*/  STL [R1+0x4a54], R25 ;  /* 0x004a541901007387 */ /* 0x000fe80000100800 */
[----:B------:R0:W-:Y:S04]  /*7320*/  STL [R1+0x4a58], R3 ;  /* 0x004a580301007387 */ /* 0x0001e80000100800 */
[----:B0-----:R-:W3:Y:S01]  /*7330*/  LDL.LU R3, [R1+0x10] ;  /* 0x0000100001037983 */ /* 0x001ee20000300800 */
[----:B------:R-:W-:-:S05]  /*7340*/  IABS R7, R10 ;  /* 0x0000000a00077213 */ /* 0x000fca0000000000 */
[----:B------:R-:W-:-:S04]  /*7350*/  IMAD.HI.U32 R4, R15, R7, RZ ;  /* 0x000000070f047227 */ /* 0x000fc800078e00ff */
[----:B------:R-:W-:Y:S01]  /*7360*/  IMAD.MOV R4, RZ, RZ, -R4 ;  /* 0x000000ffff047224 */ /* 0x000fe200078e0a04 */
[----:B------:R-:W-:-:S03]  /*7370*/  IABS R2, R11 ;  /* 0x0000000b00027213 */ /* 0x000fc60000000000 */
[----:B------:R-:W-:Y:S02]  /*7380*/  IMAD R4, R28, R4, R7 ;  /* 0x000000041c047224 */ /* 0x000fe400078e0207 */
[----:B------:R-:W-:-:S03]  /*7390*/  IMAD.HI.U32 R16, R15, R2, RZ ;  /* 0x000000020f107227 */ /* 0x000fc600078e00ff */
[----:B------:R-:W-:Y:S01]  /*73a0*/  ISETP.GT.U32.AND P5, PT, R28, R4, PT ;  /* 0x000000041c00720c */ /* 0x000fe20003fa4070 */
[----:B------:R-:W-:-:S04]  /*73b0*/  IMAD.MOV R16, RZ, RZ, -R16 ;  /* 0x000000ffff107224 */ /* 0x000fc800078e0a10 */
[----:B------:R-:W-:-:S05]  /*73c0*/  IMAD R2, R28, R16, R2 ;  /* 0x000000101c027224 */ /* 0x000fca00078e0202 */
[----:B------:R-:W-:-:S03]  /*73d0*/  ISETP.GT.U32.AND P6, PT, R28, R2, PT ;  /* 0x000000021c00720c */ /* 0x000fc60003fc4070 */
[----:B------:R-:W-:Y:S01]  /*73e0*/  @!P5 IMAD.IADD R4, R4, 0x1, -R28 ;  /* 0x000000010404d824 */ /* 0x000fe200078e0a1c */
[----:B------:R-:W-:-:S04]  /*73f0*/  IABS R8, R12 ;  /* 0x0000000c00087213 */ /* 0x000fc80000000000 */
[----:B------:R-:W-:Y:S01]  /*7400*/  ISETP.GT.U32.AND P5, PT, R28, R4, PT ;  /* 0x000000041c00720c */ /* 0x000fe20003fa4070 */
[----:B------:R-:W-:Y:S01]  /*7410*/  IMAD.HI.U32 R7, R15, R8, RZ ;  /* 0x000000080f077227 */ /* 0x000fe200078e00ff */
[----:B------:R-:W-:Y:S02]  /*7420*/  IABS R6, R20 ;  /* 0x0000001400067213 */ /* 0x000fe40000000000 */
[----:B------:R-:W-:Y:S01]  /*7430*/  IABS R17, R13 ;  /* 0x0000000d00117213 */ /* 0x000fe20000000000 */
[----:B------:R-:W-:Y:S02]  /*7440*/  @!P6 IMAD.IADD R2, R2, 0x1, -R28 ;  /* 0x000000010202e824 */ /* 0x000fe400078e0a1c */
[----:B------:R-:W-:Y:S01]  /*7450*/  IMAD.MOV R7, RZ, RZ, -R7 ;  /* 0x000000ffff077224 */ /* 0x000fe200078e0a07 */
[----:B------:R-:W-:Y:S02]  /*7460*/  ISETP.GE.AND P1, PT, R12, RZ, PT ;  /* 0x000000ff0c00720c */ /* 0x000fe40003f26270 */
[----:B------:R-:W-:-:S03]  /*7470*/  ISETP.GT.U32.AND P6, PT, R28, R2, PT ;  /* 0x000000021c00720c */ /* 0x000fc60003fc4070 */
[----:B------:R-:W-:Y:S01]  /*7480*/  @!P5 IMAD.IADD R4, R4, 0x1, -R28 ;  /* 0x000000010404d824 */ /* 0x000fe200078e0a1c */
[----:B------:R-:W-:Y:S01]  /*7490*/  ISETP.GE.AND P5, PT, R13, RZ, PT ;  /* 0x000000ff0d00720c */ /* 0x000fe20003fa6270 */
[----:B------:R-:W-:Y:S01]  /*74a0*/  IMAD.HI.U32 R13, R15, R6, RZ ;  /* 0x000000060f0d7227 */ /* 0x000fe200078e00ff */
[----:B------:R-:W-:-:S03]  /*74b0*/  IABS R12, R21 ;  /* 0x00000015000c7213 */ /* 0x000fc60000000000 */
[C---:B------:R-:W-:Y:S02]  /*74c0*/  IMAD R5, R28.reuse, R7, R8 ;  /* 0x000000071c057224 */ /* 0x040fe400078e0208 */
[----:B------:R-:W-:Y:S01]  /*74d0*/  IMAD.HI.U32 R8, R15, R17, RZ ;  /* 0x000000110f087227 */ /* 0x000fe200078e00ff */
[----:B------:R-:W-:-:S03]  /*74e0*/  ISETP.GT.U32.AND P3, PT, R28, R0, PT ;  /* 0x000000001c00720c */ /* 0x000fc60003f64070 */
[----:B------:R-:W-:Y:S02]  /*74f0*/  IMAD.MOV R13, RZ, RZ, -R13 ;  /* 0x000000ffff0d7224 */ /* 0x000fe400078e0a0d */
[----:B------:R-:W-:Y:S02]  /*7500*/  IMAD.MOV R8, RZ, RZ, -R8 ;  /* 0x000000ffff087224 */ /* 0x000fe400078e0a08 */
[----:B------:R-:W-:Y:S02]  /*7510*/  IMAD R13, R28, R13, R6 ;  /* 0x0000000d1c0d7224 */ /* 0x000fe400078e0206 */
[----:B------:R-:W-:Y:S01]  /*7520*/  IMAD.HI.U32 R6, R15, R12, RZ ;  /* 0x0000000c0f067227 */ /* 0x000fe200078e00ff */
[----:B------:R-:W-:-:S03]  /*7530*/  ISETP.GE.AND P0, PT, R11, RZ, PT ;  /* 0x000000ff0b00720c */ /* 0x000fc60003f06270 */
[----:B------:R-:W-:Y:S01]  /*7540*/  IMAD R17, R28, R8, R17 ;  /* 0x000000081c117224 */ /* 0x000fe200078e0211 */
[----:B------:R-:W-:Y:S01]  /*7550*/  IABS R11, R22 ;  /* 0x00000016000b7213 */ /* 0x000fe20000000000 */
[----:B------:R-:W-:Y:S02]  /*7560*/  IMAD.MOV R6, RZ, RZ, -R6 ;  /* 0x000000ffff067224 */ /* 0x000fe400078e0a06 */
[----:B------:R-:W-:Y:S01]  /*7570*/  @!P6 IMAD.IADD R2, R2, 0x1, -R28 ;  /* 0x000000010202e824 */ /* 0x000fe200078e0a1c */
[C---:B------:R-:W-:Y:S01]  /*7580*/  ISETP.GT.U32.AND P6, PT, R28.reuse, R17, PT ;  /* 0x000000111c00720c */ /* 0x040fe20003fc4070 */
[----:B------:R-:W-:Y:S02]  /*7590*/  IMAD R12, R28, R6, R12 ;  /* 0x000000061c0c7224 */ /* 0x000fe400078e020c */
[----:B------:R-:W-:Y:S01]  /*75a0*/  IMAD.HI.U32 R6, R15, R11, RZ ;  /* 0x0000000b0f067227 */ /* 0x000fe200078e00ff */
[----:B------:R-:W-:-:S03]  /*75b0*/  ISETP.GE.AND P2, PT, R10, RZ, PT ;  /* 0x000000ff0a00720c */ /* 0x000fc60003f46270 */
[----:B------:R-:W-:Y:S01]  /*75c0*/  @!P3 IMAD.IADD R0, R0, 0x1, -R28 ;  /* 0x000000010000b824 */ /* 0x000fe200078e0a1c */
[C---:B------:R-:W-:Y:S01]  /*75d0*/  ISETP.GT.U32.AND P3, PT, R28.reuse, R5, PT ;  /* 0x000000051c00720c */ /* 0x040fe20003f64070 */
[----:B------:R-:W-:Y:S02]  /*75e0*/  IMAD.MOV R6, RZ, RZ, -R6 ;  /* 0x000000ffff067224 */ /* 0x000fe400078e0a06 */
[----:B------:R-:W-:Y:S02]  /*75f0*/  IMAD.MOV.U32 R25, RZ, RZ, R24 ;  /* 0x000000ffff197224 */ /* 0x000fe400078e0018 */
[----:B------:R-:W-:Y:S02]  /*7600*/  IMAD R6, R28, R6, R11 ;  /* 0x000000061c067224 */ /* 0x000fe400078e020b */
[----:B------:R-:W-:Y:S01]  /*7610*/  IMAD.MOV.U32 R11, RZ, RZ, R25 ;  /* 0x000000ffff0b7224 */ /* 0x000fe200078e0019 */
[----:B------:R-:W-:Y:S01]  /*7620*/  IABS R16, R18 ;  /* 0x0000001200107213 */ /* 0x000fe20000000000 */
[----:B------:R-:W-:-:S02]  /*7630*/  @!P6 IMAD.IADD R17, R17, 0x1, -R28 ;  /* 0x000000011111e824 */ /* 0x000fc400078e0a1c */
[----:B------:R-:W-:Y:S01]  /*7640*/  IMAD.MOV.U32 R25, RZ, RZ, R0 ;  /* 0x000000ffff197224 */ /* 0x000fe200078e0000 */
[----:B----4-:R-:W-:Y:S01]  /*7650*/  IABS R14, R19 ;  /* 0x00000013000e7213 */ /* 0x010fe20000000000 */
[----:B------:R-:W-:Y:S02]  /*7660*/  @!P3 IMAD.IADD R5, R5, 0x1, -R28 ;  /* 0x000000010505b824 */ /* 0x000fe400078e0a1c */
[----:B------:R-:W-:Y:S01]  /*7670*/  @!P4 IMAD.MOV R25, RZ, RZ, -R25 ;  /* 0x000000ffff19c224 */ /* 0x000fe200078e0a19 */
[C---:B------:R-:W-:Y:S01]  /*7680*/  ISETP.GT.U32.AND P4, PT, R28.reuse, R17, PT ;  /* 0x000000111c00720c */ /* 0x040fe20003f84070 */
[----:B------:R-:W-:Y:S01]  /*7690*/  IMAD.HI.U32 R7, R15, R16, RZ ;  /* 0x000000100f077227 */ /* 0x000fe200078e00ff */
[----:B------:R-:W-:-:S03]  /*76a0*/  ISETP.GT.U32.AND P3, PT, R28, R5, PT ;  /* 0x000000051c00720c */ /* 0x000fc60003f64070 */
[----:B------:R-:W-:Y:S02]  /*76b0*/  IMAD.MOV R8, RZ, RZ, -R7 ;  /* 0x000000ffff087224 */ /* 0x000fe400078e0a07 */
[----:B------:R-:W-:-:S04]  /*76c0*/  IMAD.HI.U32 R7, R15, R14, RZ ;  /* 0x0000000e0f077227 */ /* 0x000fc800078e00ff */
[----:B------:R-:W-:Y:S02]  /*76d0*/  IMAD.MOV R7, RZ, RZ, -R7 ;  /* 0x000000ffff077224 */ /* 0x000fe400078e0a07 */
[C---:B------:R-:W-:Y:S02]  /*76e0*/  IMAD R16, R28.reuse, R8, R16 ;  /* 0x000000081c107224 */ /* 0x040fe400078e0210 */
[----:B------:R-:W-:Y:S01]  /*76f0*/  @!P4 IMAD.IADD R17, R17, 0x1, -R28 ;  /* 0x000000011111c824 */ /* 0x000fe200078e0a1c */
[C---:B------:R-:W-:Y:S01]  /*7700*/  ISETP.GT.U32.AND P4, PT, R28.reuse, R6, PT ;  /* 0x000000061c00720c */ /* 0x040fe20003f84070 */
[----:B------:R-:W-:Y:S02]  /*7710*/  IMAD R14, R28, R7, R14 ;  /* 0x000000071c0e7224 */ /* 0x000fe400078e020e */
[----:B------:R-:W-:Y:S02]  /*7720*/  @!P3 IMAD.IADD R5, R5, 0x1, -R28 ;  /* 0x000000010505b824 */ /* 0x000fe400078e0a1c */
[----:B------:R-:W-:-:S02]  /*7730*/  @!P0 IMAD.MOV R2, RZ, RZ, -R2 ;  /* 0x000000ffff028224 */ /* 0x000fc400078e0a02 */
[----:B------:R-:W-:-:S06]  /*7740*/  @!P1 IMAD.MOV R5, RZ, RZ, -R5 ;  /* 0x000000ffff059224 */ /* 0x000fcc00078e0a05 */
[----:B------:R-:W-:Y:S01]  /*7750*/  @!P4 IMAD.IADD R6, R6, 0x1, -R28 ;  /* 0x000000010606c824 */ /* 0x000fe200078e0a1c */
[----:B------:R-:W-:Y:S02]  /*7760*/  ISETP.GE.AND P4, PT, R20, RZ, PT ;  /* 0x000000ff1400720c */ /* 0x000fe40003f86270 */
[----:B--2---:R-:W-:-:S05]  /*7770*/  IABS R10, R23 ;  /* 0x00000017000a7213 */ /* 0x004fca0000000000 */
[----:B------:R-:W-:-:S04]  /*7780*/  IMAD.HI.U32 R24, R15, R10, RZ ;  /* 0x0000000a0f187227 */ /* 0x000fc800078e00ff */
[----:B------:R-:W-:Y:S02]  /*7790*/  IMAD.MOV R24, RZ, RZ, -R24 ;  /* 0x000000ffff187224 */ /* 0x000fe400078e0a18 */
[----:B-----5:R-:W-:Y:S02]  /*77a0*/  IMAD.MOV.U32 R27, RZ, RZ, R9 ;  /* 0x000000ffff1b7224 */ /* 0x020fe400078e0009 */
[----:B------:R-:W-:Y:S02]  /*77b0*/  IMAD R10, R28, R24, R10 ;  /* 0x000000181c0a7224 */ /* 0x000fe400078e020a */
[----:B------:R-:W2:Y:S01]  /*77c0*/  LDL.LU R24, [R1+0x1c] ;  /* 0x00001c0001187983 */ /* 0x000ea20000300800 */
[----:B------:R-:W-:Y:S01]  /*77d0*/  IABS R7, R27 ;  /* 0x0000001b00077213 */ /* 0x000fe20000000000 */
[----:B------:R-:W-:Y:S02]  /*77e0*/  IMAD.MOV.U32 R0, RZ, RZ, R27 ;  /* 0x000000ffff007224 */ /* 0x000fe400078e001b */
[----:B------:R-:W-:-:S04]  /*77f0*/  IMAD.MOV.U32 R27, RZ, RZ, R4 ;  /* 0x000000ffff1b7224 */ /* 0x000fc800078e0004 */
[----:B------:R-:W-:Y:S01]  /*7800*/  @!P2 IMAD.MOV R27, RZ, RZ, -R27 ;  /* 0x000000ffff1ba224 */ /* 0x000fe200078e0a1b */
[----:B---3--:R-:W-:-:S05]  /*7810*/  IABS R9, R3 ;  /* 0x0000000300097213 */ /* 0x008fca0000000000 */
[----:B------:R-:W-:-:S04]  /*7820*/  IMAD.HI.U32 R8, R15, R9, RZ ;  /* 0x000000090f087227 */ /* 0x000fc800078e00ff */
[----:B------:R-:W-:Y:S02]  /*7830*/  IMAD.MOV R8, RZ, RZ, -R8 ;  /* 0x000000ffff087224 */ /* 0x000fe400078e0a08 */
[----:B------:R-:W-:Y:S02]  /*7840*/  IMAD.MOV.U32 R4, RZ, RZ, R3 ;  /* 0x000000ffff047224 */ /* 0x000fe400078e0003 */
[C---:B------:R-:W-:Y:S02]  /*7850*/  IMAD R8, R28.reuse, R8, R9 ;  /* 0x000000081c087224 */ /* 0x040fe400078e0209 */
[----:B------:R-:W3:Y:S04]  /*7860*/  LDL.LU R9, [R1+0x18] ;  /* 0x0000180001097983 */ /* 0x000ee80000300800 */
[----:B------:R-:W4:Y:S04]  /*7870*/  LDL.LU R3, [R1+0x4a58] ;  /* 0x004a580001037983 */ /* 0x000f280000300800 */
[----:B------:R0:W-:Y:S04]  /*7880*/  STL [R1+0x3cc], R25 ;  /* 0x0003cc1901007387 */ /* 0x0001e80000100800 */
[----:B0-----:R-:W5:Y:S04]  /*7890*/  LDL.LU R25, [R1+0x4a54] ;  /* 0x004a540001197983 */ /* 0x001f680000300800 */
[----:B------:R0:W-:Y:S04]  /*78a0*/  STL [R1+0x3c8], R27 ;  /* 0x0003c81b01007387 */ /* 0x0001e80000100800 */
[----:B0-----:R-:W4:Y:S04]  /*78b0*/  LDL.LU R27, [R1+0x4a50] ;  /* 0x004a5000011b7983 */ /* 0x001f280000300800 */
[----:B------:R-:W-:Y:S04]  /*78c0*/  STL [R1+0x3c4], R2 ;  /* 0x0003c40201007387 */ /* 0x000fe80000100800 */
[----:B------:R0:W-:Y:S04]  /*78d0*/  STL [R1+0x45c], R5 ;  /* 0x00045c0501007387 */ /* 0x0001e80000100800 */
[----:B------:R-:W4:Y:S01]  /*78e0*/  LDL.LU R20, [R1+0x24] ;  /* 0x0000240001147983 */ /* 0x000f220000300800 */
[----:B------:R-:W-:-:S02]  /*78f0*/  ISETP.GT.U32.AND P3, PT, R28, R16, PT ;  /* 0x000000101c00720c */ /* 0x000fc40003f64070 */
[----:B------:R-:W-:-:S11]  /*7900*/  ISETP.GT.U32.AND P6, PT, R28, R14, PT ;  /* 0x0000000e1c00720c */ /* 0x000fd60003fc4070 */
[--C-:B------:R-:W-:Y:S01]  /*7910*/  @!P3 IMAD.IADD R16, R16, 0x1, -R28.reuse ;  /* 0x000000011010b824 */ /* 0x100fe200078e0a1c */
[----:B------:R-:W-:Y:S01]  /*7920*/  ISETP.GT.U32.AND P3, PT, R28, R13, PT ;  /* 0x0000000d1c00720c */ /* 0x000fe20003f64070 */
[----:B------:R-:W-:Y:S01]  /*7930*/  @!P6 IMAD.IADD R14, R14, 0x1, -R28 ;  /* 0x000000010e0ee824 */ /* 0x000fe200078e0a1c */
[C---:B------:R-:W-:Y:S02]  /*7940*/  ISETP.GT.U32.AND P6, PT, R28.reuse, R12, PT ;  /* 0x0000000c1c00720c */ /* 0x040fe40003fc4070 */
[C---:B------:R-:W-:Y:S02]  /*7950*/  ISETP.GT.U32.AND P2, PT, R28.reuse, R16, PT ;  /* 0x000000101c00720c */ /* 0x040fe40003f44070 */
[----:B------:R-:W-:-:S07]  /*7960*/  ISETP.GT.U32.AND P0, PT, R28, R14, PT ;  /* 0x0000000e1c00720c */ /* 0x000fce0003f04070 */
[----:B------:R-:W-:Y:S01]  /*7970*/  @!P3 IMAD.IADD R13, R13, 0x1, -R28 ;  /* 0x000000010d0db824 */ /* 0x000fe200078e0a1c */
[----:B------:R-:W-:Y:S01]  /*7980*/  ISETP.GE.AND P3, PT, R18, RZ, PT ;  /* 0x000000ff1200720c */ /* 0x000fe20003f66270 */
[----:B------:R-:W-:-:S03]  /*7990*/  IMAD.HI.U32 R18, R15, R7, RZ ;  /* 0x000000070f127227 */ /* 0x000fc600078e00ff */
[----:B------:R-:W-:Y:S01]  /*79a0*/  ISETP.GT.U32.AND P1, PT, R28, R13, PT ;  /* 0x0000000d1c00720c */ /* 0x000fe20003f24070 */
[--C-:B------:R-:W-:Y:S01]  /*79b0*/  @!P2 IMAD.IADD R16, R16, 0x1, -R28.reuse ;  /* 0x000000011010a824 */ /* 0x100fe200078e0a1c */
[----:B------:R-:W-:Y:S01]  /*79c0*/  ISETP.GT.U32.AND P2, PT, R28, R10, PT ;  /* 0x0000000a1c00720c */ /* 0x000fe20003f44070 */
[--C-:B------:R-:W-:Y:S01]  /*79d0*/  @!P0 IMAD.IADD R14, R14, 0x1, -R28.reuse ;  /* 0x000000010e0e8824 */ /* 0x100fe200078e0a1c */
[----:B------:R-:W-:Y:S01]  /*79e0*/  ISETP.GT.U32.AND P0, PT, R28, R8, PT ;  /* 0x000000081c00720c */ /* 0x000fe20003f04070 */
[----:B------:R-:W-:Y:S02]  /*79f0*/  @!P6 IMAD.IADD R12, R12, 0x1, -R28 ;  /* 0x000000010c0ce824 */ /* 0x000fe400078e0a1c */
[----:B------:R-:W-:-:S03]  /*7a00*/  IMAD.MOV R18, RZ, RZ, -R18 ;  /* 0x000000ffff127224 */ /* 0x000fc600078e0a12 */
[C---:B------:R-:W-:Y:S01]  /*7a10*/  ISETP.GT.U32.AND P6, PT, R28.reuse, R12, PT ;  /* 0x0000000c1c00720c */ /* 0x040fe20003fc4070 */
[----:B------:R-:W-:Y:S02]  /*7a20*/  IMAD R7, R28, R18, R7 ;  /* 0x000000121c077224 */ /* 0x000fe400078e0207 */
[----:B------:R-:W-:Y:S02]  /*7a30*/  IMAD.MOV.U32 R18, RZ, RZ, R0 ;  /* 0x000000ffff127224 */ /* 0x000fe400078e0000 */
[--C-:B------:R-:W-:Y:S01]  /*7a40*/  @!P1 IMAD.IADD R13, R13, 0x1, -R28.reuse ;  /* 0x000000010d0d9824 */ /* 0x100fe200078e0a1c */
[----:B------:R-:W-:Y:S01]  /*7a50*/  ISETP.GE.AND P1, PT, R19, RZ, PT ;  /* 0x000000ff1300720c */ /* 0x000fe20003f26270 */
[--C-:B------:R-:W-:Y:S01]  /*7a60*/  @!P2 IMAD.IADD R10, R10, 0x1, -R28.reuse ;  /* 0x000000010a0aa824 */ /* 0x100fe200078e0a1c */
[----:B------:R-:W-:Y:S01]  /*7a70*/  ISETP.GE.AND P2, PT, R21, RZ, PT ;  /* 0x000000ff1500720c */ /* 0x000fe20003f46270 */
[----:B------:R-:W-:Y:S01]  /*7a80*/  @!P0 IMAD.IADD R8, R8, 0x1, -R28 ;  /* 0x0000000108088824 */ /* 0x000fe200078e0a1c */
[----:B------:R-:W-:-:S02]  /*7a90*/  ISETP.GE.AND P0, PT, R22, RZ, PT ;  /* 0x000000ff1600720c */ /* 0x000fc40003f06270 */
[----:B------:R-:W5:Y:S01]  /*7aa0*/  LDL.LU R22, [R1+0x20] ;  /* 0x0000200001167983 */ /* 0x000f620000300800 */
[----:B------:R-:W-:Y:S02]  /*7ab0*/  @!P6 IMAD.IADD R12, R12, 0x1, -R28 ;  /* 0x000000010c0ce824 */ /* 0x000fe400078e0a1c */
[----:B------:R-:W-:Y:S02]  /*7ac0*/  @!P5 IMAD.MOV R17, RZ, RZ, -R17 ;  /* 0x000000ffff11d224 */ /* 0x000fe400078e0a11 */
[----:B------:R-:W-:Y:S02]  /*7ad0*/  @!P3 IMAD.MOV R16, RZ, RZ, -R16 ;  /* 0x000000ffff10b224 */ /* 0x000fe400078e0a10 */
[----:B------:R-:W-:Y:S02]  /*7ae0*/  @!P1 IMAD.MOV R14, RZ, RZ, -R14 ;  /* 0x000000ffff0e9224 */ /* 0x000fe400078e0a0e */
[----:B------:R-:W-:Y:S01]  /*7af0*/  @!P4 IMAD.MOV R13, RZ, RZ, -R13 ;  /* 0x000000ffff0dc224 */ /* 0x000fe200078e0a0d */
[----:B------:R0:W-:Y:S01]  /*7b00*/  STL [R1+0x3bc], R17 ;  /* 0x0003bc1101007387 */ /* 0x0001e20000100800 */
[----:B------:R-:W-:-:S03]  /*7b10*/  ISETP.GT.U32.AND P3, PT, R28, R10, PT ;  /* 0x0000000a1c00720c */ /* 0x000fc60003f64070 */
[----:B------:R-:W-:Y:S04]  /*7b20*/  STL [R1+0x3b8], R16 ;  /* 0x0003b81001007387 */ /* 0x000fe80000100800 */
[----:B------:R-:W-:Y:S04]  /*7b30*/  STL [R1+0x3b4], R14 ;  /* 0x0003b40e01007387 */ /* 0x000fe80000100800 */
[----:B------:R-:W-:Y:S01]  /*7b40*/  STL [R1+0x458], R13 ;  /* 0x0004580d01007387 */ /* 0x000fe20000100800 */
[----:B------:R-:W-:Y:S02]  /*7b50*/  IMAD.MOV.U32 R19, RZ, RZ, R4 ;  /* 0x000000ffff137224 */ /* 0x000fe400078e0004 */
[----:B------:R-:W-:-:S03]  /*7b60*/  @!P3 IMAD.IADD R10, R10, 0x1, -R28 ;  /* 0x000000010a0ab824 */ /* 0x000fc600078e0a1c */
[----:B------:R-:W-:Y:S02]  /*7b70*/  ISETP.GE.AND P3, PT, R19, RZ, PT ;  /* 0x000000ff1300720c */ /* 0x000fe40003f66270 */
[----:B------:R-:W-:-:S13]  /*7b80*/  ISETP.GT.U32.AND P1, PT, R28, R8, PT ;  /* 0x000000081c00720c */ /* 0x000fda0003f24070 */
[----:B------:R-:W-:Y:S01]  /*7b90*/  @!P1 IMAD.IADD R8, R8, 0x1, -R28 ;  /* 0x0000000108089824 */ /* 0x000fe200078e0a1c */
[----:B------:R-:W-:Y:S02]  /*7ba0*/  ISETP.GE.AND P1, PT, R18, RZ, PT ;  /* 0x000000ff1200720c */ /* 0x000fe40003f26270 */
[----:B--2---:R-:W-:-:S05]  /*7bb0*/  IABS R0, R24 ;  /* 0x0000001800007213 */ /* 0x004fca0000000000 */
[----:B0-----:R-:W-:-:S04]  /*7bc0*/  IMAD.HI.U32 R5, R15, R0, RZ ;  /* 0x000000000f057227 */ /* 0x001fc800078e00ff */
[----:B------:R-:W-:-:S04]  /*7bd0*/  IMAD.MOV R5, RZ, RZ, -R5 ;  /* 0x000000ffff057224 */ /* 0x000fc800078e0a05 */
[----:B------:R-:W-:Y:S02]  /*7be0*/  IMAD R0, R28, R5, R0 ;  /* 0x000000051c007224 */ /* 0x000fe400078e0200 */
[----:B------:R-:W-:-:S04]  /*7bf0*/  IMAD.MOV.U32 R5, RZ, RZ, R12 ;  /* 0x000000ffff057224 */ /* 0x000fc800078e000c */
[----:B------:R-:W-:-:S05]  /*7c00*/  @!P2 IMAD.MOV R5, RZ, RZ, -R5 ;  /* 0x000000ffff05a224 */ /* 0x000fca00078e0a05 */
[----:B------:R0:W-:Y:S01]  /*7c10*/  STL [R1+0x454], R5 ;  /* 0x0004540501007387 */ /* 0x0001e20000100800 */
[----:B---3--:R-:W-:-:S05]  /*7c20*/  IABS R2, R9 ;  /* 0x0000000900027213 */ /* 0x008fca0000000000 */
[----:B------:R-:W-:-:S04]  /*7c30*/  IMAD.HI.U32 R4, R15, R2, RZ ;  /* 0x000000020f047227 */ /* 0x000fc800078e00ff */
[----:B----4-:R-:W-:Y:S02]  /*7c40*/  IMAD.MOV.U32 R21, RZ, RZ, R20 ;  /* 0x000000ffff157224 */ /* 0x010fe400078e0014 */
[----:B------:R-:W2:Y:S04]  /*7c50*/  LDL.LU R20, [R1+0x50] ;  /* 0x0000500001147983 */ /* 0x000ea80000300800 */
[----:B------:R-:W3:Y:S01]  /*7c60*/  LDL.LU R19, [R1+0x54] ;  /* 0x0000540001137983 */ /* 0x000ee20000300800 */
[----:B------:R-:W-:-:S04]  /*7c70*/  IMAD.MOV R4, RZ, RZ, -R4 ;  /* 0x000000ffff047224 */ /* 0x000fc800078e0a04 */
[----:B------:R-:W-:-:S05]  /*7c80*/  IMAD R2, R28, R4, R2 ;  /* 0x000000041c027224 */ /* 0x000fca00078e0202 */
[----:B------:R-:W-:-:S13]  /*7c90*/  ISETP.GT.U32.AND P4, PT, R28, R2, PT ;  /* 0x000000021c00720c */ /* 0x000fda0003f84070 */
[----:B------:R-:W-:Y:S01]  /*7ca0*/  @!P4 IMAD.IADD R2, R2, 0x1, -R28 ;  /* 0x000000010202c824 */ /* 0x000fe200078e0a1c */
[----:B------:R-:W-:Y:S02]  /*7cb0*/  ISETP.GE.AND P4, PT, R24, RZ, PT ;  /* 0x000000ff1800720c */ /* 0x000fe40003f86270 */
[----:B------:R-:W4:Y:S04]  /*7cc0*/  LDL.LU R24, [R1+0x58] ;  /* 0x0000580001187983 */ /* 0x000f280000300800 */
[----:B------:R-:W4:Y:S01]  /*7cd0*/  LDL.LU R18, [R1+0x28] ;  /* 0x0000280001127983 */ /* 0x000f220000300800 */
[----:B------:R-:W-:Y:S02]  /*7ce0*/  ISETP.GT.U32.AND P6, PT, R28, R7, PT ;  /* 0x000000071c00720c */ /* 0x000fe40003fc4070 */
[----:B------:R-:W-:-:S11]  /*7cf0*/  ISETP.GE.AND P2, PT, R23, RZ, PT ;  /* 0x000000ff1700720c */ /* 0x000fd60003f46270 */
[----:B------:R-:W-:Y:S01]  /*7d00*/  @!P6 IMAD.IADD R7, R7, 0x1, -R28 ;  /* 0x000000010707e824 */ /* 0x000fe200078e0a1c */
[C---:B------:R-:W-:Y:S01]  /*7d10*/  ISETP.GT.U32.AND P6, PT, R28.reuse, R6, PT ;  /* 0x000000061c00720c */ /* 0x040fe20003fc4070 */
[----:B------:R-:W-:Y:S02]  /*7d20*/  @!P2 IMAD.MOV R10, RZ, RZ, -R10 ;  /* 0x000000ffff0aa224 */ /* 0x000fe400078e0a0a */
[----:B------:R-:W-:Y:S01]  /*7d30*/  @!P3 IMAD.MOV R8, RZ, RZ, -R8 ;  /* 0x000000ffff08b224 */ /* 0x000fe200078e0a08 */
[----:B------:R-:W-:-:S09]  /*7d40*/  ISETP.GT.U32.AND P5, PT, R28, R7, PT ;  /* 0x000000071c00720c */ /* 0x000fd20003fa4070 */
[----:B------:R-:W-:Y:S01]  /*7d50*/  @!P6 IMAD.IADD R6, R6, 0x1, -R28 ;  /* 0x000000010606e824 */ /* 0x000fe200078e0a1c */
[----:B------:R-:W-:-:S03]  /*7d60*/  ISETP.GT.U32.AND P6, PT, R28, R0, PT ;  /* 0x000000001c00720c */ /* 0x000fc60003fc4070 */
[----:B------:R-:W-:-:S05]  /*7d70*/  @!P0 IMAD.MOV R6, RZ, RZ, -R6 ;  /* 0x000000ffff068224 */ /* 0x000fca00078e0a06 */
[----:B------:R0:W-:Y:S04]  /*7d80*/  STL [R1+0x450], R6 ;  /* 0x0004500601007387 */ /* 0x0001e80000100800 */
[----:B------:R-:W-:Y:S01]  /*7d90*/  STL [R1+0x44c], R10 ;  /* 0x00044c0a01007387 */ /* 0x000fe20000100800 */
[----:B------:R-:W-:-:S03]  /*7da0*/  ISETP.GT.U32.AND P0, PT, R28, R2, PT ;  /* 0x000000021c00720c */ /* 0x000fc60003f04070 */
[----:B------:R0:W-:Y:S04]  /*7db0*/  STL [R1+0x448], R8 ;  /* 0x0004480801007387 */ /* 0x0001e80000100800 */
[----:B------:R-:W4:Y:S01]  /*7dc0*/  LDL.LU R17, [R1+0x2c] ;  /* 0x00002c0001117983 */ /* 0x000f220000300800 */
[----:B-----5:R-:W-:Y:S01]  /*7dd0*/  IABS R4, R22 ;  /* 0x0000001600047213 */ /* 0x020fe20000000000 */
[--C-:B------:R-:W-:Y:S02]  /*7de0*/  @!P6 IMAD.IADD R0, R0, 0x1, -R28.reuse ;  /* 0x000000010000e824 */ /* 0x100fe400078e0a1c */
[----:B------:R-:W-:Y:S01]  /*7df0*/  @!P5 IMAD.IADD R7, R7, 0x1, -R28 ;  /* 0x000000010707d824 */ /* 0x000fe200078e0a1c */
[----:B------:R-:W-:Y:S01]  /*7e00*/  ISETP.GE.AND P5, PT, R9, RZ, PT ;  /* 0x000000ff0900720c */ /* 0x000fe20003fa6270 */
[----:B0-----:R-:W-:Y:S01]  /*7e10*/  IMAD.HI.U32 R5, R15, R4, RZ ;  /* 0x000000040f057227 */ /* 0x001fe200078e00ff */
[----:B------:R-:W-:-:S03]  /*7e20*/  ISETP.GT.U32.AND P2, PT, R28, R0, PT ;  /* 0x000000001c00720c */ /* 0x000fc60003f44070 */
[----:B------:R-:W-:Y:S02]  /*7e30*/  IMAD.MOV.U32 R6, RZ, RZ, R7 ;  /* 0x000000ffff067224 */ /* 0x000fe400078e0007 */
[----:B------:R-:W-:Y:S02]  /*7e40*/  IMAD.MOV R5, RZ, RZ, -R5 ;  /* 0x000000ffff057224 */ /* 0x000fe400078e0a05 */
[----:B------:R-:W-:Y:S02]  /*7e50*/  @!P0 IMAD.IADD R2, R2, 0x1, -R28 ;  /* 0x0000000102028824 */ /* 0x000fe400078e0a1c */
[----:B------:R-:W-:Y:S02]  /*7e60*/  @!P1 IMAD.MOV R6, RZ, RZ, -R6 ;  /* 0x000000ffff069224 */ /* 0x000fe400078e0a06 */
[----:B------:R-:W-:Y:S02]  /*7e70*/  IMAD R4, R28, R5, R4 ;  /* 0x000000051c047224 */ /* 0x000fe400078e0204 */
[----:B------:R-:W-:Y:S01]  /*7e80*/  IMAD.MOV.U32 R8, RZ, RZ, R2 ;  /* 0x000000ffff087224 */ /* 0x000fe200078e0002 */
[----:B------:R2:W-:Y:S01]  /*7e90*/  STL [R1+0x444], R6 ;  /* 0x0004440601007387 */ /* 0x0005e20000100800 */
[----:B------:R-:W-:-:S02]  /*7ea0*/  IABS R9, R21 ;  /* 0x0000001500097213 */ /* 0x000fc40000000000 */
[----:B------:R-:W-:Y:S01]  /*7eb0*/  @!P5 IMAD.MOV R8, RZ, RZ, -R8 ;  /* 0x000000ffff08d224 */ /* 0x000fe200078e0a08 */
[----:B------:R-:W-:Y:S01]  /*7ec0*/  ISETP.GT.U32.AND P6, PT, R28, R4, PT ;  /* 0x000000041c00720c */ /* 0x000fe20003fc4070 */
[----:B------:R-:W-:Y:S02]  /*7ed0*/  @!P2 IMAD.IADD R0, R0, 0x1, -R28 ;  /* 0x000000010000a824 */ /* 0x000fe400078e0a1c */
[----:B------:R-:W-:-:S04]  /*7ee0*/  IMAD.HI.U32 R5, R15, R9, RZ ;  /* 0x000000090f057227 */ /* 0x000fc800078e00ff */
[----:B------:R-:W-:-:S04]  /*7ef0*/  IMAD.MOV R5, RZ, RZ, -R5 ;  /* 0x000000ffff057224 */ /* 0x000fc800078e0a05 */
[----:B------:R-:W-:Y:S02]  /*7f00*/  IMAD R9, R28, R5, R9 ;  /* 0x000000051c097224 */ /* 0x000fe400078e0209 */
[----:B------:R-:W-:-:S03]  /*7f10*/  @!P6 IMAD.IADD R4, R4, 0x1, -R28 ;  /* 0x000000010404e824 */ /* 0x000fc600078e0a1c */
[C---:B------:R-:W-:Y:S02]  /*7f20*/  ISETP.GT.U32.AND P5, PT, R28.reuse, R9, PT ;  /* 0x000000091c00720c */ /* 0x040fe40003fa4070 */
[----:B------:R-:W-:Y:S02]  /*7f30*/  ISETP.GT.U32.AND P6, PT, R28, R4, PT ;  /* 0x000000041c00720c */ /* 0x000fe40003fc4070 */
[----:B------:R-:W-:Y:S02]  /*7f40*/  ISETP.GE.AND P3, PT, R22, RZ, PT ;  /* 0x000000ff1600720c */ /* 0x000fe40003f66270 */
[----:B------:R-:W-:-:S07]  /*7f50*/  ISETP.GE.AND P1, PT, R21, RZ, PT ;  /* 0x000000ff1500720c */ /* 0x000fce0003f26270 */
[--C-:B------:R-:W-:Y:S02]  /*7f60*/  @!P5 IMAD.IADD R9, R9, 0x1, -R28.reuse ;  /* 0x000000010909d824 */ /* 0x100fe400078e0a1c */
[----:B------:R-:W-:-:S03]  /*7f70*/  @!P6 IMAD.IADD R4, R4, 0x1, -R28 ;  /* 0x000000010404e824 */ /* 0x000fc600078e0a1c */
[----:B------:R-:W-:Y:S01]  /*7f80*/  ISETP.GT.U32.AND P5, PT, R28, R9, PT ;  /* 0x000000091c00720c */ /* 0x000fe20003fa4070 */
[----:B------:R-:W-:-:S04]  /*7f90*/  IMAD.MOV.U32 R16, RZ, RZ, R4 ;  /* 0x000000ffff107224 */ /* 0x000fc800078e0004 */
[----:B------:R-:W-:-:S08]  /*7fa0*/  @!P3 IMAD.MOV R16, RZ, RZ, -R16 ;  /* 0x000000ffff10b224 */ /* 0x000fd000078e0a10 */
[----:B------:R-:W-:-:S04]  /*7fb0*/  @!P5 IMAD.IADD R9, R9, 0x1, -R28 ;  /* 0x000000010909d824 */ /* 0x000fc800078e0a1c */
[----:B------:R-:W-:-:S04]  /*7fc0*/  IMAD.MOV.U32 R13, RZ, RZ, R9 ;  /* 0x000000ffff0d7224 */ /* 0x000fc800078e0009 */
[----:B------:R-:W-:Y:S01]  /*7fd0*/  @!P1 IMAD.MOV R13, RZ, RZ, -R13 ;  /* 0x000000ffff0d9224 */ /* 0x000fe200078e0a0d */
[----:B--2---:R-:W-:Y:S02]  /*7fe0*/  IABS R6, R20 ;  /* 0x0000001400067213 */ /* 0x004fe40000000000 */
[----:B------:R-:W-:Y:S02]  /*7ff0*/  ISETP.GE.AND P0, PT, R20, RZ, PT ;  /* 0x000000ff1400720c */ /* 0x000fe40003f06270 */
[----:B------:R-:W2:Y:S04]  /*8000*/  LDL.LU R20, [R1+0x30] ;  /* 0x0000300001147983 */ /* 0x000ea80000300800 */
[----:B------:R0:W-:Y:S01]  /*8010*/  STL [R1+0x440], R8 ;  /* 0x0004400801007387 */ /* 0x0001e20000100800 */
[----:B---3--:R-:W-:Y:S01]  /*8020*/  ISETP.GE.AND P2, PT, R19, RZ, PT ;  /* 0x000000ff1300720c */ /* 0x008fe20003f46270 */
[----:B0-----:R-:W-:-:S04]  /*8030*/  IMAD.MOV.U32 R8, RZ, RZ, R0 ;  /* 0x000000ffff087224 */ /* 0x001fc800078e0000 */
[----:B------:R-:W-:Y:S01]  /*8040*/  @!P4 IMAD.MOV R8, RZ, RZ, -R8 ;  /* 0x000000ffff08c224 */ /* 0x000fe200078e0a08 */
[----:B------:R-:W-:-:S04]  /*8050*/  IABS R2, R19 ;  /* 0x0000001300027213 */ /* 0x000fc80000000000 */
[----:B------:R0:W-:Y:S04]  /*8060*/  STL [R1+0x43c], R8 ;  /* 0x00043c0801007387 */ /* 0x0001e80000100800 */
[----:B------:R-:W3:Y:S01]  /*8070*/  LDL.LU R19, [R1+0x34] ;  /* 0x0000340001137983 */ /* 0x000ee20000300800 */
[----:B------:R-:W-:-:S03]  /*8080*/  IMAD.HI.U32 R7, R15, R6, RZ ;  /* 0x000000060f077227 */ /* 0x000fc600078e00ff */
[----:B------:R-:W5:Y:S01]  /*8090*/  LDL.LU R14, [R1+0x38] ;  /* 0x00003800010e7983 */ /* 0x000f620000300800 */
[----:B------:R-:W-:-:S03]  /*80a0*/  IMAD.MOV R0, RZ, RZ, -R7 ;  /* 0x000000ffff007224 */ /* 0x000fc600078e0a07 */
[----:B------:R-:W5:Y:S01]  /*80b0*/  LDL.LU R22, [R1+0x3c] ;  /* 0x00003c0001167983 */ /* 0x000f620000300800 */
[----:B------:R-:W-:-:S03]  /*80c0*/  IMAD R0, R28, R0, R6 ;  /* 0x000000001c007224 */ /* 0x000fc600078e0206 */
[----:B------:R-:W5:Y:S02]  /*80d0*/  LDL.LU R21, [R1+0x40] ;  /* 0x0000400001157983 */ /* 0x000f640000300800 */
[----:B------:R-:W-:-:S13]  /*80e0*/  ISETP.GT.U32.AND P6, PT, R28, R0, PT ;  /* 0x000000001c00720c */ /* 0x000fda0003fc4070 */
[----:B------:R-:W-:-:S05]  /*80f0*/  @!P6 IMAD.IADD R0, R0, 0x1, -R28 ;  /* 0x000000010000e824 */ /* 0x000fca00078e0a1c */
[----:B------:R-:W-:Y:S01]  /*8100*/  ISETP.GT.U32.AND P6, PT, R28, R0, PT ;  /* 0x000000001c00720c */ /* 0x000fe20003fc4070 */
[----:B------:R0:W-:Y:S01]  /*8110*/  STL [R1+0x390], R16 ;  /* 0x0003901001007387 */ /* 0x0001e20000100800 */
[----:B----4-:R-:W-:-:S03]  /*8120*/  IABS R7, R18 ;  /* 0x0000001200077213 */ /* 0x010fc60000000000 */
[----:B------:R-:W-:Y:S04]  /*8130*/  STL [R1+0x438], R13 ;  /* 0x0004380d01007387 */ /* 0x000fe80000100800 */
[----:B------:R-:W4:Y:S04]  /*8140*/  LDL.LU R23, [R1+0x44] ;  /* 0x0000440001177983 */ /* 0x000f280000300800 */
[----:B------:R-:W-:Y:S01]  /*8150*/  @!P6 IMAD.IADD R0, R0, 0x1, -R28 ;  /* 0x000000010000e824 */ /* 0x000fe200078e0a1c */
[----:B------:R-:W-:Y:S02]  /*8160*/  ISETP.GE.AND P6, PT, R18, RZ, PT ;  /* 0x000000ff1200720c */ /* 0x000fe40003fc6270 */
[----:B------:R-:W4:Y:S01]  /*8170*/  LDL.LU R18, [R1+0x48] ;  /* 0x0000480001127983 */ /* 0x000f220000300800 */
[----:B------:R-:W-:-:S02]  /*8180*/  IABS R5, R24 ;  /* 0x0000001800057213 */ /* 0x000fc40000000000 */
[----:B------:R-:W-:Y:S01]  /*8190*/  ISETP.GE.AND P4, PT, R24, RZ, PT ;  /* 0x000000ff1800720c */ /* 0x000fe20003f86270 */
[----:B------:R-:W-:Y:S02]  /*81a0*/  IMAD.MOV.U32 R24, RZ, RZ, R11 ;  /* 0x000000ffff187224 */ /* 0x000fe400078e000b */
[----:B------:R-:W-:-:S04]  /*81b0*/  IMAD.HI.U32 R11, R15, R2, RZ ;  /* 0x000000020f0b7227 */ /* 0x000fc800078e00ff */
[----:B------:R-:W-:Y:S02]  /*81c0*/  IMAD.MOV.U32 R6, RZ, RZ, R7 ;  /* 0x000000ffff067224 */ /* 0x000fe400078e0007 */
[----:B0-----:R-:W-:-:S04]  /*81d0*/  IMAD.HI.U32 R8, R15, R5, RZ ;  /* 0x000000050f087227 */ /* 0x001fc800078e00ff */
[----:B------:R-:W-:Y:S02]  /*81e0*/  IMAD.MOV R11, RZ, RZ, -R11 ;  /* 0x000000ffff0b7224 */ /* 0x000fe400078e0a0b */
[----:B------:R-:W-:Y:S01]  /*81f0*/  IMAD.HI.U32 R10, R15, R6, RZ ;  /* 0x000000060f0a7227 */ /* 0x000fe200078e00ff */
[----:B------:R-:W-:-:S03]  /*8200*/  IABS R7, R17 ;  /* 0x0000001100077213 */ /* 0x000fc60000000000 */
[----:B------:R-:W-:Y:S02]  /*8210*/  IMAD.MOV R8, RZ, RZ, -R8 ;  /* 0x000000ffff087224 */ /* 0x000fe400078e0a08 */
[C---:B------:R-:W-:Y:S02]  /*8220*/  IMAD R2, R28.reuse, R11, R2 ;  /* 0x0000000b1c027224 */ /* 0x040fe400078e0202 */
[----:B------:R-:W-:Y:S02]  /*8230*/  IMAD.MOV R10, RZ, RZ, -R10 ;  /* 0x000000ffff0a7224 */ /* 0x000fe400078e0a0a */
[C---:B------:R-:W-:Y:S01]  /*8240*/  IMAD R5, R28.reuse, R8, R5 ;  /* 0x000000081c057224 */ /* 0x040fe200078e0205 */
[----:B------:R-:W-:Y:S01]  /*8250*/  ISETP.GT.U32.AND P5, PT, R28, R2, PT ;  /* 0x000000021c00720c */ /* 0x000fe20003fa4070 */
[----:B------:R-:W-:-:S03]  /*8260*/  IMAD.HI.U32 R12, R15, R7, RZ ;  /* 0x000000070f0c7227 */ /* 0x000fc600078e00ff */
[C---:B------:R-:W-:Y:S01]  /*8270*/  ISETP.GT.U32.AND P3, PT, R28.reuse, R5, PT ;  /* 0x000000051c00720c */ /* 0x040fe20003f64070 */
[----:B------:R-:W-:Y:S02]  /*8280*/  IMAD R6, R28, R10, R6 ;  /* 0x0000000a1c067224 */ /* 0x000fe400078e0206 */
[----:B------:R-:W-:-:S03]  /*8290*/  IMAD.MOV R12, RZ, RZ, -R12 ;  /* 0x000000ffff0c7224 */ /* 0x000fc600078e0a0c */
[C---:B------:R-:W-:Y:S01]  /*82a0*/  ISETP.GT.U32.AND P1, PT, R28.reuse, R6, PT ;  /* 0x000000061c00720c */ /* 0x040fe20003f24070 */
[----:B------:R-:W-:Y:S02]  /*82b0*/  IMAD R7, R28, R12, R7 ;  /* 0x0000000c1c077224 */ /* 0x000fe400078e0207 */
[----:B------:R-:W-:-:S03]  /*82c0*/  @!P5 IMAD.IADD R2, R2, 0x1, -R28 ;  /* 0x000000010202d824 */ /* 0x000fc600078e0a1c */
[C---:B------:R-:W-:Y:S01]  /*82d0*/  ISETP.GT.U32.AND P5, PT, R28.reuse, R7, PT ;  /* 0x000000071c00720c */ /* 0x040fe20003fa4070 */
[----:B------:R-:W-:Y:S01]  /*82e0*/  @!P3 IMAD.IADD R5, R5, 0x1, -R28 ;  /* 0x000000010505b824 */ /* 0x000fe200078e0a1c */
[----:B------:R-:W-:Y:S01]  /*82f0*/  ISETP.GT.U32.AND P3, PT, R28, R2, PT ;  /* 0x000000021c00720c */ /* 0x000fe20003f64070 */
[----:B------:R-:W-:-:S04]  /*8300*/  IMAD.MOV.U32 R12, RZ, RZ, R0 ;  /* 0x000000ffff0c7224 */ /* 0x000fc800078e0000 */
[----:B------:R-:W-:Y:S01]  /*8310*/  @!P1 IMAD.IADD R6, R6, 0x1, -R28 ;  /* 0x0000000106069824 */ /* 0x000fe200078e0a1c */
[----:B------:R-:W-:Y:S01]  /*8320*/  ISETP.GT.U32.AND P1, PT, R28, R5, PT ;  /* 0x000000051c00720c */ /* 0x000fe20003f24070 */
[----:B------:R-:W-:-:S04]  /*8330*/  @!P0 IMAD.MOV R12, RZ, RZ, -R12 ;  /* 0x000000ffff0c8224 */ /* 0x000fc800078e0a0c */
[--C-:B------:R-:W-:Y:S01]  /*8340*/  @!P5 IMAD.IADD R7, R7, 0x1, -R28.reuse ;  /* 0x000000010707d824 */ /* 0x100fe200078e0a1c */
[----:B------:R0:W-:Y:S01]  /*8350*/  STL [R1+0x434], R12 ;  /* 0x0004340c01007387 */ /* 0x0001e20000100800 */
[----:B------:R-:W-:-:S03]  /*8360*/  @!P3 IMAD.IADD R2, R2, 0x1, -R28 ;  /* 0x000000010202b824 */ /* 0x000fc600078e0a1c */
[----:B------:R-:W4:Y:S01]  /*8370*/  LDL.LU R16, [R1+0x4c] ;  /* 0x00004c0001107983 */ /* 0x000f220000300800 */
[C---:B------:R-:W-:Y:S02]  /*8380*/  ISETP.GT.U32.AND P0, PT, R28.reuse, R7, PT ;  /* 0x000000071c00720c */ /* 0x040fe40003f04070 */
[----:B------:R-:W-:Y:S01]  /*8390*/  @!P1 IMAD.IADD R5, R5, 0x1, -R28 ;  /* 0x0000000105059824 */ /* 0x000fe200078e0a1c */
[----:B------:R-:W-:Y:S01]  /*83a0*/  ISETP.GE.AND P1, PT, R17, RZ, PT ;  /* 0x000000ff1100720c */ /* 0x000fe20003f26270 */
[----:B------:R-:W-:Y:S01]  /*83b0*/  IMAD.MOV.U32 R17, RZ, RZ, R2 ;  /* 0x000000ffff117224 */ /* 0x000fe200078e0002 */
[----:B------:R-:W-:Y:S01]  /*83c0*/  ISETP.GT.U32.AND P5, PT, R28, R6, PT ;  /* 0x000000061c00720c */ /* 0x000fe20003fa4070 */
[----:B------:R-:W-:Y:S02]  /*83d0*/  @!P4 IMAD.MOV R5, RZ, RZ, -R5 ;  /* 0x000000ffff05c224 */ /* 0x000fe400078e0a05 */
[----:B------:R-:W-:-:S05]  /*83e0*/  @!P2 IMAD.MOV R17, RZ, RZ, -R17 ;  /* 0x000000ffff11a224 */ /* 0x000fca00078e0a11 */
[--C-:B------:R-:W-:Y:S01]  /*83f0*/  @!P0 IMAD.IADD R7, R7, 0x1, -R28.reuse ;  /* 0x0000000107078824 */ /* 0x100fe200078e0a1c */
[----:B------:R0:W-:Y:S04]  /*8400*/  STL [R1+0x384], R17 ;  /* 0x0003841101007387 */ /* 0x0001e80000100800 */
[----:B------:R-:W-:Y:S01]  /*8410*/  STL [R1+0x380], R5 ;  /* 0x0003800501007387 */ /* 0x000fe20000100800 */
[----:B------:R-:W-:Y:S02]  /*8420*/  @!P5 IMAD.IADD R6, R6, 0x1, -R28 ;  /* 0x000000010606d824 */ /* 0x000fe400078e0a1c */
[----:B------:R-:W-:Y:S02]  /*8430*/  @!P1 IMAD.MOV R7, RZ, RZ, -R7 ;  /* 0x000000ffff079224 */ /* 0x000fe400078e0a07 */
[----:B------:R-:W-:Y:S01]  /*8440*/  @!P6 IMAD.MOV R6, RZ, RZ, -R6 ;  /* 0x000000ffff06e224 */ /* 0x000fe200078e0a06 */
[----:B--2---:R-:W-:-:S05]  /*8450*/  IABS R11, R20 ;  /* 0x00000014000b7213 */ /* 0x004fca0000000000 */
[----:B------:R-:W-:-:S04]  /*8460*/  IMAD.HI.U32 R4, R15, R11, RZ ;  /* 0x0000000b0f047227 */ /* 0x000fc800078e00ff */
[----:B------:R-:W-:-:S04]  /*8470*/  IMAD.MOV R4, RZ, RZ, -R4 ;  /* 0x000000ffff047224 */ /* 0x000fc800078e0a04 */
[----:B------:R-:W-:-:S05]  /*8480*/  IMAD R11, R28, R4, R11 ;  /* 0x000000041c0b7224 */ /* 0x000fca00078e020b */
[----:B------:R-:W-:Y:S02]  /*8490*/  ISETP.GT.U32.AND P3, PT, R28, R11, PT ;  /* 0x0000000b1c00720c */ /* 0x000fe40003f64070 */
[----:B---3--:R-:W-:-:S05]  /*84a0*/  IABS R4, R19 ;  /* 0x0000001300047213 */ /* 0x008fca0000000000 */
[----:B------:R-:W-:Y:S01]  /*84b0*/  IMAD.HI.U32 R0, R15, R4, RZ ;  /* 0x000000040f007227 */ /* 0x000fe200078e00ff */
[----:B------:R-:W-:Y:S02]  /*84c0*/  ISETP.GE.AND P0, PT, R20, RZ, PT ;  /* 0x000000ff1400720c */ /* 0x000fe40003f06270 */
[----:B------:R-:W2:Y:S01]  /*84d0*/  LDL.LU R20, [R1+0x5c] ;  /* 0x00005c0001147983 */ /* 0x000ea20000300800 */
[----:B------:R-:W-:-:S04]  /*84e0*/  IMAD.MOV R0, RZ, RZ, -R0 ;  /* 0x000000ffff007224 */ /* 0x000fc800078e0a00 */
[C---:B------:R-:W-:Y:S01]  /*84f0*/  IMAD R4, R28.reuse, R0, R4 ;  /* 0x000000001c047224 */ /* 0x040fe200078e0204 */
[----:B-----5:R-:W-:Y:S01]  /*8500*/  IABS R9, R22 ;  /* 0x0000001600097213 */ /* 0x020fe20000000000 */
[----:B------:R-:W-:Y:S01]  /*8510*/  @!P3 IMAD.IADD R11, R11, 0x1, -R28 ;  /* 0x000000010b0bb824 */ /* 0x000fe200078e0a1c */
[----:B------:R-:W-:Y:S02]  /*8520*/  ISETP.GE.AND P3, PT, R19, RZ, PT ;  /* 0x000000ff1300720c */ /* 0x000fe40003f66270 */
[C---:B------:R-:W-:Y:S01]  /*8530*/  ISETP.GT.U32.AND P5, PT, R28.reuse, R4, PT ;  /* 0x000000041c00720c */ /* 0x040fe20003fa4070 */
[----:B------:R-:W3:Y:S01]  /*8540*/  LDL.LU R19, [R1+0x60] ;  /* 0x0000600001137983 */ /* 0x000ee20000300800 */
[----:B------:R-:W-:Y:S01]  /*8550*/  IABS R8, R21 ;  /* 0x0000001500087213 */ /* 0x000fe20000000000 */
[C---:B0-----:R-:W-:Y:S01]  /*8560*/  IMAD.HI.U32 R12, R15.reuse, R9, RZ ;  /* 0x000000090f0c7227 */ /* 0x041fe200078e00ff */
[----:B------:R-:W-:Y:S01]  /*8570*/  ISETP.GT.U32.AND P2, PT, R28, R11, PT ;  /* 0x0000000b1c00720c */ /* 0x000fe20003f44070 */
[----:B------:R-:W5:Y:S02]  /*8580*/  LDL.LU R17, [R1+0x64] ;  /* 0x0000640001117983 */ /* 0x000f640000300800 */
[----:B------:R-:W-:-:S04]  /*8590*/  IMAD.HI.U32 R13, R15, R8, RZ ;  /* 0x000000080f0d7227 */ /* 0x000fc800078e00ff */
[----:B------:R-:W-:Y:S02]  /*85a0*/  IMAD.MOV R12, RZ, RZ, -R12 ;  /* 0x000000ffff0c7224 */ /* 0x000fe400078e0a0c */
[----:B------:R-:W-:Y:S02]  /*85b0*/  IMAD.MOV R13, RZ, RZ, -R13 ;  /* 0x000000ffff0d7224 */ /* 0x000fe400078e0a0d */
[----:B------:R-:W-:Y:S02]  /*85c0*/  IMAD R9, R28, R12, R9 ;  /* 0x0000000c1c097224 */ /* 0x000fe400078e0209 */
[----:B------:R-:W-:Y:S02]  /*85d0*/  @!P5 IMAD.IADD R4, R4, 0x1, -R28 ;  /* 0x000000010404d824 */ /* 0x000fe400078e0a1c */
[C---:B------:R-:W-:Y:S01]  /*85e0*/  IMAD R13, R28.reuse, R13, R8 ;  /* 0x0000000d1c0d7224 */ /* 0x040fe200078e0208 */
[C---:B------:R-:W-:Y:S01]  /*85f0*/  ISETP.GT.U32.AND P6, PT, R28.reuse, R9, PT ;  /* 0x000000091c00720c */ /* 0x040fe20003fc4070 */
[----:B------:R-:W-:Y:S01]  /*8600*/  @!P2 IMAD.IADD R11, R11, 0x1, -R28 ;  /* 0x000000010b0ba824 */ /* 0x000fe200078e0a1c */
[C---:B------:R-:W-:Y:S01]  /*8610*/  ISETP.GT.U32.AND P5, PT, R28.reuse, R4, PT ;  /* 0x000000041c00720c */ /* 0x040fe20003fa4070 */
[----:B------:R-:W-:Y:S01]  /*8620*/  STL [R1+0x430], R6 ;  /* 0x0004300601007387 */ /* 0x000fe20000100800 */
[----:B------:R-:W-:-:S03]  /*8630*/  ISETP.GT.U32.AND P2, PT, R28, R13, PT ;  /* 0x0000000d1c00720c */ /* 0x000fc60003f44070 */
[----:B------:R0:W-:Y:S01]  /*8640*/  STL [R1+0x42c], R7 ;  /* 0x00042c0701007387 */ /* 0x0001e20000100800 */
[----:B------:R-:W-:Y:S01]  /*8650*/  IABS R10, R14 ;  /* 0x0000000e000a7213 */ /* 0x000fe20000000000 */
[----:B0-----:R-:W-:-:S04]  /*8660*/  IMAD.MOV.U32 R7, RZ, RZ, R11 ;  /* 0x000000ffff077224 */ /* 0x001fc800078e000b */
[----:B------:R-:W-:Y:S01]  /*8670*/  @!P0 IMAD.MOV R7, RZ, RZ, -R7 ;  /* 0x000000ffff078224 */ /* 0x000fe200078e0a07 */
[----:B----4-:R-:W-:Y:S01]  /*8680*/  IABS R2, R18 ;  /* 0x0000001200027213 */ /* 0x010fe20000000000 */
[--C-:B------:R-:W-:Y:S01]  /*8690*/  @!P5 IMAD.IADD R4, R4, 0x1, -R28.reuse ;  /* 0x000000010404d824 */ /* 0x100fe200078e0a1c */
[----:B------:R-:W-:Y:S01]  /*86a0*/  ISETP.GE.AND P5, PT, R22, RZ, PT ;  /* 0x000000ff1600720c */ /* 0x000fe20003fa6270 */
[--C-:B------:R-:W-:Y:S01]  /*86b0*/  @!P6 IMAD.IADD R9, R9, 0x1, -R28.reuse ;  /* 0x000000010909e824 */ /* 0x100fe200078e0a1c */
[----:B------:R-:W-:Y:S01]  /*86c0*/  STL [R1+0x428], R7 ;  /* 0x0004280701007387 */ /* 0x000fe20000100800 */
[----:B------:R-:W-:-:S03]  /*86d0*/  @!P2 IMAD.IADD R13, R13, 0x1, -R28 ;  /* 0x000000010d0da824 */ /* 0x000fc600078e0a1c */
[----:B------:R-:W4:Y:S01]  /*86e0*/  LDL.LU R22, [R1+0x68] ;  /* 0x0000680001167983 */ /* 0x000f220000300800 */
[----:B------:R-:W-:Y:S01]  /*86f0*/  IMAD.HI.U32 R0, R15, R10, RZ ;  /* 0x0000000a0f007227 */ /* 0x000fe200078e00ff */
[----:B------:R-:W-:-:S03]  /*8700*/  ISETP.GT.U32.AND P2, PT, R28, R9, PT ;  /* 0x000000091c00720c */ /* 0x000fc60003f44070 */
[----:B------:R-:W-:-:S04]  /*8710*/  IMAD.HI.U32 R6, R15, R2, RZ ;  /* 0x000000020f067227 */ /* 0x000fc800078e00ff */
[----:B------:R-:W-:Y:S02]  /*8720*/  IMAD.MOV R0, RZ, RZ, -R0 ;  /* 0x000000ffff007224 */ /* 0x000fe400078e0a00 */
[----:B------:R-:W-:Y:S02]  /*8730*/  IMAD.MOV R6, RZ, RZ, -R6 ;  /* 0x000000ffff067224 */ /* 0x000fe400078e0a06 */
[C---:B------:R-:W-:Y:S02]  /*8740*/  IMAD R0, R28.reuse, R0, R10 ;  /* 0x000000001c007224 */ /* 0x040fe400078e020a */
[C---:B------:R-:W-:Y:S02]  /*8750*/  IMAD R2, R28.reuse, R6, R2 ;  /* 0x000000061c027224 */ /* 0x040fe400078e0202 */
[----:B------:R-:W-:Y:S01]  /*8760*/  @!P2 IMAD.IADD R9, R9, 0x1, -R28 ;  /* 0x000000010909a824 */ /* 0x000fe200078e0a1c */
[C---:B------:R-:W-:Y:S02]  /*8770*/  ISETP.GT.U32.AND P4, PT, R28.reuse, R0, PT ;  /* 0x000000001c00720c */ /* 0x040fe40003f84070 */
[----:B------:R-:W-:-:S11]  /*8780*/  ISETP.GT.U32.AND P2, PT, R28, R2, PT ;  /* 0x000000021c00720c */ /* 0x000fd60003f44070 */
[--C-:B------:R-:W-:Y:S01]  /*8790*/  @!P4 IMAD.IADD R0, R0, 0x1, -R28.reuse ;  /* 0x000000010000c824 */ /* 0x100fe200078e0a1c */
[----:B------:R-:W-:Y:S01]  /*87a0*/  ISETP.GE.AND P4, PT, R21, RZ, PT ;  /* 0x000000ff1500720c */ /* 0x000fe20003f86270 */
[----:B------:R-:W-:Y:S01]  /*87b0*/  @!P2 IMAD.IADD R2, R2, 0x1, -R28 ;  /* 0x000000010202a824 */ /* 0x000fe200078e0a1c */
[----:B------:R-:W4:Y:S01]  /*87c0*/  LDL.LU R21, [R1+0x6c] ;  /* 0x00006c0001157983 */ /* 0x000f220000300800 */
[----:B------:R-:W-:-:S03]  /*87d0*/  ISETP.GE.AND P2, PT, R18, RZ, PT ;  /* 0x000000ff1200720c */ /* 0x000fc60003f46270 */
[----:B------:R-:W4:Y:S01]  /*87e0*/  LDL.LU R18, [R1+0x70] ;  /* 0x0000700001127983 */ /* 0x000f220000300800 */
[----:B------:R-:W-:Y:S02]  /*87f0*/  IABS R8, R23 ;  /* 0x0000001700087213 */ /* 0x000fe40000000000 */
[----:B------:R-:W-:-:S03]  /*8800*/  ISETP.GT.U32.AND P6, PT, R28, R0, PT ;  /* 0x000000001c00720c */ /* 0x000fc60003fc4070 */
[----:B------:R-:W-:-:S04]  /*8810*/  IMAD.HI.U32 R5, R15, R8, RZ ;  /* 0x000000080f057227 */ /* 0x000fc800078e00ff */
[----:B------:R-:W-:Y:S01]  /*8820*/  IMAD.MOV R5, RZ, RZ, -R5 ;  /* 0x000000ffff057224 */ /* 0x000fe200078e0a05 */
[----:B------:R-:W-:Y:S02]  /*8830*/  ISETP.GE.AND P1, PT, R14, RZ, PT ;  /* 0x000000ff0e00720c */ /* 0x000fe40003f26270 */
[----:B------:R-:W-:Y:S01]  /*8840*/  IABS R14, R16 ;  /* 0x00000010000e7213 */ /* 0x000fe20000000000 */
[----:B------:R-:W-:Y:S02]  /*8850*/  IMAD R8, R28, R5, R8 ;  /* 0x000000051c087224 */ /* 0x000fe400078e0208 */
[----:B------:R-:W-:Y:S02]  /*8860*/  @!P6 IMAD.IADD R0, R0, 0x1, -R28 ;  /* 0x000000010000e824 */ /* 0x000fe400078e0a1c */
[----:B------:R-:W-:Y:S01]  /*8870*/  IMAD.HI.U32 R11, R15, R14, RZ ;  /* 0x0000000e0f0b7227 */ /* 0x000fe200078e00ff */
[----:B------:R-:W-:-:S03]  /*8880*/  ISETP.GT.U32.AND P6, PT, R28, R8, PT ;  /* 0x000000081c00720c */ /* 0x000fc60003fc4070 */
[----:B------:R-:W-:-:S04]  /*8890*/  IMAD.MOV R11, RZ, RZ, -R11 ;  /* 0x000000ffff0b7224 */ /* 0x000fc800078e0a0b */
[C---:B------:R-:W-:Y:S01]  /*88a0*/  IMAD R14, R28.reuse, R11, R14 ;  /* 0x0000000b1c0e7224 */ /* 0x040fe200078e020e */
[----:B------:R-:W-:-:S05]  /*88b0*/  ISETP.GT.U32.AND P0, PT, R28, R13, PT ;  /* 0x0000000d1c00720c */ /* 0x000fca0003f04070 */
[----:B------:R-:W-:Y:S01]  /*88c0*/  @!P6 IMAD.IADD R8, R8, 0x1, -R28 ;  /* 0x000000010808e824 */ /* 0x000fe200078e0a1c */
[C---:B------:R-:W-:Y:S01]  /*88d0*/  ISETP.GT.U32.AND P6, PT, R28.reuse, R14, PT ;  /* 0x0000000e1c00720c */ /* 0x040fe20003fc4070 */
[----:B------:R-:W-:Y:S02]  /*88e0*/  @!P3 IMAD.MOV R4, RZ, RZ, -R4 ;  /* 0x000000ffff04b224 */ /* 0x000fe400078e0a04 */
[----:B------:R-:W-:Y:S01]  /*88f0*/  @!P1 IMAD.MOV R0, RZ, RZ, -R0 ;  /* 0x000000ffff009224 */ /* 0x000fe200078e0a00 */
[----:B------:R-:W-:Y:S02]  /*8900*/  ISETP.GT.U32.AND P3, PT, R28, R8, PT ;  /* 0x000000081c00720c */ /* 0x000fe40003f64070 */
[----:B------:R-:W-:Y:S01]  /*8910*/  STL [R1+0x370], R4 ;  /* 0x0003700401007387 */ /* 0x000fe20000100800 */
[----:B------:R-:W-:-:S03]  /*8920*/  @!P0 IMAD.IADD R13, R13, 0x1, -R28 ;  /* 0x000000010d0d8824 */ /* 0x000fc600078e0a1c */
[----:B------:R0:W-:Y:S01]  /*8930*/  STL [R1+0x36c], R0 ;  /* 0x00036c0001007387 */ /* 0x0001e20000100800 */
[----:B------:R-:W-:Y:S02]  /*8940*/  ISETP.GE.AND P0, PT, R23, RZ, PT ;  /* 0x000000ff1700720c */ /* 0x000fe40003f06270 */
[----:B------:R-:W-:Y:S02]  /*8950*/  @!P6 IMAD.IADD R14, R14, 0x1, -R28 ;  /* 0x000000010e0ee824 */ /* 0x000fe400078e0a1c */
[----:B0-----:R-:W-:-:S03]  /*8960*/  IMAD.MOV.U32 R0, RZ, RZ, R9 ;  /* 0x000000ffff007224 */ /* 0x001fc600078e0009 */
[----:B------:R-:W-:Y:S01]  /*8970*/  ISETP.GT.U32.AND P1, PT, R28, R14, PT ;  /* 0x0000000e1c00720c */ /* 0x000fe20003f24070 */
[----:B------:R-:W-:Y:S02]  /*8980*/  @!P5 IMAD.MOV R0, RZ, RZ, -R0 ;  /* 0x000000ffff00d224 */ /* 0x000fe400078e0a00 */
[----:B------:R-:W-:-:S04]  /*8990*/  @!P3 IMAD.IADD R8, R8, 0x1, -R28 ;  /* 0x000000010808b824 */ /* 0x000fc800078e0a1c */
[----:B------:R-:W-:Y:S01]  /*89a0*/  @!P0 IMAD.MOV R8, RZ, RZ, -R8 ;  /* 0x000000ffff088224 */ /* 0x000fe200078e0a08 */
[----:B------:R0:W-:Y:S01]  /*89b0*/  STL [R1+0x368], R0 ;  /* 0x0003680001007387 */ /* 0x0001e20000100800 */
[----:B------:R-:W-:-:S04]  /*89c0*/  ISETP.GT.U32.AND P6, PT, R28, R2, PT ;  /* 0x000000021c00720c */ /* 0x000fc80003fc4070 */
[----:B------:R-:W-:-:S09]  /*89d0*/  @!P1 IMAD.IADD R14, R14, 0x1, -R28 ;  /* 0x000000010e0e9824 */ /* 0x000fd200078e0a1c */
[----:B------:R-:W-:Y:S01]  /*89e0*/  @!P6 IMAD.IADD R2, R2, 0x1, -R28 ;  /* 0x000000010202e824 */ /* 0x000fe200078e0a1c */
[----:B------:R-:W-:-:S03]  /*89f0*/  ISETP.GE.AND P6, PT, R16, RZ, PT ;  /* 0x000000ff1000720c */ /* 0x000fc60003fc6270 */
[----:B------:R-:W-:-:S04]  /*8a00*/  IMAD.MOV.U32 R9, RZ, RZ, R2 ;  /* 0x000000ffff097224 */ /* 0x000fc800078e0002 */
[----:B------:R-:W-:Y:S01]  /*8a10*/  @!P2 IMAD.MOV R9, RZ, RZ, -R9 ;  /* 0x000000ffff09a224 */ /* 0x000fe200078e0a09 */
[----:B--2---:R-:W-:-:S05]  /*8a20*/  IABS R5, R20 ;  /* 0x0000001400057213 */ /* 0x004fca0000000000 */
[----:B------:R-:W-:-:S04]  /*8a30*/  IMAD.HI.U32 R10, R15, R5, RZ ;  /* 0x000000050f0a7227 */ /* 0x000fc800078e00ff */
[----:B------:R-:W-:Y:S01]  /*8a40*/  IMAD.MOV R10, RZ, RZ, -R10 ;  /* 0x000000ffff0a7224 */ /* 0x000fe200078e0a0a */
[----:B---3--:R-:W-:-:S03]  /*8a50*/  IABS R6, R19 ;  /* 0x0000001300067213 */ /* 0x008fc60000000000 */
[----:B------:R-:W-:Y:S02]  /*8a60*/  IMAD R5, R28, R10, R5 ;  /* 0x0000000a1c057224 */ /* 0x000fe400078e0205 */
[----:B------:R-:W-:-:S03]  /*8a70*/  IMAD.HI.U32 R12, R15, R6, RZ ;  /* 0x000000060f0c7227 */ /* 0x000fc600078e00ff */
[----:B------:R-:W-:Y:S01]  /*8a80*/  ISETP.GT.U32.AND P5, PT, R28, R5, PT ;  /* 0x000000051c00720c */ /* 0x000fe20003fa4070 */
[----:B------:R-:W-:Y:S01]  /*8a90*/  IMAD.MOV R12, RZ, RZ, -R12 ;  /* 0x000000ffff0c7224 */ /* 0x000fe200078e0a0c */
[----:B-----5:R-:W-:-:S03]  /*8aa0*/  IABS R7, R17 ;  /* 0x0000001100077213 */ /* 0x020fc60000000000 */
[----:B------:R-:W-:Y:S02]  /*8ab0*/  IMAD R6, R28, R12, R6 ;  /* 0x0000000c1c067224 */ /* 0x000fe400078e0206 */
[----:B------:R-:W-:Y:S02]  /*8ac0*/  IMAD.MOV.U32 R12, RZ, RZ, R13 ;  /* 0x000000ffff0c7224 */ /* 0x000fe400078e000d */
[----:B------:R-:W-:-:S04]  /*8ad0*/  IMAD.HI.U32 R11, R15, R7, RZ ;  /* 0x000000070f0b7227 */ /* 0x000fc800078e00ff */
[----:B------:R-:W-:Y:S02]  /*8ae0*/  @!P4 IMAD.MOV R12, RZ, RZ, -R12 ;  /* 0x000000ffff0cc224 */ /* 0x000fe400078e0a0c */
[----:B------:R-:W-:Y:S02]  /*8af0*/  IMAD.MOV R11, RZ, RZ, -R11 ;  /* 0x000000ffff0b7224 */ /* 0x000fe400078e0a0b */
[----:B------:R-:W-:Y:S01]  /*8b00*/  @!P5 IMAD.IADD R5, R5, 0x1, -R28 ;  /* 0x000000010505d824 */ /* 0x000fe200078e0a1c */
[----:B------:R-:W-:Y:S01]  /*8b10*/  STL [R1+0x424], R12 ;  /* 0x0004240c01007387 */ /* 0x000fe20000100800 */
[----:B------:R-:W-:Y:S01]  /*8b20*/  ISETP.GE.AND P5, PT, R19, RZ, PT ;  /* 0x000000ff1300720c */ /* 0x000fe20003fa6270 */
[----:B------:R-:W-:Y:S01]  /*8b30*/  IMAD R7, R28, R11, R7 ;  /* 0x0000000b1c077224 */ /* 0x000fe200078e0207 */
[----:B------:R-:W-:Y:S01]  /*8b40*/  ISETP.GE.AND P1, PT, R20, RZ, PT ;  /* 0x000000ff1400720c */ /* 0x000fe20003f26270 */
[----:B------:R-:W2:Y:S04]  /*8b50*/  LDL.LU R19, [R1+0x74] ;  /* 0x0000740001137983 */ /* 0x000ea80000300800 */
[----:B------:R3:W-:Y:S01]  /*8b60*/  STL [R1+0x360], R8 ;  /* 0x0003600801007387 */ /* 0x0007e20000100800 */
[----:B------:R-:W-:-:S03]  /*8b70*/  ISETP.GT.U32.AND P3, PT, R28, R7, PT ;  /* 0x000000071c00720c */ /* 0x000fc60003f64070 */
[----:B------:R-:W5:Y:S01]  /*8b80*/  LDL.LU R20, [R1+0x78] ;  /* 0x0000780001147983 */ /* 0x000f620000300800 */
[----:B----4-:R-:W-:-:S05]  /*8b90*/  IABS R10, R22 ;  /* 0x00000016000a7213 */ /* 0x010fca0000000000 */
[----:B0-----:R-:W-:-:S04]  /*8ba0*/  IMAD.HI.U32 R0, R15, R10, RZ ;  /* 0x0000000a0f007227 */ /* 0x001fc800078e00ff */
[----:B------:R-:W-:Y:S02]  /*8bb0*/  IMAD.MOV R0, RZ, RZ, -R0 ;  /* 0x000000ffff007224 */ /* 0x000fe400078e0a00 */
[----:B------:R-:W-:Y:S02]  /*8bc0*/  @!P3 IMAD.IADD R7, R7, 0x1, -R28 ;  /* 0x000000010707b824 */ /* 0x000fe400078e0a1c */
[----:B------:R-:W-:-:S03]  /*8bd0*/  IMAD R0, R28, R0, R10 ;  /* 0x000000001c007224 */ /* 0x000fc600078e020a */
[C---:B------:R-:W-:Y:S02]  /*8be0*/  ISETP.GT.U32.AND P3, PT, R28.reuse, R7, PT ;  /* 0x000000071c00720c */ /* 0x040fe40003f64070 */
[----:B------:R-:W-:Y:S01]  /*8bf0*/  ISETP.GT.U32.AND P2, PT, R28, R0, PT ;  /* 0x000000001c00720c */ /* 0x000fe20003f44070 */
[----:B---3--:R-:W-:-:S04]  /*8c00*/  IMAD.MOV.U32 R8, RZ, RZ, R14 ;  /* 0x000000ffff087224 */ /* 0x008fc800078e000e */
[----:B------:R-:W-:Y:S01]  /*8c10*/  @!P6 IMAD.MOV R8, RZ, RZ, -R8 ;  /* 0x000000ffff08e224 */ /* 0x000fe200078e0a08 */
[----:B------:R-:W-:Y:S04]  /*8c20*/  STL [R1+0x35c], R9 ;  /* 0x00035c0901007387 */ /* 0x000fe80000100800 */
[----:B------:R0:W-:Y:S01]  /*8c30*/  STL [R1+0x420], R8 ;  /* 0x0004200801007387 */ /* 0x0001e20000100800 */
[--C-:B------:R-:W-:Y:S02]  /*8c40*/  @!P3 IMAD.IADD R7, R7, 0x1, -R28.reuse ;  /* 0x000000010707b824 */ /* 0x100fe400078e0a1c */
[----:B------:R-:W-:Y:S01]  /*8c50*/  @!P2 IMAD.IADD R0, R0, 0x1, -R28 ;  /* 0x000000010000a824 */ /* 0x000fe200078e0a1c */
[----:B------:R-:W-:Y:S02]  /*8c60*/  IABS R11, R21 ;  /* 0x00000015000b7213 */ /* 0x000fe40000000000 */
[----:B------:R-:W-:-:S02]  /*8c70*/  ISETP.GE.AND P3, PT, R21, RZ, PT ;  /* 0x000000ff1500720c */ /* 0x000fc40003f66270 */
[----:B------:R-:W-:Y:S01]  /*8c80*/  IABS R2, R18 ;  /* 0x0000001200027213 */ /* 0x000fe20000000000 */
[----:B------:R-:W3:Y:S01]  /*8c90*/  LDL.LU R21, [R1+0xb4] ;  /* 0x0000b40001157983 */ /* 0x000ee20000300800 */
[----:B------:R-:W-:-:S03]  /*8ca0*/  ISETP.GE.AND P2, PT, R18, RZ, PT ;  /* 0x000000ff1200720c */ /* 0x000fc60003f46270 */
[----:B------:R-:W4:Y:S01]  /*8cb0*/  LDL.LU R18, [R1+0x7c] ;  /* 0x00007c0001127983 */ /* 0x000f220000300800 */
[----:B------:R-:W-:-:S13]  /*8cc0*/  ISETP.GT.U32.AND P4, PT, R28, R6, PT ;  /* 0x000000061c00720c */ /* 0x000fda0003f84070 */
[----:B------:R-:W-:Y:S01]  /*8cd0*/  @!P4 IMAD.IADD R6, R6, 0x1, -R28 ;  /* 0x000000010606c824 */ /* 0x000fe200078e0a1c */
[----:B------:R-:W-:-:S04]  /*8ce0*/  ISETP.GT.U32.AND P4, PT, R28, R5, PT ;  /* 0x000000051c00720c */ /* 0x000fc80003f84070 */
[----:B------:R-:W-:Y:S01]  /*8cf0*/  ISETP.GT.U32.AND P0, PT, R28, R6, PT ;  /* 0x000000061c00720c */ /* 0x000fe20003f04070 */
[----:B------:R-:W-:Y:S01]  /*8d00*/  IMAD.HI.U32 R4, R15, R11, RZ ;  /* 0x0000000b0f047227 */ /* 0x000fe200078e00ff */
[----:B------:R-:W-:-:S03]  /*8d10*/  ISETP.GE.AND P6, PT, R17, RZ, PT ;  /* 0x000000ff1100720c */ /* 0x000fc60003fc6270 */
[----:B------:R-:W-:-:S04]  /*8d20*/  IMAD.MOV R4, RZ, RZ, -R4 ;  /* 0x000000ffff047224 */ /* 0x000fc800078e0a04 */
[----:B------:R-:W-:-:S04]  /*8d30*/  @!P4 IMAD.IADD R5, R5, 0x1, -R28 ;  /* 0x000000010505c824 */ /* 0x000fc800078e0a1c */
[----:B------:R-:W-:Y:S01]  /*8d40*/  @!P1 IMAD.MOV R5, RZ, RZ, -R5 ;  /* 0x000000ffff059224 */ /* 0x000fe200078e0a05 */
[C---:B------:R-:W-:Y:S01]  /*8d50*/  ISETP.GT.U32.AND P1, PT, R28.reuse, R0, PT ;  /* 0x000000001c00720c */ /* 0x040fe20003f24070 */
[----:B------:R-:W-:Y:S02]  /*8d60*/  IMAD R4, R28, R4, R11 ;  /* 0x000000041c047224 */ /* 0x000fe400078e020b */
[----:B------:R-:W-:Y:S02]  /*8d70*/  @!P0 IMAD.IADD R6, R6, 0x1, -R28 ;  /* 0x0000000106068824 */ /* 0x000fe400078e0a1c */
[----:B0-----:R-:W-:Y:S01]  /*8d80*/  IMAD.HI.U32 R8, R15, R2, RZ ;  /* 0x000000020f087227 */ /* 0x001fe200078e00ff */
[----:B------:R-:W-:-:S03]  /*8d90*/  ISETP.GT.U32.AND P4, PT, R28, R4, PT ;  /* 0x000000041c00720c */ /* 0x000fc60003f84070 */
[----:B------:R-:W-:Y:S02]  /*8da0*/  @!P5 IMAD.MOV R6, RZ, RZ, -R6 ;  /* 0x000000ffff06d224 */ /* 0x000fe400078e0a06 */
[----:B------:R-:W-:Y:S01]  /*8db0*/  @!P6 IMAD.MOV R7, RZ, RZ, -R7 ;  /* 0x000000ffff07e224 */ /* 0x000fe200078e0a07 */
[----:B------:R5:W-:Y:S01]  /*8dc0*/  STL [R1+0x354], R5 ;  /* 0x0003540501007387 */ /* 0x000be20000100800 */
[----:B------:R-:W-:Y:S02]  /*8dd0*/  IMAD.MOV R8, RZ, RZ, -R8 ;  /* 0x000000ffff087224 */ /* 0x000fe400078e0a08 */
[----:B------:R-:W-:Y:S01]  /*8de0*/  @!P1 IMAD.IADD R0, R0, 0x1, -R28 ;  /* 0x0000000100009824 */ /* 0x000fe200078e0a1c */
[----:B------:R-:W-:Y:S01]  /*8df0*/  STL [R1+0x350], R6 ;  /* 0x0003500601007387 */ /* 0x000fe20000100800 */
[----:B------:R-:W-:Y:S02]  /*8e00*/  IMAD R8, R28, R8, R2 ;  /* 0x000000081c087224 */ /* 0x000fe400078e0202 */
[----:B------:R-:W-:-:S03]  /*8e10*/  @!P4 IMAD.IADD R4, R4, 0x1, -R28 ;  /* 0x000000010404c824 */ /* 0x000fc600078e0a1c */
[----:B------:R-:W-:Y:S02]  /*8e20*/  ISETP.GT.U32.AND P5, PT, R28, R8, PT ;  /* 0x000000081c00720c */ /* 0x000fe40003fa4070 */
[----:B------:R-:W-:Y:S02]  /*8e30*/  ISETP.GE.AND P0, PT, R22, RZ, PT ;  /* 0x000000ff1600720c */ /* 0x000fe40003f06270 */
[----:B------:R-:W-:-:S09]  /*8e40*/  ISETP.GT.U32.AND P4, PT, R28, R4, PT ;  /* 0x000000041c00720c */ /* 0x000fd20003f84070 */
[----:B------:R-:W-:-:S04]  /*8e50*/  @!P5 IMAD.IADD R8, R8, 0x1, -R28 ;  /* 0x000000010808d824 */ /* 0x000fc800078e0a1c */
[----:B------:R-:W-:Y:S01]  /*8e60*/  @!P4 IMAD.IADD R4, R4, 0x1, -R28 ;  /* 0x000000010404c824 */ /* 0x000fe200078e0a1c */
[----:B--2---:R-:W-:Y:S02]  /*8e70*/  IABS R9, R19 ;  /* 0x0000001300097213 */ /* 0x004fe40000000000 */
[----:B------:R-:W-:Y:S02]  /*8e80*/  ISETP.GE.AND P6, PT, R19, RZ, PT ;  /* 0x000000ff1300720c */ /* 0x000fe40003fc6270 */
[----:B------:R-:W2:Y:S01]  /*8e90*/  LDL.LU R19, [R1+0x84] ;  /* 0x0000840001137983 */ /* 0x000ea20000300800 */
[----:B-----5:R-:W-:-:S03]  /*8ea0*/  IABS R5, R20 ;  /* 0x0000001400057213 */ /* 0x020fc60000000000 */
[----:B------:R-:W-:Y:S01]  /*8eb0*/  STL [R1+0x41c], R7 ;  /* 0x00041c0701007387 */ /* 0x000fe20000100800 */
[----:B------:R-:W-:-:S03]  /*8ec0*/  ISETP.GE.AND P1, PT, R20, RZ, PT ;  /* 0x000000ff1400720c */ /* 0x000fc60003f26270 */
[----:B------:R-:W5:Y:S01]  /*8ed0*/  LDL.LU R20, [R1+0x80] ;  /* 0x0000800001147983 */ /* 0x000f620000300800 */
[----:B------:R-:W-:-:S03]  /*8ee0*/  IMAD.HI.U32 R2, R15, R9, RZ ;  /* 0x000000090f027227 */ /* 0x000fc600078e00ff */
[----:B------:R-:W5:Y:S01]  /*8ef0*/  LDL.LU R17, [R1+0x88] ;  /* 0x0000880001117983 */ /* 0x000f620000300800 */
[----:B------:R-:W-:-:S04]  /*8f00*/  IMAD.MOV R2, RZ, RZ, -R2 ;  /* 0x000000ffff027224 */ /* 0x000fc800078e0a02 */
[----:B------:R-:W-:Y:S02]  /*8f10*/  IMAD R2, R28, R2, R9 ;  /* 0x000000021c027224 */ /* 0x000fe400078e0209 */
[----:B------:R-:W-:-:S04]  /*8f20*/  IMAD.MOV.U32 R9, RZ, RZ, R0 ;  /* 0x000000ffff097224 */ /* 0x000fc800078e0000 */
[----:B------:R-:W-:Y:S01]  /*8f30*/  @!P0 IMAD.MOV R9, RZ, RZ, -R9 ;  /* 0x000000ffff098224 */ /* 0x000fe200078e0a09 */
[----:B------:R-:W-:-:S04]  /*8f40*/  ISETP.GT.U32.AND P0, PT, R28, R8, PT ;  /* 0x000000081c00720c */ /* 0x000fc80003f04070 */
[----:B------:R0:W-:Y:S02]  /*8f50*/  STL [R1+0x418], R9 ;  /* 0x0004180901007387 */ /* 0x0001e40000100800 */
[----:B0-----:R-:W-:-:S04]  /*8f60*/  IMAD.MOV.U32 R9, RZ, RZ, R4 ;  /* 0x000000ffff097224 */ /* 0x001fc800078e0004 */
[----:B------:R-:W-:-:S03]  /*8f70*/  @!P3 IMAD.MOV R9, RZ, RZ, -R9 ;  /* 0x000000ffff09b224 */ /* 0x000fc600078e0a09 */
[----:B------:R-:W-:Y:S02]  /*8f80*/  @!P0 IMAD.IADD R8, R8, 0x1, -R28 ;  /* 0x0000000108088824 */ /* 0x000fe400078e0a1c */
[----:B------:R-:W-:Y:S01]  /*8f90*/  STL [R1+0x414], R9 ;  /* 0x0004140901007387 */ /* 0x000fe20000100800 */
[----:B----4-:R-:W-:Y:S02]  /*8fa0*/  IABS R0, R18 ;  /* 0x0000001200007213 */ /* 0x010fe40000000000 */
[----:B------:R-:W-:Y:S02]  /*8fb0*/  ISETP.GE.AND P0, PT, R18, RZ, PT ;  /* 0x000000ff1200720c */ /* 0x000fe40003f06270 */
[----:B------:R-:W4:Y:S01]  /*8fc0*/  LDL.LU R18, [R1+0x8c] ;  /* 0x00008c0001127983 */ /* 0x000f220000300800 */
[----:B------:R-:W-:Y:S01]  /*8fd0*/  ISETP.GT.U32.AND P4, PT, R28, R2, PT ;  /* 0x000000021c00720c */ /* 0x000fe20003f84070 */
[----:B------:R-:W-:-:S04]  /*8fe0*/  IMAD.HI.U32 R7, R15, R5, RZ ;  /* 0x000000050f077227 */ /* 0x000fc800078e00ff */
[----:B------:R-:W-:Y:S01]  /*8ff0*/  IMAD.MOV R7, RZ, RZ, -R7 ;  /* 0x000000ffff077224 */ /* 0x000fe200078e0a07 */
[----:B---3--:R-:W-:-:S03]  /*9000*/  IABS R6, R21 ;  /* 0x0000001500067213 */ /* 0x008fc60000000000 */
[----:B------:R-:W-:-:S04]  /*9010*/  IMAD R5, R28, R7, R5 ;  /* 0x000000071c057224 */ /* 0x000fc800078e0205 */
[----:B------:R-:W-:Y:S01]  /*9020*/  @!P4 IMAD.IADD R2, R2, 0x1, -R28 ;  /* 0x000000010202c824 */ /* 0x000fe200078e0a1c */
[----:B------:R-:W-:Y:S01]  /*9030*/  ISETP.GT.U32.AND P3, PT, R28, R5, PT ;  /* 0x000000051c00720c */ /* 0x000fe20003f64070 */
[----:B------:R-:W-:-:S03]  /*9040*/  IMAD.HI.U32 R7, R15, R6, RZ ;  /* 0x000000060f077227 */ /* 0x000fc600078e00ff */
[----:B------:R-:W-:Y:S01]  /*9050*/  ISETP.GT.U32.AND P4, PT, R28, R2, PT ;  /* 0x000000021c00720c */ /* 0x000fe20003f84070 */
[----:B------:R-:W-:-:S04]  /*9060*/  IMAD.MOV R7, RZ, RZ, -R7 ;  /* 0x000000ffff077224 */ /* 0x000fc800078e0a07 */
[----:B------:R-:W-:Y:S01]  /*9070*/  IMAD R6, R28, R7, R6 ;  /* 0x000000071c067224 */ /* 0x000fe200078e0206 */
[----:B------:R-:W-:Y:S02]  /*9080*/  ISETP.GE.AND P5, PT, R21, RZ, PT ;  /* 0x000000ff1500720c */ /* 0x000fe40003fa6270 */
[----:B------:R-:W3:Y:S01]  /*9090*/  LDL.LU R21, [R1+0x90] ;  /* 0x0000900001157983 */ /* 0x000ee20000300800 */
[----:B------:R-:W-:-:S04]  /*90a0*/  @!P3 IMAD.IADD R5, R5, 0x1, -R28 ;  /* 0x000000010505b824 */ /* 0x000fc800078e0a1c */
[----:B------:R-:W-:Y:S01]  /*90b0*/  @!P4 IMAD.IADD R2, R2, 0x1, -R28 ;  /* 0x000000010202c824 */ /* 0x000fe200078e0a1c */
[C---:B------:R-:W-:Y:S02]  /*90c0*/  ISETP.GT.U32.AND P4, PT, R28.reuse, R6, PT ;  /* 0x000000061c00720c */ /* 0x040fe40003f84070 */
[----:B------:R-:W-:Y:S01]  /*90d0*/  ISETP.GT.U32.AND P3, PT, R28, R5, PT ;  /* 0x000000051c00720c */ /* 0x000fe20003f64070 */
[----:B------:R-:W-:-:S04]  /*90e0*/  IMAD.HI.U32 R4, R15, R0, RZ ;  /* 0x000000000f047227 */ /* 0x000fc800078e00ff */
[----:B------:R-:W-:-:S06]  /*90f0*/  @!P2 IMAD.MOV R8, RZ, RZ, -R8 ;  /* 0x000000ffff08a224 */ /* 0x000fcc00078e0a08 */
[--C-:B------:R-:W-:Y:S02]  /*9100*/  @!P4 IMAD.IADD R6, R6, 0x1, -R28.reuse ;  /* 0x000000010606c824 */ /* 0x100fe400078e0a1c */
[----:B------:R-:W-:Y:S02]  /*9110*/  @!P3 IMAD.IADD R5, R5, 0x1, -R28 ;  /* 0x000000010505b824 */ /* 0x000fe400078e0a1c */
[----:B------:R-:W-:Y:S01]  /*9120*/  IMAD.MOV R4, RZ, RZ, -R4 ;  /* 0x000000ffff047224 */ /* 0x000fe200078e0a04 */
[C---:B------:R-:W-:Y:S01]  /*9130*/  ISETP.GT.U32.AND P4, PT, R28.reuse, R6, PT ;  /* 0x000000061c00720c */ /* 0x040fe20003f84070 */
[----:B------:R-:W-:Y:S01]  /*9140*/  IMAD.MOV.U32 R11, RZ, RZ, R2 ;  /* 0x000000ffff0b7224 */ /* 0x000fe200078e0002 */
[----:B------:R0:W-:Y:S01]  /*9150*/  STL [R1+0x340], R8 ;  /* 0x0003400801007387 */ /* 0x0001e20000100800 */
[----:B------:R-:W-:Y:S02]  /*9160*/  IMAD R0, R28, R4, R0 ;  /* 0x000000041c007224 */ /* 0x000fe400078e0200 */
[----:B------:R-:W-:-:S02]  /*9170*/  @!P6 IMAD.MOV R11, RZ, RZ, -R11 ;  /* 0x000000ffff0be224 */ /* 0x000fc400078e0a0b */
[----:B0-----:R-:W-:Y:S01]  /*9180*/  IMAD.MOV.U32 R8, RZ, RZ, R5 ;  /* 0x000000ffff087224 */ /* 0x001fe200078e0005 */
[----:B------:R-:W-:-:S03]  /*9190*/  ISETP.GT.U32.AND P2, PT, R28, R0, PT ;  /* 0x000000001c00720c */ /* 0x000fc60003f44070 */
[----:B------:R-:W-:Y:S01]  /*91a0*/  @!P1 IMAD.MOV R8, RZ, RZ, -R8 ;  /* 0x000000ffff089224 */ /* 0x000fe200078e0a08 */
[----:B------:R0:W-:Y:S01]  /*91b0*/  STL [R1+0x410], R11 ;  /* 0x0004100b01007387 */ /* 0x0001e20000100800 */
[----:B------:R-:W-:-:S03]  /*91c0*/  @!P4 IMAD.IADD R6, R6, 0x1, -R28 ;  /* 0x000000010606c824 */ /* 0x000fc600078e0a1c */
[----:B------:R3:W-:Y:S05]  /*91d0*/  STL [R1+0x40c], R8 ;  /* 0x00040c0801007387 */ /* 0x0007ea0000100800 */
[----:B------:R-:W-:-:S05]  /*91e0*/  @!P2 IMAD.IADD R0, R0, 0x1, -R28 ;  /* 0x000000010000a824 */ /* 0x000fca00078e0a1c */
[----:B------:R-:W-:Y:S01]  /*91f0*/  ISETP.GT.U32.AND P2, PT, R28, R0, PT ;  /* 0x000000001c00720c */ /* 0x000fe20003f44070 */
[----:B0-----:R-:W-:-:S04]  /*9200*/  IMAD.MOV.U32 R11, RZ, RZ, R6 ;  /* 0x000000ffff0b7224 */ /* 0x001fc800078e0006 */
[----:B------:R-:W-:-:S08]  /*9210*/  @!P5 IMAD.MOV R11, RZ, RZ, -R11 ;  /* 0x000000ffff0bd224 */ /* 0x000fd000078e0a0b */
[----:B------:R-:W-:Y:S01]  /*9220*/  @!P2 IMAD.IADD R0, R0, 0x1, -R28 ;  /* 0x000000010000a824 */ /* 0x000fe200078e0a1c */
[----:B--2---:R-:W-:Y:S02]  /*9230*/  IABS R10, R19 ;  /* 0x00000013000a7213 */ /* 0x004fe40000000000 */
[----:B------:R-:W-:Y:S02]  /*9240*/  ISETP.GE.AND P4, PT, R19, RZ, PT ;  /* 0x000000ff1300720c */ /* 0x000fe40003f86270 */
[----:B-----5:R-:W-:Y:S02]  /*9250*/  IABS R9, R20 ;  /* 0x0000001400097213 */ /* 0x020fe40000000000 */
[----:B------:R-:W-:Y:S02]  /*9260*/  ISETP.GE.AND P6, PT, R20, RZ, PT ;  /* 0x000000ff1400720c */ /* 0x000fe40003fc6270 */
[----:B------:R-:W2:Y:S04]  /*9270*/  LDL.LU R20, [R1+0x94] ;  /* 0x0000940001147983 */ /* 0x000ea80000300800 */
[----:B------:R-:W5:Y:S01]  /*9280*/  LDL.LU R19, [R1+0xcc] ;  /* 0x0000cc0001137983 */ /* 0x000f620000300800 */
[----:B------:R-:W-:-:S03]  /*9290*/  IMAD.HI.U32 R7, R15, R10, RZ ;  /* 0x0000000a0f077227 */ /* 0x000fc600078e00ff */
[----:B------:R-:W5:Y:S01]  /*92a0*/  LDL.LU R22, [R1+0x98] ;  /* 0x0000980001167983 */ /* 0x000f620000300800 */
[----:B------:R-:W-:-:S04]  /*92b0*/  IMAD.MOV R7, RZ, RZ, -R7 ;  /* 0x000000ffff077224 */ /* 0x000fc800078e0a07 */
[----:B------:R-:W-:Y:S02]  /*92c0*/  IMAD R7, R28, R7, R10 ;  /* 0x000000071c077224 */ /* 0x000fe400078e020a */
[----:B------:R-:W-:Y:S01]  /*92d0*/  IMAD.MOV.U32 R10, RZ, RZ, R0 ;  /* 0x000000ffff0a7224 */ /* 0x000fe200078e0000 */
[----:B------:R-:W-:Y:S03]  /*92e0*/  STL [R1+0x334], R11 ;  /* 0x0003340b01007387 */ /* 0x000fe60000100800 */
[----:B------:R-:W-:Y:S01]  /*92f0*/  @!P0 IMAD.MOV R10, RZ, RZ, -R10 ;  /* 0x000000ffff0a8224 */ /* 0x000fe200078e0a0a */
[----:B----4-:R-:W-:Y:S02]  /*9300*/  IABS R5, R18 ;  /* 0x0000001200057213 */ /* 0x010fe40000000000 */
[----:B------:R-:W-:Y:S02]  /*9310*/  ISETP.GE.AND P0, PT, R18, RZ, PT ;  /* 0x000000ff1200720c */ /* 0x000fe40003f06270 */
[----:B------:R-:W4:Y:S01]  /*9320*/  LDL.LU R18, [R1+0x9c] ;  /* 0x00009c0001127983 */ /* 0x000f220000300800 */
[----:B------:R-:W-:-:S04]  /*9330*/  IMAD.HI.U32 R4, R15, R9, RZ ;  /* 0x000000090f047227 */ /* 0x000fc800078e00ff */
[----:B------:R-:W-:Y:S01]  /*9340*/  IMAD.MOV R4, RZ, RZ, -R4 ;  /* 0x000000ffff047224 */ /* 0x000fe200078e0a04 */
[----:B------:R-:W-:-:S03]  /*9350*/  IABS R2, R17 ;  /* 0x0000001100027213 */ /* 0x000fc60000000000 */
[----:B------:R-:W-:Y:S02]  /*9360*/  IMAD R4, R28, R4, R9 ;  /* 0x000000041c047224 */ /* 0x000fe400078e0209 */
[----:B------:R-:W-:-:S03]  /*9370*/  IMAD.HI.U32 R9, R15, R2, RZ ;  /* 0x000000020f097227 */ /* 0x000fc600078e00ff */
[C---:B------:R-:W-:Y:S01]  /*9380*/  ISETP.GT.U32.AND P3, PT, R28.reuse, R4, PT ;  /* 0x000000041c00720c */ /* 0x040fe20003f64070 */
[----:B------:R-:W-:Y:S01]  /*9390*/  IMAD.MOV R9, RZ, RZ, -R9 ;  /* 0x000000ffff097224 */ /* 0x000fe200078e0a09 */
[----:B------:R-:W-:-:S03]  /*93a0*/  ISETP.GT.U32.AND P1, PT, R28, R7, PT ;  /* 0x000000071c00720c */ /* 0x000fc60003f24070 */
[----:B------:R-:W-:-:S05]  /*93b0*/  IMAD R2, R28, R9, R2 ;  /* 0x000000091c027224 */ /* 0x000fca00078e0202 */
[----:B------:R-:W-:-:S03]  /*93c0*/  ISETP.GT.U32.AND P2, PT, R28, R2, PT ;  /* 0x000000021c00720c */ /* 0x000fc60003f44070 */
[----:B------:R-:W-:-:S05]  /*93d0*/  @!P3 IMAD.IADD R4, R4, 0x1, -R28 ;  /* 0x000000010404b824 */ /* 0x000fca00078e0a1c */
[----:B------:R-:W-:Y:S01]  /*93e0*/  ISETP.GT.U32.AND P3, PT, R28, R4, PT ;  /* 0x000000041c00720c */ /* 0x000fe20003f64070 */
[--C-:B------:R-:W-:Y:S01]  /*93f0*/  @!P1 IMAD.IADD R7, R7, 0x1, -R28.reuse ;  /* 0x0000000107079824 */ /* 0x100fe200078e0a1c */
[----:B---3--:R-:W-:Y:S01]  /*9400*/  IABS R8, R21 ;  /* 0x0000001500087213 */ /* 0x008fe20000000000 */
[----:B------:R0:W-:Y:S01]  /*9410*/  STL [R1+0x330], R10 ;  /* 0x0003300a01007387 */ /* 0x0001e20000100800 */
[----:B------:R-:W-:Y:S01]  /*9420*/  ISETP.GE.AND P5, PT, R17, RZ, PT ;  /* 0x000000ff1100720c */ /* 0x000fe20003fa6270 */
[----:B------:R-:W-:Y:S01]  /*9430*/  @!P2 IMAD.IADD R2, R2, 0x1, -R28 ;  /* 0x000000010202a824 */ /* 0x000fe200078e0a1c */
[C---:B------:R-:W-:Y:S01]  /*9440*/  ISETP.GT.U32.AND P1, PT, R28.reuse, R7, PT ;  /* 0x000000071c00720c */ /* 0x040fe20003f24070 */
[----:B------:R-:W3:Y:S01]  /*9450*/  LDL.LU R17, [R1+0xa0] ;  /* 0x0000a00001117983 */ /* 0x000ee20000300800 */
[----:B------:R-:W-:Y:S02]  /*9460*/  IMAD.MOV.U32 R9, RZ, RZ, R8 ;  /* 0x000000ffff097224 */ /* 0x000fe400078e0008 */
[----:B------:R-:W-:Y:S01]  /*9470*/  IMAD.HI.U32 R8, R15, R5, RZ ;  /* 0x000000050f087227 */ /* 0x000fe200078e00ff */
[----:B------:R-:W-:-:S03]  /*9480*/  ISETP.GT.U32.AND P2, PT, R28, R2, PT ;  /* 0x000000021c00720c */ /* 0x000fc60003f44070 */
[----:B------:R-:W-:Y:S01]  /*9490*/  @!P3 IMAD.IADD R4, R4, 0x1, -R28 ;  /* 0x000000010404b824 */ /* 0x000fe200078e0a1c */
[----:B------:R-:W-:Y:S02]  /*94a0*/  ISETP.GE.AND P3, PT, R21, RZ, PT ;  /* 0x000000ff1500720c */ /* 0x000fe40003f66270 */
[----:B------:R-:W3:Y:S01]  /*94b0*/  LDL.LU R21, [R1+0xa4] ;  /* 0x0000a40001157983 */ /* 0x000ee20000300800 */
[----:B------:R-:W-:Y:S02]  /*94c0*/  IMAD.MOV R8, RZ, RZ, -R8 ;  /* 0x000000ffff087224 */ /* 0x000fe400078e0a08 */
[----:B------:R-:W-:Y:S02]  /*94d0*/  @!P1 IMAD.IADD R7, R7, 0x1, -R28 ;  /* 0x0000000107079824 */ /* 0x000fe400078e0a1c */
[----:B------:R-:W-:Y:S02]  /*94e0*/  IMAD R5, R28, R8, R5 ;  /* 0x000000081c057224 */ /* 0x000fe400078e0205 */
[----:B0-----:R-:W-:-:S02]  /*94f0*/  IMAD.MOV.U32 R10, RZ, RZ, R7 ;  /* 0x000000ffff0a7224 */ /* 0x001fc400078e0007 */
[----:B------:R-:W-:Y:S01]  /*9500*/  @!P2 IMAD.IADD R2, R2, 0x1, -R28 ;  /* 0x000000010202a824 */ /* 0x000fe200078e0a1c */
[----:B------:R-:W-:Y:S01]  /*9510*/  ISETP.GT.U32.AND P1, PT, R28, R5, PT ;  /* 0x000000051c00720c */ /* 0x000fe20003f24070 */
[----:B------:R-:W-:Y:S02]  /*9520*/  @!P6 IMAD.MOV R4, RZ, RZ, -R4 ;  /* 0x000000ffff04e224 */ /* 0x000fe400078e0a04 */
[----:B------:R-:W-:Y:S02]  /*9530*/  @!P4 IMAD.MOV R10, RZ, RZ, -R10 ;  /* 0x000000ffff0ac224 */ /* 0x000fe400078e0a0a */
[----:B------:R-:W-:Y:S01]  /*9540*/  @!P5 IMAD.MOV R2, RZ, RZ, -R2 ;  /* 0x000000ffff02d224 */ /* 0x000fe200078e0a02 */
[----:B------:R-:W-:Y:S04]  /*9550*/  STL [R1+0x32c], R4 ;  /* 0x00032c0401007387 */ /* 0x000fe80000100800 */
[----:B------:R0:W-:Y:S04]  /*9560*/  STL [R1+0x328], R10 ;  /* 0x0003280a01007387 */ /* 0x0001e80000100800 */
[----:B------:R3:W-:Y:S01]  /*9570*/  STL [R1+0x324], R2 ;  /* 0x0003240201007387 */ /* 0x0007e20000100800 */
[----:B------:R-:W-:-:S05]  /*9580*/  @!P1 IMAD.IADD R5, R5, 0x1, -R28 ;  /* 0x0000000105059824 */ /* 0x000fca00078e0a1c */
[----:B------:R-:W-:-:S13]  /*9590*/  ISETP.GT.U32.AND P1, PT, R28, R5, PT ;  /* 0x000000051c00720c */ /* 0x000fda0003f24070 */
[----:B------:R-:W-:-:S04]  /*95a0*/  @!P1 IMAD.IADD R5, R5, 0x1, -R28 ;  /* 0x0000000105059824 */ /* 0x000fc800078e0a1c */
[----:B------:R-:W-:-:S04]  /*95b0*/  IMAD.MOV.U32 R11, RZ, RZ, R5 ;  /* 0x000000ffff0b7224 */ /* 0x000fc800078e0005 */
[----:B------:R-:W-:Y:S01]  /*95c0*/  @!P0 IMAD.MOV R11, RZ, RZ, -R11 ;  /* 0x000000ffff0b8224 */ /* 0x000fe200078e0a0b */
[----:B--2---:R-:W-:Y:S02]  /*95d0*/  IABS R0, R20 ;  /* 0x0000001400007213 */ /* 0x004fe40000000000 */
[----:B------:R-:W-:Y:S02]  /*95e0*/  ISETP.GE.AND P6, PT, R20, RZ, PT ;  /* 0x000000ff1400720c */ /* 0x000fe40003fc6270 */
[----:B-----5:R-:W-:Y:S01]  /*95f0*/  IABS R7, R19 ;  /* 0x0000001300077213 */ /* 0x020fe20000000000 */
[----:B------:R-:W2:Y:S01]  /*9600*/  LDL.LU R20, [R1+0xa8] ;  /* 0x0000a80001147983 */ /* 0x000ea20000300800 */
[----:B------:R-:W-:-:S03]  /*9610*/  ISETP.GE.AND P2, PT, R19, RZ, PT ;  /* 0x000000ff1300720c */ /* 0x000fc60003f46270 */
[----:B------:R-:W5:Y:S01]  /*9620*/  LDL.LU R19, [R1+0xac] ;  /* 0x0000ac0001137983 */ /* 0x000f620000300800 */
[----:B0-----:R-:W-:-:S04]  /*9630*/  IMAD.HI.U32 R10, R15, R7, RZ ;  /* 0x000000070f0a7227 */ /* 0x001fc800078e00ff */
[----:B------:R-:W-:-:S04]  /*9640*/  IMAD.MOV R10, RZ, RZ, -R10 ;  /* 0x000000ffff0a7224 */ /* 0x000fc800078e0a0a */
[----:B------:R-:W-:-:S05]  /*9650*/  IMAD R7, R28, R10, R7 ;  /* 0x0000000a1c077224 */ /* 0x000fca00078e0207 */
[----:B------:R-:W-:Y:S01]  /*9660*/  ISETP.GT.U32.AND P1, PT, R28, R7, PT ;  /* 0x000000071c00720c */ /* 0x000fe20003f24070 */
[----:B------:R0:W-:-:S12]  /*9670*/  STL [R1+0x408], R11 ;  /* 0x0004080b01007387 */ /* 0x0001d80000100800 */
[----:B------:R-:W-:Y:S01]  /*9680*/  @!P1 IMAD.IADD R7, R7, 0x1, -R28 ;  /* 0x0000000107079824 */ /* 0x000fe200078e0a1c */
[----:B----4-:R-:W-:Y:S02]  /*9690*/  IABS R8, R18 ;  /* 0x0000001200087213 */ /* 0x010fe40000000000 */
[----:B------:R-:W-:Y:S02]  /*96a0*/  ISETP.GE.AND P1, PT, R18, RZ, PT ;  /* 0x000000ff1200720c */ /* 0x000fe40003f26270 */
[----:B------:R-:W4:Y:S01]  /*96b0*/  LDL.LU R18, [R1+0xb0] ;  /* 0x0000b00001127983 */ /* 0x000f220000300800 */
[----:B------:R-:W-:-:S04]  /*96c0*/  IMAD.HI.U32 R6, R15, R9, RZ ;  /* 0x000000090f067227 */ /* 0x000fc800078e00ff */
[----:B------:R-:W-:-:S04]  /*96d0*/  IMAD.MOV R6, RZ, RZ, -R6 ;  /* 0x000000ffff067224 */ /* 0x000fc800078e0a06 */
[----:B------:R-:W-:Y:S02]  /*96e0*/  IMAD R6, R28, R6, R9 ;  /* 0x000000061c067224 */ /* 0x000fe400078e0209 */
[----:B------:R-:W-:-:S04]  /*96f0*/  IMAD.HI.U32 R9, R15, R0, RZ ;  /* 0x000000000f097227 */ /* 0x000fc800078e00ff */
[----:B------:R-:W-:Y:S01]  /*9700*/  IMAD.MOV R9, RZ, RZ, -R9 ;  /* 0x000000ffff097224 */ /* 0x000fe200078e0a09 */
[----:B------:R-:W-:-:S03]  /*9710*/  ISETP.GT.U32.AND P4, PT, R28, R6, PT ;  /* 0x000000061c00720c */ /* 0x000fc60003f84070 */
[----:B------:R-:W-:-:S05]  /*9720*/  IMAD R9, R28, R9, R0 ;  /* 0x000000091c097224 */ /* 0x000fca00078e0200 */
[----:B------:R-:W-:-:S05]  /*9730*/  ISETP.GT.U32.AND P5, PT, R28, R9, PT ;  /* 0x000000091c00720c */ /* 0x000fca0003fa4070 */
[----:B------:R-:W-:Y:S01]  /*9740*/  @!P4 IMAD.IADD R6, R6, 0x1, -R28 ;  /* 0x000000010606c824 */ /* 0x000fe200078e0a1c */
[----:B------:R-:W-:-:S04]  /*9750*/  IABS R4, R22 ;  /* 0x0000001600047213 */ /* 0x000fc80000000000 */
[----:B------:R-:W-:-:S03]  /*9760*/  ISETP.GT.U32.AND P4, PT, R28, R6, PT ;  /* 0x000000061c00720c */ /* 0x000fc60003f84070 */
[----:B------:R-:W-:Y:S02]  /*9770*/  @!P5 IMAD.IADD R9, R9, 0x1, -R28 ;  /* 0x000000010909d824 */ /* 0x000fe400078e0a1c */
[----:B------:R-:W-:-:S03]  /*9780*/  IMAD.HI.U32 R0, R15, R4, RZ ;  /* 0x000000040f007227 */ /* 0x000fc600078e00ff */
[----:B------:R-:W-:Y:S01]  /*9790*/  ISETP.GT.U32.AND P5, PT, R28, R9, PT ;  /* 0x000000091c00720c */ /* 0x000fe20003fa4070 */
[----:B------:R-:W-:Y:S01]  /*97a0*/  IMAD.MOV R0, RZ, RZ, -R0 ;  /* 0x000000ffff007224 */ /* 0x000fe200078e0a00 */
[----:B---3--:R-:W-:Y:S01]  /*97b0*/  IABS R2, R17 ;  /* 0x0000001100027213 */ /* 0x008fe20000000000 */
[----:B------:R-:W-:-:S04]  /*97c0*/  IMAD.HI.U32 R10, R15, R8, RZ ;  /* 0x000000080f0a7227 */ /* 0x000fc800078e00ff */
[----:B------:R-:W-:Y:S01]  /*97d0*/  IMAD R0, R28, R0, R4 ;  /* 0x000000001c007224 */ /* 0x000fe200078e0204 */
[----:B------:R-:W-:Y:S01]  /*97e0*/  IABS R4, R21 ;  /* 0x0000001500047213 */ /* 0x000fe20000000000 */
[----:B------:R-:W-:Y:S02]  /*97f0*/  @!P4 IMAD.IADD R6, R6, 0x1, -R28 ;  /* 0x000000010606c824 */ /* 0x000fe400078e0a1c */
[----:B------:R-:W-:Y:S02]  /*9800*/  IMAD.MOV R10, RZ, RZ, -R10 ;  /* 0x000000ffff0a7224 */ /* 0x000fe400078e0a0a */
[----:B------:R-:W-:-:S04]  /*9810*/  IMAD.HI.U32 R5, R15, R2, RZ ;  /* 0x000000020f057227 */ /* 0x000fc800078e00ff */
[----:B------:R-:W-:Y:S01]  /*9820*/  @!P3 IMAD.MOV R6, RZ, RZ, -R6 ;  /* 0x000000ffff06b224 */ /* 0x000fe200078e0a06 */
[C---:B------:R-:W-:Y:S01]  /*9830*/  ISETP.GT.U32.AND P3, PT, R28.reuse, R7, PT ;  /* 0x000000071c00720c */ /* 0x040fe20003f64070 */
[----:B------:R-:W-:Y:S02]  /*9840*/  IMAD R8, R28, R10, R8 ;  /* 0x0000000a1c087224 */ /* 0x000fe400078e0208 */
[----:B0-----:R-:W-:-:S04]  /*9850*/  IMAD.HI.U32 R11, R15, R4, RZ ;  /* 0x000000040f0b7227 */ /* 0x001fc800078e00ff */
[----:B------:R-:W-:Y:S02]  /*9860*/  IMAD.MOV R5, RZ, RZ, -R5 ;  /* 0x000000ffff057224 */ /* 0x000fe400078e0a05 */
[----:B------:R-:W-:Y:S01]  /*9870*/  @!P5 IMAD.IADD R9, R9, 0x1, -R28 ;  /* 0x000000010909d824 */ /* 0x000fe200078e0a1c */
[C---:B------:R-:W-:Y:S01]  /*9880*/  ISETP.GT.U32.AND P4, PT, R28.reuse, R0, PT ;  /* 0x000000001c00720c */ /* 0x040fe20003f84070 */
[----:B------:R-:W-:Y:S01]  /*9890*/  IMAD.MOV R11, RZ, RZ, -R11 ;  /* 0x000000ffff0b7224 */ /* 0x000fe200078e0a0b */
[C---:B------:R-:W-:Y:S01]  /*98a0*/  ISETP.GT.U32.AND P5, PT, R28.reuse, R8, PT ;  /* 0x000000081c00720c */ /* 0x040fe20003fa4070 */
[----:B------:R-:W-:Y:S02]  /*98b0*/  IMAD R2, R28, R5, R2 ;  /* 0x000000051c027224 */ /* 0x000fe400078e0202 */
[----:B------:R-:W-:Y:S01]  /*98c0*/  IMAD.MOV.U32 R10, RZ, RZ, R9 ;  /* 0x000000ffff0a7224 */ /* 0x000fe200078e0009 */
[----:B------:R0:W-:Y:S01]  /*98d0*/  STL [R1+0x404], R6 ;  /* 0x0004040601007387 */ /* 0x0001e20000100800 */
[----:B------:R-:W-:Y:S01]  /*98e0*/  ISETP.GE.AND P0, PT, R22, RZ, PT ;  /* 0x000000ff1600720c */ /* 0x000fe20003f06270 */
[----:B------:R-:W-:-:S02]  /*98f0*/  IMAD R4, R28, R11, R4 ;  /* 0x0000000b1c047224 */ /* 0x000fc400078e0204 */
[----:B------:R-:W3:Y:S01]  /*9900*/  LDL.LU R16, [R1+0xb8] ;  /* 0x0000b80001107983 */ /* 0x000ee20000300800 */
[----:B------:R-:W-:Y:S01]  /*9910*/  @!P6 IMAD.MOV R10, RZ, RZ, -R10 ;  /* 0x000000ffff0ae224 */ /* 0x000fe200078e0a0a */
[C---:B------:R-:W-:Y:S02]  /*9920*/  ISETP.GT.U32.AND P6, PT, R28.reuse, R2, PT ;  /* 0x000000021c00720c */ /* 0x040fe40003fc4070 */
[----:B------:R-:W3:Y:S01]  /*9930*/  LDL.LU R22, [R1+0xbc] ;  /* 0x0000bc0001167983 */ /* 0x000ee20000300800 */
[--C-:B------:R-:W-:Y:S01]  /*9940*/  @!P3 IMAD.IADD R7, R7, 0x1, -R28.reuse ;  /* 0x000000010707b824 */ /* 0x100fe200078e0a1c */
[----:B------:R-:W-:Y:S01]  /*9950*/  ISETP.GT.U32.AND P3, PT, R28, R4, PT ;  /* 0x000000041c00720c */ /* 0x000fe20003f64070 */
[--C-:B------:R-:W-:Y:S01]  /*9960*/  @!P4 IMAD.IADD R0, R0, 0x1, -R28.reuse ;  /* 0x000000010000c824 */ /* 0x100fe200078e0a1c */
[----:B------:R0:W-:Y:S01]  /*9970*/  STL [R1+0x3fc], R10 ;  /* 0x0003fc0a01007387 */ /* 0x0001e20000100800 */
[----:B------:R-:W-:Y:S01]  /*9980*/  @!P5 IMAD.IADD R8, R8, 0x1, -R28 ;  /* 0x000000010808d824 */ /* 0x000fe200078e0a1c */
[----:B------:R-:W-:-:S02]  /*9990*/  ISETP.GE.AND P5, PT, R21, RZ, PT ;  /* 0x000000ff1500720c */ /* 0x000fc40003fa6270 */
[----:B------:R-:W3:Y:S01]  /*99a0*/  LDL.LU R21, [R1+0xc0] ;  /* 0x0000c00001157983 */ /* 0x000ee20000300800 */
[----:B------:R-:W-:Y:S02]  /*99b0*/  ISETP.GT.U32.AND P4, PT, R28, R0, PT ;  /* 0x000000001c00720c */ /* 0x000fe40003f84070 */
[----:B------:R-:W-:Y:S01]  /*99c0*/  @!P6 IMAD.IADD R2, R2, 0x1, -R28 ;  /* 0x000000010202e824 */ /* 0x000fe200078e0a1c */
[----:B------:R-:W-:-:S03]  /*99d0*/  ISETP.GT.U32.AND P6, PT, R28, R8, PT ;  /* 0x000000081c00720c */ /* 0x000fc60003fc4070 */
[----:B------:R-:W-:Y:S01]  /*99e0*/  @!P3 IMAD.IADD R4, R4, 0x1, -R28 ;  /* 0x000000010404b824 */ /* 0x000fe200078e0a1c */
[----:B------:R-:W-:Y:S01]  /*99f0*/  ISETP.GT.U32.AND P3, PT, R28, R2, PT ;  /* 0x000000021c00720c */ /* 0x000fe20003f64070 */
[----:B------:R-:W-:-:S05]  /*9a00*/  @!P2 IMAD.MOV R7, RZ, RZ, -R7 ;  /* 0x000000ffff07a224 */ /* 0x000fca00078e0a07 */
[----:B------:R-:W-:-:S03]  /*9a10*/  @!P4 IMAD.IADD R0, R0, 0x1, -R28 ;  /* 0x000000010000c824 */ /* 0x000fc600078e0a1c */
[----:B------:R-:W-:Y:S02]  /*9a20*/  @!P6 IMAD.IADD R8, R8, 0x1, -R28 ;  /* 0x000000010808e824 */ /* 0x000fe400078e0a1c */
[----:B------:R-:W-:Y:S01]  /*9a30*/  @!P0 IMAD.MOV R0, RZ, RZ, -R0 ;  /* 0x000000ffff008224 */ /* 0x000fe200078e0a00 */
[----:B------:R-:W-:Y:S01]  /*9a40*/  ISETP.GT.U32.AND P0, PT, R28, R4, PT ;  /* 0x000000041c00720c */ /* 0x000fe20003f04070 */
[----:B------:R-:W-:Y:S02]  /*9a50*/  @!P3 IMAD.IADD R2, R2, 0x1, -R28 ;  /* 0x000000010202b824 */ /* 0x000fe400078e0a1c */
[----:B------:R-:W-:Y:S01]  /*9a60*/  @!P1 IMAD.MOV R8, RZ, RZ, -R8 ;  /* 0x000000ffff089224 */ /* 0x000fe200078e0a08 */
[----:B------:R0:W-:Y:S01]  /*9a70*/  STL [R1+0x3f8], R7 ;  /* 0x0003f80701007387 */ /* 0x0001e20000100800 */
[----:B------:R-:W-:-:S03]  /*9a80*/  ISETP.GE.AND P4, PT, R17, RZ, PT ;  /* 0x000000ff1100720c */ /* 0x000fc60003f86270 */
[----:B------:R-:W-:Y:S04]  /*9a90*/  STL [R1+0x3f4], R0 ;  /* 0x0003f40001007387 */ /* 0x000fe80000100800 */
[----:B------:R-:W3:Y:S04]  /*9aa0*/  LDL.LU R17, [R1+0xc4] ;  /* 0x0000c40001117983 */ /* 0x000ee80000300800 */
[----:B------:R0:W-:Y:S01]  /*9ab0*/  STL [R1+0x304], R8 ;  /* 0x0003040801007387 */ /* 0x0001e20000100800 */
[----:B------:R-:W-:Y:S01]  /*9ac0*/  @!P0 IMAD.IADD R4, R4, 0x1, -R28 ;  /* 0x0000000104048824 */ /* 0x000fe200078e0a1c */
[----:B--2---:R-:W-:-:S02]  /*9ad0*/  IABS R5, R20 ;  /* 0x0000001400057213 */ /* 0x004fc40000000000 */
[----:B-----5:R-:W-:-:S03]  /*9ae0*/  IABS R9, R19 ;  /* 0x0000001300097213 */ /* 0x020fc60000000000 */
[----:B0-----:R-:W-:Y:S02]  /*9af0*/  IMAD.MOV.U32 R6, RZ, RZ, R5 ;  /* 0x000000ffff067224 */ /* 0x001fe400078e0005 */
[----:B------:R-:W-:-:S04]  /*9b00*/  IMAD.MOV.U32 R5, RZ, RZ, R9 ;  /* 0x000000ffff057224 */ /* 0x000fc800078e0009 */
[----:B------:R-:W-:-:S04]  /*9b10*/  IMAD.HI.U32 R9, R15, R5, RZ ;  /* 0x000000050f097227 */ /* 0x000fc800078e00ff */
[----:B------:R-:W-:-:S04]  /*9b20*/  IMAD.MOV R9, RZ, RZ, -R9 ;  /* 0x000000ffff097224 */ /* 0x000fc800078e0a09 */
[----:B------:R-:W-:-:S05]  /*9b30*/  IMAD R9, R28, R9, R5 ;  /* 0x000000091c097224 */ /* 0x000fca00078e0205 */
[----:B------:R-:W-:Y:S02]  /*9b40*/  ISETP.GT.U32.AND P3, PT, R28, R9, PT ;  /* 0x000000091c00720c */ /* 0x000fe40003f64070 */
[----:B------:R-:W-:Y:S02]  /*9b50*/  ISETP.GE.AND P2, PT, R20, RZ, PT ;  /* 0x000000ff1400720c */ /* 0x000fe40003f46270 */
[----:B------:R-:W2:Y:S01]  /*9b60*/  LDL.LU R20, [R1+0xc8] ;  /* 0x0000c80001147983 */ /* 0x000ea20000300800 */
[----:B------:R-:W-:-:S03]  /*9b70*/  ISETP.GE.AND P0, PT, R19, RZ, PT ;  /* 0x000000ff1300720c */ /* 0x000fc60003f06270 */
[----:B------:R-:W5:Y:S05]  /*9b80*/  LDL.LU R19, [R1+0xd0] ;  /* 0x0000d00001137983 */ /* 0x000f6a0000300800 */
[----:B------:R-:W-:Y:S01]  /*9b90*/  @!P3 IMAD.IADD R9, R9, 0x1, -R28 ;  /* 0x000000010909b824 */ /* 0x000fe200078e0a1c */
[----:B----4-:R-:W-:Y:S02]  /*9ba0*/  IABS R11, R18 ;  /* 0x00000012000b7213 */ /* 0x010fe40000000000 */
[----:B------:R-:W-:Y:S02]  /*9bb0*/  ISETP.GE.AND P3, PT, R18, RZ, PT ;  /* 0x000000ff1200720c */ /* 0x000fe40003f66270 */
[----:B------:R-:W4:Y:S04]  /*9bc0*/  LDL.LU R18, [R1+0xd4] ;  /* 0x0000d40001127983 */ /* 0x000f280000300800 */
[----:B------:R-:W5:Y:S01]  /*9bd0*/  LDL.LU R23, [R1+0xd8] ;  /* 0x0000d80001177983 */ /* 0x000f620000300800 */
[----:B------:R-:W-:-:S04]  /*9be0*/  IMAD.HI.U32 R10, R15, R6, RZ ;  /* 0x000000060f0a7227 */ /* 0x000fc800078e00ff */
[----:B------:R-:W-:-:S04]  /*9bf0*/  IMAD.MOV R10, RZ, RZ, -R10 ;  /* 0x000000ffff0a7224 */ /* 0x000fc800078e0a0a */
[----:B------:R-:W-:-:S05]  /*9c00*/  IMAD R6, R28, R10, R6 ;  /* 0x0000000a1c067224 */ /* 0x000fca00078e0206 */
[----:B------:R-:W-:Y:S01]  /*9c10*/  ISETP.GT.U32.AND P6, PT, R28, R6, PT ;  /* 0x000000061c00720c */ /* 0x000fe20003fc4070 */
[----:B------:R-:W-:-:S04]  /*9c20*/  IMAD.HI.U32 R7, R15, R11, RZ ;  /* 0x0000000b0f077227 */ /* 0x000fc800078e00ff */
[----:B------:R-:W-:Y:S02]  /*9c30*/  IMAD.MOV R7, RZ, RZ, -R7 ;  /* 0x000000ffff077224 */ /* 0x000fe400078e0a07 */
[----:B------:R-:W-:Y:S02]  /*9c40*/  IMAD.MOV.U32 R8, RZ, RZ, R2 ;  /* 0x000000ffff087224 */ /* 0x000fe400078e0002 */
[----:B------:R-:W-:-:S04]  /*9c50*/  IMAD R11, R28, R7, R11 ;  /* 0x000000071c0b7224 */ /* 0x000fc800078e020b */
[----:B------:R-:W-:Y:S01]  /*9c60*/  @!P6 IMAD.IADD R6, R6, 0x1, -R28 ;  /* 0x000000010606e824 */ /* 0x000fe200078e0a1c */
[C---:B------:R-:W-:Y:S01]  /*9c70*/  ISETP.GT.U32.AND P6, PT, R28.reuse, R11, PT ;  /* 0x0000000b1c00720c */ /* 0x040fe20003fc4070 */
[----:B------:R-:W-:Y:S01]  /*9c80*/  @!P4 IMAD.MOV R8, RZ, RZ, -R8 ;  /* 0x000000ffff08c224 */ /* 0x000fe200078e0a08 */
[C---:B------:R-:W-:Y:S02]  /*9c90*/  ISETP.GT.U32.AND P4, PT, R28.reuse, R9, PT ;  /* 0x000000091c00720c */ /* 0x040fe40003f84070 */
[----:B------:R-:W-:Y:S02]  /*9ca0*/  ISETP.GT.U32.AND P1, PT, R28, R6, PT ;  /* 0x000000061c00720c */ /* 0x000fe40003f24070 */
[----:B------:R0:W-:Y:S07]  /*9cb0*/  STL [R1+0x2f8], R8 ;  /* 0x0002f80801007387 */ /* 0x0001ee0000100800 */
[----:B------:R-:W-:-:S02]  /*9cc0*/  @!P6 IMAD.IADD R11, R11, 0x1, -R28 ;  /* 0x000000010b0be824 */ /* 0x000fc400078e0a1c */
[--C-:B------:R-:W-:Y:S02]  /*9cd0*/  @!P4 IMAD.IADD R9, R9, 0x1, -R28.reuse ;  /* 0x000000010909c824 */ /* 0x100fe400078e0a1c */
[----:B------:R-:W-:Y:S01]  /*9ce0*/  @!P1 IMAD.IADD R6, R6, 0x1, -R28 ;  /* 0x0000000106069824 */ /* 0x000fe200078e0a1c */
[----:B------:R-:W-:-:S03]  /*9cf0*/  ISETP.GT.U32.AND P6, PT, R28, R11, PT ;  /* 0x0000000b1c00720c */ /* 0x000fc60003fc4070 */
[----:B0-----:R-:W-:Y:S02]  /*9d00*/  IMAD.MOV.U32 R8, RZ, RZ, R6 ;  /* 0x000000ffff087224 */ /* 0x001fe400078e0006 */
[----:B------:R-:W-:Y:S02]  /*9d10*/  @!P5 IMAD.MOV R4, RZ, RZ, -R4 ;  /* 0x000000ffff04d224 */ /* 0x000fe400078e0a04 */
[----:B------:R-:W-:Y:S01]  /*9d20*/  @!P2 IMAD.MOV R8, RZ, RZ, -R8 ;  /* 0x000000ffff08a224 */ /* 0x000fe200078e0a08 */
[----:B---3--:R-:W-:Y:S02]  /*9d30*/  IABS R5, R16 ;  /* 0x0000001000057213 */ /* 0x008fe40000000000 */
[----:B------:R-:W-:-:S03]  /*9d40*/  IABS R0, R22 ;  /* 0x0000001600007213 */ /* 0x000fc60000000000 */
[----:B------:R-:W-:-:S04]  /*9d50*/  IMAD.HI.U32 R10, R15, R5, RZ ;  /* 0x000000050f0a7227 */ /* 0x000fc800078e00ff */
[----:B------:R-:W-:-:S04]  /*9d60*/  IMAD.HI.U32 R12, R15, R0, RZ ;  /* 0x000000000f0c7227 */ /* 0x000fc800078e00ff */
[----:B------:R-:W-:Y:S01]  /*9d70*/  IMAD.MOV R10, RZ, RZ, -R10 ;  /* 0x000000ffff0a7224 */ /* 0x000fe200078e0a0a */
[----:B------:R-:W-:Y:S01]  /*9d80*/  IABS R7, R21 ;  /* 0x0000001500077213 */ /* 0x000fe20000000000 */
[----:B------:R-:W-:Y:S02]  /*9d90*/  IMAD.MOV R12, RZ, RZ, -R12 ;  /* 0x000000ffff0c7224 */ /* 0x000fe400078e0a0c */
[C---:B------:R-:W-:Y:S02]  /*9da0*/  IMAD R10, R28.reuse, R10, R5 ;  /* 0x0000000a1c0a7224 */ /* 0x040fe400078e0205 */
[C---:B------:R-:W-:Y:S02]  /*9db0*/  IMAD R0, R28.reuse, R12, R0 ;  /* 0x0000000c1c007224 */ /* 0x040fe400078e0200 */
[----:B------:R-:W-:Y:S02]  /*9dc0*/  IMAD.MOV.U32 R12, RZ, RZ, R9 ;  /* 0x000000ffff0c7224 */ /* 0x000fe400078e0009 */
[----:B------:R-:W-:Y:S01]  /*9dd0*/  IMAD.HI.U32 R2, R15, R7, RZ ;  /* 0x000000070f027227 */ /* 0x000fe200078e00ff */
[----:B------:R-:W-:-:S03]  /*9de0*/  ISETP.GT.U32.AND P1, PT, R28, R10, PT ;  /* 0x0000000a1c00720c */ /* 0x000fc60003f24070 */
[----:B------:R-:W-:Y:S02]  /*9df0*/  @!P0 IMAD.MOV R12, RZ, RZ, -R12 ;  /* 0x000000ffff0c8224 */ /* 0x000fe400078e0a0c */
[----:B------:R-:W-:Y:S01]  /*9e00*/  IMAD.MOV R2, RZ, RZ, -R2 ;  /* 0x000000ffff027224 */ /* 0x000fe200078e0a02 */
[----:B------:R0:W-:Y:S01]  /*9e10*/  STL [R1+0x2f0], R4 ;  /* 0x0002f00401007387 */ /* 0x0001e20000100800 */
[----:B------:R-:W-:Y:S02]  /*9e20*/  ISETP.GE.AND P4, PT, R22, RZ, PT ;  /* 0x000000ff1600720c */ /* 0x000fe40003f86270 */
[----:B------:R-:W-:Y:S01]  /*9e30*/  IMAD R2, R28, R2, R7 ;  /* 0x000000021c027224 */ /* 0x000fe200078e0207 */
[----:B------:R2:W-:Y:S04]  /*9e40*/  STL [R1+0x2ec], R8 ;  /* 0x0002ec0801007387 */ /* 0x0005e80000100800 */
[----:B------:R3:W-:Y:S01]  /*9e50*/  STL [R1+0x2e4], R12 ;  /* 0x0002e40c01007387 */ /* 0x0007e20000100800 */
[----:B------:R-:W-:-:S03]  /*9e60*/  @!P6 IMAD.IADD R11, R11, 0x1, -R28 ;  /* 0x000000010b0be824 */ /* 0x000fc600078e0a1c */
[----:B------:R-:W3:Y:S01]  /*9e70*/  LDL.LU R22, [R1+0xdc] ;  /* 0x0000dc0001167983 */ /* 0x000ee20000300800 */
[----:B------:R-:W-:Y:S01]  /*9e80*/  ISETP.GT.U32.AND P6, PT, R28, R2, PT ;  /* 0x000000021c00720c */ /* 0x000fe20003fc4070 */
[----:B------:R-:W-:Y:S01]  /*9e90*/  @!P1 IMAD.IADD R10, R10, 0x1, -R28 ;  /* 0x000000010a0a9824 */ /* 0x000fe200078e0a1c */
[----:B------:R-:W-:Y:S02]  /*9ea0*/  ISETP.GT.U32.AND P2, PT, R28, R0, PT ;  /* 0x000000001c00720c */ /* 0x000fe40003f44070 */
[----:B------:R-:W-:Y:S02]  /*9eb0*/  ISETP.GE.AND P1, PT, R21, RZ, PT ;  /* 0x000000ff1500720c */ /* 0x000fe40003f26270 */
[----:B------:R-:W3:Y:S01]  /*9ec0*/  LDL.LU R21, [R1+0xe0] ;  /* 0x0000e00001157983 */ /* 0x000ee20000300800 */
[----:B------:R-:W-:-:S06]  /*9ed0*/  IABS R5, R17 ;  /* 0x0000001100057213 */ /* 0x000fcc0000000000 */
[--C-:B------:R-:W-:Y:S02]  /*9ee0*/  @!P6 IMAD.IADD R2, R2, 0x1, -R28.reuse ;  /* 0x000000010202e824 */ /* 0x100fe400078e0a1c */
[----:B------:R-:W-:Y:S02]  /*9ef0*/  @!P2 IMAD.IADD R0, R0, 0x1, -R28 ;  /* 0x000000010000a824 */ /* 0x000fe400078e0a1c */
[----:B0-----:R-:W-:Y:S01]  /*9f00*/  IMAD.HI.U32 R4, R15, R5, RZ ;  /* 0x000000050f047227 */ /* 0x001fe200078e00ff */
[C---:B------:R-:W-:Y:S02]  /*9f10*/  ISETP.GT.U32.AND P0, PT, R28.reuse, R2, PT ;  /* 0x000000021c00720c */ /* 0x040fe40003f04070 */
[C---:B------:R-:W-:Y:S01]  /*9f20*/  ISETP.GT.U32.AND P2, PT, R28.reuse, R10, PT ;  /* 0x0000000a1c00720c */ /* 0x040fe20003f44070 */
[----:B------:R-:W-:Y:S01]  /*9f30*/  IMAD.MOV R4, RZ, RZ, -R4 ;  /* 0x000000ffff047224 */ /* 0x000fe200078e0a04 */
[----:B------:R-:W-:Y:S02]  /*9f40*/  ISETP.GT.U32.AND P6, PT, R28, R0, PT ;  /* 0x000000001c00720c */ /* 0x000fe40003fc4070 */
[----:B------:R-:W-:Y:S01]  /*9f50*/  ISETP.GE.AND P5, PT, R16, RZ, PT ;  /* 0x000000ff1000720c */ /* 0x000fe20003fa6270 */
[----:B------:R-:W-:-:S02]  /*9f60*/  IMAD R5, R28, R4, R5 ;  /* 0x000000041c057224 */ /* 0x000fc400078e0205 */
[----:B------:R-:W-:-:S03]  /*9f70*/  @!P3 IMAD.MOV R11, RZ, RZ, -R11 ;  /* 0x000000ffff0bb224 */ /* 0x000fc600078e0a0b */
[----:B------:R-:W-:Y:S01]  /*9f80*/  ISETP.GT.U32.AND P3, PT, R28, R5, PT ;  /* 0x000000051c00720c */ /* 0x000fe20003f64070 */
[--C-:B------:R-:W-:Y:S02]  /*9f90*/  @!P0 IMAD.IADD R2, R2, 0x1, -R28.reuse ;  /* 0x0000000102028824 */ /* 0x100fe400078e0a1c */
[--C-:B------:R-:W-:Y:S02]  /*9fa0*/  @!P2 IMAD.IADD R10, R10, 0x1, -R28.reuse ;  /* 0x000000010a0aa824 */ /* 0x100fe400078e0a1c */
[----:B------:R-:W-:Y:S01]  /*9fb0*/  @!P6 IMAD.IADD R0, R0, 0x1, -R28 ;  /* 0x000000010000e824 */ /* 0x000fe200078e0a1c */
[----:B------:R0:W-:Y:S01]  /*9fc0*/  STL [R1+0x2e0], R11 ;  /* 0x0002e00b01007387 */ /* 0x0001e20000100800 */
[----:B------:R-:W-:Y:S01]  /*9fd0*/  ISETP.GE.AND P2, PT, R17, RZ, PT ;  /* 0x000000ff1100720c */ /* 0x000fe20003f46270 */
[----:B------:R-:W-:Y:S02]  /*9fe0*/  @!P5 IMAD.MOV R10, RZ, RZ, -R10 ;  /* 0x000000ffff0ad224 */ /* 0x000fe400078e0a0a */
[----:B------:R-:W3:Y:S01]  /*9ff0*/  LDL.LU R17, [R1+0xe4] ;  /* 0x0000e40001117983 */ /* 0x000ee20000300800 */
[----:B------:R-:W-:-:S03]  /*a000*/  @!P4 IMAD.MOV R0, RZ, RZ, -R0 ;  /* 0x000000ffff00c224 */ /* 0x000fc600078e0a00 */
[----:B------:R-:W-:Y:S01]  /*a010*/  STL [R1+0x2d8], R10 ;  /* 0x0002d80a01007387 */ /* 0x000fe20000100800 */
[----:B------:R-:W-:-:S03]  /*a020*/  @!P3 IMAD.IADD R5, R5, 0x1, -R28 ;  /* 0x000000010505b824 */ /* 0x000fc600078e0a1c */
[----:B------:R0:W-:Y:S01]  /*a030*/  STL [R1+0x2d4], R0 ;  /* 0x0002d40001007387 */ /* 0x0001e20000100800 */
[----:B--2---:R-:W-:-:S05]  /*a040*/  IABS R8, R20 ;  /* 0x0000001400087213 */ /* 0x004fca0000000000 */
[----:B------:R-:W-:-:S04]  /*a050*/  IMAD.HI.U32 R9, R15, R8, RZ ;  /* 0x000000080f097227 */ /* 0x000fc800078e00ff */
[----:B------:R-:W-:-:S04]  /*a060*/  IMAD.MOV R9, RZ, RZ, -R9 ;  /* 0x000000ffff097224 */ /* 0x000fc800078e0a09 */
[----:B------:R-:W-:Y:S01]  /*a070*/  IMAD R8, R28, R9, R8 ;  /* 0x000000091c087224 */ /* 0x000fe200078e0208 */
[----:B----4-:R-:W-:Y:S02]  /*a080*/  IABS R6, R18 ;  /* 0x0000001200067213 */ /* 0x010fe40000000000 */
[----:B-----5:R-:W-:-:S05]  /*a090*/  IABS R7, R23 ;  /* 0x0000001700077213 */ /* 0x020fca0000000000 */
[----:B------:R-:W-:Y:S02]  /*a0a0*/  IMAD.MOV.U32 R9, RZ, RZ, R7 ;  /* 0x000000ffff097224 */ /* 0x000fe400078e0007 */
[----:B------:R-:W-:-:S04]  /*a0b0*/  IMAD.HI.U32 R7, R15, R6, RZ ;  /* 0x000000060f077227 */ /* 0x000fc800078e00ff */
[----:B------:R-:W-:-:S04]  /*a0c0*/  IMAD.MOV R7, RZ, RZ, -R7 ;  /* 0x000000ffff077224 */ /* 0x000fc800078e0a07 */
[----:B------:R-:W-:Y:S02]  /*a0d0*/  IMAD R6, R28, R7, R6 ;  /* 0x000000071c067224 */ /* 0x000fe400078e0206 */
[----:B------:R-:W-:-:S04]  /*a0e0*/  IMAD.MOV.U32 R7, RZ, RZ, R2 ;  /* 0x000000ffff077224 */ /* 0x000fc800078e0002 */
[----:B------:R-:W-:Y:S01]  /*a0f0*/  @!P1 IMAD.MOV R7, RZ, RZ, -R7 ;  /* 0x000000ffff079224 */ /* 0x000fe200078e0a07 */
[----:B------:R-:W-:Y:S02]  /*a100*/  ISETP.GE.AND P0, PT, R20, RZ, PT ;  /* 0x000000ff1400720c */ /* 0x000fe40003f06270 */
[----:B------:R-:W-:Y:S02]  /*a110*/  IABS R4, R19 ;  /* 0x0000001300047213 */ /* 0x000fe40000000000 */
[----:B------:R2:W-:Y:S01]  /*a120*/  STL [R1+0x2d0], R7 ;  /* 0x0002d00701007387 */ /* 0x0005e20000100800 */
[----:B------:R-:W-:Y:S02]  /*a130*/  ISETP.GT.U32.AND P6, PT, R28, R8, PT ;  /* 0x000000081c00720c */ /* 0x000fe40003fc4070 */
[----:B------:R-:W-:Y:S01]  /*a140*/  ISETP.GE.AND P3, PT, R19, RZ, PT ;  /* 0x000000ff1300720c */ /* 0x000fe20003f66270 */
[----:B------:R-:W4:Y:S04]  /*a150*/  LDL.LU R20, [R1+0xe8] ;  /* 0x0000e80001147983 */ /* 0x000f280000300800 */
[----:B------:R-:W5:Y:S06]  /*a160*/  LDL.LU R19, [R1+0xec] ;  /* 0x0000ec0001137983 */ /* 0x000f6c0000300800 */
[----:B------:R-:W-:-:S05]  /*a170*/  @!P6 IMAD.IADD R8, R8, 0x1, -R28 ;  /* 0x000000010808e824 */ /* 0x000fca00078e0a1c */
[----:B------:R-:W-:-:S13]  /*a180*/  ISETP.GT.U32.AND P4, PT, R28, R8, PT ;  /* 0x000000081c00720c */ /* 0x000fda0003f84070 */
[----:B------:R-:W-:Y:S01]  /*a190*/  @!P4 IMAD.IADD R8, R8, 0x1, -R28 ;  /* 0x000000010808c824 */ /* 0x000fe200078e0a1c */
[----:B------:R-:W-:Y:S02]  /*a1a0*/  ISETP.GE.AND P4, PT, R18, RZ, PT ;  /* 0x000000ff1200720c */ /* 0x000fe40003f86270 */
[----:B------:R-:W5:Y:S01]  /*a1b0*/  LDL.LU R18, [R1+0xf0] ;  /* 0x0000f00001127983 */ /* 0x000f620000300800 */
[C---:B------:R-:W-:Y:S01]  /*a1c0*/  ISETP.GT.U32.AND P5, PT, R28.reuse, R5, PT ;  /* 0x000000051c00720c */ /* 0x040fe20003fa4070 */
[C---:B---3--:R-:W-:Y:S01]  /*a1d0*/  IMAD.HI.U32 R12, R15.reuse, R9, RZ ;  /* 0x000000090f0c7227 */ /* 0x048fe200078e00ff */
[----:B------:R-:W-:Y:S01]  /*a1e0*/  ISETP.GT.U32.AND P1, PT, R28, R6, PT ;  /* 0x000000061c00720c */ /* 0x000fe20003f24070 */
[----:B------:R-:W3:Y:S02]  /*a1f0*/  LDL.LU R16, [R1+0xf4] ;  /* 0x0000f40001107983 */ /* 0x000ee40000300800 */
[----:B------:R-:W-:Y:S02]  /*a200*/  IMAD.MOV R12, RZ, RZ, -R12 ;  /* 0x000000ffff0c7224 */ /* 0x000fe400078e0a0c */
[----:B0-----:R-:W-:-:S04]  /*a210*/  IMAD.HI.U32 R11, R15, R4, RZ ;  /* 0x000000040f0b7227 */ /* 0x001fc800078e00ff */
[C---:B------:R-:W-:Y:S02]  /*a220*/  IMAD R9, R28.reuse, R12, R9 ;  /* 0x0000000c1c097224 */ /* 0x040fe400078e0209 */
[----:B------:R-:W-:Y:S02]  /*a230*/  @!P5 IMAD.IADD R5, R5, 0x1, -R28 ;  /* 0x000000010505d824 */ /* 0x000fe400078e0a1c */
[----:B------:R-:W-:Y:S01]  /*a240*/  IMAD.MOV R11, RZ, RZ, -R11 ;  /* 0x000000ffff0b7224 */ /* 0x000fe200078e0a0b */
[----:B------:R-:W-:-:S03]  /*a250*/  ISETP.GT.U32.AND P5, PT, R28, R9, PT ;  /* 0x000000091c00720c */ /* 0x000fc60003fa4070 */
[----:B------:R-:W-:-:S05]  /*a260*/  IMAD R4, R28, R11, R4 ;  /* 0x0000000b1c047224 */ /* 0x000fca00078e0204 */
[----:B------:R-:W-:Y:S01]  /*a270*/  ISETP.GT.U32.AND P6, PT, R28, R4, PT ;  /* 0x000000041c00720c */ /* 0x000fe20003fc4070 */
[----:B------:R-:W-:-:S04]  /*a280*/  @!P2 IMAD.MOV R5, RZ, RZ, -R5 ;  /* 0x000000ffff05a224 */ /* 0x000fc800078e0a05 */
[----:B------:R-:W-:-:S05]  /*a290*/  @!P5 IMAD.IADD R9, R9, 0x1, -R28 ;  /* 0x000000010909d824 */ /* 0x000fca00078e0a1c */
[----:B------:R-:W-:-:S03]  /*a2a0*/  ISETP.GT.U32.AND P2, PT, R28, R9, PT ;  /* 0x000000091c00720c */ /* 0x000fc60003f44070 */
[--C-:B------:R-:W-:Y:S01]  /*a2b0*/  @!P6 IMAD.IADD R4, R4, 0x1, -R28.reuse ;  /* 0x000000010404e824 */ /* 0x100fe200078e0a1c */
[----:B------:R-:W-:Y:S01]  /*a2c0*/  STL [R1+0x2cc], R5 ;  /* 0x0002cc0501007387 */ /* 0x000fe20000100800 */
[----:B------:R-:W-:-:S03]  /*a2d0*/  @!P1 IMAD.IADD R6, R6, 0x1, -R28 ;  /* 0x0000000106069824 */ /* 0x000fc600078e0a1c */
[----:B------:R-:W-:Y:S02]  /*a2e0*/  ISETP.GT.U32.AND P6, PT, R28, R4, PT ;  /* 0x000000041c00720c */ /* 0x000fe40003fc4070 */
[----:B------:R-:W-:-:S03]  /*a2f0*/  IABS R2, R22 ;  /* 0x0000001600027213 */ /* 0x000fc60000000000 */
[----:B------:R-:W-:Y:S01]  /*a300*/  @!P2 IMAD.IADD R9, R9, 0x1, -R28 ;  /* 0x000000010909a824 */ /* 0x000fe200078e0a1c */
[----:B------:R-:W-:Y:S02]  /*a310*/  ISETP.GE.AND P2, PT, R22, RZ, PT ;  /* 0x000000ff1600720c */ /* 0x000fe40003f46270 */
[----:B------:R-:W3:Y:S01]  /*a320*/  LDL.LU R22, [R1+0xf8] ;  /* 0x0000f80001167983 */ /* 0x000ee20000300800 */
[----:B------:R-:W-:Y:S01]  /*a330*/  IMAD.HI.U32 R11, R15, R2, RZ ;  /* 0x000000020f0b7227 */ /* 0x000fe200078e00ff */
[----:B------:R-:W-:-:S03]  /*a340*/  IABS R0, R21 ;  /* 0x0000001500007213 */ /* 0x000fc60000000000 */
[----:B------:R-:W-:Y:S01]  /*a350*/  IMAD.MOV R11, RZ, RZ, -R11 ;  /* 0x000000ffff0b7224 */ /* 0x000fe200078e0a0b */
[----:B------:R-:W-:Y:S01]  /*a360*/  ISETP.GT.U32.AND P1, PT, R28, R6, PT ;  /* 0x000000061c00720c */ /* 0x000fe20003f24070 */
[----:B--2---:R-:W-:-:S04]  /*a370*/  IMAD.HI.U32 R7, R15, R0, RZ ;  /* 0x000000000f077227 */ /* 0x004fc800078e00ff */
[----:B------:R-:W-:Y:S02]  /*a380*/  IMAD R2, R28, R11, R2 ;  /* 0x0000000b1c027224 */ /* 0x000fe400078e0202 */
[----:B------:R-:W-:Y:S02]  /*a390*/  IMAD.MOV R7, RZ, RZ, -R7 ;  /* 0x000000ffff077224 */ /* 0x000fe400078e0a07 */
[----:B------:R-:W-:Y:S01]  /*a3a0*/  @!P6 IMAD.IADD R4, R4, 0x1, -R28 ;  /* 0x000000010404e824 */ /* 0x000fe200078e0a1c */
[C---:B------:R-:W-:Y:S01]  /*a3b0*/  ISETP.GT.U32.AND P6, PT, R28.reuse, R2, PT ;  /* 0x000000021c00720c */ /* 0x040fe20003fc4070 */
[----:B------:R-:W-:Y:S02]  /*a3c0*/  IMAD R7, R28, R7, R0 ;  /* 0x000000071c077224 */ /* 0x000fe400078e0200 */
[----:B------:R-:W-:-:S03]  /*a3d0*/  @!P1 IMAD.IADD R6, R6, 0x1, -R28 ;  /* 0x0000000106069824 */ /* 0x000fc600078e0a1c */
[----:B------:R-:W-:Y:S01]  /*a3e0*/  ISETP.GT.U32.AND P1, PT, R28, R7, PT ;  /* 0x000000071c00720c */ /* 0x000fe20003f24070 */
[----:B------:R-:W-:-:S06]  /*a3f0*/  IMAD.MOV.U32 R14, RZ, RZ, R8 ;  /* 0x000000ffff0e7224 */ /* 0x000fcc00078e0008 */
[----:B------:R-:W-:Y:S02]  /*a400*/  @!P6 IMAD.IADD R2, R2, 0x1, -R28 ;  /* 0x000000010202e824 */ /* 0x000fe400078e0a1c */
[----:B------:R-:W-:-:S03]  /*a410*/  @!P0 IMAD.MOV R14, RZ, RZ, -R14 ;  /* 0x000000ffff0e8224 */ /* 0x000fc600078e0a0e */
[C---:B------:R-:W-:Y:S01]  /*a420*/  ISETP.GT.U32.AND P0, PT, R28.reuse, R2, PT ;  /* 0x000000021c00720c */ /* 0x040fe20003f04070 */
[----:B------:R-:W-:Y:S01]  /*a430*/  @!P1 IMAD.IADD R7, R7, 0x1, -R28 ;  /* 0x0000000107079824 */ /* 0x000fe200078e0a1c */
[----:B------:R-:W-:Y:S01]  /*a440*/  ISETP.GE.AND P5, PT, R23, RZ, PT ;  /* 0x000000ff1700720c */ /* 0x000fe20003fa6270 */
[----:B------:R-:W-:Y:S01]  /*a450*/  @!P3 IMAD.MOV R4, RZ, RZ, -R4 ;  /* 0x000000ffff04b224 */ /* 0x000fe200078e0a04 */
[----:B------:R-:W-:Y:S02]  /*a460*/  IABS R10, R17 ;  /* 0x00000011000a7213 */ /* 0x000fe40000000000 */
[----:B------:R-:W-:Y:S01]  /*a470*/  ISETP.GT.U32.AND P3, PT, R28, R7, PT ;  /* 0x000000071c00720c */ /* 0x000fe20003f64070 */
[----:B------:R-:W-:Y:S02]  /*a480*/  STL [R1+0x2c8], R14 ;  /* 0x0002c80e01007387 */ /* 0x000fe40000100800 */
[----:B------:R-:W-:Y:S02]  /*a490*/  IMAD.HI.U32 R11, R15, R10, RZ ;  /* 0x0000000a0f0b7227 */ /* 0x000fe400078e00ff */
[----:B------:R0:W-:Y:S02]  /*a4a0*/  STL [R1+0x2c4], R4 ;  /* 0x0002c40401007387 */ /* 0x0001e40000100800 */
[----:B------:R-:W-:-:S02]  /*a4b0*/  @!P0 IMAD.IADD R2, R2, 0x1, -R28 ;  /* 0x0000000102028824 */ /* 0x000fc400078e0a1c */
[----:B------:R-:W-:Y:S01]  /*a4c0*/  IMAD.MOV R11, RZ, RZ, -R11 ;  /* 0x000000ffff0b7224 */ /* 0x000fe200078e0a0b */
[----:B------:R-:W-:Y:S01]  /*a4d0*/  ISETP.GE.AND P1, PT, R21, RZ, PT ;  /* 0x000000ff1500720c */ /* 0x000fe20003f26270 */
[----:B------:R-:W-:Y:S01]  /*a4e0*/  @!P4 IMAD.MOV R6, RZ, RZ, -R6 ;  /* 0x000000ffff06c224 */ /* 0x000fe200078e0a06 */
[----:B------:R-:W2:Y:S01]  /*a4f0*/  LDL.LU R21, [R1+0xfc] ;  /* 0x0000fc0001157983 */ /* 0x000ea20000300800 */
[----:B0-----:R-:W-:Y:S02]  /*a500*/  IMAD.MOV.U32 R4, RZ, RZ, R9 ;  /* 0x000000ffff047224 */ /* 0x001fe400078e0009 */
[----:B------:R-:W-:Y:S02]  /*a510*/  @!P2 IMAD.MOV R2, RZ, RZ, -R2 ;  /* 0x000000ffff02a224 */ /* 0x000fe400078e0a02 */
[----:B------:R-:W-:Y:S02]  /*a520*/  @!P5 IMAD.MOV R4, RZ, RZ, -R4 ;  /* 0x000000ffff04d224 */ /* 0x000fe400078e0a04 */
[----:B------:R-:W-:Y:S01]  /*a530*/  IMAD R10, R28, R11, R10 ;  /* 0x0000000b1c0a7224 */ /* 0x000fe200078e020a */
[----:B------:R-:W-:Y:S01]  /*a540*/  STL [R1+0x2c0], R6 ;  /* 0x0002c00601007387 */ /* 0x000fe20000100800 */
[----:B------:R-:W-:-:S03]  /*a550*/  @!P3 IMAD.IADD R7, R7, 0x1, -R28 ;  /* 0x000000010707b824 */ /* 0x000fc600078e0a1c */
[----:B------:R-:W-:Y:S04]  /*a560*/  STL [R1+0x2bc], R4 ;  /* 0x0002bc0401007387 */ /* 0x000fe80000100800 */
[----:B------:R-:W-:Y:S01]  /*a570*/  STL [R1+0x2b8], R2 ;  /* 0x0002b80201007387 */ /* 0x000fe20000100800 */
[----:B------:R-:W-:Y:S02]  /*a580*/  ISETP.GE.AND P5, PT, R17, RZ, PT ;  /* 0x000000ff1100720c */ /* 0x000fe40003fa6270 */
[----:B----4-:R-:W-:Y:S02]  /*a590*/  IABS R5, R20 ;  /* 0x0000001400057213 */ /* 0x010fe40000000000 */
[----:B-----5:R-:W-:-:S03]  /*a5a0*/  IABS R0, R19 ;  /* 0x0000001300007213 */ /* 0x020fc60000000000 */
[C---:B------:R-:W-:Y:S01]  /*a5b0*/  IMAD.HI.U32 R13, R15.reuse, R5, RZ ;  /* 0x000000050f0d7227 */ /* 0x040fe200078e00ff */
[----:B------:R-:W-:Y:S02]  /*a5c0*/  ISETP.GE.AND P3, PT, R20, RZ, PT ;  /* 0x000000ff1400720c */ /* 0x000fe40003f66270 */
[----:B------:R-:W4:Y:S01]  /*a5d0*/  LDL.LU R20, [R1+0x12c] ;  /* 0x00012c0001147983 */ /* 0x000f220000300800 */
[----:B------:R-:W-:-:S04]  /*a5e0*/  IMAD.HI.U32 R11, R15, R0, RZ ;  /* 0x000000000f0b7227 */ /* 0x000fc800078e00ff */
[----:B------:R-:W-:Y:S02]  /*a5f0*/  IMAD.MOV R11, RZ, RZ, -R11 ;  /* 0x000000ffff0b7224 */ /* 0x000fe400078e0a0b */
[----:B------:R-:W-:Y:S02]  /*a600*/  IMAD.MOV R13, RZ, RZ, -R13 ;  /* 0x000000ffff0d7224 */ /* 0x000fe400078e0a0d */
[C---:B------:R-:W-:Y:S02]  /*a610*/  IMAD R11, R28.reuse, R11, R0 ;  /* 0x0000000b1c0b7224 */ /* 0x040fe400078e0200 */
[----:B------:R-:W-:-:S03]  /*a620*/  IMAD R5, R28, R13, R5 ;  /* 0x0000000d1c057224 */ /* 0x000fc600078e0205 */
[C---:B------:R-:W-:Y:S02]  /*a630*/  ISETP.GT.U32.AND P0, PT, R28.reuse, R11, PT ;  /* 0x0000000b1c00720c */ /* 0x040fe40003f04070 */
[----:B------:R-:W-:Y:S02]  /*a640*/  ISETP.GT.U32.AND P4, PT, R28, R5, PT ;  /* 0x000000051c00720c */ /* 0x000fe40003f84070 */
[----:B------:R-:W-:-:S09]  /*a650*/  IABS R12, R18 ;  /* 0x00000012000c7213 */ /* 0x000fd20000000000 */
[--C-:B------:R-:W-:Y:S01]  /*a660*/  @!P0 IMAD.IADD R11, R11, 0x1, -R28.reuse ;  /* 0x000000010b0b8824 */ /* 0x100fe200078e0a1c */
[----:B------:R-:W-:Y:S01]  /*a670*/  ISETP.GE.AND P0, PT, R18, RZ, PT ;  /* 0x000000ff1200720c */ /* 0x000fe20003f06270 */
[----:B------:R-:W-:Y:S01]  /*a680*/  @!P4 IMAD.IADD R5, R5, 0x1, -R28 ;  /* 0x000000010505c824 */ /* 0x000fe200078e0a1c */
[----:B------:R-:W5:Y:S01]  /*a690*/  LDL.LU R18, [R1+0x104] ;  /* 0x0001040001127983 */ /* 0x000f620000300800 */
[----:B------:R-:W-:-:S03]  /*a6a0*/  ISETP.GE.AND P4, PT, R19, RZ, PT ;  /* 0x000000ff1300720c */ /* 0x000fc60003f86270 */
[----:B------:R-:W5:Y:S04]  /*a6b0*/  LDL.LU R17, [R1+0x108] ;  /* 0x0001080001117983 */ /* 0x000f680000300800 */
[----:B------:R-:W5:Y:S01]  /*a6c0*/  LDL.LU R19, [R1+0x100] ;  /* 0x0001000001137983 */ /* 0x000f620000300800 */
[C---:B------:R-:W-:Y:S02]  /*a6d0*/  ISETP.GT.U32.AND P6, PT, R28.reuse, R10, PT ;  /* 0x0000000a1c00720c */ /* 0x040fe40003fc4070 */
[----:B------:R-:W-:-:S11]  /*a6e0*/  ISETP.GT.U32.AND P2, PT, R28, R5, PT ;  /* 0x000000051c00720c */ /* 0x000fd60003f44070 */
[----:B------:R-:W-:-:S05]  /*a6f0*/  @!P6 IMAD.IADD R10, R10, 0x1, -R28 ;  /* 0x000000010a0ae824 */ /* 0x000fca00078e0a1c */
[----:B------:R-:W-:Y:S01]  /*a700*/  ISETP.GT.U32.AND P6, PT, R28, R10, PT ;  /* 0x0000000a1c00720c */ /* 0x000fe20003fc4070 */
[----:B------:R-:W-:Y:S02]  /*a710*/  @!P1 IMAD.MOV R7, RZ, RZ, -R7 ;  /* 0x000000ffff079224 */ /* 0x000fe400078e0a07 */
[----:B------:R-:W-:-:S03]  /*a720*/  @!P2 IMAD.IADD R5, R5, 0x1, -R28 ;  /* 0x000000010505a824 */ /* 0x000fc600078e0a1c */
[----:B------:R0:W-:Y:S07]  /*a730*/  STL [R1+0x2b0], R7 ;  /* 0x0002b00701007387 */ /* 0x0001ee0000100800 */
[----:B------:R-:W-:Y:S02]  /*a740*/  @!P6 IMAD.IADD R10, R10, 0x1, -R28 ;  /* 0x000000010a0ae824 */ /* 0x000fe400078e0a1c */
[----:B0-----:R-:W-:Y:S02]  /*a750*/  IMAD.MOV.U32 R7, RZ, RZ, R5 ;  /* 0x000000ffff077224 */ /* 0x001fe400078e0005 */
[----:B------:R-:W-:-:S02]  /*a760*/  IMAD.MOV.U32 R9, RZ, RZ, R10 ;  /* 0x000000ffff097224 */ /* 0x000fc400078e000a */
[----:B------:R-:W-:Y:S02]  /*a770*/  @!P3 IMAD.MOV R7, RZ, RZ, -R7 ;  /* 0x000000ffff07b224 */ /* 0x000fe400078e0a07 */
[----:B------:R-:W-:Y:S01]  /*a780*/  @!P5 IMAD.MOV R9, RZ, RZ, -R9 ;  /* 0x000000ffff09d224 */ /* 0x000fe200078e0a09 */
[----:B---3--:R-:W-:Y:S02]  /*a790*/  IABS R2, R22 ;  /* 0x0000001600027213 */ /* 0x008fe40000000000 */
[----:B------:R-:W-:Y:S02]  /*a7a0*/  ISETP.GE.AND P3, PT, R22, RZ, PT ;  /* 0x000000ff1600720c */ /* 0x000fe40003f66270 */
[----:B------:R0:W-:Y:S04]  /*a7b0*/  STL [R1+0x2ac], R9 ;  /* 0x0002ac0901007387 */ /* 0x0001e80000100800 */
[----:B------:R-:W-:Y:S04]  /*a7c0*/  STL [R1+0x2a8], R7 ;  /* 0x0002a80701007387 */ /* 0x000fe80000100800 */
[----:B------:R-:W3:Y:S01]  /*a7d0*/  LDL.LU R22, [R1+0x10c] ;  /* 0x00010c0001167983 */ /* 0x000ee20000300800 */
[----:B------:R-:W-:-:S04]  /*a7e0*/  IMAD.HI.U32 R8, R15, R12, RZ ;  /* 0x0000000c0f087227 */ /* 0x000fc800078e00ff */
[----:B------:R-:W-:Y:S01]  /*a7f0*/  IMAD.MOV R8, RZ, RZ, -R8 ;  /* 0x000000ffff087224 */ /* 0x000fe200078e0a08 */
[----:B------:R-:W-:-:S03]  /*a800*/  IABS R0, R16 ;  /* 0x0000001000007213 */ /* 0x000fc60000000000 */
[C---:B------:R-:W-:Y:S01]  /*a810*/  IMAD R8, R28.reuse, R8, R12 ;  /* 0x000000081c087224 */ /* 0x040fe200078e020c */
[----:B------:R-:W-:Y:S01]  /*a820*/  ISETP.GT.U32.AND P1, PT, R28, R11, PT ;  /* 0x0000000b1c00720c */ /* 0x000fe20003f24070 */
[----:B------:R-:W-:-:S03]  /*a830*/  IMAD.HI.U32 R4, R15, R0, RZ ;  /* 0x000000000f047227 */ /* 0x000fc600078e00ff */
[----:B------:R-:W-:Y:S01]  /*a840*/  ISETP.GT.U32.AND P6, PT, R28, R8, PT ;  /* 0x000000081c00720c */ /* 0x000fe20003fc4070 */
[----:B------:R-:W-:-:S04]  /*a850*/  IMAD.MOV R4, RZ, RZ, -R4 ;  /* 0x000000ffff047224 */ /* 0x000fc800078e0a04 */
[----:B------:R-:W-:-:S04]  /*a860*/  IMAD R0, R28, R4, R0 ;  /* 0x000000041c007224 */ /* 0x000fc800078e0200 */
[----:B------:R-:W-:Y:S01]  /*a870*/  @!P1 IMAD.IADD R11, R11, 0x1, -R28 ;  /* 0x000000010b0b9824 */ /* 0x000fe200078e0a1c */
[----:B------:R-:W-:-:S03]  /*a880*/  ISETP.GT.U32.AND P2, PT, R28, R0, PT ;  /* 0x000000001c00720c */ /* 0x000fc60003f44070 */
[----:B------:R-:W-:Y:S02]  /*a890*/  @!P6 IMAD.IADD R8, R8, 0x1, -R28 ;  /* 0x000000010808e824 */ /* 0x000fe400078e0a1c */
[----:B------:R-:W-:-:S03]  /*a8a0*/  IMAD.MOV.U32 R12, RZ, RZ, R11 ;  /* 0x000000ffff0c7224 */ /* 0x000fc600078e000b */
[----:B------:R-:W-:Y:S01]  /*a8b0*/  ISETP.GT.U32.AND P6, PT, R28, R8, PT ;  /* 0x000000081c00720c */ /* 0x000fe20003fc4070 */
[----:B------:R-:W-:Y:S01]  /*a8c0*/  @!P4 IMAD.MOV R12, RZ, RZ, -R12 ;  /* 0x000000ffff0cc224 */ /* 0x000fe200078e0a0c */
[----:B--2---:R-:W-:Y:S02]  /*a8d0*/  IABS R6, R21 ;  /* 0x0000001500067213 */ /* 0x004fe40000000000 */
[----:B------:R-:W-:Y:S02]  /*a8e0*/  ISETP.GE.AND P1, PT, R21, RZ, PT ;  /* 0x000000ff1500720c */ /* 0x000fe40003f26270 */
[----:B------:R-:W2:Y:S01]  /*a8f0*/  LDL.LU R21, [R1+0x110] ;  /* 0x0001100001157983 */ /* 0x000ea20000300800 */
[----:B------:R-:W-:-:S03]  /*a900*/  IMAD.HI.U32 R5, R15, R6, RZ ;  /* 0x000000060f057227 */ /* 0x000fc600078e00ff */
[----:B------:R1:W-:Y:S01]  /*a910*/  STL [R1+0x2a0], R12 ;  /* 0x0002a00c01007387 */ /* 0x0003e20000100800 */
[--C-:B------:R-:W-:Y:S02]  /*a920*/  @!P2 IMAD.IADD R0, R0, 0x1, -R28.reuse ;  /* 0x000000010000a824 */ /* 0x100fe400078e0a1c */
[----:B------:R-:W-:Y:S02]  /*a930*/  IMAD.MOV R5, RZ, RZ, -R5 ;  /* 0x000000ffff057224 */ /* 0x000fe400078e0a05 */
[----:B------:R-:W-:Y:S02]  /*a940*/  @!P6 IMAD.IADD R8, R8, 0x1, -R28 ;  /* 0x000000010808e824 */ /* 0x000fe400078e0a1c */
[----:B0-----:R-:W-:Y:S02]  /*a950*/  IMAD R9, R28, R5, R6 ;  /* 0x000000051c097224 */ /* 0x001fe400078e0206 */
[----:B-1----:R-:W-:-:S04]  /*a960*/  IMAD.MOV.U32 R12, RZ, RZ, R8 ;  /* 0x000000ffff0c7224 */ /* 0x002fc800078e0008 */
[----:B------:R-:W-:Y:S01]  /*a970*/  @!P0 IMAD.MOV R12, RZ, RZ, -R12 ;  /* 0x000000ffff0c8224 */ /* 0x000fe200078e0a0c */
[----:B------:R-:W-:Y:S01]  /*a980*/  ISETP.GT.U32.AND P0, PT, R28, R9, PT ;  /* 0x000000091c00720c */ /* 0x000fe20003f04070 */
[----:B------:R-:W-:-:S12]  /*a990*/  IMAD.HI.U32 R4, R15, R2, RZ ;  /* 0x000000020f047227 */ /* 0x000fd800078e00ff */
[----:B------:R-:W-:Y:S02]  /*a9a0*/  @!P0 IMAD.IADD R9, R9, 0x1, -R28 ;  /* 0x0000000109098824 */ /* 0x000fe400078e0a1c */
[----:B------:R-:W-:-:S04]  /*a9b0*/  IMAD.MOV R4, RZ, RZ, -R4 ;  /* 0x000000ffff047224 */ /* 0x000fc800078e0a04 */
[----:B------:R-:W-:-:S05]  /*a9c0*/  IMAD R2, R28, R4, R2 ;  /* 0x000000041c027224 */ /* 0x000fca00078e0202 */
[----:B------:R-:W-:-:S13]  /*a9d0*/  ISETP.GT.U32.AND P6, PT, R28, R2, PT ;  /* 0x000000021c00720c */ /* 0x000fda0003fc4070 */
[----:B------:R-:W-:-:S05]  /*a9e0*/  @!P6 IMAD.IADD R2, R2, 0x1, -R28 ;  /* 0x000000010202e824 */ /* 0x000fca00078e0a1c */
[C---:B------:R-:W-:Y:S02]  /*a9f0*/  ISETP.GT.U32.AND P6, PT, R28.reuse, R2, PT ;  /* 0x000000021c00720c */ /* 0x040fe40003fc4070 */
[----:B------:R-:W-:Y:S02]  /*aa00*/  ISETP.GT.U32.AND P4, PT, R28, R0, PT ;  /* 0x000000001c00720c */ /* 0x000fe40003f84070 */
[----:B------:R-:W-:-:S09]  /*aa10*/  ISETP.GE.AND P5, PT, R16, RZ, PT ;  /* 0x000000ff1000720c */ /* 0x000fd20003fa6270 */
[----:B------:R-:W-:Y:S01]  /*aa20*/  @!P6 IMAD.IADD R2, R2, 0x1, -R28 ;  /* 0x000000010202e824 */ /* 0x000fe200078e0a1c */
[----:B----4-:R-:W-:Y:S02]  /*aa30*/  ISETP.GE.AND P2, PT, R20, RZ, PT ;  /* 0x000000ff1400720c */ /* 0x010fe40003f46270 */
[----:B------:R-:W-:Y:S02]  /*aa40*/  IABS R7, R20 ;  /* 0x0000001400077213 */ /* 0x000fe40000000000 */
[----:B------:R-:W4:Y:S04]  /*aa50*/  LDL.LU R20, [R1+0x114] ;  /* 0x0001140001147983 */ /* 0x000f280000300800 */
[----:B------:R-:W-:Y:S01]  /*aa60*/  STL [R1+0x29c], R12 ;  /* 0x00029c0c01007387 */ /* 0x000fe20000100800 */
[----:B-----5:R-:W-:-:S02]  /*aa70*/  IABS R5, R19 ;  /* 0x0000001300057213 */ /* 0x020fc40000000000 */
[----:B------:R-:W-:Y:S02]  /*aa80*/  ISETP.GE.AND P0, PT, R19, RZ, PT ;  /* 0x000000ff1300720c */ /* 0x000fe40003f06270 */
[----:B------:R-:W5:Y:S01]  /*aa90*/  LDL.LU R19, [R1+0x118] ;  /* 0x0001180001137983 */ /* 0x000f620000300800 */
[----:B------:R-:W-:-:S04]  /*aaa0*/  IMAD.HI.U32 R10, R15, R5, RZ ;  /* 0x000000050f0a7227 */ /* 0x000fc800078e00ff */
[----:B------:R-:W-:-:S04]  /*aab0*/  IMAD.MOV R10, RZ, RZ, -R10 ;  /* 0x000000ffff0a7224 */ /* 0x000fc800078e0a0a */
[----:B------:R-:W-:-:S05]  /*aac0*/  IMAD R10, R28, R10, R5 ;  /* 0x0000000a1c0a7224 */ /* 0x000fca00078e0205 */
[----:B------:R-:W-:Y:S01]  /*aad0*/  ISETP.GT.U32.AND P6, PT, R28, R10, PT ;  /* 0x0000000a1c00720c */ /* 0x000fe20003fc4070 */
[----:B------:R-:W-:-:S04]  /*aae0*/  @!P4 IMAD.IADD R0, R0, 0x1, -R28 ;  /* 0x000000010000c824 */ /* 0x000fc800078e0a1c */
[----:B------:R-:W-:-:S08]  /*aaf0*/  @!P5 IMAD.MOV R0, RZ, RZ, -R0 ;  /* 0x000000ffff00d224 */ /* 0x000fd000078e0a00 */
[----:B------:R-:W-:Y:S01]  /*ab00*/  @!P6 IMAD.IADD R10, R10, 0x1, -R28 ;  /* 0x000000010a0ae824 */ /* 0x000fe200078e0a1c */
[----:B------:R0:W-:Y:S04]  /*ab10*/  STL [R1+0x290], R0 ;  /* 0x0002900001007387 */ /* 0x0001e80000100800 */
[----:B------:R-:W-:Y:S01]  /*ab20*/  ISETP.GT.U32.AND P5, PT, R28, R10, PT ;  /* 0x0000000a1c00720c */ /* 0x000fe20003fa4070 */
[----:B------:R-:W5:Y:S01]  /*ab30*/  LDL.LU R16, [R1+0x11c] ;  /* 0x00011c0001107983 */ /* 0x000f620000300800 */
[----:B0-----:R-:W-:-:S04]  /*ab40*/  IMAD.MOV.U32 R0, RZ, RZ, R2 ;  /* 0x000000ffff007224 */ /* 0x001fc800078e0002 */
[----:B------:R-:W-:Y:S01]  /*ab50*/  @!P3 IMAD.MOV R0, RZ, RZ, -R0 ;  /* 0x000000ffff00b224 */ /* 0x000fe200078e0a00 */
[----:B------:R-:W-:-:S06]  /*ab60*/  IABS R4, R18 ;  /* 0x0000001200047213 */ /* 0x000fcc0000000000 */
[----:B------:R-:W-:Y:S01]  /*ab70*/  @!P5 IMAD.IADD R10, R10, 0x1, -R28 ;  /* 0x000000010a0ad824 */ /* 0x000fe200078e0a1c */
[----:B------:R-:W-:Y:S01]  /*ab80*/  ISETP.GE.AND P5, PT, R18, RZ, PT ;  /* 0x000000ff1200720c */ /* 0x000fe20003fa6270 */
[----:B------:R4:W-:Y:S04]  /*ab90*/  STL [R1+0x28c], R0 ;  /* 0x00028c0001007387 */ /* 0x0009e80000100800 */
[----:B------:R-:W5:Y:S01]  /*aba0*/  LDL.LU R18, [R1+0x120] ;  /* 0x0001200001127983 */ /* 0x000f620000300800 */
[----:B------:R-:W-:-:S04]  /*abb0*/  IMAD.HI.U32 R11, R15, R7, RZ ;  /* 0x000000070f0b7227 */ /* 0x000fc800078e00ff */
[----:B------:R-:W-:-:S04]  /*abc0*/  IMAD.MOV R8, RZ, RZ, -R11 ;  /* 0x000000ffff087224 */ /* 0x000fc800078e0a0b */
[----:B------:R-:W-:-:S05]  /*abd0*/  IMAD R7, R28, R8, R7 ;  /* 0x000000081c077224 */ /* 0x000fca00078e0207 */
[----:B------:R-:W-:Y:S02]  /*abe0*/  ISETP.GT.U32.AND P4, PT, R28, R7, PT ;  /* 0x000000071c00720c */ /* 0x000fe40003f84070 */
[----:B------:R-:W-:-:S05]  /*abf0*/  IABS R6, R17 ;  /* 0x0000001100067213 */ /* 0x000fca0000000000 */
[----:B------:R-:W-:Y:S01]  /*ac00*/  IMAD.HI.U32 R11, R15, R6, RZ ;  /* 0x000000060f0b7227 */ /* 0x000fe200078e00ff */
[----:B---3--:R-:W-:-:S03]  /*ac10*/  IABS R8, R22 ;  /* 0x0000001600087213 */ /* 0x008fc60000000000 */
[----:B------:R-:W-:Y:S02]  /*ac20*/  IMAD.MOV R11, RZ, RZ, -R11 ;  /* 0x000000ffff0b7224 */ /* 0x000fe400078e0a0b */
[----:B------:R-:W-:Y:S02]  /*ac30*/  @!P4 IMAD.IADD R7, R7, 0x1, -R28 ;  /* 0x000000010707c824 */ /* 0x000fe400078e0a1c */
[----:B------:R-:W-:-:S03]  /*ac40*/  IMAD.HI.U32 R5, R15, R4, RZ ;  /* 0x000000040f057227 */ /* 0x000fc600078e00ff */
[C---:B------:R-:W-:Y:S01]  /*ac50*/  ISETP.GT.U32.AND P6, PT, R28.reuse, R7, PT ;  /* 0x000000071c00720c */ /* 0x040fe20003fc4070 */
[----:B------:R-:W-:Y:S02]  /*ac60*/  IMAD R6, R28, R11, R6 ;  /* 0x0000000b1c067224 */ /* 0x000fe400078e0206 */
[----:B------:R-:W-:-:S04]  /*ac70*/  IMAD.HI.U32 R11, R15, R8, RZ ;  /* 0x000000080f0b7227 */ /* 0x000fc800078e00ff */
[----:B------:R-:W-:Y:S02]  /*ac80*/  IMAD.MOV R5, RZ, RZ, -R5 ;  /* 0x000000ffff057224 */ /* 0x000fe400078e0a05 */
[----:B------:R-:W-:Y:S02]  /*ac90*/  IMAD.MOV R11, RZ, RZ, -R11 ;  /* 0x000000ffff0b7224 */ /* 0x000fe400078e0a0b */
[C---:B------:R-:W-:Y:S02]  /*aca0*/  IMAD R4, R28.reuse, R5, R4 ;  /* 0x000000051c047224 */ /* 0x040fe400078e0204 */
[C---:B------:R-:W-:Y:S01]  /*acb0*/  IMAD R8, R28.reuse, R11, R8 ;  /* 0x0000000b1c087224 */ /* 0x040fe200078e0208 */
[C---:B------:R-:W-:Y:S01]  /*acc0*/  ISETP.GT.U32.AND P4, PT, R28.reuse, R9, PT ;  /* 0x000000091c00720c */ /* 0x040fe20003f84070 */
[----:B------:R-:W-:Y:S01]  /*acd0*/  @!P6 IMAD.IADD R7, R7, 0x1, -R28 ;  /* 0x000000010707e824 */ /* 0x000fe200078e0a1c */
[C---:B------:R-:W-:Y:S02]  /*ace0*/  ISETP.GT.U32.AND P3, PT, R28.reuse, R4, PT ;  /* 0x000000041c00720c */ /* 0x040fe40003f64070 */
[----:B------:R-:W-:Y:S01]  /*acf0*/  ISETP.GT.U32.AND P6, PT, R28, R8, PT ;  /* 0x000000081c00720c */ /* 0x000fe20003fc4070 */
[----:B------:R-:W-:-:S02]  /*ad00*/  IMAD.MOV.U32 R12, RZ, RZ, R7 ;  /* 0x000000ffff0c7224 */ /* 0x000fc400078e0007 */
[----:B------:R-:W-:-:S06]  /*ad10*/  IMAD.MOV.U32 R7, RZ, RZ, R10 ;  /* 0x000000ffff077224 */ /* 0x000fcc00078e000a */
[--C-:B------:R-:W-:Y:S02]  /*ad20*/  @!P4 IMAD.IADD R9, R9, 0x1, -R28.reuse ;  /* 0x000000010909c824 */ /* 0x100fe400078e0a1c */
[--C-:B------:R-:W-:Y:S01]  /*ad30*/  @!P3 IMAD.IADD R4, R4, 0x1, -R28.reuse ;  /* 0x000000010404b824 */ /* 0x100fe200078e0a1c */
[----:B------:R-:W-:Y:S01]  /*ad40*/  ISETP.GE.AND P3, PT, R17, RZ, PT ;  /* 0x000000ff1100720c */ /* 0x000fe20003f66270 */
[----:B------:R-:W-:Y:S01]  /*ad50*/  @!P6 IMAD.IADD R8, R8, 0x1, -R28 ;  /* 0x000000010808e824 */ /* 0x000fe200078e0a1c */
[----:B------:R-:W3:Y:S01]  /*ad60*/  LDL.LU R17, [R1+0x124] ;  /* 0x0001240001117983 */ /* 0x000ee20000300800 */
[----:B------:R-:W-:-:S03]  /*ad70*/  @!P1 IMAD.MOV R9, RZ, RZ, -R9 ;  /* 0x000000ffff099224 */ /* 0x000fc600078e0a09 */
[----:B------:R-:W-:Y:S01]  /*ad80*/  ISETP.GT.U32.AND P1, PT, R28, R8, PT ;  /* 0x000000081c00720c */ /* 0x000fe20003f24070 */
[----:B------:R-:W-:Y:S02]  /*ad90*/  @!P2 IMAD.MOV R12, RZ, RZ, -R12 ;  /* 0x000000ffff0ca224 */ /* 0x000fe400078e0a0c */
[----:B------:R-:W-:Y:S01]  /*ada0*/  @!P0 IMAD.MOV R7, RZ, RZ, -R7 ;  /* 0x000000ffff078224 */ /* 0x000fe200078e0a07 */
[----:B------:R-:W-:Y:S01]  /*adb0*/  STL [R1+0x280], R9 ;  /* 0x0002800901007387 */ /* 0x000fe20000100800 */
[----:B--2---:R-:W-:Y:S02]  /*adc0*/  IABS R5, R21 ;  /* 0x0000001500057213 */ /* 0x004fe40000000000 */
[----:B------:R-:W-:Y:S01]  /*add0*/  ISETP.GE.AND P2, PT, R22, RZ, PT ;  /* 0x000000ff1600720c */ /* 0x000fe20003f46270 */
[----:B------:R0:W-:Y:S01]  /*ade0*/  STL [R1+0x27c], R12 ;  /* 0x00027c0c01007387 */ /* 0x0001e20000100800 */
[----:B------:R-:W-:-:S03]  /*adf0*/  ISETP.GT.U32.AND P4, PT, R28, R6, PT ;  /* 0x000000061c00720c */ /* 0x000fc60003f84070 */
[----:B------:R1:W-:Y:S04]  /*ae00*/  STL [R1+0x278], R7 ;  /* 0x0002780701007387 */ /* 0x0003e80000100800 */
[----:B------:R-:W2:Y:S01]  /*ae10*/  LDL.LU R22, [R1+0x128] ;  /* 0x0001280001167983 */ /* 0x000ea20000300800 */
[----:B------:R-:W-:-:S04]  /*ae20*/  IMAD.HI.U32 R2, R15, R5, RZ ;  /* 0x000000050f027227 */ /* 0x000fc800078e00ff */
[----:B------:R-:W-:Y:S02]  /*ae30*/  @!P1 IMAD.IADD R8, R8, 0x1, -R28 ;  /* 0x0000000108089824 */ /* 0x000fe400078e0a1c */
[----:B------:R-:W-:-:S04]  /*ae40*/  IMAD.MOV R2, RZ, RZ, -R2 ;  /* 0x000000ffff027224 */ /* 0x000fc800078e0a02 */
[----:B------:R-:W-:Y:S02]  /*ae50*/  IMAD R5, R28, R2, R5 ;  /* 0x000000021c057224 */ /* 0x000fe400078e0205 */
[----:B------:R-:W-:Y:S01]  /*ae60*/  @!P4 IMAD.IADD R6, R6, 0x1, -R28 ;  /* 0x000000010606c824 */ /* 0x000fe200078e0a1c */
[C---:B------:R-:W-:Y:S02]  /*ae70*/  ISETP.GT.U32.AND P4, PT, R28.reuse, R4, PT ;  /* 0x000000041c00720c */ /* 0x040fe40003f84070 */
[----:B------:R-:W-:-:S11]  /*ae80*/  ISETP.GT.U32.AND P0, PT, R28, R5, PT ;  /* 0x000000051c00720c */ /* 0x000fd60003f04070 */
[--C-:B------:R-:W-:Y:S01]  /*ae90*/  @!P4 IMAD.IADD R4, R4, 0x1, -R28.reuse ;  /* 0x000000010404c824 */ /* 0x100fe200078e0a1c */
[----:B------:R-:W-:Y:S01]  /*aea0*/  ISETP.GE.AND P4, PT, R21, RZ, PT ;  /* 0x000000ff1500720c */ /* 0x000fe20003f86270 */
[----:B------:R-:W-:Y:S01]  /*aeb0*/  @!P0 IMAD.IADD R5, R5, 0x1, -R28 ;  /* 0x0000000105058824 */ /* 0x000fe200078e0a1c */
[----:B------:R-:W-:-:S13]  /*aec0*/  ISETP.GT.U32.AND P6, PT, R28, R6, PT ;  /* 0x000000061c00720c */ /* 0x000fda0003fc4070 */
[----:B------:R-:W-:Y:S01]  /*aed0*/  @!P6 IMAD.IADD R6, R6, 0x1, -R28 ;  /* 0x000000010606e824 */ /* 0x000fe200078e0a1c */
[----:B----4-:R-:W-:Y:S02]  /*aee0*/  IABS R0, R20 ;  /* 0x0000001400007213 */ /* 0x010fe40000000000 */
[----:B------:R-:W-:Y:S02]  /*aef0*/  ISETP.GE.AND P1, PT, R20, RZ, PT ;  /* 0x000000ff1400720c */ /* 0x000fe40003f26270 */
[----:B------:R-:W4:Y:S04]  /*af00*/  LDL.LU R20, [R1+0x130] ;  /* 0x0001300001147983 */ /* 0x000f280000300800 */
[----:B------:R-:W4:Y:S01]  /*af10*/  LDL.LU R21, [R1+0x134] ;  /* 0x0001340001157983 */ /* 0x000f220000300800 */
[----:B-----5:R-:W-:-:S02]  /*af20*/  IABS R2, R19 ;  /* 0x0000001300027213 */ /* 0x020fc40000000000 */
[----:B------:R-:W-:Y:S02]  /*af30*/  ISETP.GE.AND P0, PT, R19, RZ, PT ;  /* 0x000000ff1300720c */ /* 0x000fe40003f06270 */
[----:B------:R-:W5:Y:S01]  /*af40*/  LDL.LU R19, [R1+0x138] ;  /* 0x0001380001137983 */ /* 0x000f620000300800 */
[----:B------:R-:W-:-:S04]  /*af50*/  IMAD.HI.U32 R11, R15, R0, RZ ;  /* 0x000000000f0b7227 */ /* 0x000fc800078e00ff */
[----:B------:R-:W-:-:S04]  /*af60*/  IMAD.MOV R11, RZ, RZ, -R11 ;  /* 0x000000ffff0b7224 */ /* 0x000fc800078e0a0b */
[----:B------:R-:W-:-:S05]  /*af70*/  IMAD R0, R28, R11, R0 ;  /* 0x0000000b1c007224 */ /* 0x000fca00078e0200 */
[----:B------:R-:W-:Y:S01]  /*af80*/  ISETP.GT.U32.AND P6, PT, R28, R0, PT ;  /* 0x000000001c00720c */ /* 0x000fe20003fc4070 */
[----:B------:R-:W-:Y:S02]  /*af90*/  @!P3 IMAD.MOV R6, RZ, RZ, -R6 ;  /* 0x000000ffff06b224 */ /* 0x000fe400078e0a06 */
[----:B0-----:R-:W-:-:S10]  /*afa0*/  IMAD.MOV.U32 R12, RZ, RZ, R4 ;  /* 0x000000ffff0c7224 */ /* 0x001fd400078e0004 */
[----:B------:R-:W-:-:S05]  /*afb0*/  @!P6 IMAD.IADD R0, R0, 0x1, -R28 ;  /* 0x000000010000e824 */ /* 0x000fca00078e0a1c */
[----:B------:R-:W-:Y:S01]  /*afc0*/  ISETP.GT.U32.AND P3, PT, R28, R0, PT ;  /* 0x000000001c00720c */ /* 0x000fe20003f64070 */
[----:B------:R-:W-:Y:S02]  /*afd0*/  @!P5 IMAD.MOV R12, RZ, RZ, -R12 ;  /* 0x000000ffff0cd224 */ /* 0x000fe400078e0a0c */
[----:B------:R-:W-:-:S03]  /*afe0*/  @!P2 IMAD.MOV R8, RZ, RZ, -R8 ;  /* 0x000000ffff08a224 */ /* 0x000fc600078e0a08 */
[----:B------:R-:W-:Y:S04]  /*aff0*/  STL [R1+0x26c], R12 ;  /* 0x00026c0c01007387 */ /* 0x000fe80000100800 */
[----:B------:R0:W-:Y:S03]  /*b000*/  STL [R1+0x268], R6 ;  /* 0x0002680601007387 */ /* 0x0001e60000100800 */
[----:B------:R-:W-:Y:S01]  /*b010*/  @!P3 IMAD.IADD R0, R0, 0x1, -R28 ;  /* 0x000000010000b824 */ /* 0x000fe200078e0a1c */
[----:B------:R5:W-:Y:S01]  /*b020*/  STL [R1+0x264], R8 ;  /* 0x0002640801007387 */ /* 0x000be20000100800 */
[----:B------:R-:W-:Y:S02]  /*b030*/  IABS R10, R18 ;  /* 0x00000012000a7213 */ /* 0x000fe40000000000 */
[----:B------:R-:W-:-:S02]  /*b040*/  ISETP.GE.AND P3, PT, R18, RZ, PT ;  /* 0x000000ff1200720c */ /* 0x000fc40003f66270 */
[----:B------:R-:W5:Y:S01]  /*b050*/  LDL.LU R18, [R1+0x13c] ;  /* 0x00013c0001127983 */ /* 0x000f620000300800 */
[----:B-1----:R-:W-:Y:S01]  /*b060*/  IMAD.HI.U32 R7, R15, R2, RZ ;  /* 0x000000020f077227 */ /* 0x002fe200078e00ff */
[----:B------:R-:W-:-:S03]  /*b070*/  IABS R9, R16 ;  /* 0x0000001000097213 */ /* 0x000fc60000000000 */
[----:B------:R-:W-:Y:S01]  /*b080*/  IMAD.MOV R7, RZ, RZ, -R7 ;  /* 0x000000ffff077224 */ /* 0x000fe200078e0a07 */
[----:B------:R-:W-:-:S03]  /*b090*/  ISETP.GT.U32.AND P5, PT, R28, R5, PT ;  /* 0x000000051c00720c */ /* 0x000fc60003fa4070 */
[----:B------:R-:W-:Y:S02]  /*b0a0*/  IMAD R11, R28, R7, R2 ;  /* 0x000000071c0b7224 */ /* 0x000fe400078e0202 */
[----:B------:R-:W-:-:S03]  /*b0b0*/  IMAD.HI.U32 R2, R15, R9, RZ ;  /* 0x000000090f027227 */ /* 0x000fc600078e00ff */
[----:B------:R-:W-:Y:S01]  /*b0c0*/  ISETP.GT.U32.AND P6, PT, R28, R11, PT ;  /* 0x0000000b1c00720c */ /* 0x000fe20003fc4070 */
[----:B------:R-:W-:-:S04]  /*b0d0*/  IMAD.HI.U32 R4, R15, R10, RZ ;  /* 0x0000000a0f047227 */ /* 0x000fc800078e00ff */
[----:B------:R-:W-:Y:S02]  /*b0e0*/  IMAD.MOV R2, RZ, RZ, -R2 ;  /* 0x000000ffff027224 */ /* 0x000fe400078e0a02 */
[----:B------:R-:W-:Y:S02]  /*b0f0*/  IMAD.MOV R4, RZ, RZ, -R4 ;  /* 0x000000ffff047224 */ /* 0x000fe400078e0a04 */
[C---:B------:R-:W-:Y:S02]  /*b100*/  IMAD R2, R28.reuse, R2, R9 ;  /* 0x000000021c027224 */ /* 0x040fe400078e0209 */
[C---:B------:R-:W-:Y:S02]  /*b110*/  IMAD R4, R28.reuse, R4, R10 ;  /* 0x000000041c047224 */ /* 0x040fe400078e020a */
[--C-:B------:R-:W-:Y:S01]  /*b120*/  @!P5 IMAD.IADD R5, R5, 0x1, -R28.reuse ;  /* 0x000000010505d824 */ /* 0x100fe200078e0a1c */
[C---:B------:R-:W-:Y:S01]  /*b130*/  ISETP.GT.U32.AND P5, PT, R28.reuse, R2, PT ;  /* 0x000000021c00720c */ /* 0x040fe20003fa4070 */
[----:B------:R-:W-:Y:S01]  /*b140*/  @!P6 IMAD.IADD R11, R11, 0x1, -R28 ;  /* 0x000000010b0be824 */ /* 0x000fe200078e0a1c */
[----:B------:R-:W-:Y:S01]  /*b150*/  ISETP.GT.U32.AND P6, PT, R28, R4, PT ;  /* 0x000000041c00720c */ /* 0x000fe20003fc4070 */
[----:B------:R-:W-:-:S10]  /*b160*/  IMAD.MOV.U32 R13, RZ, RZ, R5 ;  /* 0x000000ffff0d7224 */ /* 0x000fd400078e0005 */
[--C-:B------:R-:W-:Y:S02]  /*b170*/  @!P5 IMAD.IADD R2, R2, 0x1, -R28.reuse ;  /* 0x000000010202d824 */ /* 0x100fe400078e0a1c */
[----:B------:R-:W-:Y:S01]  /*b180*/  @!P6 IMAD.IADD R4, R4, 0x1, -R28 ;  /* 0x000000010404e824 */ /* 0x000fe200078e0a1c */
[----:B---3--:R-:W-:-:S05]  /*b190*/  IABS R7, R17 ;  /* 0x0000001100077213 */ /* 0x008fca0000000000 */
[----:B0-----:R-:W-:-:S04]  /*b1a0*/  IMAD.HI.U32 R6, R15, R7, RZ ;  /* 0x000000070f067227 */ /* 0x001fc800078e00ff */
[----:B------:R-:W-:-:S04]  /*b1b0*/  IMAD.MOV R6, RZ, RZ, -R6 ;  /* 0x000000ffff067224 */ /* 0x000fc800078e0a06 */
[C---:B------:R-:W-:Y:S01]  /*b1c0*/  IMAD R10, R28.reuse, R6, R7 ;  /* 0x000000061c0a7224 */ /* 0x040fe200078e0207 */
[----:B------:R-:W-:Y:S02]  /*b1d0*/  ISETP.GT.U32.AND P6, PT, R28, R2, PT ;  /* 0x000000021c00720c */ /* 0x000fe40003fc4070 */
[----:B--2---:R-:W-:Y:S01]  /*b1e0*/  IABS R7, R22 ;  /* 0x0000001600077213 */ /* 0x004fe20000000000 */
[----:B------:R-:W-:-:S04]  /*b1f0*/  @!P4 IMAD.MOV R13, RZ, RZ, -R13 ;  /* 0x000000ffff0dc224 */ /* 0x000fc800078e0a0d */
[----:B------:R-:W-:Y:S01]  /*b200*/  IMAD.HI.U32 R5, R15, R7, RZ ;  /* 0x000000070f057227 */ /* 0x000fe200078e00ff */
[C---:B------:R-:W-:Y:S02]  /*b210*/  ISETP.GT.U32.AND P5, PT, R28.reuse, R11, PT ;  /* 0x0000000b1c00720c */ /* 0x040fe40003fa4070 */
[C---:B------:R-:W-:Y:S01]  /*b220*/  ISETP.GT.U32.AND P4, PT, R28.reuse, R4, PT ;  /* 0x000000041c00720c */ /* 0x040fe20003f84070 */
[----:B------:R-:W-:Y:S02]  /*b230*/  IMAD.MOV R5, RZ, RZ, -R5 ;  /* 0x000000ffff057224 */ /* 0x000fe400078e0a05 */
[----:B------:R-:W-:Y:S01]  /*b240*/  @!P1 IMAD.MOV R0, RZ, RZ, -R0 ;  /* 0x000000ffff009224 */ /* 0x000fe200078e0a00 */
[C---:B------:R-:W-:Y:S01]  /*b250*/  ISETP.GT.U32.AND P1, PT, R28.reuse, R10, PT ;  /* 0x0000000a1c00720c */ /* 0x040fe20003f24070 */
[----:B------:R-:W-:Y:S01]  /*b260*/  IMAD R5, R28, R5, R7 ;  /* 0x000000051c057224 */ /* 0x000fe200078e0207 */
[----:B------:R-:W-:Y:S01]  /*b270*/  STL [R1+0x260], R13 ;  /* 0x0002600d01007387 */ /* 0x000fe20000100800 */
[----:B------:R-:W-:Y:S01]  /*b280*/  ISETP.GE.AND P2, PT, R16, RZ, PT ;  /* 0x000000ff1000720c */ /* 0x000fe20003f46270 */
[----:B------:R-:W-:-:S02]  /*b290*/  @!P6 IMAD.IADD R2, R2, 0x1, -R28 ;  /* 0x000000010202e824 */ /* 0x000fc400078e0a1c */
[----:B------:R0:W-:Y:S01]  /*b2a0*/  STL [R1+0x25c], R0 ;  /* 0x00025c0001007387 */ /* 0x0001e20000100800 */
[----:B------:R-:W-:-:S03]  /*b2b0*/  ISETP.GT.U32.AND P6, PT, R28, R5, PT ;  /* 0x000000051c00720c */ /* 0x000fc60003fc4070 */
[----:B------:R-:W2:Y:S01]  /*b2c0*/  LDL.LU R16, [R1+0x140] ;  /* 0x0001400001107983 */ /* 0x000ea20000300800 */
[--C-:B------:R-:W-:Y:S02]  /*b2d0*/  @!P5 IMAD.IADD R11, R11, 0x1, -R28.reuse ;  /* 0x000000010b0bd824 */ /* 0x100fe400078e0a1c */
[--C-:B------:R-:W-:Y:S02]  /*b2e0*/  @!P4 IMAD.IADD R4, R4, 0x1, -R28.reuse ;  /* 0x000000010404c824 */ /* 0x100fe400078e0a1c */
[--C-:B------:R-:W-:Y:S01]  /*b2f0*/  @!P1 IMAD.IADD R10, R10, 0x1, -R28.reuse ;  /* 0x000000010a0a9824 */ /* 0x100fe200078e0a1c */
[----:B------:R-:W-:Y:S01]  /*b300*/  ISETP.GE.AND P5, PT, R17, RZ, PT ;  /* 0x000000ff1100720c */ /* 0x000fe20003fa6270 */
[----:B------:R-:W-:Y:S01]  /*b310*/  @!P0 IMAD.MOV R11, RZ, RZ, -R11 ;  /* 0x000000ffff0b8224 */ /* 0x000fe200078e0a0b */
[----:B------:R-:W3:Y:S02]  /*b320*/  LDL.LU R17, [R1+0x144] ;  /* 0x0001440001117983 */ /* 0x000ee40000300800 */
[----:B------:R-:W-:Y:S01]  /*b330*/  ISETP.GT.U32.AND P1, PT, R28, R10, PT ;  /* 0x0000000a1c00720c */ /* 0x000fe20003f24070 */
[----:B------:R-:W-:Y:S01]  /*b340*/  @!P6 IMAD.IADD R5, R5, 0x1, -R28 ;  /* 0x000000010505e824 */ /* 0x000fe200078e0a1c */
[----:B------:R1:W-:Y:S01]  /*b350*/  STL [R1+0x258], R11 ;  /* 0x0002580b01007387 */ /* 0x0003e20000100800 */
[----:B------:R-:W-:-:S10]  /*b360*/  @!P3 IMAD.MOV R4, RZ, RZ, -R4 ;  /* 0x000000ffff04b224 */ /* 0x000fd400078e0a04 */
[----:B------:R-:W-:Y:S01]  /*b370*/  @!P1 IMAD.IADD R10, R10, 0x1, -R28 ;  /* 0x000000010a0a9824 */ /* 0x000fe200078e0a1c */
[----:B------:R-:W-:Y:S02]  /*b380*/  ISETP.GE.AND P0, PT, R22, RZ, PT ;  /* 0x000000ff1600720c */ /* 0x000fe40003f06270 */
[----:B----4-:R-:W-:-:S05]  /*b390*/  IABS R6, R20 ;  /* 0x0000001400067213 */ /* 0x010fca0000000000 */
[----:B------:R-:W-:-:S04]  /*b3a0*/  IMAD.HI.U32 R12, R15, R6, RZ ;  /* 0x000000060f0c7227 */ /* 0x000fc800078e00ff */
[----:B------:R-:W-:-:S04]  /*b3b0*/  IMAD.MOV R12, RZ, RZ, -R12 ;  /* 0x000000ffff0c7224 */ /* 0x000fc800078e0a0c */
[----:B------:R-:W-:-:S05]  /*b3c0*/  IMAD R6, R28, R12, R6 ;  /* 0x0000000c1c067224 */ /* 0x000fca00078e0206 */
[----:B------:R-:W-:Y:S02]  /*b3d0*/  ISETP.GT.U32.AND P4, PT, R28, R6, PT ;  /* 0x000000061c00720c */ /* 0x000fe40003f84070 */
[----:B------:R-:W-:Y:S02]  /*b3e0*/  ISETP.GE.AND P6, PT, R20, RZ, PT ;  /* 0x000000ff1400720c */ /* 0x000fe40003fc6270 */
[----:B------:R-:W4:Y:S01]  /*b3f0*/  LDL.LU R20, [R1+0x148] ;  /* 0x0001480001147983 */ /* 0x000f220000300800 */
[----:B------:R-:W-:-:S04]  /*b400*/  IMAD.MOV.U32 R12, RZ, RZ, R2 ;  /* 0x000000ffff0c7224 */ /* 0x000fc800078e0002 */
[----:B------:R-:W-:-:S04]  /*b410*/  @!P2 IMAD.MOV R12, RZ, RZ, -R12 ;  /* 0x000000ffff0ca224 */ /* 0x000fc800078e0a0c */
[----:B------:R-:W-:Y:S01]  /*b420*/  @!P4 IMAD.IADD R6, R6, 0x1, -R28 ;  /* 0x000000010606c824 */ /* 0x000fe200078e0a1c */
[----:B-----5:R-:W-:-:S05]  /*b430*/  IABS R8, R19 ;  /* 0x0000001300087213 */ /* 0x020fca0000000000 */
[----:B------:R-:W-:Y:S01]  /*b440*/  IMAD.HI.U32 R7, R15, R8, RZ ;  /* 0x000000080f077227 */ /* 0x000fe200078e00ff */
[----:B------:R-:W-:-:S03]  /*b450*/  ISETP.GT.U32.AND P2, PT, R28, R6, PT ;  /* 0x000000061c00720c */ /* 0x000fc60003f44070 */
[----:B------:R-:W-:-:S04]  /*b460*/  IMAD.MOV R7, RZ, RZ, -R7 ;  /* 0x000000ffff077224 */ /* 0x000fc800078e0a07 */
[----:B------:R-:W-:Y:S02]  /*b470*/  IMAD R7, R28, R7, R8 ;  /* 0x000000071c077224 */ /* 0x000fe400078e0208 */
[----:B------:R-:W-:Y:S01]  /*b480*/  IMAD.MOV.U32 R8, RZ, RZ, R10 ;  /* 0x000000ffff087224 */ /* 0x000fe200078e000a */
[----:B------:R-:W-:Y:S03]  /*b490*/  STL [R1+0x254], R12 ;  /* 0x0002540c01007387 */ /* 0x000fe60000100800 */
[----:B------:R-:W-:Y:S01]  /*b4a0*/  @!P5 IMAD.MOV R8, RZ, RZ, -R8 ;  /* 0x000000ffff08d224 */ /* 0x000fe200078e0a08 */
[----:B------:R-:W-:Y:S01]  /*b4b0*/  STL [R1+0x250], R4 ;  /* 0x0002500401007387 */ /* 0x000fe20000100800 */
[----:B------:R-:W-:Y:S01]  /*b4c0*/  @!P2 IMAD.IADD R6, R6, 0x1, -R28 ;  /* 0x000000010606a824 */ /* 0x000fe200078e0a1c */
[----:B------:R-:W-:Y:S02]  /*b4d0*/  ISETP.GE.AND P2, PT, R19, RZ, PT ;  /* 0x000000ff1300720c */ /* 0x000fe40003f46270 */
[----:B------:R-:W-:Y:S04]  /*b4e0*/  STL [R1+0x24c], R8 ;  /* 0x00024c0801007387 */ /* 0x000fe80000100800 */
[----:B------:R-:W5:Y:S04]  /*b4f0*/  LDL.LU R22, [R1+0x14c] ;  /* 0x00014c0001167983 */ /* 0x000f680000300800 */
[----:B------:R-:W5:Y:S01]  /*b500*/  LDL.LU R19, [R1+0x150] ;  /* 0x0001500001137983 */ /* 0x000f620000300800 */
[----:B------:R-:W-:-:S02]  /*b510*/  IABS R9, R21 ;  /* 0x0000001500097213 */ /* 0x000fc40000000000 */
[----:B------:R-:W-:Y:S02]  /*b520*/  ISETP.GE.AND P3, PT, R21, RZ, PT ;  /* 0x000000ff1500720c */ /* 0x000fe40003f66270 */
[----:B------:R-:W5:Y:S01]  /*b530*/  LDL.LU R21, [R1+0x154] ;  /* 0x0001540001157983 */ /* 0x000f620000300800 */
[----:B0-----:R-:W-:-:S04]  /*b540*/  IMAD.HI.U32 R0, R15, R9, RZ ;  /* 0x000000090f007227 */ /* 0x001fc800078e00ff */
[----:B------:R-:W-:-:S04]  /*b550*/  IMAD.MOV R0, RZ, RZ, -R0 ;  /* 0x000000ffff007224 */ /* 0x000fc800078e0a00 */
[----:B------:R-:W-:-:S05]  /*b560*/  IMAD R0, R28, R0, R9 ;  /* 0x000000001c007224 */ /* 0x000fca00078e0209 */
[----:B------:R-:W-:Y:S02]  /*b570*/  ISETP.GT.U32.AND P1, PT, R28, R0, PT ;  /* 0x000000001c00720c */ /* 0x000fe40003f24070 */
[----:B-1----:R-:W-:-:S11]  /*b580*/  IABS R11, R18 ;  /* 0x00000012000b7213 */ /* 0x002fd60000000000 */
[----:B------:R-:W-:Y:S01]  /*b590*/  @!P1 IMAD.IADD R0, R0, 0x1, -R28 ;  /* 0x0000000100009824 */ /* 0x000fe200078e0a1c */
[----:B------:R-:W-:Y:S02]  /*b5a0*/  ISETP.GE.AND P1, PT, R18, RZ, PT ;  /* 0x000000ff1200720c */ /* 0x000fe40003f26270 */
[----:B------:R-:W5:Y:S01]  /*b5b0*/  LDL.LU R18, [R1+0x158] ;  /* 0x0001580001127983 */ /* 0x000f620000300800 */
[----:B------:R-:W-:Y:S01]  /*b5c0*/  ISETP.GT.U32.AND P4, PT, R28, R5, PT ;  /* 0x000000051c00720c */ /* 0x000fe20003f84070 */
[----:B------:R-:W-:-:S04]  /*b5d0*/  IMAD.HI.U32 R2, R15, R11, RZ ;  /* 0x0000000b0f027227 */ /* 0x000fc800078e00ff */
[----:B------:R-:W-:-:S04]  /*b5e0*/  IMAD.MOV R2, RZ, RZ, -R2 ;  /* 0x000000ffff027224 */ /* 0x000fc800078e0a02 */
[C---:B------:R-:W-:Y:S01]  /*b5f0*/  IMAD R2, R28.reuse, R2, R11 ;  /* 0x000000021c027224 */ /* 0x040fe200078e020b */
[----:B------:R-:W-:-:S03]  /*b600*/  ISETP.GT.U32.AND P5, PT, R28, R7, PT ;  /* 0x000000071c00720c */ /* 0x000fc60003fa4070 */
[----:B------:R-:W-:Y:S01]  /*b610*/  @!P4 IMAD.IADD R5, R5, 0x1, -R28 ;  /* 0x000000010505c824 */ /* 0x000fe200078e0a1c */
[----:B------:R-:W-:-:S03]  /*b620*/  ISETP.GT.U32.AND P4, PT, R28, R2, PT ;  /* 0x000000021c00720c */ /* 0x000fc60003f84070 */
[----:B------:R-:W-:-:S06]  /*b630*/  @!P0 IMAD.MOV R5, RZ, RZ, -R5 ;  /* 0x000000ffff058224 */ /* 0x000fcc00078e0a05 */
[----:B------:R-:W-:-:S04]  /*b640*/  @!P5 IMAD.IADD R7, R7, 0x1, -R28 ;  /* 0x000000010707d824 */ /* 0x000fc800078e0a1c */
[----:B------:R-:W-:Y:S01]  /*b650*/  @!P4 IMAD.IADD R2, R2, 0x1, -R28 ;  /* 0x000000010202c824 */ /* 0x000fe200078e0a1c */
[C---:B------:R-:W-:Y:S01]  /*b660*/  ISETP.GT.U32.AND P4, PT, R28.reuse, R7, PT ;  /* 0x000000071c00720c */ /* 0x040fe20003f84070 */
[----:B------:R0:W-:Y:S03]  /*b670*/  STL [R1+0x248], R5 ;  /* 0x0002480501007387 */ /* 0x0001e60000100800 */
[C---:B------:R-:W-:Y:S02]  /*b680*/  ISETP.GT.U32.AND P0, PT, R28.reuse, R2, PT ;  /* 0x000000021c00720c */ /* 0x040fe40003f04070 */
[----:B------:R-:W-:Y:S01]  /*b690*/  ISETP.GT.U32.AND P5, PT, R28, R0, PT ;  /* 0x000000001c00720c */ /* 0x000fe20003fa4070 */
[----:B0-----:R-:W-:-:S04]  /*b6a0*/  IMAD.MOV.U32 R5, RZ, RZ, R6 ;  /* 0x000000ffff057224 */ /* 0x001fc800078e0006 */
[----:B------:R-:W-:-:S06]  /*b6b0*/  @!P6 IMAD.MOV R5, RZ, RZ, -R5 ;  /* 0x000000ffff05e224 */ /* 0x000fcc00078e0a05 */
[--C-:B------:R-:W-:Y:S01]  /*b6c0*/  @!P0 IMAD.IADD R2, R2, 0x1, -R28.reuse ;  /* 0x0000000102028824 */ /* 0x100fe200078e0a1c */
[----:B------:R0:W-:Y:S01]  /*b6d0*/  STL [R1+0x244], R5 ;  /* 0x0002440501007387 */ /* 0x0001e20000100800 */
[--C-:B------:R-:W-:Y:S02]  /*b6e0*/  @!P4 IMAD.IADD R7, R7, 0x1, -R28.reuse ;  /* 0x000000010707c824 */ /* 0x100fe400078e0a1c */
[----:B------:R-:W-:-:S04]  /*b6f0*/  @!P5 IMAD.IADD R0, R0, 0x1, -R28 ;  /* 0x000000010000d824 */ /* 0x000fc800078e0a1c */
[----:B------:R-:W-:Y:S01]  /*b700*/  IMAD.MOV.U32 R13, RZ, RZ, R0 ;  /* 0x000000ffff0d7224 */ /* 0x000fe200078e0000 */
[----:B--2---:R-:W-:-:S05]  /*b710*/  IABS R4, R16 ;  /* 0x0000001000047213 */ /* 0x004fca0000000000 */
[----:B------:R-:W-:Y:S01]  /*b720*/  IMAD.HI.U32 R10, R15, R4, RZ ;  /* 0x000000040f0a7227 */ /* 0x000fe200078e00ff */
[----:B---3--:R-:W-:-:S03]  /*b730*/  IABS R8, R17 ;  /* 0x0000001100087213 */ /* 0x008fc60000000000 */
[----:B------:R-:W-:-:S04]  /*b740*/  IMAD.MOV R10, RZ, RZ, -R10 ;  /* 0x000000ffff0a7224 */ /* 0x000fc800078e0a0a */
[----:B------:R-:W-:Y:S02]  /*b750*/  IMAD R4, R28, R10, R4 ;  /* 0x0000000a1c047224 */ /* 0x000fe400078e0204 */
[----:B0-----:R-:W-:Y:S01]  /*b760*/  IMAD.HI.U32 R5, R15, R8, RZ ;  /* 0x000000080f057227 */ /* 0x001fe200078e00ff */
[----:B------:R-:W-:Y:S02]  /*b770*/  ISETP.GE.AND P6, PT, R16, RZ, PT ;  /* 0x000000ff1000720c */ /* 0x000fe40003fc6270 */
[----:B------:R-:W-:Y:S01]  /*b780*/  ISETP.GT.U32.AND P4, PT, R28, R4, PT ;  /* 0x000000041c00720c */ /* 0x000fe20003f84070 */
[----:B------:R-:W-:-:S04]  /*b790*/  IMAD.MOV R5, RZ, RZ, -R5 ;  /* 0x000000ffff057224 */ /* 0x000fc800078e0a05 */
[----:B------:R-:W-:Y:S02]  /*b7a0*/  IMAD R8, R28, R5, R8 ;  /* 0x000000051c087224 */ /* 0x000fe400078e0208 */
[----:B------:R-:W-:-:S03]  /*b7b0*/  @!P3 IMAD.MOV R13, RZ, RZ, -R13 ;  /* 0x000000ffff0db224 */ /* 0x000fc600078e0a0d */
[----:B------:R-:W-:-:S03]  /*b7c0*/  ISETP.GT.U32.AND P3, PT, R28, R8, PT ;  /* 0x000000081c00720c */ /* 0x000fc60003f64070 */
[----:B------:R-:W-:-:S05]  /*b7d0*/  @!P4 IMAD.IADD R4, R4, 0x1, -R28 ;  /* 0x000000010404c824 */ /* 0x000fca00078e0a1c */
[----:B------:R-:W-:-:S05]  /*b7e0*/  ISETP.GT.U32.AND P4, PT, R28, R4, PT ;  /* 0x000000041c00720c */ /* 0x000fca0003f84070 */
[----:B------:R-:W-:-:S05]  /*b7f0*/  @!P3 IMAD.IADD R8, R8, 0x1, -R28 ;  /* 0x000000010808b824 */ /* 0x000fca00078e0a1c */
[----:B------:R-:W-:-:S03]  /*b800*/  ISETP.GT.U32.AND P3, PT, R28, R8, PT ;  /* 0x000000081c00720c */ /* 0x000fc60003f64070 */
[----:B------:R-:W-:Y:S01]  /*b810*/  @!P4 IMAD.IADD R4, R4, 0x1, -R28 ;  /* 0x000000010404c824 */ /* 0x000fe200078e0a1c */
[----:B------:R-:W-:Y:S01]  /*b820*/  ISETP.GE.AND P5, PT, R17, RZ, PT ;  /* 0x000000ff1100720c */ /* 0x000fe20003fa6270 */
[----:B------:R-:W-:Y:S02]  /*b830*/  @!P2 IMAD.MOV R7, RZ, RZ, -R7 ;  /* 0x000000ffff07a224 */ /* 0x000fe400078e0a07 */
[----:B------:R-:W-:-:S06]  /*b840*/  @!P1 IMAD.MOV R2, RZ, RZ, -R2 ;  /* 0x000000ffff029224 */ /* 0x000fcc00078e0a02 */
[----:B------:R-:W-:Y:S01]  /*b850*/  @!P3 IMAD.IADD R8, R8, 0x1, -R28 ;  /* 0x000000010808b824 */ /* 0x000fe200078e0a1c */
[----:B----4-:R-:W-:Y:S02]  /*b860*/  IABS R9, R20 ;  /* 0x0000001400097213 */ /* 0x010fe40000000000 */
[----:B------:R-:W-:Y:S02]  /*b870*/  ISETP.GE.AND P0, PT, R20, RZ, PT ;  /* 0x000000ff1400720c */ /* 0x000fe40003f06270 */
[----:B------:R-:W2:Y:S04]  /*b880*/  LDL.LU R20, [R1+0x15c] ;  /* 0x00015c0001147983 */ /* 0x000ea80000300800 */
[----:B------:R-:W3:Y:S01]  /*b890*/  LDL.LU R16, [R1+0x160] ;  /* 0x0001600001107983 */ /* 0x000ee20000300800 */
[----:B------:R-:W-:-:S04]  /*b8a0*/  IMAD.HI.U32 R6, R15, R9, RZ ;  /* 0x000000090f067227 */ /* 0x000fc800078e00ff */
[----:B------:R-:W-:-:S04]  /*b8b0*/  IMAD.MOV R6, RZ, RZ, -R6 ;  /* 0x000000ffff067224 */ /* 0x000fc800078e0a06 */
[----:B------:R-:W-:Y:S01]  /*b8c0*/  IMAD R11, R28, R6, R9 ;  /* 0x000000061c0b7224 */ /* 0x000fe200078e0209 */
[----:B------:R0:W-:Y:S02]  /*b8d0*/  STL [R1+0x240], R13 ;  /* 0x0002400d01007387 */ /* 0x0001e40000100800 */
[----:B0-----:R-:W-:Y:S01]  /*b8e0*/  IMAD.MOV.U32 R13, RZ, RZ, R4 ;  /* 0x000000ffff0d7224 */ /* 0x001fe200078e0004 */
[----:B-----5:R-:W-:-:S05]  /*b8f0*/  IABS R6, R19 ;  /* 0x0000001300067213 */ /* 0x020fca0000000000 */
[----:B------:R-:W-:Y:S01]  /*b900*/  IMAD.HI.U32 R12, R15, R6, RZ ;  /* 0x000000060f0c7227 */ /* 0x000fe200078e00ff */
[----:B------:R-:W-:-:S03]  /*b910*/  IABS R9, R22 ;  /* 0x0000001600097213 */ /* 0x000fc60000000000 */
[----:B------:R-:W-:Y:S02]  /*b920*/  IMAD.MOV R12, RZ, RZ, -R12 ;  /* 0x000000ffff0c7224 */ /* 0x000fe400078e0a0c */
[----:B------:R-:W-:-:S04]  /*b930*/  IMAD.HI.U32 R0, R15, R9, RZ ;  /* 0x000000090f007227 */ /* 0x000fc800078e00ff */
[C---:B------:R-:W-:Y:S02]  /*b940*/  IMAD R6, R28.reuse, R12, R6 ;  /* 0x0000000c1c067224 */ /* 0x040fe400078e0206 */
[----:B------:R-:W-:Y:S02]  /*b950*/  @!P6 IMAD.MOV R13, RZ, RZ, -R13 ;  /* 0x000000ffff0de224 */ /* 0x000fe400078e0a0d */
[----:B------:R-:W-:Y:S01]  /*b960*/  IMAD.MOV R0, RZ, RZ, -R0 ;  /* 0x000000ffff007224 */ /* 0x000fe200078e0a00 */
[----:B------:R-:W-:-:S03]  /*b970*/  ISETP.GT.U32.AND P6, PT, R28, R6, PT ;  /* 0x000000061c00720c */ /* 0x000fc60003fc4070 */
[----:B------:R-:W-:Y:S02]  /*b980*/  IMAD R0, R28, R0, R9 ;  /* 0x000000001c007224 */ /* 0x000fe400078e0209 */
[----:B------:R-:W-:Y:S01]  /*b990*/  IMAD.MOV.U32 R9, RZ, RZ, R8 ;  /* 0x000000ffff097224 */ /* 0x000fe200078e0008 */
[----:B------:R-:W-:Y:S03]  /*b9a0*/  STL [R1+0x23c], R7 ;  /* 0x00023c0701007387 */ /* 0x000fe60000100800 */
[----:B------:R-:W-:Y:S01]  /*b9b0*/  @!P5 IMAD.MOV R9, RZ, RZ, -R9 ;  /* 0x000000ffff09d224 */ /* 0x000fe200078e0a09 */
[----:B------:R0:W-:Y:S01]  /*b9c0*/  STL [R1+0x238], R2 ;  /* 0x0002380201007387 */ /* 0x0001e20000100800 */
[----:B------:R-:W-:Y:S02]  /*b9d0*/  IABS R5, R21 ;  /* 0x0000001500057213 */ /* 0x000fe40000000000 */
[----:B------:R-:W-:Y:S01]  /*b9e0*/  @!P6 IMAD.IADD R6, R6, 0x1, -R28 ;  /* 0x000000010606e824 */ /* 0x000fe200078e0a1c */
[----:B------:R-:W4:Y:S01]  /*b9f0*/  LDL.LU R17, [R1+0x164] ;  /* 0x0001640001117983 */ /* 0x000f220000300800 */
[----:B------:R-:W-:-:S03]  /*ba00*/  ISETP.GE.AND P6, PT, R19, RZ, PT ;  /* 0x000000ff1300720c */ /* 0x000fc60003fc6270 */
[----:B------:R-:W-:Y:S04]  /*ba10*/  STL [R1+0x234], R13 ;  /* 0x0002340d01007387 */ /* 0x000fe80000100800 */
[----:B------:R1:W-:Y:S04]  /*ba20*/  STL [R1+0x230], R9 ;  /* 0x0002300901007387 */ /* 0x0003e80000100800 */
[----:B------:R-:W5:Y:S01]  /*ba30*/  LDL.LU R19, [R1+0x168] ;  /* 0x0001680001137983 */ /* 0x000f620000300800 */
[----:B0-----:R-:W-:-:S04]  /*ba40*/  IMAD.HI.U32 R2, R15, R5, RZ ;  /* 0x000000050f027227 */ /* 0x001fc800078e00ff */
[----:B------:R-:W-:-:S04]  /*ba50*/  IMAD.MOV R2, RZ, RZ, -R2 ;  /* 0x000000ffff027224 */ /* 0x000fc800078e0a02 */
[----:B------:R-:W-:-:S05]  /*ba60*/  IMAD R2, R28, R2, R5 ;  /* 0x000000021c027224 */ /* 0x000fca00078e0205 */
[----:B------:R-:W-:Y:S02]  /*ba70*/  ISETP.GT.U32.AND P3, PT, R28, R2, PT ;  /* 0x000000021c00720c */ /* 0x000fe40003f64070 */
[----:B------:R-:W-:-:S11]  /*ba80*/  IABS R10, R18 ;  /* 0x00000012000a7213 */ /* 0x000fd60000000000 */
[----:B------:R-:W-:Y:S01]  /*ba90*/  @!P3 IMAD.IADD R2, R2, 0x1, -R28 ;  /* 0x000000010202b824 */ /* 0x000fe200078e0a1c */
[----:B------:R-:W-:Y:S02]  /*baa0*/  ISETP.GE.AND P3, PT, R18, RZ, PT ;  /* 0x000000ff1200720c */ /* 0x000fe40003f66270 */
[----:B------:R-:W4:Y:S01]  /*bab0*/  LDL.LU R18, [R1+0x190] ;  /* 0x0001900001127983 */ /* 0x000f220000300800 */
[C---:B------:R-:W-:Y:S02]  /*bac0*/  ISETP.GT.U32.AND P2, PT, R28.reuse, R11, PT ;  /* 0x0000000b1c00720c */ /* 0x040fe40003f44070 */
[----:B------:R-:W-:-:S11]  /*bad0*/  ISETP.GT.U32.AND P4, PT, R28, R0, PT ;  /* 0x000000001c00720c */ /* 0x000fd60003f84070 */
[--C-:B------:R-:W-:Y:S02]  /*bae0*/  @!P2 IMAD.IADD R11, R11, 0x1, -R28.reuse ;  /* 0x000000010b0ba824 */ /* 0x100fe400078e0a1c */
[----:B------:R-:W-:-:S03]  /*baf0*/  @!P4 IMAD.IADD R0, R0, 0x1, -R28 ;  /* 0x000000010000c824 */ /* 0x000fc600078e0a1c */
[C---:B------:R-:W-:Y:S02]  /*bb00*/  ISETP.GT.U32.AND P2, PT, R28.reuse, R11, PT ;  /* 0x0000000b1c00720c */ /* 0x040fe40003f44070 */
[----:B------:R-:W-:Y:S01]  /*bb10*/  ISETP.GT.U32.AND P4, PT, R28, R0, PT ;  /* 0x000000001c00720c */ /* 0x000fe20003f84070 */
[----:B------:R-:W-:Y:S01]  /*bb20*/  IMAD.HI.U32 R7, R15, R10, RZ ;  /* 0x0000000a0f077227 */ /* 0x000fe200078e00ff */
[----:B------:R-:W-:-:S03]  /*bb30*/  ISETP.GE.AND P1, PT, R22, RZ, PT ;  /* 0x000000ff1600720c */ /* 0x000fc60003f26270 */
[----:B------:R-:W-:-:S04]  /*bb40*/  IMAD.MOV R7, RZ, RZ, -R7 ;  /* 0x000000ffff077224 */ /* 0x000fc800078e0a07 */
[----:B------:R-:W-:Y:S02]  /*bb50*/  IMAD R10, R28, R7, R10 ;  /* 0x000000071c0a7224 */ /* 0x000fe400078e020a */
[--C-:B------:R-:W-:Y:S02]  /*bb60*/  @!P2 IMAD.IADD R11, R11, 0x1, -R28.reuse ;  /* 0x000000010b0ba824 */ /* 0x100fe400078e0a1c */
[----:B------:R-:W-:Y:S02]  /*bb70*/  @!P4 IMAD.IADD R0, R0, 0x1, -R28 ;  /* 0x000000010000c824 */ /* 0x000fe400078e0a1c */
[----:B-1----:R-:W-:Y:S01]  /*bb80*/  IMAD.MOV.U32 R9, RZ, RZ, R11 ;  /* 0x000000ffff097224 */ /* 0x002fe200078e000b */
[----:B------:R-:W-:-:S03]  /*bb90*/  ISETP.GT.U32.AND P2, PT, R28, R10, PT ;  /* 0x0000000a1c00720c */ /* 0x000fc60003f44070 */
[----:B------:R-:W-:Y:S01]  /*bba0*/  @!P0 IMAD.MOV R9, RZ, RZ, -R9 ;  /* 0x000000ffff098224 */ /* 0x000fe200078e0a09 */
[----:B------:R-:W-:-:S04]  /*bbb0*/  ISETP.GT.U32.AND P5, PT, R28, R6, PT ;  /* 0x000000061c00720c */ /* 0x000fc80003fa4070 */
[----:B------:R-:W-:Y:S01]  /*bbc0*/  STL [R1+0x22c], R9 ;  /* 0x00022c0901007387 */ /* 0x000fe20000100800 */
[----:B------:R-:W-:-:S04]  /*bbd0*/  ISETP.GE.AND P4, PT, R21, RZ, PT ;  /* 0x000000ff1500720c */ /* 0x000fc80003f86270 */
[----:B------:R-:W-:Y:S01]  /*bbe0*/  @!P2 IMAD.IADD R10, R10, 0x1, -R28 ;  /* 0x000000010a0aa824 */ /* 0x000fe200078e0a1c */
[----:B------:R-:W-:-:S04]  /*bbf0*/  ISETP.GT.U32.AND P0, PT, R28, R2, PT ;  /* 0x000000021c00720c */ /* 0x000fc80003f04070 */
[----:B------:R-:W-:Y:S01]  /*bc00*/  ISETP.GT.U32.AND P2, PT, R28, R10, PT ;  /* 0x0000000a1c00720c */ /* 0x000fe20003f44070 */
[----:B------:R-:W-:-:S08]  /*bc10*/  @!P5 IMAD.IADD R6, R6, 0x1, -R28 ;  /* 0x000000010606d824 */ /* 0x000fd000078e0a1c */
[----:B------:R-:W-:-:S04]  /*bc20*/  @!P0 IMAD.IADD R2, R2, 0x1, -R28 ;  /* 0x0000000102028824 */ /* 0x000fc800078e0a1c */
[----:B------:R-:W-:Y:S02]  /*bc30*/  @!P2 IMAD.IADD R10, R10, 0x1, -R28 ;  /* 0x000000010a0aa824 */ /* 0x000fe400078e0a1c */
[----:B------:R-:W-:Y:S02]  /*bc40*/  @!P4 IMAD.MOV R2, RZ, RZ, -R2 ;  /* 0x000000ffff02c224 */ /* 0x000fe400078e0a02 */
[----:B------:R-:W-:Y:S01]  /*bc50*/  @!P3 IMAD.MOV R10, RZ, RZ, -R10 ;  /* 0x000000ffff0ab224 */ /* 0x000fe200078e0a0a */
[----:B---3--:R-:W-:-:S05]  /*bc60*/  IABS R5, R16 ;  /* 0x0000001000057213 */ /* 0x008fca0000000000 */
[----:B------:R-:W-:-:S04]  /*bc70*/  IMAD.HI.U32 R8, R15, R5, RZ ;  /* 0x000000050f087227 */ /* 0x000fc800078e00ff */
[----:B------:R-:W-:-:S04]  /*bc80*/  IMAD.MOV R8, RZ, RZ, -R8 ;  /* 0x000000ffff087224 */ /* 0x000fc800078e0a08 */
[----:B------:R-:W-:Y:S02]  /*bc90*/  IMAD R5, R28, R8, R5 ;  /* 0x000000081c057224 */ /* 0x000fe400078e0205 */
[----:B------:R-:W-:-:S04]  /*bca0*/  IMAD.MOV.U32 R8, RZ, RZ, R0 ;  /* 0x000000ffff087224 */ /* 0x000fc800078e0000 */
[----:B------:R-:W-:Y:S01]  /*bcb0*/  @!P1 IMAD.MOV R8, RZ, RZ, -R8 ;  /* 0x000000ffff089224 */ /* 0x000fe200078e0a08 */
[----:B--2---:R-:W-:-:S04]  /*bcc0*/  IABS R4, R20 ;  /* 0x0000001400047213 */ /* 0x004fc80000000000 */
[----:B------:R-:W-:Y:S04]  /*bcd0*/  STL [R1+0x228], R8 ;  /* 0x0002280801007387 */ /* 0x000fe80000100800 */
[----:B------:R-:W2:Y:S01]  /*bce0*/  LDL.LU R23, [R1+0x170] ;  /* 0x0001700001177983 */ /* 0x000ea20000300800 */
[----:B------:R-:W-:-:S03]  /*bcf0*/  IMAD.HI.U32 R7, R15, R4, RZ ;  /* 0x000000040f077227 */ /* 0x000fc600078e00ff */
[----:B------:R-:W3:Y:S01]  /*bd00*/  LDL.LU R21, [R1+0x174] ;  /* 0x0001740001157983 */ /* 0x000ee20000300800 */
[----:B------:R-:W-:Y:S01]  /*bd10*/  IMAD.MOV R7, RZ, RZ, -R7 ;  /* 0x000000ffff077224 */ /* 0x000fe200078e0a07 */
[----:B------:R-:W-:Y:S02]  /*bd20*/  ISETP.GE.AND P1, PT, R20, RZ, PT ;  /* 0x000000ff1400720c */ /* 0x000fe40003f26270 */
[----:B------:R-:W3:Y:S01]  /*bd30*/  LDL.LU R20, [R1+0x178] ;  /* 0x0001780001147983 */ /* 0x000ee20000300800 */
[C---:B------:R-:W-:Y:S02]  /*bd40*/  IMAD R4, R28.reuse, R7, R4 ;  /* 0x000000071c047224 */ /* 0x040fe400078e0204 */
[----:B------:R-:W-:Y:S01]  /*bd50*/  IMAD.MOV.U32 R7, RZ, RZ, R6 ;  /* 0x000000ffff077224 */ /* 0x000fe200078e0006 */
[----:B------:R-:W3:Y:S02]  /*bd60*/  LDL.LU R22, [R1+0x16c] ;  /* 0x00016c0001167983 */ /* 0x000ee40000300800 */
[C---:B------:R-:W-:Y:S01]  /*bd70*/  ISETP.GT.U32.AND P5, PT, R28.reuse, R4, PT ;  /* 0x000000041c00720c */ /* 0x040fe20003fa4070 */
[----:B------:R-:W-:Y:S01]  /*bd80*/  @!P6 IMAD.MOV R7, RZ, RZ, -R7 ;  /* 0x000000ffff07e224 */ /* 0x000fe200078e0a07 */
[----:B------:R-:W-:-:S04]  /*bd90*/  ISETP.GT.U32.AND P6, PT, R28, R5, PT ;  /* 0x000000051c00720c */ /* 0x000fc80003fc4070 */
[----:B------:R0:W-:Y:S04]  /*bda0*/  STL [R1+0x224], R7 ;  /* 0x0002240701007387 */ /* 0x0001e80000100800 */
[----:B------:R1:W-:Y:S03]  /*bdb0*/  STL [R1+0x220], R2 ;  /* 0x0002200201007387 */ /* 0x0003e60000100800 */
[--C-:B------:R-:W-:Y:S01]  /*bdc0*/  @!P5 IMAD.IADD R4, R4, 0x1, -R28.reuse ;  /* 0x000000010404d824 */ /* 0x100fe200078e0a1c */
[----:B------:R-:W-:Y:S01]  /*bdd0*/  STL [R1+0x21c], R10 ;  /* 0x00021c0a01007387 */ /* 0x000fe20000100800 */
[----:B------:R-:W-:-:S03]  /*bde0*/  @!P6 IMAD.IADD R5, R5, 0x1, -R28 ;  /* 0x000000010505e824 */ /* 0x000fc600078e0a1c */
[----:B------:R-:W-:Y:S02]  /*bdf0*/  ISETP.GT.U32.AND P6, PT, R28, R4, PT ;  /* 0x000000041c00720c */ /* 0x000fe40003fc4070 */
[----:B-----5:R-:W-:Y:S02]  /*be00*/  IABS R6, R19 ;  /* 0x0000001300067213 */ /* 0x020fe40000000000 */
[----:B------:R-:W-:Y:S02]  /*be10*/  ISETP.GE.AND P5, PT, R19, RZ, PT ;  /* 0x000000ff1300720c */ /* 0x000fe40003fa6270 */
[----:B------:R-:W5:Y:S07]  /*be20*/  LDL.LU R19, [R1+0x17c] ;  /* 0x00017c0001137983 */ /* 0x000f6e0000300800 */
[----:B------:R-:W-:Y:S01]  /*be30*/  @!P6 IMAD.IADD R4, R4, 0x1, -R28 ;  /* 0x000000010404e824 */ /* 0x000fe200078e0a1c */
[----:B----4-:R-:W-:-:S02]  /*be40*/  IABS R0, R17 ;  /* 0x0000001100007213 */ /* 0x010fc40000000000 */
[----:B------:R-:W-:Y:S01]  /*be50*/  ISETP.GE.AND P2, PT, R17, RZ, PT ;  /* 0x000000ff1100720c */ /* 0x000fe20003f46270 */
[----:B------:R-:W-:-:S04]  /*be60*/  IMAD.MOV.U32 R17, RZ, RZ, R4 ;  /* 0x000000ffff117224 */ /* 0x000fc800078e0004 */
[----:B------:R-:W-:Y:S02]  /*be70*/  @!P1 IMAD.MOV R17, RZ, RZ, -R17 ;  /* 0x000000ffff119224 */ /* 0x000fe400078e0a11 */
[----:B0-----:R-:W-:-:S03]  /*be80*/  IMAD.MOV.U32 R7, RZ, RZ, R6 ;  /* 0x000000ffff077224 */ /* 0x001fc600078e0006 */
[----:B------:R0:W-:Y:S01]  /*be90*/  STL [R1+0x218], R17 ;  /* 0x0002181101007387 */ /* 0x0001e20000100800 */
[----:B------:R-:W-:Y:S02]  /*bea0*/  IABS R6, R18 ;  /* 0x0000001200067213 */ /* 0x000fe40000000000 */
[----:B------:R-:W-:Y:S02]  /*beb0*/  ISETP.GE.AND P3, PT, R18, RZ, PT ;  /* 0x000000ff1200720c */ /* 0x000fe40003f66270 */
[----:B------:R-:W4:Y:S01]  /*bec0*/  LDL.LU R18, [R1+0x180] ;  /* 0x0001800001127983 */ /* 0x000f220000300800 */
[----:B------:R-:W-:Y:S01]  /*bed0*/  IMAD.HI.U32 R8, R15, R0, RZ ;  /* 0x000000000f087227 */ /* 0x000fe200078e00ff */
[----:B------:R-:W-:-:S03]  /*bee0*/  ISETP.GT.U32.AND P4, PT, R28, R5, PT ;  /* 0x000000051c00720c */ /* 0x000fc60003f84070 */
[----:B------:R-:W-:-:S04]  /*bef0*/  IMAD.HI.U32 R9, R15, R7, RZ ;  /* 0x000000070f097227 */ /* 0x000fc800078e00ff */
[----:B------:R-:W-:Y:S02]  /*bf00*/  IMAD.MOV R8, RZ, RZ, -R8 ;  /* 0x000000ffff087224 */ /* 0x000fe400078e0a08 */
[----:B------:R-:W-:Y:S02]  /*bf10*/  IMAD.MOV R9, RZ, RZ, -R9 ;  /* 0x000000ffff097224 */ /* 0x000fe400078e0a09 */
[C---:B------:R-:W-:Y:S02]  /*bf20*/  IMAD R0, R28.reuse, R8, R0 ;  /* 0x000000081c007224 */ /* 0x040fe400078e0200 */
[----:B-1----:R-:W-:-:S03]  /*bf30*/  IMAD R2, R28, R9, R7 ;  /* 0x000000091c027224 */ /* 0x002fc600078e0207 */
[C---:B------:R-:W-:Y:S01]  /*bf40*/  ISETP.GT.U32.AND P6, PT, R28.reuse, R0, PT ;  /* 0x000000001c00720c */ /* 0x040fe20003fc4070 */
[----:B------:R-:W-:Y:S01]  /*bf50*/  @!P4 IMAD.IADD R5, R5, 0x1, -R28 ;  /* 0x000000010505c824 */ /* 0x000fe200078e0a1c */
[----:B------:R-:W-:Y:S01]  /*bf60*/  ISETP.GT.U32.AND P4, PT, R28, R2, PT ;  /* 0x000000021c00720c */ /* 0x000fe20003f84070 */
[----:B------:R-:W-:-:S04]  /*bf70*/  IMAD.HI.U32 R11, R15, R6, RZ ;  /* 0x000000060f0b7227 */ /* 0x000fc800078e00ff */
[----:B------:R-:W-:-:S04]  /*bf80*/  IMAD.MOV R11, RZ, RZ, -R11 ;  /* 0x000000ffff0b7224 */ /* 0x000fc800078e0a0b */
[----:B------:R-:W-:Y:S02]  /*bf90*/  IMAD R6, R28, R11, R6 ;  /* 0x0000000b1c067224 */ /* 0x000fe400078e0206 */
[--C-:B------:R-:W-:Y:S02]  /*bfa0*/  @!P6 IMAD.IADD R0, R0, 0x1, -R28.reuse ;  /* 0x000000010000e824 */ /* 0x100fe400078e0a1c */
[----:B------:R-:W-:Y:S01]  /*bfb0*/  @!P4 IMAD.IADD R2, R2, 0x1, -R28 ;  /* 0x000000010202c824 */ /* 0x000fe200078e0a1c */
[C---:B------:R-:W-:Y:S02]  /*bfc0*/  ISETP.GT.U32.AND P6, PT, R28.reuse, R6, PT ;  /* 0x000000061c00720c */ /* 0x040fe40003fc4070 */
[C---:B------:R-:W-:Y:S02]  /*bfd0*/  ISETP.GT.U32.AND P4, PT, R28.reuse, R0, PT ;  /* 0x000000001c00720c */ /* 0x040fe40003f84070 */
[----:B------:R-:W-:-:S09]  /*bfe0*/  ISETP.GT.U32.AND P1, PT, R28, R2, PT ;  /* 0x000000021c00720c */ /* 0x000fd20003f24070 */
[--C-:B------:R-:W-:Y:S02]  /*bff0*/  @!P6 IMAD.IADD R6, R6, 0x1, -R28.reuse ;  /* 0x000000010606e824 */ /* 0x100fe400078e0a1c */
[--C-:B------:R-:W-:Y:S02]  /*c000*/  @!P4 IMAD.IADD R0, R0, 0x1, -R28.reuse ;  /* 0x000000010000c824 */ /* 0x100fe400078e0a1c */
[----:B------:R-:W-:Y:S01]  /*c010*/  @!P1 IMAD.IADD R2, R2, 0x1, -R28 ;  /* 0x0000000102029824 */ /* 0x000fe200078e0a1c */
[----:B------:R-:W-:Y:S01]  /*c020*/  ISETP.GT.U32.AND P6, PT, R28, R6, PT ;  /* 0x000000061c00720c */ /* 0x000fe20003fc4070 */
[----:B0-----:R-:W-:-:S04]  /*c030*/  IMAD.MOV.U32 R17, RZ, RZ, R0 ;  /* 0x000000ffff117224 */ /* 0x001fc800078e0000 */
[----:B------:R-:W-:Y:S01]  /*c040*/  @!P2 IMAD.MOV R17, RZ, RZ, -R17 ;  /* 0x000000ffff11a224 */ /* 0x000fe200078e0a11 */
[----:B------:R-:W-:Y:S01]  /*c050*/  ISETP.GE.AND P0, PT, R16, RZ, PT ;  /* 0x000000ff1000720c */ /* 0x000fe20003f06270 */
[----:B------:R-:W-:-:S06]  /*c060*/  IMAD.MOV.U32 R16, RZ, RZ, R5 ;  /* 0x000000ffff107224 */ /* 0x000fcc00078e0005 */
[----:B------:R-:W-:Y:S02]  /*c070*/  @!P6 IMAD.IADD R6, R6, 0x1, -R28 ;  /* 0x000000010606e824 */ /* 0x000fe400078e0a1c */
[----:B------:R-:W-:Y:S02]  /*c080*/  IMAD.MOV.U32 R5, RZ, RZ, R2 ;  /* 0x000000ffff057224 */ /* 0x000fe400078e0002 */
[----:B------:R-:W-:Y:S02]  /*c090*/  IMAD.MOV.U32 R0, RZ, RZ, R6 ;  /* 0x000000ffff007224 */ /* 0x000fe400078e0006 */
[----:B------:R-:W-:Y:S02]  /*c0a0*/  @!P0 IMAD.MOV R16, RZ, RZ, -R16 ;  /* 0x000000ffff108224 */ /* 0x000fe400078e0a10 */
[----:B------:R-:W-:-:S03]  /*c0b0*/  @!P3 IMAD.MOV R0, RZ, RZ, -R0 ;  /* 0x000000ffff00b224 */ /* 0x000fc600078e0a00 */
[----:B------:R0:W-:Y:S01]  /*c0c0*/  STL [R1+0x214], R16 ;  /* 0x0002141001007387 */ /* 0x0001e20000100800 */
[----:B------:R-:W-:-:S03]  /*c0d0*/  @!P5 IMAD.MOV R5, RZ, RZ, -R5 ;  /* 0x000000ffff05d224 */ /* 0x000fc600078e0a05 */
[----:B0-----:R-:W4:Y:S01]  /*c0e0*/  LDL.LU R16, [R1+0x184] ;  /* 0x0001840001107983 */ /* 0x001f220000300800 */
[----:B--2---:R-:W-:Y:S02]  /*c0f0*/  IABS R8, R23 ;  /* 0x0000001700087213 */ /* 0x004fe40000000000 */
[----:B---3--:R-:W-:-:S03]  /*c100*/  IABS R9, R21 ;  /* 0x0000001500097213 */ /* 0x008fc60000000000 */
[----:B------:R-:W-:-:S04]  /*c110*/  IMAD.HI.U32 R12, R15, R8, RZ ;  /* 0x000000080f0c7227 */ /* 0x000fc800078e00ff */
[----:B------:R-:W-:-:S04]  /*c120*/  IMAD.HI.U32 R13, R15, R9, RZ ;  /* 0x000000090f0d7227 */ /* 0x000fc800078e00ff */
[----:B------:R-:W-:Y:S01]  /*c130*/  IMAD.MOV R12, RZ, RZ, -R12 ;  /* 0x000000ffff0c7224 */ /* 0x000fe200078e0a0c */
[----:B------:R-:W-:Y:S01]  /*c140*/  IABS R10, R20 ;  /* 0x00000014000a7213 */ /* 0x000fe20000000000 */
[----:B------:R-:W-:Y:S02]  /*c150*/  IMAD.MOV R13, RZ, RZ, -R13 ;  /* 0x000000ffff0d7224 */ /* 0x000fe400078e0a0d */
[C---:B------:R-:W-:Y:S02]  /*c160*/  IMAD R8, R28.reuse, R12, R8 ;  /* 0x0000000c1c087224 */ /* 0x040fe400078e0208 */
[C---:B------:R-:W-:Y:S02]  /*c170*/  IMAD R9, R28.reuse, R13, R9 ;  /* 0x0000000d1c097224 */ /* 0x040fe400078e0209 */
[----:B------:R-:W-:Y:S01]  /*c180*/  IMAD.HI.U32 R14, R15, R10, RZ ;  /* 0x0000000a0f0e7227 */ /* 0x000fe200078e00ff */
[C---:B------:R-:W-:Y:S02]  /*c190*/  ISETP.GT.U32.AND P1, PT, R28.reuse, R8, PT ;  /* 0x000000081c00720c */ /* 0x040fe40003f24070 */
[----:B------:R-:W-:Y:S01]  /*c1a0*/  ISETP.GT.U32.AND P2, PT, R28, R9, PT ;  /* 0x000000091c00720c */ /* 0x000fe20003f44070 */
[----:B------:R-:W-:-:S04]  /*c1b0*/  IMAD.MOV R14, RZ, RZ, -R14 ;  /* 0x000000ffff0e7224 */ /* 0x000fc800078e0a0e */
[----:B------:R-:W-:-:S05]  /*c1c0*/  IMAD R10, R28, R14, R10 ;  /* 0x0000000e1c0a7224 */ /* 0x000fca00078e020a */
[----:B------:R-:W-:Y:S01]  /*c1d0*/  ISETP.GT.U32.AND P6, PT, R28, R10, PT ;  /* 0x0000000a1c00720c */ /* 0x000fe20003fc4070 */
[--C-:B------:R-:W-:Y:S02]  /*c1e0*/  @!P1 IMAD.IADD R8, R8, 0x1, -R28.reuse ;  /* 0x0000000108089824 */ /* 0x100fe400078e0a1c */
[----:B------:R-:W-:-:S03]  /*c1f0*/  @!P2 IMAD.IADD R9, R9, 0x1, -R28 ;  /* 0x000000010909a824 */ /* 0x000fc600078e0a1c */
[----:B------:R-:W-:-:S07]  /*c200*/  ISETP.GT.U32.AND P2, PT, R28, R8, PT ;  /* 0x000000081c00720c */ /* 0x000fce0003f44070 */
[----:B------:R-:W-:Y:S01]  /*c210*/  @!P6 IMAD.IADD R10, R10, 0x1, -R28 ;  /* 0x000000010a0ae824 */ /* 0x000fe200078e0a1c */
[----:B-----5:R-:W-:-:S05]  /*c220*/  IABS R4, R19 ;  /* 0x0000001300047213 */ /* 0x020fca0000000000 */
[----:B------:R-:W-:-:S04]  /*c230*/  IMAD.HI.U32 R2, R15, R4, RZ ;  /* 0x000000040f027227 */ /* 0x000fc800078e00ff */
[----:B------:R-:W-:-:S04]  /*c240*/  IMAD.MOV R2, RZ, RZ, -R2 ;  /* 0x000000ffff027224 */ /* 0x000fc800078e0a02 */
[C---:B------:R-:W-:Y:S01]  /*c250*/  IMAD R2, R28.reuse, R2, R4 ;  /* 0x000000021c027224 */ /* 0x040fe200078e0204 */
[----:B------:R-:W-:Y:S01]  /*c260*/  ISETP.GT.U32.AND P3, PT, R28, R10, PT ;  /* 0x0000000a1c00720c */ /* 0x000fe20003f64070 */
[----:B------:R-:W-:-:S03]  /*c270*/  @!P2 IMAD.IADD R8, R8, 0x1, -R28 ;  /* 0x000000010808a824 */ /* 0x000fc600078e0a1c */
[----:B------:R-:W-:Y:S02]  /*c280*/  ISETP.GT.U32.AND P2, PT, R28, R2, PT ;  /* 0x000000021c00720c */ /* 0x000fe40003f44070 */
[----:B------:R-:W-:Y:S02]  /*c290*/  IABS R7, R22 ;  /* 0x0000001600077213 */ /* 0x000fe40000000000 */
[----:B------:R-:W-:Y:S02]  /*c2a0*/  ISETP.GE.AND P0, PT, R22, RZ, PT ;  /* 0x000000ff1600720c */ /* 0x000fe40003f06270 */
[----:B------:R-:W2:Y:S04]  /*c2b0*/  LDL.LU R22, [R1+0x188] ;  /* 0x0001880001167983 */ /* 0x000ea80000300800 */
[----:B------:R0:W-:Y:S01]  /*c2c0*/  STL [R1+0x210], R17 ;  /* 0x0002101101007387 */ /* 0x0001e20000100800 */
[--C-:B------:R-:W-:Y:S01]  /*c2d0*/  @!P3 IMAD.IADD R10, R10, 0x1, -R28.reuse ;  /* 0x000000010a0ab824 */ /* 0x100fe200078e0a1c */
[----:B------:R-:W-:Y:S01]  /*c2e0*/  ISETP.GE.AND P3, PT, R19, RZ, PT ;  /* 0x000000ff1300720c */ /* 0x000fe20003f66270 */
[----:B------:R-:W-:Y:S01]  /*c2f0*/  @!P2 IMAD.IADD R2, R2, 0x1, -R28 ;  /* 0x000000010202a824 */ /* 0x000fe200078e0a1c */
[----:B----4-:R-:W-:Y:S01]  /*c300*/  ISETP.GE.AND P2, PT, R18, RZ, PT ;  /* 0x000000ff1200720c */ /* 0x010fe20003f46270 */
[----:B0-----:R-:W3:Y:S04]  /*c310*/  LDL.LU R17, [R1+0x18c] ;  /* 0x00018c0001117983 */ /* 0x001ee80000300800 */
[----:B------:R0:W-:Y:S04]  /*c320*/  STL [R1+0x20c], R5 ;  /* 0x00020c0501007387 */ /* 0x0001e80000100800 */
[----:B------:R1:W-:Y:S04]  /*c330*/  STL [R1+0x208], R0 ;  /* 0x0002080001007387 */ /* 0x0003e80000100800 */
[----:B------:R-:W4:Y:S01]  /*c340*/  LDL.LU R19, [R1+0x198] ;  /* 0x0001980001137983 */ /* 0x000f220000300800 */
[----:B0-----:R-:W-:-:S03]  /*c350*/  IABS R5, R18 ;  /* 0x0000001200057213 */ /* 0x001fc60000000000 */
[----:B------:R-:W5:Y:S01]  /*c360*/  LDL.LU R18, [R1+0x19c] ;  /* 0x00019c0001127983 */ /* 0x000f620000300800 */
[----:B------:R-:W-:-:S04]  /*c370*/  IMAD.HI.U32 R11, R15, R7, RZ ;  /* 0x000000070f0b7227 */ /* 0x000fc800078e00ff */
[----:B------:R-:W-:-:S04]  /*c380*/  IMAD.MOV R11, RZ, RZ, -R11 ;  /* 0x000000ffff0b7224 */ /* 0x000fc800078e0a0b */
[----:B------:R-:W-:-:S05]  /*c390*/  IMAD R7, R28, R11, R7 ;  /* 0x0000000b1c077224 */ /* 0x000fca00078e0207 */
[C---:B------:R-:W-:Y:S01]  /*c3a0*/  ISETP.GT.U32.AND P4, PT, R28.reuse, R7, PT ;  /* 0x000000071c00720c */ /* 0x040fe20003f84070 */
[----:B------:R-:W-:Y:S01]  /*c3b0*/  IMAD.HI.U32 R4, R15, R5, RZ ;  /* 0x000000050f047227 */ /* 0x000fe200078e00ff */
[----:B------:R-:W-:-:S03]  /*c3c0*/  ISETP.GT.U32.AND P6, PT, R28, R9, PT ;  /* 0x000000091c00720c */ /* 0x000fc60003fc4070 */
[----:B------:R-:W-:-:S08]  /*c3d0*/  IMAD.MOV R4, RZ, RZ, -R4 ;  /* 0x000000ffff047224 */ /* 0x000fd000078e0a04 */
[----:B------:R-:W-:Y:S02]  /*c3e0*/  @!P4 IMAD.IADD R7, R7, 0x1, -R28 ;  /* 0x000000010707c824 */ /* 0x000fe400078e0a1c */
[----:B------:R-:W-:-:S03]  /*c3f0*/  IMAD R4, R28, R4, R5 ;  /* 0x000000041c047224 */ /* 0x000fc600078e0205 */
[C---:B------:R-:W-:Y:S01]  /*c400*/  ISETP.GT.U32.AND P1, PT, R28.reuse, R7, PT ;  /* 0x000000071c00720c */ /* 0x040fe20003f24070 */
[----:B------:R-:W-:Y:S01]  /*c410*/  @!P6 IMAD.IADD R9, R9, 0x1, -R28 ;  /* 0x000000010909e824 */ /* 0x000fe200078e0a1c */
[----:B------:R-:W-:Y:S02]  /*c420*/  ISETP.GT.U32.AND P6, PT, R28, R4, PT ;  /* 0x000000041c00720c */ /* 0x000fe40003fc4070 */
[----:B------:R-:W-:-:S09]  /*c430*/  ISETP.GE.AND P5, PT, R23, RZ, PT ;  /* 0x000000ff1700720c */ /* 0x000fd20003fa6270 */
[--C-:B------:R-:W-:Y:S02]  /*c440*/  @!P1 IMAD.IADD R7, R7, 0x1, -R28.reuse ;  /* 0x0000000107079824 */ /* 0x100fe400078e0a1c */
[----:B------:R-:W-:Y:S02]  /*c450*/  @!P6 IMAD.IADD R4, R4, 0x1, -R28 ;  /* 0x000000010404e824 */ /* 0x000fe400078e0a1c */
[----:B------:R-:W-:Y:S01]  /*c460*/  IMAD.MOV.U32 R13, RZ, RZ, R7 ;  /* 0x000000ffff0d7224 */ /* 0x000fe200078e0007 */
[----:B------:R-:W-:Y:S02]  /*c470*/  ISETP.GE.AND P4, PT, R21, RZ, PT ;  /* 0x000000ff1500720c */ /* 0x000fe40003f86270 */
[C---:B------:R-:W-:Y:S01]  /*c480*/  ISETP.GT.U32.AND P6, PT, R28.reuse, R4, PT ;  /* 0x000000041c00720c */ /* 0x040fe20003fc4070 */
[----:B------:R-:W-:Y:S01]  /*c490*/  @!P0 IMAD.MOV R13, RZ, RZ, -R13 ;  /* 0x000000ffff0d8224 */ /* 0x000fe200078e0a0d */
[----:B------:R-:W-:Y:S01]  /*c4a0*/  ISETP.GT.U32.AND P0, PT, R28, R2, PT ;  /* 0x000000021c00720c */ /* 0x000fe20003f04070 */
[----:B------:R-:W-:Y:S01]  /*c4b0*/  @!P5 IMAD.MOV R8, RZ, RZ, -R8 ;  /* 0x000000ffff08d224 */ /* 0x000fe200078e0a08 */
[----:B------:R-:W-:Y:S01]  /*c4c0*/  ISETP.GE.AND P1, PT, R20, RZ, PT ;  /* 0x000000ff1400720c */ /* 0x000fe20003f26270 */
[----:B------:R-:W3:Y:S04]  /*c4d0*/  LDL.LU R21, [R1+0x194] ;  /* 0x0001940001157983 */ /* 0x000ee80000300800 */
[----:B------:R-:W-:Y:S02]  /*c4e0*/  STL [R1+0x9c], R13 ;  /* 0x00009c0d01007387 */ /* 0x000fe40000100800 */
[----:B------:R-:W-:Y:S01]  /*c4f0*/  @!P4 IMAD.MOV R9, RZ, RZ, -R9 ;  /* 0x000000ffff09c224 */ /* 0x000fe200078e0a09 */
[----:B-1----:R-:W-:Y:S01]  /*c500*/  IABS R0, R16 ;  /* 0x0000001000007213 */ /* 0x002fe20000000000 */
[--C-:B------:R-:W-:Y:S01]  /*c510*/  @!P6 IMAD.IADD R4, R4, 0x1, -R28.reuse ;  /* 0x000000010404e824 */ /* 0x100fe200078e0a1c */
[----:B------:R-:W3:Y:S01]  /*c520*/  LDL.LU R20, [R1+0x1a4] ;  /* 0x0001a40001147983 */ /* 0x000ee20000300800 */
[----:B------:R-:W-:-:S03]  /*c530*/  @!P0 IMAD.IADD R2, R2, 0x1, -R28 ;  /* 0x0000000102028824 */ /* 0x000fc600078e0a1c */
[----:B------:R0:W-:Y:S01]  /*c540*/  STL [R1+0x24], R8 ;  /* 0x0000240801007387 */ /* 0x0001e20000100800 */
[----:B------:R-:W-:-:S03]  /*c550*/  IMAD.HI.U32 R12, R15, R0, RZ ;  /* 0x000000000f0c7227 */ /* 0x000fc600078e00ff */
[----:B------:R1:W-:Y:S01]  /*c560*/  STL [R1+0x14], R9 ;  /* 0x0000140901007387 */ /* 0x0003e20000100800 */
[----:B------:R-:W-:Y:S02]  /*c570*/  @!P1 IMAD.MOV R10, RZ, RZ, -R10 ;  /* 0x000000ffff0a9224 */ /* 0x000fe400078e0a0a */
[----:B0-----:R-:W-:Y:S02]  /*c580*/  IMAD.MOV.U32 R8, RZ, RZ, R2 ;  /* 0x000000ffff087224 */ /* 0x001fe400078e0002 */
[----:B-1----:R-:W-:Y:S02]  /*c590*/  IMAD.MOV.U32 R9, RZ, RZ, R4 ;  /* 0x000000ffff097224 */ /* 0x002fe400078e0004 */
[----:B------:R-:W-:Y:S02]  /*c5a0*/  @!P3 IMAD.MOV R8, RZ, RZ, -R8 ;  /* 0x000000ffff08b224 */ /* 0x000fe400078e0a08 */
[----:B------:R-:W-:Y:S02]  /*c5b0*/  @!P2 IMAD.MOV R9, RZ, RZ, -R9 ;  /* 0x000000ffff09a224 */ /* 0x000fe400078e0a09 */
[----:B------:R-:W-:-:S04]  /*c5c0*/  IMAD.MOV R12, RZ, RZ, -R12 ;  /* 0x000000ffff0c7224 */ /* 0x000fc800078e0a0c */
[----:B------:R-:W-:Y:S01]  /*c5d0*/  IMAD R0, R28, R12, R0 ;  /* 0x0000000c1c007224 */ /* 0x000fe200078e0200 */
[----:B--2---:R-:W-:Y:S02]  /*c5e0*/  IABS R5, R22 ;  /* 0x0000001600057213 */ /* 0x004fe40000000000 */
[----:B------:R-:W-:Y:S02]  /*c5f0*/  ISETP.GE.AND P1, PT, R22, RZ, PT ;  /* 0x000000ff1600720c */ /* 0x000fe40003f26270 */
[----:B------:R-:W2:Y:S04]  /*c600*/  LDL R22, [R1+0x1a0] ;  /* 0x0001a00001167983 */ /* 0x000ea80000100800 */
[----:B------:R-:W-:Y:S04]  /*c610*/  STL [R1+0x204], R10 ;  /* 0x0002040a01007387 */ /* 0x000fe80000100800 */
[----:B------:R0:W-:Y:S04]  /*c620*/  STL [R1+0x10], R8 ;  /* 0x0000100801007387 */ /* 0x0001e80000100800 */
[----:B------:R2:W-:Y:S01]  /*c630*/  STL [R1+0xc], R9 ;  /* 0x00000c0901007387 */ /* 0x0005e20000100800 */
[----:B----4-:R-:W-:-:S02]  /*c640*/  ISETP.GE.AND P3, PT, R19, RZ, PT ;  /* 0x000000ff1300720c */ /* 0x010fc40003f66270 */
[----:B0-----:R-:W-:Y:S02]  /*c650*/  IABS R8, R19 ;  /* 0x0000001300087213 */ /* 0x001fe40000000000 */
[----:B-----5:R-:W-:Y:S01]  /*c660*/  ISETP.GE.AND P2, PT, R18, RZ, PT ;  /* 0x000000ff1200720c */ /* 0x020fe20003f46270 */
[----:B------:R-:W4:Y:S01]  /*c670*/  LDL.LU R19, [R1+0x1a8] ;  /* 0x0001a80001137983 */ /* 0x000f220000300800 */
[----:B------:R-:W-:-:S03]  /*c680*/  IABS R12, R18 ;  /* 0x00000012000c7213 */ /* 0x000fc60000000000 */
[----:B------:R-:W5:Y:S01]  /*c690*/  LDL.LU R18, [R1+0x1ac] ;  /* 0x0001ac0001127983 */ /* 0x000f620000300800 */
[----:B------:R-:W-:Y:S01]  /*c6a0*/  IMAD.HI.U32 R11, R15, R5, RZ ;  /* 0x000000050f0b7227 */ /* 0x000fe200078e00ff */
[----:B------:R-:W-:Y:S02]  /*c6b0*/  ISETP.GT.U32.AND P5, PT, R28, R0, PT ;  /* 0x000000001c00720c */ /* 0x000fe40003fa4070 */
[----:B------:R-:W4:Y:S01]  /*c6c0*/  LDL.LU R23, [R1+0x1b0] ;  /* 0x0001b00001177983 */ /* 0x000f220000300800 */
[----:B------:R-:W-:-:S04]  /*c6d0*/  IMAD.MOV R11, RZ, RZ, -R11 ;  /* 0x000000ffff0b7224 */ /* 0x000fc800078e0a0b */
[----:B------:R-:W-:-:S05]  /*c6e0*/  IMAD R5, R28, R11, R5 ;  /* 0x0000000b1c057224 */ /* 0x000fca00078e0205 */
[----:B------:R-:W-:Y:S01]  /*c6f0*/  ISETP.GT.U32.AND P6, PT, R28, R5, PT ;  /* 0x000000051c00720c */ /* 0x000fe20003fc4070 */
[----:B------:R-:W-:Y:S01]  /*c700*/  @!P5 IMAD.IADD R0, R0, 0x1, -R28 ;  /* 0x000000010000d824 */ /* 0x000fe200078e0a1c */
[----:B------:R-:W-:Y:S02]  /*c710*/  ISETP.GE.AND P4, PT, R16, RZ, PT ;  /* 0x000000ff1000720c */ /* 0x000fe40003f86270 */
[----:B------:R-:W4:Y:S02]  /*c720*/  LDL.LU R16, [R1+0x1b4] ;  /* 0x0001b40001107983 */ /* 0x000f240000300800 */
[----:B------:R-:W-:-:S07]  /*c730*/  ISETP.GT.U32.AND P5, PT, R28, R0, PT ;  /* 0x000000001c00720c */ /* 0x000fce0003fa4070 */
[----:B------:R-:W-:Y:S01]  /*c740*/  @!P6 IMAD.IADD R5, R5, 0x1, -R28 ;  /* 0x000000010505e824 */ /* 0x000fe200078e0a1c */
[----:B---3--:R-:W-:-:S04]  /*c750*/  IABS R6, R17 ;  /* 0x0000001100067213 */ /* 0x008fc80000000000 */
[----:B------:R-:W-:Y:S01]  /*c760*/  ISETP.GT.U32.AND P6, PT, R28, R5, PT ;  /* 0x000000051c00720c */ /* 0x000fe20003fc4070 */
[----:B------:R-:W-:-:S04]  /*c770*/  IMAD.HI.U32 R7, R15, R6, RZ ;  /* 0x000000060f077227 */ /* 0x000fc800078e00ff */
[----:B------:R-:W-:Y:S02]  /*c780*/  IMAD.MOV R7, RZ, RZ, -R7 ;  /* 0x000000ffff077224 */ /* 0x000fe400078e0a07 */
[----:B------:R-:W-:Y:S01]  /*c790*/  @!P5 IMAD.IADD R0, R0, 0x1, -R28 ;  /* 0x000000010000d824 */ /* 0x000fe200078e0a1c */
[----:B------:R-:W-:-:S05]  /*c7a0*/  IABS R11, R21 ;  /* 0x00000015000b7213 */ /* 0x000fca0000000000 */
[----:B------:R-:W-:Y:S02]  /*c7b0*/  @!P6 IMAD.IADD R5, R5, 0x1, -R28 ;  /* 0x000000010505e824 */ /* 0x000fe400078e0a1c */
[----:B------:R-:W-:-:S04]  /*c7c0*/  IMAD.HI.U32 R10, R15, R11, RZ ;  /* 0x0000000b0f0a7227 */ /* 0x000fc800078e00ff */
[----:B------:R-:W-:Y:S02]  /*c7d0*/  IMAD.MOV R10, RZ, RZ, -R10 ;  /* 0x000000ffff0a7224 */ /* 0x000fe400078e0a0a */
[C---:B------:R-:W-:Y:S02]  /*c7e0*/  IMAD R2, R28.reuse, R7, R6 ;  /* 0x000000071c027224 */ /* 0x040fe400078e0206 */
[----:B------:R-:W-:Y:S02]  /*c7f0*/  @!P4 IMAD.MOV R0, RZ, RZ, -R0 ;  /* 0x000000ffff00c224 */ /* 0x000fe400078e0a00 */
[C---:B------:R-:W-:Y:S02]  /*c800*/  IMAD R11, R28.reuse, R10, R11 ;  /* 0x0000000a1c0b7224 */ /* 0x040fe400078e020b */
[----:B------:R-:W-:Y:S01]  /*c810*/  @!P1 IMAD.MOV R5, RZ, RZ, -R5 ;  /* 0x000000ffff059224 */ /* 0x000fe200078e0a05 */
[----:B------:R-:W-:Y:S01]  /*c820*/  ISETP.GT.U32.AND P5, PT, R28, R2, PT ;  /* 0x000000021c00720c */ /* 0x000fe20003fa4070 */
[----:B------:R-:W-:Y:S04]  /*c830*/  STL [R1+0x8], R0 ;  /* 0x0000080001007387 */ /* 0x000fe80000100800 */
[----:B------:R0:W-:Y:S01]  /*c840*/  STL [R1+0x4], R5 ;  /* 0x0000040501007387 */ /* 0x0001e20000100800 */
[----:B------:R-:W-:-:S03]  /*c850*/  ISETP.GE.AND P0, PT, R17, RZ, PT ;  /* 0x000000ff1100720c */ /* 0x000fc60003f06270 */
[----:B------:R-:W3:Y:S04]  /*c860*/  LDL.LU R17, [R1+0x1b8] ;  /* 0x0001b80001117983 */ /* 0x000ee80000300800 */
[----:B------:R-:W-:Y:S01]  /*c870*/  @!P5 IMAD.IADD R2, R2, 0x1, -R28 ;  /* 0x000000010202d824 */ /* 0x000fe200078e0a1c */
[----:B------:R-:W-:Y:S02]  /*c880*/  ISETP.GE.AND P5, PT, R21, RZ, PT ;  /* 0x000000ff1500720c */ /* 0x000fe40003fa6270 */
[----:B--2---:R-:W-:Y:S02]  /*c890*/  IABS R9, R22 ;  /* 0x0000001600097213 */ /* 0x004fe40000000000 */
[----:B------:R-:W2:Y:S04]  /*c8a0*/  LDL.LU R22, [R1+0x1bc] ;  /* 0x0001bc0001167983 */ /* 0x000ea80000300800 */
[----:B------:R-:W2:Y:S01]  /*c8b0*/  LDL.LU R21, [R1+0x1c0] ;  /* 0x0001c00001157983 */ /* 0x000ea20000300800 */
[----:B-----5:R-:W-:-:S05]  /*c8c0*/  IABS R10, R18 ;  /* 0x00000012000a7213 */ /* 0x020fca0000000000 */
[----:B0-----:R-:W-:-:S04]  /*c8d0*/  IMAD.MOV.U32 R5, RZ, RZ, R10 ;  /* 0x000000ffff057224 */ /* 0x001fc800078e000a */
[----:B------:R-:W-:-:S04]  /*c8e0*/  IMAD.HI.U32 R14, R15, R5, RZ ;  /* 0x000000050f0e7227 */ /* 0x000fc800078e00ff */
[----:B------:R-:W-:-:S04]  /*c8f0*/  IMAD.MOV R14, RZ, RZ, -R14 ;  /* 0x000000ffff0e7224 */ /* 0x000fc800078e0a0e */
[----:B------:R-:W-:Y:S02]  /*c900*/  IMAD R5, R28, R14, R5 ;  /* 0x0000000e1c057224 */ /* 0x000fe400078e0205 */
[----:B------:R-:W5:Y:S01]  /*c910*/  LDL.LU R14, [R1+0x1a0] ;  /* 0x0001a000010e7983 */ /* 0x000f620000300800 */
[----:B------:R-:W-:-:S04]  /*c920*/  IMAD.HI.U32 R4, R15, R8, RZ ;  /* 0x000000080f047227 */ /* 0x000fc800078e00ff */
[----:B------:R-:W-:-:S04]  /*c930*/  IMAD.MOV R4, RZ, RZ, -R4 ;  /* 0x000000ffff047224 */ /* 0x000fc800078e0a04 */
[----:B------:R-:W-:-:S05]  /*c940*/  IMAD R8, R28, R4, R8 ;  /* 0x000000041c087224 */ /* 0x000fca00078e0208 */
[----:B------:R-:W-:Y:S01]  /*c950*/  ISETP.GT.U32.AND P6, PT, R28, R8, PT ;  /* 0x000000081c00720c */ /* 0x000fe20003fc4070 */
[----:B------:R-:W-:-:S04]  /*c960*/  IMAD.HI.U32 R13, R15, R12, RZ ;  /* 0x0000000c0f0d7227 */ /* 0x000fc800078e00ff */
[----:B------:R-:W-:Y:S01]  /*c970*/  IMAD.MOV R13, RZ, RZ, -R13 ;  /* 0x000000ffff0d7224 */ /* 0x000fe200078e0a0d */
[----:B------:R-:W-:-:S03]  /*c980*/  IABS R7, R20 ;  /* 0x0000001400077213 */ /* 0x000fc60000000000 */
[----:B------:R-:W-:-:S04]  /*c990*/  IMAD R12, R28, R13, R12 ;  /* 0x0000000d1c0c7224 */ /* 0x000fc800078e020c */
[----:B------:R-:W-:Y:S01]  /*c9a0*/  @!P6 IMAD.IADD R8, R8, 0x1, -R28 ;  /* 0x000000010808e824 */ /* 0x000fe200078e0a1c */
[C---:B------:R-:W-:Y:S01]  /*c9b0*/  ISETP.GT.U32.AND P6, PT, R28.reuse, R2, PT ;  /* 0x000000021c00720c */ /* 0x040fe20003fc4070 */
[----:B------:R-:W-:Y:S01]  /*c9c0*/  IMAD.HI.U32 R4, R15, R7, RZ ;  /* 0x000000070f047227 */ /* 0x000fe200078e00ff */
[----:B------:R-:W-:-:S03]  /*c9d0*/  ISETP.GT.U32.AND P1, PT, R28, R12, PT ;  /* 0x0000000c1c00720c */ /* 0x000fc60003f24070 */
[----:B------:R-:W-:Y:S01]  /*c9e0*/  IMAD.MOV R4, RZ, RZ, -R4 ;  /* 0x000000ffff047224 */ /* 0x000fe200078e0a04 */
[----:B------:R-:W-:Y:S01]  /*c9f0*/  ISETP.GT.U32.AND P4, PT, R28, R8, PT ;  /* 0x000000081c00720c */ /* 0x000fe20003f84070 */
[----:B------:R-:W-:-:S04]  /*ca00*/  IMAD.HI.U32 R6, R15, R9, RZ ;  /* 0x000000090f067227 */ /* 0x000fc800078e00ff */
[----:B------:R-:W-:Y:S02]  /*ca10*/  IMAD R7, R28, R4, R7 ;  /* 0x000000041c077224 */ /* 0x000fe400078e0207 */
[----:B------:R-:W-:Y:S01]  /*ca20*/  @!P6 IMAD.IADD R2, R2, 0x1, -R28 ;  /* 0x000000010202e824 */ /* 0x000fe200078e0a1c */
[----:B------:R-:W-:Y:S01]  /*ca30*/  ISETP.GT.U32.AND P6, PT, R28, R11, PT ;  /* 0x0000000b1c00720c */ /* 0x000fe20003fc4070 */
[----:B------:R-:W-:Y:S02]  /*ca40*/  IMAD.MOV R6, RZ, RZ, -R6 ;  /* 0x000000ffff067224 */ /* 0x000fe400078e0a06 */
[--C-:B------:R-:W-:Y:S01]  /*ca50*/  @!P1 IMAD.IADD R12, R12, 0x1, -R28.reuse ;  /* 0x000000010c0c9824 */ /* 0x100fe200078e0a1c */
[C---:B------:R-:W-:Y:S01]  /*ca60*/  ISETP.GT.U32.AND P1, PT, R28.reuse, R7, PT ;  /* 0x000000071c00720c */ /* 0x040fe20003f24070 */
[----:B------:R-:W-:Y:S01]  /*ca70*/  IMAD R9, R28, R6, R9 ;  /* 0x000000061c097224 */ /* 0x000fe200078e0209 */
[----:B----4-:R-:W-:Y:S01]  /*ca80*/  IABS R6, R19 ;  /* 0x0000001300067213 */ /* 0x010fe20000000000 */
[----:B------:R-:W-:Y:S01]  /*ca90*/  @!P4 IMAD.IADD R8, R8, 0x1, -R28 ;  /* 0x000000010808c824 */ /* 0x000fe200078e0a1c */
[----:B------:R-:W-:-:S02]  /*caa0*/  IABS R4, R23 ;  /* 0x0000001700047213 */ /* 0x000fc40000000000 */
[----:B------:R-:W-:Y:S01]  /*cab0*/  ISETP.GT.U32.AND P4, PT, R28, R9, PT ;  /* 0x000000091c00720c */ /* 0x000fe20003f84070 */
[----:B------:R-:W-:-:S04]  /*cac0*/  IMAD.HI.U32 R10, R15, R6, RZ ;  /* 0x000000060f0a7227 */ /* 0x000fc800078e00ff */
[----:B------:R-:W-:Y:S02]  /*cad0*/  @!P6 IMAD.IADD R11, R11, 0x1, -R28 ;  /* 0x000000010b0be824 */ /* 0x000fe400078e0a1c */
[----:B------:R-:W-:Y:S02]  /*cae0*/  IMAD.MOV R10, RZ, RZ, -R10 ;  /* 0x000000ffff0a7224 */ /* 0x000fe400078e0a0a */
[----:B------:R-:W-:Y:S01]  /*caf0*/  @!P1 IMAD.IADD R7, R7, 0x1, -R28 ;  /* 0x0000000107079824 */ /* 0x000fe200078e0a1c */
[----:B------:R-:W-:Y:S01]  /*cb00*/  ISETP.GT.U32.AND P1, PT, R28, R11, PT ;  /* 0x0000000b1c00720c */ /* 0x000fe20003f24070 */
[----:B------:R-:W-:-:S04]  /*cb10*/  IMAD.HI.U32 R13, R15, R4, RZ ;  /* 0x000000040f0d7227 */ /* 0x000fc800078e00ff */
[C---:B------:R-:W-:Y:S01]  /*cb20*/  IMAD R6, R28.reuse, R10, R6 ;  /* 0x0000000a1c067224 */ /* 0x040fe200078e0206 */
[----:B------:R-:W-:Y:S01]  /*cb30*/  IABS R0, R16 ;  /* 0x0000001000007213 */ /* 0x000fe20000000000 */
[----:B------:R-:W-:Y:S02]  /*cb40*/  IMAD.MOV R13, RZ, RZ, -R13 ;  /* 0x000000ffff0d7224 */ /* 0x000fe400078e0a0d */
[----:B------:R-:W-:Y:S01]  /*cb50*/  @!P4 IMAD.IADD R9, R9, 0x1, -R28 ;  /* 0x000000010909c824 */ /* 0x000fe200078e0a1c */
[C---:B------:R-:W-:Y:S01]  /*cb60*/  ISETP.GT.U32.AND P6, PT, R28.reuse, R6, PT ;  /* 0x000000061c00720c */ /* 0x040fe20003fc4070 */
[C---:B------:R-:W-:Y:S01]  /*cb70*/  IMAD R4, R28.reuse, R13, R4 ;  /* 0x0000000d1c047224 */ /* 0x040fe200078e0204 */
[----:B------:R-:W-:Y:S01]  /*cb80*/  ISETP.GT.U32.AND P4, PT, R28, R12, PT ;  /* 0x0000000c1c00720c */ /* 0x000fe20003f84070 */
[----:B------:R-:W-:-:S04]  /*cb90*/  IMAD.HI.U32 R10, R15, R0, RZ ;  /* 0x000000000f0a7227 */ /* 0x000fc800078e00ff */
[----:B------:R-:W-:Y:S01]  /*cba0*/  @!P1 IMAD.IADD R11, R11, 0x1, -R28 ;  /* 0x000000010b0b9824 */ /* 0x000fe200078e0a1c */
[C---:B------:R-:W-:Y:S01]  /*cbb0*/  ISETP.GT.U32.AND P1, PT, R28.reuse, R4, PT ;  /* 0x000000041c00720c */ /* 0x040fe20003f24070 */
[----:B------:R-:W-:Y:S02]  /*cbc0*/  IMAD.MOV R10, RZ, RZ, -R10 ;  /* 0x000000ffff0a7224 */ /* 0x000fe400078e0a0a */
[----:B------:R-:W-:Y:S02]  /*cbd0*/  IMAD.MOV.U32 R13, RZ, RZ, R2 ;  /* 0x000000ffff0d7224 */ /* 0x000fe400078e0002 */
[----:B------:R-:W-:Y:S02]  /*cbe0*/  IMAD R2, R28, R10, R0 ;  /* 0x0000000a1c027224 */ /* 0x000fe400078e0200 */
[----:B------:R-:W-:Y:S02]  /*cbf0*/  IMAD.MOV.U32 R0, RZ, RZ, R8 ;  /* 0x000000ffff007224 */ /* 0x000fe400078e0008 */
[----:B------:R-:W-:-:S02]  /*cc00*/  @!P6 IMAD.IADD R6, R6, 0x1, -R28 ;  /* 0x000000010606e824 */ /* 0x000fc400078e0a1c */
[----:B------:R-:W-:Y:S01]  /*cc10*/  @!P4 IMAD.IADD R12, R12, 0x1, -R28 ;  /* 0x000000010c0cc824 */ /* 0x000fe200078e0a1c */
[C---:B------:R-:W-:Y:S01]  /*cc20*/  ISETP.GT.U32.AND P4, PT, R28.reuse, R5, PT ;  /* 0x000000051c00720c */ /* 0x040fe20003f84070 */
[----:B------:R-:W-:Y:S01]  /*cc30*/  @!P3 IMAD.MOV R0, RZ, RZ, -R0 ;  /* 0x000000ffff00b224 */ /* 0x000fe200078e0a00 */
[C---:B------:R-:W-:Y:S02]  /*cc40*/  ISETP.GT.U32.AND P6, PT, R28.reuse, R7, PT ;  /* 0x000000071c00720c */ /* 0x040fe40003fc4070 */
[----:B------:R-:W-:Y:S01]  /*cc50*/  ISETP.GT.U32.AND P3, PT, R28, R6, PT ;  /* 0x000000061c00720c */ /* 0x000fe20003f64070 */
[----:B------:R-:W-:Y:S01]  /*cc60*/  @!P1 IMAD.IADD R4, R4, 0x1, -R28 ;  /* 0x0000000104049824 */ /* 0x000fe200078e0a1c */
[----:B------:R-:W-:Y:S01]  /*cc70*/  ISETP.GE.AND P1, PT, R18, RZ, PT ;  /* 0x000000ff1200720c */ /* 0x000fe20003f26270 */
[----:B------:R-:W-:Y:S02]  /*cc80*/  @!P0 IMAD.MOV R13, RZ, RZ, -R13 ;  /* 0x000000ffff0d8224 */ /* 0x000fe400078e0a0d */
[----:B------:R-:W-:Y:S01]  /*cc90*/  IMAD.MOV.U32 R18, RZ, RZ, R11 ;  /* 0x000000ffff127224 */ /* 0x000fe200078e000b */
[----:B------:R-:W-:Y:S01]  /*cca0*/  ISETP.GT.U32.AND P0, PT, R28, R9, PT ;  /* 0x000000091c00720c */ /* 0x000fe20003f04070 */
[----:B------:R-:W-:Y:S01]  /*ccb0*/  @!P2 IMAD.MOV R12, RZ, RZ, -R12 ;  /* 0x000000ffff0ca224 */ /* 0x000fe200078e0a0c */
[----:B------:R-:W-:Y:S01]  /*ccc0*/  STL [R1], R13 ;  /* 0x0000000d01007387 */ /* 0x000fe20000100800 */
[----:B------:R-:W-:-:S02]  /*ccd0*/  @!P5 IMAD.MOV R18, RZ, RZ, -R18 ;  /* 0x000000ffff12d224 */ /* 0x000fc400078e0a12 */
[--C-:B------:R-:W-:Y:S01]  /*cce0*/  @!P4 IMAD.IADD R5, R5, 0x1, -R28.reuse ;  /* 0x000000010505c824 */ /* 0x100fe200078e0a1c */
[----:B------:R-:W-:Y:S01]  /*ccf0*/  STL [R1+0x200], R0 ;  /* 0x0002000001007387 */ /* 0x000fe20000100800 */
[----:B------:R-:W-:Y:S01]  /*cd00*/  ISETP.GE.AND P4, PT, R19, RZ, PT ;  /* 0x000000ff1300720c */ /* 0x000fe20003f86270 */
[--C-:B------:R-:W-:Y:S02]  /*cd10*/  @!P6 IMAD.IADD R7, R7, 0x1, -R28.reuse ;  /* 0x000000010707e824 */ /* 0x100fe400078e0a1c */
[----:B------:R-:W-:Y:S01]  /*cd20*/  STL [R1+0x1a0], R12 ;  /* 0x0001a00c01007387 */ /* 0x000fe20000100800 */
[----:B------:R-:W-:Y:S01]  /*cd30*/  @!P3 IMAD.IADD R6, R6, 0x1, -R28 ;  /* 0x000000010606b824 */ /* 0x000fe200078e0a1c */
[----:B------:R-:W-:Y:S02]  /*cd40*/  ISETP.GT.U32.AND P6, PT, R28, R2, PT ;  /* 0x000000021c00720c */ /* 0x000fe40003fc4070 */
[----:B------:R-:W4:Y:S01]  /*cd50*/  LDL.LU R19, [R1+0x1c4] ;  /* 0x0001c40001137983 */ /* 0x000f220000300800 */
[----:B------:R-:W-:-:S03]  /*cd60*/  ISETP.GE.AND P3, PT, R20, RZ, PT ;  /* 0x000000ff1400720c */ /* 0x000fc60003f66270 */
[----:B------:R0:W-:Y:S01]  /*cd70*/  STL [R1+0x1a4], R18 ;  /* 0x0001a41201007387 */ /* 0x0001e20000100800 */
[----:B---3--:R-:W-:-:S03]  /*cd80*/  IABS R8, R17 ;  /* 0x0000001100087213 */ /* 0x008fc60000000000 */
[----:B------:R-:W3:Y:S01]  /*cd90*/  LDL.LU R20, [R1+0x1d0] ;  /* 0x0001d00001147983 */ /* 0x000ee20000300800 */
[----:B------:R-:W-:-:S03]  /*cda0*/  @!P0 IMAD.IADD R9, R9, 0x1, -R28 ;  /* 0x0000000109098824 */ /* 0x000fc600078e0a1c */
[----:B0-----:R-:W3:Y:S01]  /*cdb0*/  LDL.LU R18, [R1+0x1c8] ;  /* 0x0001c80001127983 */ /* 0x001ee20000300800 */
[----:B------:R-:W-:Y:S01]  /*cdc0*/  IMAD.MOV.U32 R11, RZ, RZ, R9 ;  /* 0x000000ffff0b7224 */ /* 0x000fe200078e0009 */
[----:B------:R-:W-:Y:S01]  /*cdd0*/  ISETP.GT.U32.AND P2, PT, R28, R5, PT ;  /* 0x000000051c00720c */ /* 0x000fe20003f44070 */
[----:B------:R-:W-:Y:S01]  /*cde0*/  @!P6 IMAD.IADD R2, R2, 0x1, -R28 ;  /* 0x000000010202e824 */ /* 0x000fe200078e0a1c */
[----:B------:R-:W-:Y:S01]  /*cdf0*/  ISETP.GT.U32.AND P6, PT, R28, R4, PT ;  /* 0x000000041c00720c */ /* 0x000fe20003fc4070 */
[----:B------:R-:W-:-:S04]  /*ce00*/  IMAD.MOV.U32 R9, RZ, RZ, R7 ;  /* 0x000000ffff097224 */ /* 0x000fc800078e0007 */
[----:B------:R-:W-:Y:S01]  /*ce10*/  @!P3 IMAD.MOV R9, RZ, RZ, -R9 ;  /* 0x000000ffff09b224 */ /* 0x000fe200078e0a09 */
[----:B------:R-:W-:Y:S01]  /*ce20*/  ISETP.GE.AND P3, PT, R23, RZ, PT ;  /* 0x000000ff1700720c */ /* 0x000fe20003f66270 */
[----:B------:R-:W-:-:S04]  /*ce30*/  IMAD.MOV.U32 R7, RZ, RZ, R6 ;  /* 0x000000ffff077224 */ /* 0x000fc800078e0006 */
[----:B------:R-:W-:Y:S02]  /*ce40*/  @!P4 IMAD.MOV R7, RZ, RZ, -R7 ;  /* 0x000000ffff07c224 */ /* 0x000fe400078e0a07 */
[--C-:B------:R-:W-:Y:S02]  /*ce50*/  @!P2 IMAD.IADD R5, R5, 0x1, -R28.reuse ;  /* 0x000000010505a824 */ /* 0x100fe400078e0a1c */
[----:B------:R-:W-:Y:S01]  /*ce60*/  @!P6 IMAD.IADD R4, R4, 0x1, -R28 ;  /* 0x000000010404e824 */ /* 0x000fe200078e0a1c */
[----:B------:R-:W-:Y:S01]  /*ce70*/  ISETP.GE.AND P6, PT, R17, RZ, PT ;  /* 0x000000ff1100720c */ /* 0x000fe20003fc6270 */
[----:B------:R-:W-:Y:S02]  /*ce80*/  @!P1 IMAD.MOV R5, RZ, RZ, -R5 ;  /* 0x000000ffff059224 */ /* 0x000fe400078e0a05 */
[----:B------:R-:W-:Y:S01]  /*ce90*/  @!P3 IMAD.MOV R4, RZ, RZ, -R4 ;  /* 0x000000ffff04b224 */ /* 0x000fe200078e0a04 */
[----:B--2---:R-:W-:Y:S02]  /*cea0*/  IABS R10, R21 ;  /* 0x00000015000a7213 */ /* 0x004fe40000000000 */
[----:B-----5:R-:W-:Y:S01]  /*ceb0*/  ISETP.GE.AND P0, PT, R14, RZ, PT ;  /* 0x000000ff0e00720c */ /* 0x020fe20003f06270 */
[----:B------:R-:W-:-:S04]  /*cec0*/  IMAD.HI.U32 R14, R15, R8, RZ ;  /* 0x000000080f0e7227 */ /* 0x000fc800078e00ff */
[----:B------:R-:W-:-:S04]  /*ced0*/  IMAD.MOV R14, RZ, RZ, -R14 ;  /* 0x000000ffff0e7224 */ /* 0x000fc800078e0a0e */
[----:B------:R-:W-:-:S04]  /*cee0*/  IMAD R8, R28, R14, R8 ;  /* 0x0000000e1c087224 */ /* 0x000fc800078e0208 */
[----:B------:R-:W-:Y:S01]  /*cef0*/  @!P0 IMAD.MOV R11, RZ, RZ, -R11 ;  /* 0x000000ffff0b8224 */ /* 0x000fe200078e0a0b */
[----:B------:R-:W-:-:S04]  /*cf00*/  ISETP.GT.U32.AND P0, PT, R28, R8, PT ;  /* 0x000000081c00720c */ /* 0x000fc80003f04070 */
[----:B------:R-:W-:Y:S04]  /*cf10*/  STL [R1+0x1cc], R11 ;  /* 0x0001cc0b01007387 */ /* 0x000fe80000100800 */
[----:B------:R-:W-:Y:S04]  /*cf20*/  STL [R1+0x1ec], R9 ;  /* 0x0001ec0901007387 */ /* 0x000fe80000100800 */
[----:B------:R-:W-:Y:S01]  /*cf30*/  STL [R1+0x1f0], R7 ;  /* 0x0001f00701007387 */ /* 0x000fe20000100800 */
[----:B------:R-:W-:-:S03]  /*cf40*/  @!P0 IMAD.IADD R8, R8, 0x1, -R28 ;  /* 0x0000000108088824 */ /* 0x000fc600078e0a1c */
[----:B------:R-:W2:Y:S01]  /*cf50*/  LDL.LU R17, [R1+0x1d4] ;  /* 0x0001d40001117983 */ /* 0x000ea20000300800 */
[----:B------:R-:W-:-:S03]  /*cf60*/  ISETP.GE.AND P0, PT, R21, RZ, PT ;  /* 0x000000ff1500720c */ /* 0x000fc60003f06270 */
[----:B------:R0:W-:Y:S04]  /*cf70*/  STL [R1+0x1f4], R5 ;  /* 0x0001f40501007387 */ /* 0x0001e80000100800 */
[----:B------:R1:W-:Y:S04]  /*cf80*/  STL [R1+0x1f8], R4 ;  /* 0x0001f80401007387 */ /* 0x0003e80000100800 */
[----:B------:R-:W5:Y:S01]  /*cf90*/  LDL.LU R21, [R1+0x1d8] ;  /* 0x0001d80001157983 */ /* 0x000f620000300800 */
[----:B------:R-:W-:Y:S02]  /*cfa0*/  ISETP.GT.U32.AND P5, PT, R28, R2, PT ;  /* 0x000000021c00720c */ /* 0x000fe40003fa4070 */
[----:B------:R-:W-:-:S02]  /*cfb0*/  IABS R0, R22 ;  /* 0x0000001600007213 */ /* 0x000fc40000000000 */
[----:B------:R-:W-:-:S03]  /*cfc0*/  ISETP.GE.AND P2, PT, R16, RZ, PT ;  /* 0x000000ff1000720c */ /* 0x000fc60003f46270 */
[----:B------:R-:W-:-:S04]  /*cfd0*/  IMAD.HI.U32 R13, R15, R0, RZ ;  /* 0x000000000f0d7227 */ /* 0x000fc800078e00ff */
[----:B------:R-:W-:Y:S02]  /*cfe0*/  IMAD.MOV R13, RZ, RZ, -R13 ;  /* 0x000000ffff0d7224 */ /* 0x000fe400078e0a0d */
[----:B------:R-:W-:Y:S02]  /*cff0*/  @!P5 IMAD.IADD R2, R2, 0x1, -R28 ;  /* 0x000000010202d824 */ /* 0x000fe400078e0a1c */
[----:B------:R-:W-:Y:S02]  /*d000*/  IMAD R0, R28, R13, R0 ;  /* 0x0000000d1c007224 */ /* 0x000fe400078e0200 */
[----:B0-----:R-:W-:-:S04]  /*d010*/  IMAD.MOV.U32 R5, RZ, RZ, R2 ;  /* 0x000000ffff057224 */ /* 0x001fc800078e0002 */
[----:B------:R-:W-:Y:S01]  /*d020*/  @!P2 IMAD.MOV R5, RZ, RZ, -R5 ;  /* 0x000000ffff05a224 */ /* 0x000fe200078e0a05 */
[C---:B------:R-:W-:Y:S02]  /*d030*/  ISETP.GT.U32.AND P4, PT, R28.reuse, R0, PT ;  /* 0x000000001c00720c */ /* 0x040fe40003f84070 */
[----:B------:R-:W-:Y:S02]  /*d040*/  ISETP.GT.U32.AND P1, PT, R28, R8, PT ;  /* 0x000000081c00720c */ /* 0x000fe40003f24070 */
[----:B------:R-:W-:Y:S04]  /*d050*/  STL [R1+0x1fc], R5 ;  /* 0x0001fc0501007387 */ /* 0x000fe80000100800 */
[----:B------:R-:W5:Y:S01]  /*d060*/  LDL.LU R16, [R1+0x1dc] ;  /* 0x0001dc0001107983 */ /* 0x000f620000300800 */
[----:B------:R-:W-:-:S04]  /*d070*/  IMAD.HI.U32 R6, R15, R10, RZ ;  /* 0x0000000a0f067227 */ /* 0x000fc800078e00ff */
[--C-:B------:R-:W-:Y:S02]  /*d080*/  @!P4 IMAD.IADD R0, R0, 0x1, -R28.reuse ;  /* 0x000000010000c824 */ /* 0x100fe400078e0a1c */
[----:B------:R-:W-:-:S03]  /*d090*/  @!P1 IMAD.IADD R8, R8, 0x1, -R28 ;  /* 0x0000000108089824 */ /* 0x000fc600078e0a1c */
[----:B------:R-:W-:Y:S01]  /*d0a0*/  ISETP.GT.U32.AND P3, PT, R28, R0, PT ;  /* 0x000000001c00720c */ /* 0x000fe20003f64070 */
[----:B------:R-:W-:Y:S01]  /*d0b0*/  IMAD.MOV R6, RZ, RZ, -R6 ;  /* 0x000000ffff067224 */ /* 0x000fe200078e0a06 */
[----:B------:R-:W-:Y:S01]  /*d0c0*/  ISETP.GE.AND P5, PT, R22, RZ, PT ;  /* 0x000000ff1600720c */ /* 0x000fe20003fa6270 */
[----:B------:R-:W-:Y:S01]  /*d0d0*/  @!P6 IMAD.MOV R8, RZ, RZ, -R8 ;  /* 0x000000ffff08e224 */ /* 0x000fe200078e0a08 */
[----:B------:R-:W5:Y:S01]  /*d0e0*/  LDL.LU R22, [R1+0x270] ;  /* 0x0002700001167983 */ /* 0x000f620000300800 */
[----:B------:R-:W-:-:S03]  /*d0f0*/  IMAD R10, R28, R6, R10 ;  /* 0x000000061c0a7224 */ /* 0x000fc600078e020a */
[----:B------:R-:W-:Y:S02]  /*d100*/  STL [R1+0x1e4], R8 ;  /* 0x0001e40801007387 */ /* 0x000fe40000100800 */
[----:B------:R-:W-:-:S03]  /*d110*/  ISETP.GT.U32.AND P2, PT, R28, R10, PT ;  /* 0x0000000a1c00720c */ /* 0x000fc60003f44070 */
[----:B------:R-:W-:-:S04]  /*d120*/  @!P3 IMAD.IADD R0, R0, 0x1, -R28 ;  /* 0x000000010000b824 */ /* 0x000fc800078e0a1c */
[----:B------:R-:W-:-:S06]  /*d130*/  IMAD.MOV.U32 R12, RZ, RZ, R0 ;  /* 0x000000ffff0c7224 */ /* 0x000fcc00078e0000 */
[----:B------:R-:W-:Y:S01]  /*d140*/  @!P2 IMAD.IADD R10, R10, 0x1, -R28 ;  /* 0x000000010a0aa824 */ /* 0x000fe200078e0a1c */
[----:B----4-:R-:W-:Y:S02]  /*d150*/  IABS R7, R19 ;  /* 0x0000001300077213 */ /* 0x010fe40000000000 */
[----:B---3--:R-:W-:Y:S02]  /*d160*/  ISETP.GE.AND P4, PT, R20, RZ, PT ;  /* 0x000000ff1400720c */ /* 0x008fe40003f86270 */
[----:B-1----:R-:W-:Y:S02]  /*d170*/  IABS R4, R20 ;  /* 0x0000001400047213 */ /* 0x002fe40000000000 */
[----:B------:R-:W3:Y:S01]  /*d180*/  LDL.LU R20, [R1+0x274] ;  /* 0x0002740001147983 */ /* 0x000ee20000300800 */
[----:B------:R-:W-:Y:S02]  /*d190*/  IABS R2, R18 ;  /* 0x0000001200027213 */ /* 0x000fe40000000000 */
[----:B------:R-:W-:Y:S01]  /*d1a0*/  ISETP.GE.AND P3, PT, R18, RZ, PT ;  /* 0x000000ff1200720c */ /* 0x000fe20003f66270 */
[----:B------:R-:W-:-:S02]  /*d1b0*/  IMAD.MOV.U32 R18, RZ, RZ, R24 ;  /* 0x000000ffff127224 */ /* 0x000fc400078e0018 */
[----:B------:R-:W-:Y:S02]  /*d1c0*/  IMAD.MOV.U32 R24, RZ, RZ, R27 ;  /* 0x000000ffff187224 */ /* 0x000fe400078e001b */
[----:B------:R-:W-:-:S04]  /*d1d0*/  IMAD.HI.U32 R11, R15, R4, RZ ;  /* 0x000000040f0b7227 */ /* 0x000fc800078e00ff */
[----:B------:R-:W-:Y:S02]  /*d1e0*/  IMAD.MOV.U32 R27, RZ, RZ, R29 ;  /* 0x000000ffff1b7224 */ /* 0x000fe400078e001d */
[----:B------:R-:W4:Y:S01]  /*d1f0*/  LDL.LU R29, [R1+0x284] ;  /* 0x00028400011d7983 */ /* 0x000f220000300800 */
[----:B------:R-:W-:Y:S01]  /*d200*/  IMAD.HI.U32 R9, R15, R7, RZ ;  /* 0x000000070f097227 */ /* 0x000fe200078e00ff */
[----:B------:R-:W-:Y:S02]  /*d210*/  ISETP.GE.AND P1, PT, R19, RZ, PT ;  /* 0x000000ff1300720c */ /* 0x000fe40003f26270 */
[----:B------:R-:W4:Y:S01]  /*d220*/  LDL.LU R19, [R1+0x288] ;  /* 0x0002880001137983 */ /* 0x000f220000300800 */
[----:B------:R-:W-:Y:S02]  /*d230*/  IMAD.MOV R11, RZ, RZ, -R11 ;  /* 0x000000ffff0b7224 */ /* 0x000fe400078e0a0b */
[----:B------:R-:W-:Y:S02]  /*d240*/  IMAD.MOV R9, RZ, RZ, -R9 ;  /* 0x000000ffff097224 */ /* 0x000fe400078e0a09 */
[C---:B------:R-:W-:Y:S01]  /*d250*/  IMAD R4, R28.reuse, R11, R4 ;  /* 0x0000000b1c047224 */ /* 0x040fe200078e0204 */
[C---:B------:R-:W-:Y:S01]  /*d260*/  ISETP.GT.U32.AND P2, PT, R28.reuse, R10, PT ;  /* 0x0000000a1c00720c */ /* 0x040fe20003f44070 */
[----:B------:R-:W-:-:S02]  /*d270*/  IMAD R7, R28, R9, R7 ;  /* 0x000000091c077224 */ /* 0x000fc400078e0207 */
[----:B------:R-:W-:Y:S01]  /*d280*/  IMAD.HI.U32 R6, R15, R2, RZ ;  /* 0x000000020f067227 */ /* 0x000fe200078e00ff */
[----:B------:R-:W-:-:S03]  /*d290*/  ISETP.GT.U32.AND P6, PT, R28, R4, PT ;  /* 0x000000041c00720c */ /* 0x000fc60003fc4070 */
[----:B------:R-:W-:Y:S01]  /*d2a0*/  @!P5 IMAD.MOV R12, RZ, RZ, -R12 ;  /* 0x000000ffff0cd224 */ /* 0x000fe200078e0a0c */
[----:B------:R-:W-:Y:S01]  /*d2b0*/  ISETP.GT.U32.AND P5, PT, R28, R7, PT ;  /* 0x000000071c00720c */ /* 0x000fe20003fa4070 */
[----:B------:R-:W-:-:S04]  /*d2c0*/  IMAD.MOV R6, RZ, RZ, -R6 ;  /* 0x000000ffff067224 */ /* 0x000fc800078e0a06 */
[----:B------:R-:W-:Y:S02]  /*d2d0*/  IMAD R2, R28, R6, R2 ;  /* 0x000000061c027224 */ /* 0x000fe400078e0202 */
[--C-:B------:R-:W-:Y:S02]  /*d2e0*/  @!P2 IMAD.IADD R10, R10, 0x1, -R28.reuse ;  /* 0x000000010a0aa824 */ /* 0x100fe400078e0a1c */
[----:B------:R-:W-:Y:S01]  /*d2f0*/  @!P6 IMAD.IADD R4, R4, 0x1, -R28 ;  /* 0x000000010404e824 */ /* 0x000fe200078e0a1c */
[----:B------:R-:W-:-:S03]  /*d300*/  ISETP.GT.U32.AND P2, PT, R28, R2, PT ;  /* 0x000000021c00720c */ /* 0x000fc60003f44070 */
[--C-:B------:R-:W-:Y:S01]  /*d310*/  @!P5 IMAD.IADD R7, R7, 0x1, -R28.reuse ;  /* 0x000000010707d824 */ /* 0x100fe200078e0a1c */
[----:B------:R-:W-:Y:S01]  /*d320*/  ISETP.GT.U32.AND P5, PT, R28, R4, PT ;  /* 0x000000041c00720c */ /* 0x000fe20003fa4070 */
[----:B------:R0:W-:Y:S08]  /*d330*/  STL [R1+0x1e8], R12 ;  /* 0x0001e80c01007387 */ /* 0x0001f00000100800 */
[----:B------:R-:W-:-:S02]  /*d340*/  @!P2 IMAD.IADD R2, R2, 0x1, -R28 ;  /* 0x000000010202a824 */ /* 0x000fc400078e0a1c */
[----:B0-----:R-:W-:Y:S02]  /*d350*/  IMAD.MOV.U32 R12, RZ, RZ, R10 ;  /* 0x000000ffff0c7224 */ /* 0x001fe400078e000a */
[----:B------:R-:W-:Y:S02]  /*d360*/  @!P5 IMAD.IADD R4, R4, 0x1, -R28 ;  /* 0x000000010404d824 */ /* 0x000fe400078e0a1c */
[----:B------:R-:W-:Y:S01]  /*d370*/  @!P0 IMAD.MOV R12, RZ, RZ, -R12 ;  /* 0x000000ffff0c8224 */ /* 0x000fe200078e0a0c */
[----:B------:R-:W-:-:S04]  /*d380*/  ISETP.GT.U32.AND P0, PT, R28, R2, PT ;  /* 0x000000021c00720c */ /* 0x000fc80003f04070 */
[----:B------:R0:W-:Y:S09]  /*d390*/  STL [R1+0x1e0], R12 ;  /* 0x0001e00c01007387 */ /* 0x0001f20000100800 */
[----:B------:R-:W-:Y:S01]  /*d3a0*/  @!P0 IMAD.IADD R2, R2, 0x1, -R28 ;  /* 0x0000000102028824 */ /* 0x000fe200078e0a1c */
[----:B--2---:R-:W-:-:S05]  /*d3b0*/  IABS R5, R17 ;  /* 0x0000001100057213 */ /* 0x004fca0000000000 */
[----:B------:R-:W-:Y:S01]  /*d3c0*/  IMAD.HI.U32 R6, R15, R5, RZ ;  /* 0x000000050f067227 */ /* 0x000fe200078e00ff */
[----:B-----5:R-:W-:-:S03]  /*d3d0*/  IABS R8, R21 ;  /* 0x0000001500087213 */ /* 0x020fc60000000000 */
[----:B------:R-:W-:Y:S02]  /*d3e0*/  IMAD.MOV R0, RZ, RZ, -R6 ;  /* 0x000000ffff007224 */ /* 0x000fe400078e0a06 */
[----:B------:R-:W-:-:S04]  /*d3f0*/  IMAD.HI.U32 R6, R15, R8, RZ ;  /* 0x000000080f067227 */ /* 0x000fc800078e00ff */
[----:B------:R-:W-:-:S04]  /*d400*/  IMAD.MOV R6, RZ, RZ, -R6 ;  /* 0x000000ffff067224 */ /* 0x000fc800078e0a06 */
[----:B------:R-:W-:-:S05]  /*d410*/  IMAD R8, R28, R6, R8 ;  /* 0x000000061c087224 */ /* 0x000fca00078e0208 */
[----:B------:R-:W-:Y:S02]  /*d420*/  ISETP.GT.U32.AND P5, PT, R28, R8, PT ;  /* 0x000000081c00720c */ /* 0x000fe40003fa4070 */
[----:B------:R-:W-:Y:S02]  /*d430*/  ISETP.GE.AND P0, PT, R17, RZ, PT ;  /* 0x000000ff1100720c */ /* 0x000fe40003f06270 */
[----:B------:R-:W2:Y:S09]  /*d440*/  LDL.LU R17, [R1+0x294] ;  /* 0x0002940001117983 */ /* 0x000eb20000300800 */
[----:B------:R-:W-:Y:S01]  /*d450*/  @!P5 IMAD.IADD R8, R8, 0x1, -R28 ;  /* 0x000000010808d824 */ /* 0x000fe200078e0a1c */
[----:B------:R-:W-:-:S02]  /*d460*/  ISETP.GE.AND P5, PT, R21, RZ, PT ;  /* 0x000000ff1500720c */ /* 0x000fc40003fa6270 */
[----:B------:R-:W5:Y:S01]  /*d470*/  LDL.LU R21, [R1+0x298] ;  /* 0x0002980001157983 */ /* 0x000f620000300800 */
[----:B------:R-:W-:Y:S01]  /*d480*/  IABS R11, R16 ;  /* 0x00000010000b7213 */ /* 0x000fe20000000000 */
[C---:B------:R-:W-:Y:S01]  /*d490*/  IMAD R5, R28.reuse, R0, R5 ;  /* 0x000000001c057224 */ /* 0x040fe200078e0205 */
[----:B------:R-:W-:-:S03]  /*d4a0*/  ISETP.GT.U32.AND P2, PT, R28, R7, PT ;  /* 0x000000071c00720c */ /* 0x000fc60003f44070 */
[----:B------:R-:W-:Y:S01]  /*d4b0*/  IMAD.HI.U32 R0, R15, R11, RZ ;  /* 0x0000000b0f007227 */ /* 0x000fe200078e00ff */
[----:B------:R-:W-:-:S03]  /*d4c0*/  ISETP.GT.U32.AND P6, PT, R28, R5, PT ;  /* 0x000000051c00720c */ /* 0x000fc60003fc4070 */
[----:B------:R-:W-:-:S04]  /*d4d0*/  IMAD.MOV R0, RZ, RZ, -R0 ;  /* 0x000000ffff007224 */ /* 0x000fc800078e0a00 */
[C---:B------:R-:W-:Y:S02]  /*d4e0*/  IMAD R11, R28.reuse, R0, R11 ;  /* 0x000000001c0b7224 */ /* 0x040fe400078e020b */
[--C-:B------:R-:W-:Y:S01]  /*d4f0*/  @!P2 IMAD.IADD R7, R7, 0x1, -R28.reuse ;  /* 0x000000010707a824 */ /* 0x100fe200078e0a1c */
[----:B------:R-:W-:Y:S02]  /*d500*/  IABS R9, R22 ;  /* 0x0000001600097213 */ /* 0x000fe40000000000 */
[----:B------:R-:W-:Y:S01]  /*d510*/  ISETP.GT.U32.AND P2, PT, R28, R11, PT ;  /* 0x0000000b1c00720c */ /* 0x000fe20003f44070 */
[----:B------:R-:W-:Y:S02]  /*d520*/  @!P6 IMAD.IADD R5, R5, 0x1, -R28 ;  /* 0x000000010505e824 */ /* 0x000fe400078e0a1c */
[----:B------:R-:W-:-:S03]  /*d530*/  IMAD.HI.U32 R0, R15, R9, RZ ;  /* 0x000000090f007227 */ /* 0x000fc600078e00ff */
[C---:B------:R-:W-:Y:S01]  /*d540*/  ISETP.GT.U32.AND P6, PT, R28.reuse, R5, PT ;  /* 0x000000051c00720c */ /* 0x040fe20003fc4070 */
[----:B------:R-:W-:Y:S02]  /*d550*/  IMAD.MOV R0, RZ, RZ, -R0 ;  /* 0x000000ffff007224 */ /* 0x000fe400078e0a00 */
[----:B------:R-:W-:Y:S02]  /*d560*/  IMAD.MOV.U32 R13, RZ, RZ, R4 ;  /* 0x000000ffff0d7224 */ /* 0x000fe400078e0004 */
[----:B------:R-:W-:Y:S02]  /*d570*/  IMAD R9, R28, R0, R9 ;  /* 0x000000001c097224 */ /* 0x000fe400078e0209 */
[----:B------:R-:W-:Y:S02]  /*d580*/  @!P2 IMAD.IADD R11, R11, 0x1, -R28 ;  /* 0x000000010b0ba824 */ /* 0x000fe400078e0a1c */
[----:B------:R-:W-:-:S03]  /*d590*/  @!P1 IMAD.MOV R7, RZ, RZ, -R7 ;  /* 0x000000ffff079224 */ /* 0x000fc600078e0a07 */
[----:B------:R-:W-:Y:S01]  /*d5a0*/  ISETP.GT.U32.AND P1, PT, R28, R11, PT ;  /* 0x0000000b1c00720c */ /* 0x000fe20003f24070 */
[----:B------:R-:W-:Y:S01]  /*d5b0*/  @!P6 IMAD.IADD R5, R5, 0x1, -R28 ;  /* 0x000000010505e824 */ /* 0x000fe200078e0a1c */
[----:B---3--:R-:W-:-:S05]  /*d5c0*/  IABS R6, R20 ;  /* 0x0000001400067213 */ /* 0x008fca0000000000 */
[----:B0-----:R-:W-:-:S04]  /*d5d0*/  IMAD.HI.U32 R12, R15, R6, RZ ;  /* 0x000000060f0c7227 */ /* 0x001fc800078e00ff */
[----:B------:R-:W-:Y:S01]  /*d5e0*/  IMAD.MOV R12, RZ, RZ, -R12 ;  /* 0x000000ffff0c7224 */ /* 0x000fe200078e0a0c */
[C---:B------:R-:W-:Y:S02]  /*d5f0*/  ISETP.GT.U32.AND P6, PT, R28.reuse, R9, PT ;  /* 0x000000091c00720c */ /* 0x040fe40003fc4070 */
[----:B----4-:R-:W-:Y:S01]  /*d600*/  IABS R10, R29 ;  /* 0x0000001d000a7213 */ /* 0x010fe20000000000 */
[----:B------:R-:W-:Y:S02]  /*d610*/  IMAD R6, R28, R12, R6 ;  /* 0x0000000c1c067224 */ /* 0x000fe400078e0206 */
[----:B------:R-:W-:Y:S01]  /*d620*/  @!P4 IMAD.MOV R13, RZ, RZ, -R13 ;  /* 0x000000ffff0dc224 */ /* 0x000fe200078e0a0d */
[----:B------:R-:W-:Y:S01]  /*d630*/  IABS R0, R19 ;  /* 0x0000001300007213 */ /* 0x000fe20000000000 */
[----:B------:R-:W-:-:S04]  /*d640*/  IMAD.HI.U32 R12, R15, R10, RZ ;  /* 0x0000000a0f0c7227 */ /* 0x000fc800078e00ff */
[----:B------:R-:W-:Y:S01]  /*d650*/  @!P0 IMAD.MOV R5, RZ, RZ, -R5 ;  /* 0x000000ffff058224 */ /* 0x000fe200078e0a05 */
[----:B------:R-:W-:Y:S01]  /*d660*/  ISETP.GT.U32.AND P0, PT, R28, R6, PT ;  /* 0x000000061c00720c */ /* 0x000fe20003f04070 */
[----:B------:R-:W-:Y:S01]  /*d670*/  IMAD.MOV R12, RZ, RZ, -R12 ;  /* 0x000000ffff0c7224 */ /* 0x000fe200078e0a0c */
[----:B------:R-:W-:Y:S01]  /*d680*/  STL [R1+0x1dc], R13 ;  /* 0x0001dc0d01007387 */ /* 0x000fe20000100800 */
[----:B------:R-:W-:-:S03]  /*d690*/  IMAD.HI.U32 R4, R15, R0, RZ ;  /* 0x000000000f047227 */ /* 0x000fc600078e00ff */
[----:B------:R0:W-:Y:S01]  /*d6a0*/  STL [R1+0x1d8], R7 ;  /* 0x0001d80701007387 */ /* 0x0001e20000100800 */
[----:B------:R-:W-:Y:S02]  /*d6b0*/  IMAD.MOV R4, RZ, RZ, -R4 ;  /* 0x000000ffff047224 */ /* 0x000fe400078e0a04 */
[--C-:B------:R-:W-:Y:S01]  /*d6c0*/  @!P1 IMAD.IADD R11, R11, 0x1, -R28.reuse ;  /* 0x000000010b0b9824 */ /* 0x100fe200078e0a1c */
[C---:B------:R-:W-:Y:S01]  /*d6d0*/  ISETP.GT.U32.AND P4, PT, R28.reuse, R8, PT ;  /* 0x000000081c00720c */ /* 0x040fe20003f84070 */
[----:B------:R-:W-:Y:S02]  /*d6e0*/  @!P6 IMAD.IADD R9, R9, 0x1, -R28 ;  /* 0x000000010909e824 */ /* 0x000fe400078e0a1c */
[C---:B0-----:R-:W-:Y:S02]  /*d6f0*/  IMAD R7, R28.reuse, R12, R10 ;  /* 0x0000000c1c077224 */ /* 0x041fe400078e020a */
[----:B------:R-:W-:-:S03]  /*d700*/  IMAD R0, R28, R4, R0 ;  /* 0x000000041c007224 */ /* 0x000fc600078e0200 */
[----:B------:R-:W-:Y:S01]  /*d710*/  ISETP.GT.U32.AND P1, PT, R28, R7, PT ;  /* 0x000000071c00720c */ /* 0x000fe20003f24070 */
[----:B------:R-:W-:Y:S01]  /*d720*/  @!P0 IMAD.IADD R6, R6, 0x1, -R28 ;  /* 0x0000000106068824 */ /* 0x000fe200078e0a1c */
[C---:B------:R-:W-:Y:S02]  /*d730*/  ISETP.GT.U32.AND P6, PT, R28.reuse, R9, PT ;  /* 0x000000091c00720c */ /* 0x040fe40003fc4070 */
[----:B------:R-:W-:Y:S02]  /*d740*/  ISETP.GT.U32.AND P0, PT, R28, R0, PT ;  /* 0x000000001c00720c */ /* 0x000fe40003f04070 */
[----:B------:R-:W-:Y:S01]  /*d750*/  ISETP.GE.AND P2, PT, R16, RZ, PT ;  /* 0x000000ff1000720c */ /* 0x000fe20003f46270 */
[----:B------:R-:W-:Y:S02]  /*d760*/  @!P3 IMAD.MOV R2, RZ, RZ, -R2 ;  /* 0x000000ffff02b224 */ /* 0x000fe400078e0a02 */
[----:B------:R-:W-:-:S04]  /*d770*/  @!P4 IMAD.IADD R8, R8, 0x1, -R28 ;  /* 0x000000010808c824 */ /* 0x000fc800078e0a1c */
[--C-:B------:R-:W-:Y:S01]  /*d780*/  @!P1 IMAD.IADD R7, R7, 0x1, -R28.reuse ;  /* 0x0000000107079824 */ /* 0x100fe200078e0a1c */
[----:B------:R-:W-:Y:S01]  /*d790*/  ISETP.GT.U32.AND P1, PT, R28, R6, PT ;  /* 0x000000061c00720c */ /* 0x000fe20003f24070 */
[----:B------:R-:W-:Y:S01]  /*d7a0*/  STL [R1+0x1d4], R2 ;  /* 0x0001d40201007387 */ /* 0x000fe20000100800 */
[----:B------:R-:W-:Y:S01]  /*d7b0*/  @!P6 IMAD.IADD R9, R9, 0x1, -R28 ;  /* 0x000000010909e824 */ /* 0x000fe200078e0a1c */
[----:B------:R-:W-:Y:S01]  /*d7c0*/  ISETP.GE.AND P6, PT, R29, RZ, PT ;  /* 0x000000ff1d00720c */ /* 0x000fe20003fc6270 */
[----:B------:R-:W-:Y:S01]  /*d7d0*/  IMAD.MOV.U32 R12, RZ, RZ, R8 ;  /* 0x000000ffff0c7224 */ /* 0x000fe200078e0008 */
[----:B------:R-:W-:Y:S01]  /*d7e0*/  STL [R1+0x1d0], R5 ;  /* 0x0001d00501007387 */ /* 0x000fe20000100800 */
[----:B------:R-:W-:Y:S01]  /*d7f0*/  @!P0 IMAD.IADD R0, R0, 0x1, -R28 ;  /* 0x0000000100008824 */ /* 0x000fe200078e0a1c */
[----:B------:R-:W-:Y:S02]  /*d800*/  ISETP.GT.U32.AND P0, PT, R28, R7, PT ;  /* 0x000000071c00720c */ /* 0x000fe40003f04070 */
[----:B------:R-:W3:Y:S01]  /*d810*/  LDL.LU R29, [R1+0x2b4] ;  /* 0x0002b400011d7983 */ /* 0x000ee20000300800 */
[----:B------:R-:W-:Y:S01]  /*d820*/  ISETP.GE.AND P3, PT, R22, RZ, PT ;  /* 0x000000ff1600720c */ /* 0x000fe20003f66270 */
[----:B------:R-:W-:Y:S01]  /*d830*/  @!P5 IMAD.MOV R12, RZ, RZ, -R12 ;  /* 0x000000ffff0cd224 */ /* 0x000fe200078e0a0c */
[----:B------:R-:W-:Y:S01]  /*d840*/  ISETP.GE.AND P4, PT, R20, RZ, PT ;  /* 0x000000ff1400720c */ /* 0x000fe20003f86270 */
[----:B------:R-:W-:Y:S01]  /*d850*/  @!P2 IMAD.MOV R11, RZ, RZ, -R11 ;  /* 0x000000ffff0ba224 */ /* 0x000fe200078e0a0b */
[----:B------:R-:W-:Y:S01]  /*d860*/  ISETP.GE.AND P5, PT, R19, RZ, PT ;  /* 0x000000ff1300720c */ /* 0x000fe20003fa6270 */
[--C-:B------:R-:W-:Y:S01]  /*d870*/  @!P1 IMAD.IADD R6, R6, 0x1, -R28.reuse ;  /* 0x0000000106069824 */ /* 0x100fe200078e0a1c */
[----:B------:R-:W4:Y:S04]  /*d880*/  LDL.LU R19, [R1+0x2dc] ;  /* 0x0002dc0001137983 */ /* 0x000f280000300800 */
[----:B------:R-:W-:Y:S04]  /*d890*/  STL [R1+0x1b8], R12 ;  /* 0x0001b80c01007387 */ /* 0x000fe80000100800 */
[----:B------:R0:W-:Y:S01]  /*d8a0*/  STL [R1+0x1bc], R11 ;  /* 0x0001bc0b01007387 */ /* 0x0001e20000100800 */
[----:B------:R-:W-:-:S03]  /*d8b0*/  @!P0 IMAD.IADD R7, R7, 0x1, -R28 ;  /* 0x0000000107078824 */ /* 0x000fc600078e0a1c */
[----:B------:R-:W4:Y:S01]  /*d8c0*/  LDL R20, [R1+0x2f4] ;  /* 0x0002f40001147983 */ /* 0x000f220000100800 */
[----:B------:R-:W-:Y:S02]  /*d8d0*/  @!P3 IMAD.MOV R9, RZ, RZ, -R9 ;  /* 0x000000ffff09b224 */ /* 0x000fe400078e0a09 */
[----:B0-----:R-:W-:Y:S01]  /*d8e0*/  IMAD.MOV.U32 R11, RZ, RZ, R6 ;  /* 0x000000ffff0b7224 */ /* 0x001fe200078e0006 */
[----:B------:R-:W4:Y:S01]  /*d8f0*/  LDL R22, [R1+0x2e8] ;  /* 0x0002e80001167983 */ /* 0x000f220000100800 */
[----:B------:R-:W-:Y:S02]  /*d900*/  @!P6 IMAD.MOV R7, RZ, RZ, -R7 ;  /* 0x000000ffff07e224 */ /* 0x000fe400078e0a07 */
[----:B------:R-:W-:Y:S01]  /*d910*/  @!P4 IMAD.MOV R11, RZ, RZ, -R11 ;  /* 0x000000ffff0bc224 */ /* 0x000fe200078e0a0b */
[----:B------:R-:W-:Y:S01]  /*d920*/  STL [R1+0x1c0], R9 ;  /* 0x0001c00901007387 */ /* 0x000fe20000100800 */
[----:B------:R-:W-:Y:S02]  /*d930*/  IABS R5, R18 ;  /* 0x0000001200057213 */ /* 0x000fe40000000000 */
[----:B------:R-:W-:Y:S01]  /*d940*/  ISETP.GE.AND P6, PT, R18, RZ, PT ;  /* 0x000000ff1200720c */ /* 0x000fe20003fc6270 */
[----:B------:R0:W-:Y:S01]  /*d950*/  STL [R1+0x1c4], R11 ;  /* 0x0001c40b01007387 */ /* 0x0001e20000100800 */
[----:B------:R-:W-:-:S03]  /*d960*/  IMAD.MOV.U32 R18, RZ, RZ, R3 ;  /* 0x000000ffff127224 */ /* 0x000fc600078e0003 */
[----:B------:R1:W-:Y:S01]  /*d970*/  STL [R1+0x1c8], R7 ;  /* 0x0001c80701007387 */ /* 0x0003e20000100800 */
[----:B-----5:R-:W-:Y:S02]  /*d980*/  IABS R4, R21 ;  /* 0x0000001500047213 */ /* 0x020fe40000000000 */
[----:B------:R-:W-:Y:S02]  /*d990*/  ISETP.GE.AND P4, PT, R21, RZ, PT ;  /* 0x000000ff1500720c */ /* 0x000fe40003f86270 */
[----:B------:R-:W5:Y:S04]  /*d9a0*/  LDL R21, [R1+0x2fc] ;  /* 0x0002fc0001157983 */ /* 0x000f680000100800 */
[----:B------:R-:W5:Y:S01]  /*d9b0*/  LDL.LU R3, [R1+0x300] ;  /* 0x0003000001037983 */ /* 0x000f620000300800 */
[----:B--2---:R-:W-:-:S03]  /*d9c0*/  IABS R2, R17 ;  /* 0x0000001100027213 */ /* 0x004fc60000000000 */
[----:B------:R-:W2:Y:S02]  /*d9d0*/  LDL.LU R23, [R1+0x30c] ;  /* 0x00030c0001177983 */ /* 0x000ea40000300800 */
[----:B------:R-:W-:-:S04]  /*d9e0*/  IMAD.HI.U32 R8, R15, R2, RZ ;  /* 0x000000020f087227 */ /* 0x000fc800078e00ff */
[----:B------:R-:W-:-:S04]  /*d9f0*/  IMAD.MOV R8, RZ, RZ, -R8 ;  /* 0x000000ffff087224 */ /* 0x000fc800078e0a08 */
[----:B------:R-:W-:-:S05]  /*da00*/  IMAD R2, R28, R8, R2 ;  /* 0x000000081c027224 */ /* 0x000fca00078e0202 */
[----:B------:R-:W-:Y:S01]  /*da10*/  ISETP.GT.U32.AND P1, PT, R28, R2, PT ;  /* 0x000000021c00720c */ /* 0x000fe20003f24070 */
[----:B------:R-:W-:-:S12]  /*da20*/  IMAD.HI.U32 R8, R15, R5, RZ ;  /* 0x000000050f087227 */ /* 0x000fd800078e00ff */
[----:B------:R-:W-:-:S05]  /*da30*/  @!P1 IMAD.IADD R2, R2, 0x1, -R28 ;  /* 0x0000000102029824 */ /* 0x000fca00078e0a1c */
[----:B------:R-:W-:Y:S01]  /*da40*/  ISETP.GT.U32.AND P1, PT, R28, R2, PT ;  /* 0x000000021c00720c */ /* 0x000fe20003f24070 */
[----:B------:R-:W-:-:S04]  /*da50*/  IMAD.MOV R8, RZ, RZ, -R8 ;  /* 0x000000ffff087224 */ /* 0x000fc800078e0a08 */
[----:B------:R-:W-:-:S08]  /*da60*/  IMAD R5, R28, R8, R5 ;  /* 0x000000081c057224 */ /* 0x000fd000078e0205 */
[----:B------:R-:W-:Y:S01]  /*da70*/  @!P1 IMAD.IADD R2, R2, 0x1, -R28 ;  /* 0x0000000102029824 */ /* 0x000fe200078e0a1c */
[----:B---3--:R-:W-:-:S05]  /*da80*/  IABS R6, R29 ;  /* 0x0000001d00067213 */ /* 0x008fca0000000000 */
[----:B0-----:R-:W-:-:S04]  /*da90*/  IMAD.HI.U32 R11, R15, R6, RZ ;  /* 0x000000060f0b7227 */ /* 0x001fc800078e00ff */
[----:B------:R-:W-:-:S04]  /*daa0*/  IMAD.MOV R11, RZ, RZ, -R11 ;  /* 0x000000ffff0b7224 */ /* 0x000fc800078e0a0b */
[----:B------:R-:W-:Y:S01]  /*dab0*/  IMAD R6, R28, R11, R6 ;  /* 0x0000000b1c067224 */ /* 0x000fe200078e0206 */
[----:B----4-:R-:W-:Y:S02]  /*dac0*/  IABS R9, R20 ;  /* 0x0000001400097213 */ /* 0x010fe40000000000 */
[----:B------:R-:W3:Y:S03]  /*dad0*/  LDL.LU R20, [R1+0x310] ;  /* 0x0003100001147983 */ /* 0x000ee60000300800 */
[----:B------:R-:W-:-:S04]  /*dae0*/  IMAD.HI.U32 R11, R15, R9, RZ ;  /* 0x000000090f0b7227 */ /* 0x000fc800078e00ff */
[----:B------:R-:W-:-:S04]  /*daf0*/  IMAD.MOV R11, RZ, RZ, -R11 ;  /* 0x000000ffff0b7224 */ /* 0x000fc800078e0a0b */
[----:B------:R-:W-:Y:S01]  /*db00*/  IMAD R9, R28, R11, R9 ;  /* 0x0000000b1c097224 */ /* 0x000fe200078e0209 */
[----:B------:R-:W-:Y:S01]  /*db10*/  IABS R8, R22 ;  /* 0x0000001600087213 */ /* 0x000fe20000000000 */
[----:B------:R-:W-:Y:S01]  /*db20*/  IMAD.MOV.U32 R22, RZ, RZ, R27 ;  /* 0x000000ffff167224 */ /* 0x000fe200078e001b */
[----:B------:R-:W-:Y:S01]  /*db30*/  ISETP.GE.AND P1, PT, R29, RZ, PT ;  /* 0x000000ff1d00720c */ /* 0x000fe20003f26270 */
[----:B------:R-:W4:Y:S04]  /*db40*/  LDL.LU R27, [R1+0x314] ;  /* 0x00031400011b7983 */ /* 0x000f280000300800 */
[----:B------:R-:W3:Y:S01]  /*db50*/  LDL.LU R29, [R1+0x318] ;  /* 0x00031800011d7983 */ /* 0x000ee20000300800 */
[----:B-----5:R-:W-:-:S05]  /*db60*/  IABS R11, R3 ;  /* 0x00000003000b7213 */ /* 0x020fca0000000000 */
[----:B------:R-:W-:-:S04]  /*db70*/  IMAD.HI.U32 R16, R15, R11, RZ ;  /* 0x0000000b0f107227 */ /* 0x000fc800078e00ff */
[----:B------:R-:W-:-:S04]  /*db80*/  IMAD.MOV R16, RZ, RZ, -R16 ;  /* 0x000000ffff107224 */ /* 0x000fc800078e0a10 */
[----:B------:R-:W-:Y:S02]  /*db90*/  IMAD R11, R28, R16, R11 ;  /* 0x000000101c0b7224 */ /* 0x000fe400078e020b */
[----:B------:R-:W5:Y:S01]  /*dba0*/  LDL.LU R16, [R1+0x2e8] ;  /* 0x0002e80001107983 */ /* 0x000f620000300800 */
[----:B------:R-:W-:-:S04]  /*dbb0*/  IMAD.HI.U32 R12, R15, R8, RZ ;  /* 0x000000080f0c7227 */ /* 0x000fc800078e00ff */
[----:B------:R-:W-:-:S04]  /*dbc0*/  IMAD.HI.U32 R10, R15, R4, RZ ;  /* 0x000000040f0a7227 */ /* 0x000fc800078e00ff */
[----:B------:R-:W-:Y:S01]  /*dbd0*/  IMAD.MOV R12, RZ, RZ, -R12 ;  /* 0x000000ffff0c7224 */ /* 0x000fe200078e0a0c */
[----:B-1----:R-:W-:Y:S01]  /*dbe0*/  IABS R7, R19 ;  /* 0x0000001300077213 */ /* 0x002fe20000000000 */
[----:B------:R-:W-:Y:S02]  /*dbf0*/  IMAD.MOV R10, RZ, RZ, -R10 ;  /* 0x000000ffff0a7224 */ /* 0x000fe400078e0a0a */
[C---:B------:R-:W-:Y:S01]  /*dc00*/  IMAD R8, R28.reuse, R12, R8 ;  /* 0x0000000c1c087224 */ /* 0x040fe200078e0208 */
[----:B------:R-:W-:Y:S02]  /*dc10*/  IABS R12, R22 ;  /* 0x00000016000c7213 */ /* 0x000fe40000000000 */
[C---:B------:R-:W-:Y:S01]  /*dc20*/  ISETP.GT.U32.AND P2, PT, R28.reuse, R0, PT ;  /* 0x000000001c00720c */ /* 0x040fe20003f44070 */
[----:B------:R-:W-:Y:S01]  /*dc30*/  IMAD R4, R28, R10, R4 ;  /* 0x0000000a1c047224 */ /* 0x000fe200078e0204 */
[----:B------:R-:W-:Y:S01]  /*dc40*/  ISETP.GE.AND P3, PT, R17, RZ, PT ;  /* 0x000000ff1100720c */ /* 0x000fe20003f66270 */
[----:B------:R-:W-:-:S04]  /*dc50*/  IMAD.HI.U32 R10, R15, R7, RZ ;  /* 0x000000070f0a7227 */ /* 0x000fc800078e00ff */
[----:B------:R-:W-:Y:S01]  /*dc60*/  IMAD.HI.U32 R17, R15, R12, RZ ;  /* 0x0000000c0f117227 */ /* 0x000fe200078e00ff */
[----:B--2---:R-:W-:-:S03]  /*dc70*/  IABS R13, R23 ;  /* 0x00000017000d7213 */ /* 0x004fc60000000000 */
[----:B------:R-:W-:Y:S02]  /*dc80*/  IMAD.MOV R10, RZ, RZ, -R10 ;  /* 0x000000ffff0a7224 */ /* 0x000fe400078e0a0a */
[----:B------:R-:W-:Y:S02]  /*dc90*/  IMAD.MOV R17, RZ, RZ, -R17 ;  /* 0x000000ffff117224 */ /* 0x000fe400078e0a11 */
[C---:B------:R-:W-:Y:S01]  /*dca0*/  IMAD R7, R28.reuse, R10, R7 ;  /* 0x0000000a1c077224 */ /* 0x040fe200078e0207 */
[----:B------:R-:W-:Y:S01]  /*dcb0*/  IABS R10, R21 ;  /* 0x00000015000a7213 */ /* 0x000fe20000000000 */
[----:B------:R-:W-:Y:S02]  /*dcc0*/  IMAD R12, R28, R17, R12 ;  /* 0x000000111c0c7224 */ /* 0x000fe400078e020c */
[----:B------:R-:W-:Y:S02]  /*dcd0*/  @!P2 IMAD.IADD R0, R0, 0x1, -R28 ;  /* 0x000000010000a824 */ /* 0x000fe400078e0a1c */
[----:B------:R-:W-:-:S02]  /*dce0*/  IMAD.MOV.U32 R21, RZ, RZ, R18 ;  /* 0x000000ffff157224 */ /* 0x000fc400078e0012 */
[----:B------:R-:W-:-:S04]  /*dcf0*/  IMAD.HI.U32 R18, R15, R13, RZ ;  /* 0x0000000d0f127227 */ /* 0x000fc800078e00ff */
[----:B------:R-:W-:Y:S02]  /*dd00*/  @!P5 IMAD.MOV R0, RZ, RZ, -R0 ;  /* 0x000000ffff00d224 */ /* 0x000fe400078e0a00 */
[----:B------:R-:W-:-:S03]  /*dd10*/  IMAD.MOV R18, RZ, RZ, -R18 ;  /* 0x000000ffff127224 */ /* 0x000fc600078e0a12 */
[----:B------:R0:W-:Y:S01]  /*dd20*/  STL [R1+0x1b4], R0 ;  /* 0x0001b40001007387 */ /* 0x0001e20000100800 */
[C---:B------:R-:W-:Y:S01]  /*dd30*/  IMAD R13, R28.reuse, R18, R13 ;  /* 0x000000121c0d7224 */ /* 0x040fe200078e020d */
[C---:B------:R-:W-:Y:S02]  /*dd40*/  ISETP.GT.U32.AND P0, PT, R28.reuse, R4, PT ;  /* 0x000000041c00720c */ /* 0x040fe40003f04070 */
[----:B------:R-:W-:-:S11]  /*dd50*/  ISETP.GT.U32.AND P2, PT, R28, R5, PT ;  /* 0x000000051c00720c */ /* 0x000fd60003f44070 */
[----:B------:R-:W-:-:S05]  /*dd60*/  @!P0 IMAD.IADD R4, R4, 0x1, -R28 ;  /* 0x0000000104048824 */ /* 0x000fca00078e0a1c */
[----:B------:R-:W-:Y:S01]  /*dd70*/  ISETP.GT.U32.AND P0, PT, R28, R4, PT ;  /* 0x000000041c00720c */ /* 0x000fe20003f04070 */
[----:B-----5:R-:W-:Y:S02]  /*dd80*/  IMAD.MOV.U32 R17, RZ, RZ, R16 ;  /* 0x000000ffff117224 */ /* 0x020fe400078e0010 */
[----:B------:R-:W-:-:S04]  /*dd90*/  IMAD.MOV.U32 R16, RZ, RZ, R2 ;  /* 0x000000ffff107224 */ /* 0x000fc800078e0002 */
[----:B------:R-:W-:-:S05]  /*dda0*/  @!P3 IMAD.MOV R16, RZ, RZ, -R16 ;  /* 0x000000ffff10b224 */ /* 0x000fca00078e0a10 */
[----:B------:R1:W-:Y:S04]  /*ddb0*/  STL [R1+0x1b0], R16 ;  /* 0x0001b01001007387 */ /* 0x0003e80000100800 */
[----:B------:R-:W2:Y:S01]  /*ddc0*/  LDL.LU R18, [R1+0x2f4] ;  /* 0x0002f40001127983 */ /* 0x000ea20000300800 */
[----:B------:R-:W-:-:S03]  /*ddd0*/  IMAD.MOV.U32 R2, RZ, RZ, R17 ;  /* 0x000000ffff027224 */ /* 0x000fc600078e0011 */
[----:B------:R-:W5:Y:S01]  /*dde0*/  LDL.LU R17, [R1+0x2fc] ;  /* 0x0002fc0001117983 */ /* 0x000f620000300800 */
[--C-:B------:R-:W-:Y:S01]  /*ddf0*/  @!P0 IMAD.IADD R4, R4, 0x1, -R28.reuse ;  /* 0x0000000104048824 */ /* 0x100fe200078e0a1c */
[----:B------:R-:W-:Y:S01]  /*de00*/  ISETP.GT.U32.AND P0, PT, R28, R6, PT ;  /* 0x000000061c00720c */ /* 0x000fe20003f04070 */
[----:B------:R-:W-:-:S05]  /*de10*/  @!P2 IMAD.IADD R5, R5, 0x1, -R28 ;  /* 0x000000010505a824 */ /* 0x000fca00078e0a1c */
[----:B------:R-:W-:Y:S01]  /*de20*/  ISETP.GT.U32.AND P2, PT, R28, R5, PT ;  /* 0x000000051c00720c */ /* 0x000fe20003f44070 */
[----:B------:R-:W-:-:S06]  /*de30*/  IMAD.HI.U32 R14, R15, R10, RZ ;  /* 0x0000000a0f0e7227 */ /* 0x000fcc00078e00ff */
[----:B------:R-:W-:Y:S01]  /*de40*/  @!P0 IMAD.IADD R6, R6, 0x1, -R28 ;  /* 0x0000000106068824 */ /* 0x000fe200078e0a1c */
[----:B------:R-:W-:Y:S01]  /*de50*/  ISETP.GT.U32.AND P0, PT, R28, R8, PT ;  /* 0x000000081c00720c */ /* 0x000fe20003f04070 */
[----:B------:R-:W-:-:S04]  /*de60*/  IMAD.MOV R14, RZ, RZ, -R14 ;  /* 0x000000ffff0e7224 */ /* 0x000fc800078e0a0e */
[----:B------:R-:W-:Y:S01]  /*de70*/  @!P2 IMAD.IADD R5, R5, 0x1, -R28 ;  /* 0x000000010505a824 */ /* 0x000fe200078e0a1c */
[C---:B------:R-:W-:Y:S01]  /*de80*/  ISETP.GT.U32.AND P2, PT, R28.reuse, R7, PT ;  /* 0x000000071c00720c */ /* 0x040fe20003f44070 */
[----:B------:R-:W-:-:S06]  /*de90*/  IMAD R10, R28, R14, R10 ;  /* 0x0000000e1c0a7224 */ /* 0x000fcc00078e020a */
[----:B------:R-:W-:Y:S01]  /*dea0*/  @!P0 IMAD.IADD R8, R8, 0x1, -R28 ;  /* 0x0000000108088824 */ /* 0x000fe200078e0a1c */
[----:B------:R-:W-:Y:S01]  /*deb0*/  ISETP.GT.U32.AND P0, PT, R28, R10, PT ;  /* 0x0000000a1c00720c */ /* 0x000fe20003f04070 */
[----:B0-----:R-:W-:-:S04]  /*dec0*/  IMAD.MOV.U32 R0, RZ, RZ, R5 ;  /* 0x000000ffff007224 */ /* 0x001fc800078e0005 */
[----:B------:R-:W-:Y:S01]  /*ded0*/  @!P2 IMAD.IADD R7, R7, 0x1, -R28 ;  /* 0x000000010707a824 */ /* 0x000fe200078e0a1c */
[----:B------:R-:W-:Y:S01]  /*dee0*/  ISETP.GT.U32.AND P2, PT, R28, R9, PT ;  /* 0x000000091c00720c */ /* 0x000fe20003f44070 */
[----:B------:R-:W-:Y:S02]  /*def0*/  @!P4 IMAD.MOV R4, RZ, RZ, -R4 ;  /* 0x000000ffff04c224 */ /* 0x000fe400078e0a04 */
[----:B------:R-:W-:-:S04]  /*df00*/  @!P6 IMAD.MOV R0, RZ, RZ, -R0 ;  /* 0x000000ffff00e224 */ /* 0x000fc800078e0a00 */
[----:B------:R-:W-:Y:S01]  /*df10*/  @!P0 IMAD.IADD R10, R10, 0x1, -R28 ;  /* 0x000000010a0a8824 */ /* 0x000fe200078e0a1c */
[C---:B------:R-:W-:Y:S01]  /*df20*/  ISETP.GT.U32.AND P0, PT, R28.reuse, R6, PT ;  /* 0x000000061c00720c */ /* 0x040fe20003f04070 */
[----:B------:R4:W-:Y:S01]  /*df30*/  STL [R1+0x1ac], R4 ;  /* 0x0001ac0401007387 */ /* 0x0009e20000100800 */
[----:B---3--:R-:W-:Y:S01]  /*df40*/  IABS R14, R20 ;  /* 0x00000014000e7213 */ /* 0x008fe20000000000 */
[----:B-1----:R-:W-:Y:S01]  /*df50*/  IMAD.MOV.U32 R16, RZ, RZ, R22 ;  /* 0x000000ffff107224 */ /* 0x002fe200078e0016 */
[----:B------:R-:W-:Y:S01]  /*df60*/  ISETP.GT.U32.AND P4, PT, R28, R8, PT ;  /* 0x000000081c00720c */ /* 0x000fe20003f84070 */
[----:B------:R-:W-:Y:S01]  /*df70*/  STL [R1+0x1a8], R0 ;  /* 0x0001a80001007387 */ /* 0x000fe20000100800 */
[----:B------:R-:W-:-:S03]  /*df80*/  @!P2 IMAD.IADD R9, R9, 0x1, -R28 ;  /* 0x000000010909a824 */ /* 0x000fc600078e0a1c */
[----:B------:R-:W3:Y:S01]  /*df90*/  LDL.LU R22, [R1+0x31c] ;  /* 0x00031c0001167983 */ /* 0x000ee20000300800 */
[----:B------:R-:W-:Y:S01]  /*dfa0*/  ISETP.GE.AND P2, PT, R19, RZ, PT ;  /* 0x000000ff1300720c */ /* 0x000fe20003f46270 */
[----:B------:R-:W-:Y:S01]  /*dfb0*/  IMAD.HI.U32 R19, R15, R14, RZ ;  /* 0x0000000e0f137227 */ /* 0x000fe200078e00ff */
[C---:B------:R-:W-:Y:S02]  /*dfc0*/  ISETP.GT.U32.AND P3, PT, R28.reuse, R7, PT ;  /* 0x000000071c00720c */ /* 0x040fe40003f64070 */
[----:B------:R-:W-:Y:S01]  /*dfd0*/  ISETP.GT.U32.AND P5, PT, R28, R10, PT ;  /* 0x0000000a1c00720c */ /* 0x000fe20003fa4070 */
[--C-:B------:R-:W-:Y:S01]  /*dfe0*/  @!P0 IMAD.IADD R6, R6, 0x1, -R28.reuse ;  /* 0x0000000106068824 */ /* 0x100fe200078e0a1c */
[C---:B------:R-:W-:Y:S01]  /*dff0*/  ISETP.GT.U32.AND P6, PT, R28.reuse, R9, PT ;  /* 0x000000091c00720c */ /* 0x040fe20003fc4070 */
[----:B------:R-:W-:Y:S01]  /*e000*/  IMAD.MOV R19, RZ, RZ, -R19 ;  /* 0x000000ffff137224 */ /* 0x000fe200078e0a13 */
[----:B------:R-:W-:Y:S01]  /*e010*/  ISETP.GT.U32.AND P0, PT, R28, R11, PT ;  /* 0x0000000b1c00720c */ /* 0x000fe20003f04070 */
[----:B------:R-:W-:-:S02]  /*e020*/  @!P4 IMAD.IADD R8, R8, 0x1, -R28 ;  /* 0x000000010808c824 */ /* 0x000fc400078e0a1c */
[C---:B------:R-:W-:Y:S01]  /*e030*/  IMAD R14, R28.reuse, R19, R14 ;  /* 0x000000131c0e7224 */ /* 0x040fe200078e020e */
[----:B------:R-:W-:-:S03]  /*e040*/  ISETP.GT.U32.AND P4, PT, R28, R13, PT ;  /* 0x0000000d1c00720c */ /* 0x000fc60003f84070 */
[--C-:B------:R-:W-:Y:S01]  /*e050*/  @!P3 IMAD.IADD R7, R7, 0x1, -R28.reuse ;  /* 0x000000010707b824 */ /* 0x100fe200078e0a1c */
[----:B------:R-:W-:Y:S01]  /*e060*/  ISETP.GT.U32.AND P3, PT, R28, R12, PT ;  /* 0x0000000c1c00720c */ /* 0x000fe20003f64070 */
[--C-:B------:R-:W-:Y:S01]  /*e070*/  @!P5 IMAD.IADD R10, R10, 0x1, -R28.reuse ;  /* 0x000000010a0ad824 */ /* 0x100fe200078e0a1c */
[----:B------:R-:W-:Y:S02]  /*e080*/  ISETP.GT.U32.AND P5, PT, R28, R14, PT ;  /* 0x0000000e1c00720c */ /* 0x000fe40003fa4070 */
[----:B----4-:R-:W-:Y:S01]  /*e090*/  IABS R4, R27 ;  /* 0x0000001b00047213 */ /* 0x010fe20000000000 */
[--C-:B------:R-:W-:Y:S01]  /*e0a0*/  @!P6 IMAD.IADD R9, R9, 0x1, -R28.reuse ;  /* 0x000000010909e824 */ /* 0x100fe200078e0a1c */
[----:B------:R-:W-:Y:S01]  /*e0b0*/  ISETP.GE.AND P6, PT, R2, RZ, PT ;  /* 0x000000ff0200720c */ /* 0x000fe20003fc6270 */
[----:B------:R-:W-:Y:S02]  /*e0c0*/  @!P0 IMAD.IADD R11, R11, 0x1, -R28 ;  /* 0x000000010b0b8824 */ /* 0x000fe400078e0a1c */
[----:B------:R-:W-:-:S04]  /*e0d0*/  IMAD.HI.U32 R5, R15, R4, RZ ;  /* 0x000000040f057227 */ /* 0x000fc800078e00ff */
[----:B------:R-:W-:Y:S02]  /*e0e0*/  @!P1 IMAD.MOV R6, RZ, RZ, -R6 ;  /* 0x000000ffff069224 */ /* 0x000fe400078e0a06 */
[----:B------:R-:W-:Y:S02]  /*e0f0*/  IMAD.MOV R5, RZ, RZ, -R5 ;  /* 0x000000ffff057224 */ /* 0x000fe400078e0a05 */
[--C-:B------:R-:W-:Y:S01]  /*e100*/  @!P4 IMAD.IADD R13, R13, 0x1, -R28.reuse ;  /* 0x000000010d0dc824 */ /* 0x100fe200078e0a1c */
[----:B------:R-:W-:Y:S01]  /*e110*/  ISETP.GE.AND P4, PT, R3, RZ, PT ;  /* 0x000000ff0300720c */ /* 0x000fe20003f86270 */
[--C-:B------:R-:W-:Y:S01]  /*e120*/  @!P3 IMAD.IADD R12, R12, 0x1, -R28.reuse ;  /* 0x000000010c0cb824 */ /* 0x100fe200078e0a1c */
[----:B------:R-:W4:Y:S01]  /*e130*/  LDL.LU R3, [R1+0x4a4c] ;  /* 0x004a4c0001037983 */ /* 0x000f220000300800 */
[----:B------:R-:W-:Y:S02]  /*e140*/  @!P5 IMAD.IADD R14, R14, 0x1, -R28 ;  /* 0x000000010e0ed824 */ /* 0x000fe400078e0a1c */
[C---:B------:R-:W-:Y:S01]  /*e150*/  IMAD R4, R28.reuse, R5, R4 ;  /* 0x000000051c047224 */ /* 0x040fe200078e0204 */
[----:B------:R0:W-:Y:S01]  /*e160*/  STL [R1+0x19c], R6 ;  /* 0x00019c0601007387 */ /* 0x0001e20000100800 */
[----:B------:R-:W-:Y:S01]  /*e170*/  @!P6 IMAD.MOV R8, RZ, RZ, -R8 ;  /* 0x000000ffff08e224 */ /* 0x000fe200078e0a08 */
[----:B------:R-:W-:Y:S01]  /*e180*/  ISETP.GT.U32.AND P6, PT, R28, R14, PT ;  /* 0x0000000e1c00720c */ /* 0x000fe20003fc4070 */
[----:B0-----:R-:W-:-:S02]  /*e190*/  IMAD.MOV.U32 R6, RZ, RZ, R9 ;  /* 0x000000ffff067224 */ /* 0x001fc400078e0009 */
[----:B------:R-:W-:Y:S02]  /*e1a0*/  IMAD.MOV.U32 R5, RZ, RZ, R10 ;  /* 0x000000ffff057224 */ /* 0x000fe400078e000a */
[----:B------:R-:W-:-:S08]  /*e1b0*/  @!P2 IMAD.MOV R7, RZ, RZ, -R7 ;  /* 0x000000ffff07a224 */ /* 0x000fd000078e0a07 */
[----:B------:R-:W-:Y:S01]  /*e1c0*/  @!P6 IMAD.IADD R14, R14, 0x1, -R28 ;  /* 0x000000010e0ee824 */ /* 0x000fe200078e0a1c */
[----:B------:R-:W-:Y:S01]  /*e1d0*/  STL [R1+0x198], R7 ;  /* 0x0001980701007387 */ /* 0x000fe20000100800 */
[----:B------:R-:W-:-:S03]  /*e1e0*/  ISETP.GE.AND P6, PT, R27, RZ, PT ;  /* 0x000000ff1b00720c */ /* 0x000fc60003fc6270 */
[----:B------:R0:W-:Y:S01]  /*e1f0*/  STL [R1+0x194], R8 ;  /* 0x0001940801007387 */ /* 0x0001e20000100800 */
[----:B------:R-:W-:Y:S02]  /*e200*/  IABS R0, R29 ;  /* 0x0000001d00007213 */ /* 0x000fe40000000000 */
[----:B--2---:R-:W-:Y:S02]  /*e210*/  ISETP.GE.AND P0, PT, R18, RZ, PT ;  /* 0x000000ff1200720c */ /* 0x004fe40003f06270 */
[----:B-----5:R-:W-:-:S11]  /*e220*/  ISETP.GE.AND P3, PT, R17, RZ, PT ;  /* 0x000000ff1100720c */ /* 0x020fd60003f66270 */
[----:B------:R-:W-:Y:S01]  /*e230*/  @!P0 IMAD.MOV R6, RZ, RZ, -R6 ;  /* 0x000000ffff068224 */ /* 0x000fe200078e0a06 */
[----:B------:R-:W-:Y:S01]  /*e240*/  ISETP.GT.U32.AND P0, PT, R28, R4, PT ;  /* 0x000000041c00720c */ /* 0x000fe20003f04070 */
[----:B------:R-:W-:-:S03]  /*e250*/  @!P3 IMAD.MOV R5, RZ, RZ, -R5 ;  /* 0x000000ffff05b224 */ /* 0x000fc600078e0a05 */
[----:B------:R1:W-:Y:S04]  /*e260*/  STL [R1+0x190], R6 ;  /* 0x0001900601007387 */ /* 0x0003e80000100800 */
[----:B------:R-:W-:Y:S04]  /*e270*/  STL [R1+0x18c], R5 ;  /* 0x00018c0501007387 */ /* 0x000fe80000100800 */
[----:B------:R-:W2:Y:S01]  /*e280*/  LDL.LU R27, [R1+0x33c] ;  /* 0x00033c00011b7983 */ /* 0x000ea20000300800 */
[----:B------:R-:W-:Y:S01]  /*e290*/  @!P0 IMAD.IADD R4, R4, 0x1, -R28 ;  /* 0x0000000104048824 */ /* 0x000fe200078e0a1c */
[----:B------:R-:W-:-:S02]  /*e2a0*/  ISETP.GE.AND P0, PT, R29, RZ, PT ;  /* 0x000000ff1d00720c */ /* 0x000fc40003f06270 */
[----:B------:R-:W5:Y:S01]  /*e2b0*/  LDL.LU R29, [R1+0x348] ;  /* 0x00034800011d7983 */ /* 0x000f620000300800 */
[C---:B------:R-:W-:Y:S02]  /*e2c0*/  ISETP.GT.U32.AND P1, PT, R28.reuse, R11, PT ;  /* 0x0000000b1c00720c */ /* 0x040fe40003f24070 */
[C---:B------:R-:W-:Y:S02]  /*e2d0*/  ISETP.GT.U32.AND P2, PT, R28.reuse, R12, PT ;  /* 0x0000000c1c00720c */ /* 0x040fe40003f44070 */
[----:B------:R-:W-:Y:S01]  /*e2e0*/  ISETP.GT.U32.AND P5, PT, R28, R13, PT ;  /* 0x0000000d1c00720c */ /* 0x000fe20003fa4070 */
[----:B------:R-:W-:Y:S01]  /*e2f0*/  IMAD.HI.U32 R2, R15, R0, RZ ;  /* 0x000000000f027227 */ /* 0x000fe200078e00ff */
[----:B------:R-:W-:-:S03]  /*e300*/  ISETP.GE.AND P3, PT, R16, RZ, PT ;  /* 0x000000ff1000720c */ /* 0x000fc60003f66270 */
[----:B------:R-:W-:-:S04]  /*e310*/  IMAD.MOV R2, RZ, RZ, -R2 ;  /* 0x000000ffff027224 */ /* 0x000fc800078e0a02 */
[--C-:B------:R-:W-:Y:S02]  /*e320*/  @!P1 IMAD.IADD R11, R11, 0x1, -R28.reuse ;  /* 0x000000010b0b9824 */ /* 0x100fe400078e0a1c */
[----:B------:R-:W-:Y:S01]  /*e330*/  @!P2 IMAD.IADD R12, R12, 0x1, -R28 ;  /* 0x000000010c0ca824 */ /* 0x000fe200078e0a1c */
[----:B------:R-:W-:Y:S01]  /*e340*/  ISETP.GE.AND P2, PT, R23, RZ, PT ;  /* 0x000000ff1700720c */ /* 0x000fe20003f46270 */
[----:B------:R-:W-:Y:S02]  /*e350*/  IMAD R0, R28, R2, R0 ;  /* 0x000000021c007224 */ /* 0x000fe400078e0200 */
[----:B------:R-:W-:Y:S01]  /*e360*/  @!P5 IMAD.IADD R13, R13, 0x1, -R28 ;  /* 0x000000010d0dd824 */ /* 0x000fe200078e0a1c */
[----:B------:R-:W-:Y:S01]  /*e370*/  ISETP.GE.AND P5, PT, R20, RZ, PT ;  /* 0x000000ff1400720c */ /* 0x000fe20003fa6270 */
[----:B0-----:R-:W-:Y:S01]  /*e380*/  IMAD.MOV.U32 R8, RZ, RZ, R11 ;  /* 0x000000ffff087224 */ /* 0x001fe200078e000b */
[----:B------:R-:W-:Y:S01]  /*e390*/  ISETP.GT.U32.AND P1, PT, R28, R0, PT ;  /* 0x000000001c00720c */ /* 0x000fe20003f24070 */
[----:B-1----:R-:W-:-:S02]  /*e3a0*/  IMAD.MOV.U32 R6, RZ, RZ, R12 ;  /* 0x000000ffff067224 */ /* 0x002fc400078e000c */
[----:B------:R-:W-:Y:S02]  /*e3b0*/  @!P4 IMAD.MOV R8, RZ, RZ, -R8 ;  /* 0x000000ffff08c224 */ /* 0x000fe400078e0a08 */
[----:B------:R-:W-:Y:S02]  /*e3c0*/  IMAD.MOV.U32 R11, RZ, RZ, R13 ;  /* 0x000000ffff0b7224 */ /* 0x000fe400078e000d */
[----:B------:R-:W-:Y:S02]  /*e3d0*/  IMAD.MOV.U32 R20, RZ, RZ, R24 ;  /* 0x000000ffff147224 */ /* 0x000fe400078e0018 */
[----:B------:R-:W4:Y:S01]  /*e3e0*/  LDL.LU R24, [R1+0x344] ;  /* 0x0003440001187983 */ /* 0x000f220000300800 */
[----:B------:R-:W-:Y:S02]  /*e3f0*/  @!P3 IMAD.MOV R6, RZ, RZ, -R6 ;  /* 0x000000ffff06b224 */ /* 0x000fe400078e0a06 */
[----:B------:R-:W-:Y:S01]  /*e400*/  @!P2 IMAD.MOV R11, RZ, RZ, -R11 ;  /* 0x000000ffff0ba224 */ /* 0x000fe200078e0a0b */
[----:B------:R0:W-:Y:S01]  /*e410*/  STL [R1+0x188], R8 ;  /* 0x0001880801007387 */ /* 0x0001e20000100800 */
[----:B---3--:R-:W-:Y:S01]  /*e420*/  IABS R2, R22 ;  /* 0x0000001600027213 */ /* 0x008fe20000000000 */
[----:B------:R-:W-:Y:S01]  /*e430*/  @!P1 IMAD.IADD R0, R0, 0x1, -R28 ;  /* 0x0000000100009824 */ /* 0x000fe200078e0a1c */
[----:B------:R-:W-:Y:S01]  /*e440*/  IABS R7, R21 ;  /* 0x0000001500077213 */ /* 0x000fe20000000000 */
[----:B------:R1:W-:Y:S01]  /*e450*/  STL [R1+0x184], R6 ;  /* 0x0001840601007387 */ /* 0x0003e20000100800 */
[----:B0-----:R-:W-:-:S03]  /*e460*/  IMAD.MOV.U32 R8, RZ, RZ, R14 ;  /* 0x000000ffff087224 */ /* 0x001fc600078e000e */
[----:B------:R-:W-:Y:S01]  /*e470*/  STL [R1+0x4a44], R11 ;  /* 0x004a440b01007387 */ /* 0x000fe20000100800 */
[----:B------:R-:W-:Y:S01]  /*e480*/  @!P5 IMAD.MOV R8, RZ, RZ, -R8 ;  /* 0x000000ffff08d224 */ /* 0x000fe200078e0a08 */
[----:B------:R-:W-:Y:S01]  /*e490*/  ISETP.GE.AND P5, PT, R21, RZ, PT ;  /* 0x000000ff1500720c */ /* 0x000fe20003fa6270 */
[----:B------:R-:W-:Y:S01]  /*e4a0*/  IMAD.HI.U32 R5, R15, R2, RZ ;  /* 0x000000020f057227 */ /* 0x000fe200078e00ff */
[----:B------:R-:W3:Y:S01]  /*e4b0*/  LDL.LU R21, [R1+0x34c] ;  /* 0x00034c0001157983 */ /* 0x000ee20000300800 */
[----:B------:R-:W-:Y:S02]  /*e4c0*/  ISETP.GT.U32.AND P1, PT, R28, R4, PT ;  /* 0x000000041c00720c */ /* 0x000fe40003f24070 */
[----:B------:R-:W-:-:S04]  /*e4d0*/  IMAD.MOV R5, RZ, RZ, -R5 ;  /* 0x000000ffff057224 */ /* 0x000fc800078e0a05 */
[----:B------:R-:W-:Y:S02]  /*e4e0*/  IMAD R2, R28, R5, R2 ;  /* 0x000000051c027224 */ /* 0x000fe400078e0202 */
[----:B------:R-:W-:Y:S01]  /*e4f0*/  IMAD.HI.U32 R5, R15, R7, RZ ;  /* 0x000000070f057227 */ /* 0x000fe200078e00ff */
[----:B------:R0:W-:Y:S03]  /*e500*/  STL [R1+0x180], R8 ;  /* 0x0001800801007387 */ /* 0x0001e60000100800 */
[----:B-1----:R-:W-:Y:S01]  /*e510*/  IMAD.MOV R6, RZ, RZ, -R5 ;  /* 0x000000ffff067224 */ /* 0x002fe200078e0a05 */
[----:B------:R-:W-:Y:S01]  /*e520*/  IABS R5, R20 ;  /* 0x0000001400057213 */ /* 0x000fe20000000000 */
[----:B------:R-:W-:Y:S01]  /*e530*/  @!P1 IMAD.IADD R4, R4, 0x1, -R28 ;  /* 0x0000000104049824 */ /* 0x000fe200078e0a1c */
[----:B------:R-:W-:Y:S02]  /*e540*/  ISETP.GE.AND P1, PT, R20, RZ, PT ;  /* 0x000000ff1400720c */ /* 0x000fe40003f26270 */
[----:B------:R-:W4:Y:S01]  /*e550*/  LDL.LU R20, [R1+0x358] ;  /* 0x0003580001147983 */ /* 0x000f220000300800 */
[----:B------:R-:W-:Y:S01]  /*e560*/  ISETP.GT.U32.AND P4, PT, R28, R0, PT ;  /* 0x000000001c00720c */ /* 0x000fe20003f84070 */
[----:B0-----:R-:W-:-:S04]  /*e570*/  IMAD.MOV.U32 R8, RZ, RZ, R4 ;  /* 0x000000ffff087224 */ /* 0x001fc800078e0004 */
[----:B------:R-:W-:-:S05]  /*e580*/  @!P6 IMAD.MOV R8, RZ, RZ, -R8 ;  /* 0x000000ffff08e224 */ /* 0x000fca00078e0a08 */
[----:B------:R0:W-:Y:S03]  /*e590*/  STL [R1+0x16c], R8 ;  /* 0x00016c0801007387 */ /* 0x0001e60000100800 */
[----:B------:R-:W-:-:S04]  /*e5a0*/  @!P4 IMAD.IADD R0, R0, 0x1, -R28 ;  /* 0x000000010000c824 */ /* 0x000fc800078e0a1c */
[----:B0-----:R-:W-:-:S04]  /*e5b0*/  IMAD.MOV.U32 R8, RZ, RZ, R0 ;  /* 0x000000ffff087224 */ /* 0x001fc800078e0000 */
[----:B------:R-:W-:-:S05]  /*e5c0*/  @!P0 IMAD.MOV R8, RZ, RZ, -R8 ;  /* 0x000000ffff088224 */ /* 0x000fca00078e0a08 */
[----:B------:R0:W-:Y:S01]  /*e5d0*/  STL [R1+0x17c], R8 ;  /* 0x00017c0801007387 */ /* 0x0001e20000100800 */
[----:B------:R-:W-:Y:S02]  /*e5e0*/  ISETP.GT.U32.AND P3, PT, R28, R2, PT ;  /* 0x000000021c00720c */ /* 0x000fe40003f64070 */
[----:B-----5:R-:W-:Y:S02]  /*e5f0*/  IABS R12, R29 ;  /* 0x0000001d000c7213 */ /* 0x020fe40000000000 */
[----:B------:R-:W-:Y:S02]  /*e600*/  ISETP.GE.AND P0, PT, R29, RZ, PT ;  /* 0x000000ff1d00720c */ /* 0x000fe40003f06270 */
[----:B------:R-:W5:Y:S04]  /*e610*/  LDL.LU R29, [R1+0x364] ;  /* 0x00036400011d7983 */ /* 0x000f680000300800 */
[----:B------:R-:W5:Y:S01]  /*e620*/  LDL.LU R17, [R1+0x374] ;  /* 0x0003740001117983 */ /* 0x000f620000300800 */
[----:B--2---:R-:W-:-:S02]  /*e630*/  ISETP.GE.AND P4, PT, R27, RZ, PT ;  /* 0x000000ff1b00720c */ /* 0x004fc40003f86270 */
[----:B------:R-:W-:Y:S01]  /*e640*/  IABS R4, R27 ;  /* 0x0000001b00047213 */ /* 0x000fe20000000000 */
[----:B------:R-:W2:Y:S04]  /*e650*/  LDL.LU R16, [R1+0x378] ;  /* 0x0003780001107983 */ /* 0x000ea80000300800 */
[----:B------:R-:W2:Y:S01]  /*e660*/  LDL.LU R27, [R1+0x37c] ;  /* 0x00037c00011b7983 */ /* 0x000ea20000300800 */
[----:B------:R-:W-:Y:S02]  /*e670*/  @!P3 IMAD.IADD R2, R2, 0x1, -R28 ;  /* 0x000000010202b824 */ /* 0x000fe400078e0a1c */
[C---:B------:R-:W-:Y:S02]  /*e680*/  IMAD R7, R28.reuse, R6, R7 ;  /* 0x000000061c077224 */ /* 0x040fe400078e0207 */
[----:B------:R-:W-:Y:S01]  /*e690*/  IMAD.HI.U32 R6, R15, R5, RZ ;  /* 0x000000050f067227 */ /* 0x000fe200078e00ff */
[----:B------:R-:W-:-:S02]  /*e6a0*/  ISETP.GT.U32.AND P6, PT, R28, R2, PT ;  /* 0x000000021c00720c */ /* 0x000fc40003fc4070 */
[C---:B------:R-:W-:Y:S01]  /*e6b0*/  ISETP.GT.U32.AND P3, PT, R28.reuse, R7, PT ;  /* 0x000000071c00720c */ /* 0x040fe20003f64070 */
[----:B------:R-:W-:Y:S02]  /*e6c0*/  IMAD.MOV R6, RZ, RZ, -R6 ;  /* 0x000000ffff067224 */ /* 0x000fe400078e0a06 */
[----:B------:R-:W-:Y:S02]  /*e6d0*/  IMAD.MOV.U32 R0, RZ, RZ, R4 ;  /* 0x000000ffff007224 */ /* 0x000fe400078e0004 */
[----:B------:R-:W-:-:S06]  /*e6e0*/  IMAD R4, R28, R6, R5 ;  /* 0x000000061c047224 */ /* 0x000fcc00078e0205 */
[--C-:B------:R-:W-:Y:S01]  /*e6f0*/  @!P6 IMAD.IADD R2, R2, 0x1, -R28.reuse ;  /* 0x000000010202e824 */ /* 0x100fe200078e0a1c */
[----:B------:R-:W-:Y:S01]  /*e700*/  ISETP.GT.U32.AND P6, PT, R28, R4, PT ;  /* 0x000000041c00720c */ /* 0x000fe20003fc4070 */
[----:B------:R-:W-:-:S05]  /*e710*/  @!P3 IMAD.IADD R7, R7, 0x1, -R28 ;  /* 0x000000010707b824 */ /* 0x000fca00078e0a1c */
[----:B------:R-:W-:Y:S02]  /*e720*/  ISETP.GT.U32.AND P3, PT, R28, R7, PT ;  /* 0x000000071c00720c */ /* 0x000fe40003f64070 */
[----:B------:R-:W-:Y:S01]  /*e730*/  ISETP.GE.AND P2, PT, R22, RZ, PT ;  /* 0x000000ff1600720c */ /* 0x000fe20003f46270 */
[----:B------:R-:W-:-:S04]  /*e740*/  IMAD.HI.U32 R6, R15, R0, RZ ;  /* 0x000000000f067227 */ /* 0x000fc800078e00ff */
[----:B------:R-:W-:Y:S02]  /*e750*/  @!P6 IMAD.IADD R4, R4, 0x1, -R28 ;  /* 0x000000010404e824 */ /* 0x000fe400078e0a1c */
[----:B------:R-:W-:Y:S02]  /*e760*/  IMAD.MOV R6, RZ, RZ, -R6 ;  /* 0x000000ffff067224 */ /* 0x000fe400078e0a06 */
[----:B------:R-:W-:Y:S01]  /*e770*/  IMAD.HI.U32 R13, R15, R12, RZ ;  /* 0x0000000c0f0d7227 */ /* 0x000fe200078e00ff */
[----:B------:R-:W-:-:S03]  /*e780*/  ISETP.GT.U32.AND P6, PT, R28, R4, PT ;  /* 0x000000041c00720c */ /* 0x000fc60003fc4070 */
[----:B------:R-:W-:Y:S02]  /*e790*/  @!P3 IMAD.IADD R7, R7, 0x1, -R28 ;  /* 0x000000010707b824 */ /* 0x000fe400078e0a1c */
[----:B------:R-:W-:Y:S02]  /*e7a0*/  IMAD.MOV.U32 R14, RZ, RZ, R2 ;  /* 0x000000ffff0e7224 */ /* 0x000fe400078e0002 */
[----:B------:R-:W-:Y:S02]  /*e7b0*/  IMAD.MOV.U32 R11, RZ, RZ, R7 ;  /* 0x000000ffff0b7224 */ /* 0x000fe400078e0007 */
[----:B------:R-:W-:Y:S02]  /*e7c0*/  IMAD R0, R28, R6, R0 ;  /* 0x000000061c007224 */ /* 0x000fe400078e0200 */
[----:B------:R-:W-:Y:S01]  /*e7d0*/  IMAD.MOV R13, RZ, RZ, -R13 ;  /* 0x000000ffff0d7224 */ /* 0x000fe200078e0a0d */
[----:B---3--:R-:W-:Y:S01]  /*e7e0*/  IABS R5, R21 ;  /* 0x0000001500057213 */ /* 0x008fe20000000000 */
[----:B------:R-:W-:-:S02]  /*e7f0*/  @!P2 IMAD.MOV R14, RZ, RZ, -R14 ;  /* 0x000000ffff0ea224 */ /* 0x000fc400078e0a0e */
[----:B------:R-:W-:Y:S01]  /*e800*/  @!P5 IMAD.MOV R11, RZ, RZ, -R11 ;  /* 0x000000ffff0bd224 */ /* 0x000fe200078e0a0b */
[C---:B------:R-:W-:Y:S01]  /*e810*/  ISETP.GT.U32.AND P3, PT, R28.reuse, R0, PT ;  /* 0x000000001c00720c */ /* 0x040fe20003f64070 */
[C---:B------:R-:W-:Y:S01]  /*e820*/  IMAD R12, R28.reuse, R13, R12 ;  /* 0x0000000d1c0c7224 */ /* 0x040fe200078e020c */
[----:B------:R-:W-:Y:S01]  /*e830*/  STL [R1+0x170], R14 ;  /* 0x0001700e01007387 */ /* 0x000fe20000100800 */
[----:B----4-:R-:W-:Y:S01]  /*e840*/  IABS R10, R24 ;  /* 0x00000018000a7213 */ /* 0x010fe20000000000 */
[----:B0-----:R-:W-:Y:S02]  /*e850*/  IMAD.HI.U32 R8, R15, R5, RZ ;  /* 0x000000050f087227 */ /* 0x001fe400078e00ff */
[----:B------:R0:W-:Y:S01]  /*e860*/  STL [R1+0x178], R11 ;  /* 0x0001780b01007387 */ /* 0x0001e20000100800 */
[----:B------:R-:W-:Y:S01]  /*e870*/  ISETP.GT.U32.AND P2, PT, R28, R12, PT ;  /* 0x0000000c1c00720c */ /* 0x000fe20003f44070 */
[----:B------:R-:W-:Y:S01]  /*e880*/  @!P6 IMAD.IADD R4, R4, 0x1, -R28 ;  /* 0x000000010404e824 */ /* 0x000fe200078e0a1c */
[----:B------:R-:W-:Y:S01]  /*e890*/  ISETP.GE.AND P6, PT, R24, RZ, PT ;  /* 0x000000ff1800720c */ /* 0x000fe20003fc6270 */
[----:B------:R-:W3:Y:S01]  /*e8a0*/  LDL.LU R23, [R1+0x388] ;  /* 0x0003880001177983 */ /* 0x000ee20000300800 */
[----:B------:R-:W-:-:S03]  /*e8b0*/  IMAD.MOV R8, RZ, RZ, -R8 ;  /* 0x000000ffff087224 */ /* 0x000fc600078e0a08 */
[----:B------:R-:W4:Y:S01]  /*e8c0*/  LDL.LU R24, [R1+0x38c] ;  /* 0x00038c0001187983 */ /* 0x000f220000300800 */
[----:B------:R-:W-:Y:S01]  /*e8d0*/  IMAD.HI.U32 R9, R15, R10, RZ ;  /* 0x0000000a0f097227 */ /* 0x000fe200078e00ff */
[----:B------:R-:W-:-:S03]  /*e8e0*/  IABS R6, R20 ;  /* 0x0000001400067213 */ /* 0x000fc60000000000 */
[----:B------:R-:W-:Y:S02]  /*e8f0*/  IMAD R5, R28, R8, R5 ;  /* 0x000000081c057224 */ /* 0x000fe400078e0205 */
[----:B------:R-:W-:Y:S02]  /*e900*/  IMAD.MOV R9, RZ, RZ, -R9 ;  /* 0x000000ffff097224 */ /* 0x000fe400078e0a09 */
[----:B------:R-:W-:Y:S01]  /*e910*/  @!P3 IMAD.IADD R0, R0, 0x1, -R28 ;  /* 0x000000010000b824 */ /* 0x000fe200078e0a1c */
[C---:B------:R-:W-:Y:S01]  /*e920*/  ISETP.GT.U32.AND P3, PT, R28.reuse, R5, PT ;  /* 0x000000051c00720c */ /* 0x040fe20003f64070 */
[----:B------:R-:W-:Y:S02]  /*e930*/  IMAD R10, R28, R9, R10 ;  /* 0x000000091c0a7224 */ /* 0x000fe400078e020a */
[----:B------:R-:W-:Y:S01]  /*e940*/  @!P2 IMAD.IADD R12, R12, 0x1, -R28 ;  /* 0x000000010c0ca824 */ /* 0x000fe200078e0a1c */
[C---:B------:R-:W-:Y:S01]  /*e950*/  ISETP.GT.U32.AND P2, PT, R28.reuse, R0, PT ;  /* 0x000000001c00720c */ /* 0x040fe20003f44070 */
[----:B------:R-:W-:Y:S01]  /*e960*/  IMAD.HI.U32 R2, R15, R6, RZ ;  /* 0x000000060f027227 */ /* 0x000fe200078e00ff */
[----:B------:R-:W-:-:S03]  /*e970*/  ISETP.GT.U32.AND P5, PT, R28, R10, PT ;  /* 0x0000000a1c00720c */ /* 0x000fc60003fa4070 */
[----:B------:R-:W-:Y:S02]  /*e980*/  IMAD.MOV R2, RZ, RZ, -R2 ;  /* 0x000000ffff027224 */ /* 0x000fe400078e0a02 */
[----:B0-----:R-:W-:Y:S02]  /*e990*/  IMAD.MOV.U32 R11, RZ, RZ, R4 ;  /* 0x000000ffff0b7224 */ /* 0x001fe400078e0004 */
[----:B------:R-:W-:Y:S02]  /*e9a0*/  IMAD R6, R28, R2, R6 ;  /* 0x000000021c067224 */ /* 0x000fe400078e0206 */
[--C-:B------:R-:W-:Y:S02]  /*e9b0*/  @!P3 IMAD.IADD R5, R5, 0x1, -R28.reuse ;  /* 0x000000010505b824 */ /* 0x100fe400078e0a1c */
[----:B------:R-:W-:Y:S02]  /*e9c0*/  @!P1 IMAD.MOV R11, RZ, RZ, -R11 ;  /* 0x000000ffff0b9224 */ /* 0x000fe400078e0a0b */
[--C-:B------:R-:W-:Y:S01]  /*e9d0*/  @!P2 IMAD.IADD R0, R0, 0x1, -R28.reuse ;  /* 0x000000010000a824 */ /* 0x100fe200078e0a1c */
[----:B------:R-:W-:Y:S01]  /*e9e0*/  ISETP.GT.U32.AND P2, PT, R28, R6, PT ;  /* 0x000000061c00720c */ /* 0x000fe20003f44070 */
[----:B------:R-:W-:Y:S01]  /*e9f0*/  @!P5 IMAD.IADD R10, R10, 0x1, -R28 ;  /* 0x000000010a0ad824 */ /* 0x000fe200078e0a1c */
[----:B------:R0:W-:Y:S01]  /*ea00*/  STL [R1+0x174], R11 ;  /* 0x0001740b01007387 */ /* 0x0001e20000100800 */
[----:B------:R-:W-:-:S02]  /*ea10*/  ISETP.GT.U32.AND P1, PT, R28, R5, PT ;  /* 0x000000051c00720c */ /* 0x000fc40003f24070 */
[----:B------:R-:W-:Y:S01]  /*ea20*/  ISETP.GT.U32.AND P5, PT, R28, R12, PT ;  /* 0x0000000c1c00720c */ /* 0x000fe20003fa4070 */
[----:B------:R-:W3:Y:S01]  /*ea30*/  LDL.LU R22, [R1+0x394] ;  /* 0x0003940001167983 */ /* 0x000ee20000300800 */
[----:B------:R-:W-:-:S04]  /*ea40*/  IMAD.MOV.U32 R18, RZ, RZ, R0 ;  /* 0x000000ffff127224 */ /* 0x000fc800078e0000 */
[----:B------:R-:W-:Y:S02]  /*ea50*/  @!P4 IMAD.MOV R18, RZ, RZ, -R18 ;  /* 0x000000ffff12c224 */ /* 0x000fe400078e0a12 */
[----:B------:R-:W-:-:S03]  /*ea60*/  @!P2 IMAD.IADD R6, R6, 0x1, -R28 ;  /* 0x000000010606a824 */ /* 0x000fc600078e0a1c */
[--C-:B------:R-:W-:Y:S01]  /*ea70*/  @!P1 IMAD.IADD R5, R5, 0x1, -R28.reuse ;  /* 0x0000000105059824 */ /* 0x100fe200078e0a1c */
[----:B------:R-:W-:Y:S01]  /*ea80*/  STL [R1+0x158], R18 ;  /* 0x0001581201007387 */ /* 0x000fe20000100800 */
[----:B------:R-:W-:Y:S01]  /*ea90*/  @!P5 IMAD.IADD R12, R12, 0x1, -R28 ;  /* 0x000000010c0cd824 */ /* 0x000fe200078e0a1c */
[----:B------:R-:W-:Y:S02]  /*eaa0*/  ISETP.GE.AND P1, PT, R20, RZ, PT ;  /* 0x000000ff1400720c */ /* 0x000fe40003f26270 */
[----:B------:R-:W-:Y:S02]  /*eab0*/  ISETP.GE.AND P5, PT, R21, RZ, PT ;  /* 0x000000ff1500720c */ /* 0x000fe40003fa6270 */
[----:B------:R-:W-:Y:S01]  /*eac0*/  ISETP.GT.U32.AND P3, PT, R28, R10, PT ;  /* 0x0000000a1c00720c */ /* 0x000fe20003f64070 */
[----:B0-----:R-:W-:-:S04]  /*ead0*/  IMAD.MOV.U32 R11, RZ, RZ, R12 ;  /* 0x000000ffff0b7224 */ /* 0x001fc800078e000c */
[----:B------:R-:W-:-:S08]  /*eae0*/  @!P0 IMAD.MOV R11, RZ, RZ, -R11 ;  /* 0x000000ffff0b8224 */ /* 0x000fd000078e0a0b */
[----:B------:R-:W-:Y:S02]  /*eaf0*/  @!P3 IMAD.IADD R10, R10, 0x1, -R28 ;  /* 0x000000010a0ab824 */ /* 0x000fe400078e0a1c */
[----:B------:R-:W-:Y:S01]  /*eb00*/  @!P5 IMAD.MOV R5, RZ, RZ, -R5 ;  /* 0x000000ffff05d224 */ /* 0x000fe200078e0a05 */
[----:B-----5:R-:W-:Y:S02]  /*eb10*/  IABS R9, R29 ;  /* 0x0000001d00097213 */ /* 0x020fe40000000000 */
[----:B------:R-:W-:Y:S01]  /*eb20*/  ISETP.GE.AND P2, PT, R29, RZ, PT ;  /* 0x000000ff1d00720c */ /* 0x000fe20003f46270 */
[----:B------:R-:W-:Y:S02]  /*eb30*/  IMAD.MOV.U32 R29, RZ, RZ, R25 ;  /* 0x000000ffff1d7224 */ /* 0x000fe400078e0019 */
[----:B------:R-:W5:Y:S04]  /*eb40*/  LDL.LU R25, [R1+0x398] ;  /* 0x0003980001197983 */ /* 0x000f680000300800 */
[----:B------:R-:W5:Y:S04]  /*eb50*/  LDL.LU R20, [R1+0x39c] ;  /* 0x00039c0001147983 */ /* 0x000f680000300800 */
[----:B------:R-:W5:Y:S01]  /*eb60*/  LDL.LU R21, [R1+0x3a0] ;  /* 0x0003a00001157983 */ /* 0x000f620000300800 */
[----:B------:R-:W-:-:S05]  /*eb70*/  IABS R8, R17 ;  /* 0x0000001100087213 */ /* 0x000fca0000000000 */
[----:B------:R-:W-:-:S04]  /*eb80*/  IMAD.HI.U32 R14, R15, R8, RZ ;  /* 0x000000080f0e7227 */ /* 0x000fc800078e00ff */
[----:B------:R-:W-:-:S04]  /*eb90*/  IMAD.MOV R14, RZ, RZ, -R14 ;  /* 0x000000ffff0e7224 */ /* 0x000fc800078e0a0e */
[C---:B------:R-:W-:Y:S01]  /*eba0*/  IMAD R8, R28.reuse, R14, R8 ;  /* 0x0000000e1c087224 */ /* 0x040fe200078e0208 */
[----:B------:R0:W-:Y:S04]  /*ebb0*/  STL [R1+0x15c], R11 ;  /* 0x00015c0b01007387 */ /* 0x0001e80000100800 */
[----:B------:R-:W-:Y:S01]  /*ebc0*/  ISETP.GT.U32.AND P4, PT, R28, R8, PT ;  /* 0x000000081c00720c */ /* 0x000fe20003f84070 */
[----:B0-----:R-:W-:-:S04]  /*ebd0*/  IMAD.MOV.U32 R11, RZ, RZ, R10 ;  /* 0x000000ffff0b7224 */ /* 0x001fc800078e000a */
[----:B------:R-:W-:Y:S01]  /*ebe0*/  @!P6 IMAD.MOV R11, RZ, RZ, -R11 ;  /* 0x000000ffff0be224 */ /* 0x000fe200078e0a0b */
[----:B--2---:R-:W-:-:S07]  /*ebf0*/  IABS R7, R27 ;  /* 0x0000001b00077213 */ /* 0x004fce0000000000 */
[----:B------:R-:W-:Y:S01]  /*ec00*/  @!P4 IMAD.IADD R8, R8, 0x1, -R28 ;  /* 0x000000010808c824 */ /* 0x000fe200078e0a1c */
[----:B------:R-:W-:Y:S01]  /*ec10*/  ISETP.GE.AND P4, PT, R27, RZ, PT ;  /* 0x000000ff1b00720c */ /* 0x000fe20003f86270 */
[----:B------:R-:W-:Y:S04]  /*ec20*/  STL [R1+0x160], R11 ;  /* 0x0001600b01007387 */ /* 0x000fe80000100800 */
[----:B------:R0:W-:Y:S04]  /*ec30*/  STL [R1+0x168], R5 ;  /* 0x0001680501007387 */ /* 0x0001e80000100800 */
[----:B------:R-:W2:Y:S01]  /*ec40*/  LDL.LU R27, [R1+0x3a4] ;  /* 0x0003a400011b7983 */ /* 0x000ea20000300800 */
[----:B------:R-:W-:-:S04]  /*ec50*/  IMAD.HI.U32 R4, R15, R9, RZ ;  /* 0x000000090f047227 */ /* 0x000fc800078e00ff */
[----:B------:R-:W-:-:S04]  /*ec60*/  IMAD.MOV R4, RZ, RZ, -R4 ;  /* 0x000000ffff047224 */ /* 0x000fc800078e0a04 */
[----:B------:R-:W-:-:S05]  /*ec70*/  IMAD R9, R28, R4, R9 ;  /* 0x000000041c097224 */ /* 0x000fca00078e0209 */
[----:B------:R-:W-:Y:S02]  /*ec80*/  ISETP.GT.U32.AND P3, PT, R28, R9, PT ;  /* 0x000000091c00720c */ /* 0x000fe40003f64070 */
[----:B------:R-:W-:Y:S01]  /*ec90*/  IABS R2, R16 ;  /* 0x0000001000027213 */ /* 0x000fe20000000000 */
[----:B------:R-:W-:-:S04]  /*eca0*/  IMAD.HI.U32 R4, R15, R7, RZ ;  /* 0x000000070f047227 */ /* 0x000fc800078e00ff */
[----:B------:R-:W-:-:S04]  /*ecb0*/  IMAD.HI.U32 R13, R15, R2, RZ ;  /* 0x000000020f0d7227 */ /* 0x000fc800078e00ff */
[----:B------:R-:W-:Y:S02]  /*ecc0*/  IMAD.MOV R13, RZ, RZ, -R13 ;  /* 0x000000ffff0d7224 */ /* 0x000fe400078e0a0d */
[----:B------:R-:W-:Y:S01]  /*ecd0*/  @!P3 IMAD.IADD R9, R9, 0x1, -R28 ;  /* 0x000000010909b824 */ /* 0x000fe200078e0a1c */
[C---:B------:R-:W-:Y:S01]  /*ece0*/  ISETP.GT.U32.AND P3, PT, R28.reuse, R6, PT ;  /* 0x000000061c00720c */ /* 0x040fe20003f64070 */
[----:B------:R-:W-:Y:S02]  /*ecf0*/  IMAD.MOV R4, RZ, RZ, -R4 ;  /* 0x000000ffff047224 */ /* 0x000fe400078e0a04 */
[C---:B------:R-:W-:Y:S02]  /*ed00*/  IMAD R2, R28.reuse, R13, R2 ;  /* 0x0000000d1c027224 */ /* 0x040fe400078e0202 */
[----:B------:R-:W-:-:S03]  /*ed10*/  IMAD R7, R28, R4, R7 ;  /* 0x000000041c077224 */ /* 0x000fc600078e0207 */
[----:B------:R-:W-:-:S05]  /*ed20*/  ISETP.GT.U32.AND P6, PT, R28, R2, PT ;  /* 0x000000021c00720c */ /* 0x000fca0003fc4070 */
[----:B------:R-:W-:Y:S01]  /*ed30*/  @!P3 IMAD.IADD R6, R6, 0x1, -R28 ;  /* 0x000000010606b824 */ /* 0x000fe200078e0a1c */
[----:B------:R-:W-:Y:S02]  /*ed40*/  ISETP.GT.U32.AND P3, PT, R28, R7, PT ;  /* 0x000000071c00720c */ /* 0x000fe40003f64070 */
[----:B----4-:R-:W-:-:S05]  /*ed50*/  IABS R0, R24 ;  /* 0x0000001800007213 */ /* 0x010fca0000000000 */
[----:B------:R-:W-:Y:S02]  /*ed60*/  @!P6 IMAD.IADD R2, R2, 0x1, -R28 ;  /* 0x000000010202e824 */ /* 0x000fe400078e0a1c */
[----:B0-----:R-:W-:-:S04]  /*ed70*/  IMAD.HI.U32 R5, R15, R0, RZ ;  /* 0x000000000f057227 */ /* 0x001fc800078e00ff */
[----:B------:R-:W-:Y:S01]  /*ed80*/  @!P3 IMAD.IADD R7, R7, 0x1, -R28 ;  /* 0x000000010707b824 */ /* 0x000fe200078e0a1c */
[----:B------:R-:W-:Y:S01]  /*ed90*/  ISETP.GT.U32.AND P3, PT, R28, R2, PT ;  /* 0x000000021c00720c */ /* 0x000fe20003f64070 */
[----:B------:R-:W-:Y:S01]  /*eda0*/  IMAD.MOV R5, RZ, RZ, -R5 ;  /* 0x000000ffff057224 */ /* 0x000fe200078e0a05 */
[----:B---3--:R-:W-:-:S03]  /*edb0*/  IABS R4, R23 ;  /* 0x0000001700047213 */ /* 0x008fc60000000000 */
[C---:B------:R-:W-:Y:S01]  /*edc0*/  IMAD R0, R28.reuse, R5, R0 ;  /* 0x000000051c007224 */ /* 0x040fe200078e0200 */
[----:B------:R-:W-:Y:S01]  /*edd0*/  ISETP.GT.U32.AND P6, PT, R28, R8, PT ;  /* 0x000000081c00720c */ /* 0x000fe20003fc4070 */
[----:B------:R-:W-:-:S06]  /*ede0*/  IMAD.HI.U32 R10, R15, R4, RZ ;  /* 0x000000040f0a7227 */ /* 0x000fcc00078e00ff */
[----:B------:R-:W-:Y:S01]  /*edf0*/  @!P3 IMAD.IADD R2, R2, 0x1, -R28 ;  /* 0x000000010202b824 */ /* 0x000fe200078e0a1c */
[C---:B------:R-:W-:Y:S01]  /*ee00*/  ISETP.GT.U32.AND P3, PT, R28.reuse, R0, PT ;  /* 0x000000001c00720c */ /* 0x040fe20003f64070 */
[----:B------:R-:W-:Y:S02]  /*ee10*/  IMAD.MOV R10, RZ, RZ, -R10 ;  /* 0x000000ffff0a7224 */ /* 0x000fe400078e0a0a */
[----:B------:R-:W-:Y:S02]  /*ee20*/  IMAD.MOV.U32 R11, RZ, RZ, R6 ;  /* 0x000000ffff0b7224 */ /* 0x000fe400078e0006 */
[----:B------:R-:W-:Y:S02]  /*ee30*/  IMAD R4, R28, R10, R4 ;  /* 0x0000000a1c047224 */ /* 0x000fe400078e0204 */
[----:B------:R-:W-:Y:S01]  /*ee40*/  @!P1 IMAD.MOV R11, RZ, RZ, -R11 ;  /* 0x000000ffff0b9224 */ /* 0x000fe200078e0a0b */
[----:B------:R-:W-:Y:S01]  /*ee50*/  IABS R6, R22 ;  /* 0x0000001600067213 */ /* 0x000fe20000000000 */
[----:B------:R-:W-:Y:S01]  /*ee60*/  @!P6 IMAD.IADD R8, R8, 0x1, -R28 ;  /* 0x000000010808e824 */ /* 0x000fe200078e0a1c */
[----:B------:R-:W-:-:S02]  /*ee70*/  ISETP.GT.U32.AND P0, PT, R28, R9, PT ;  /* 0x000000091c00720c */ /* 0x000fc40003f04070 */
[----:B------:R-:W-:Y:S01]  /*ee80*/  ISETP.GT.U32.AND P6, PT, R28, R4, PT ;  /* 0x000000041c00720c */ /* 0x000fe20003fc4070 */
[----:B------:R-:W-:Y:S01]  /*ee90*/  @!P3 IMAD.IADD R0, R0, 0x1, -R28 ;  /* 0x000000010000b824 */ /* 0x000fe200078e0a1c */
[----:B------:R-:W-:Y:S01]  /*eea0*/  STL [R1+0x164], R11 ;  /* 0x0001640b01007387 */ /* 0x000fe20000100800 */
[----:B------:R-:W-:Y:S01]  /*eeb0*/  ISETP.GE.AND P3, PT, R24, RZ, PT ;  /* 0x000000ff1800720c */ /* 0x000fe20003f66270 */
[----:B------:R-:W-:Y:S02]  /*eec0*/  IMAD.HI.U32 R14, R15, R6, RZ ;  /* 0x000000060f0e7227 */ /* 0x000fe400078e00ff */
[----:B------:R-:W3:Y:S01]  /*eed0*/  LDL.LU R24, [R1+0x3ac] ;  /* 0x0003ac0001187983 */ /* 0x000ee20000300800 */
[----:B------:R-:W-:Y:S01]  /*eee0*/  ISETP.GE.AND P5, PT, R17, RZ, PT ;  /* 0x000000ff1100720c */ /* 0x000fe20003fa6270 */
[----:B------:R-:W-:Y:S01]  /*eef0*/  IMAD.MOV R14, RZ, RZ, -R14 ;  /* 0x000000ffff0e7224 */ /* 0x000fe200078e0a0e */
[----:B------:R-:W-:Y:S02]  /*ef00*/  ISETP.GT.U32.AND P1, PT, R28, R7, PT ;  /* 0x000000071c00720c */ /* 0x000fe40003f24070 */
[----:B------:R-:W-:-:S02]  /*ef10*/  @!P0 IMAD.IADD R9, R9, 0x1, -R28 ;  /* 0x0000000109098824 */ /* 0x000fc400078e0a1c */
[----:B------:R-:W-:Y:S02]  /*ef20*/  IMAD R6, R28, R14, R6 ;  /* 0x0000000e1c067224 */ /* 0x000fe400078e0206 */
[----:B------:R-:W-:Y:S01]  /*ef30*/  @!P6 IMAD.IADD R4, R4, 0x1, -R28 ;  /* 0x000000010404e824 */ /* 0x000fe200078e0a1c */
[----:B------:R-:W-:Y:S01]  /*ef40*/  ISETP.GE.AND P0, PT, R16, RZ, PT ;  /* 0x000000ff1000720c */ /* 0x000fe20003f06270 */
[----:B------:R-:W-:Y:S01]  /*ef50*/  @!P2 IMAD.MOV R9, RZ, RZ, -R9 ;  /* 0x000000ffff09a224 */ /* 0x000fe200078e0a09 */
[C---:B------:R-:W-:Y:S02]  /*ef60*/  ISETP.GT.U32.AND P6, PT, R28.reuse, R6, PT ;  /* 0x000000061c00720c */ /* 0x040fe40003fc4070 */
[C---:B------:R-:W-:Y:S01]  /*ef70*/  ISETP.GT.U32.AND P2, PT, R28.reuse, R4, PT ;  /* 0x000000041c00720c */ /* 0x040fe20003f44070 */
[----:B------:R-:W-:Y:S02]  /*ef80*/  @!P5 IMAD.MOV R8, RZ, RZ, -R8 ;  /* 0x000000ffff08d224 */ /* 0x000fe400078e0a08 */
[----:B------:R-:W-:Y:S01]  /*ef90*/  @!P1 IMAD.IADD R7, R7, 0x1, -R28 ;  /* 0x0000000107079824 */ /* 0x000fe200078e0a1c */
[----:B------:R-:W-:Y:S04]  /*efa0*/  STL [R1+0x154], R9 ;  /* 0x0001540901007387 */ /* 0x000fe80000100800 */
[----:B------:R0:W-:Y:S01]  /*efb0*/  STL [R1+0x150], R8 ;  /* 0x0001500801007387 */ /* 0x0001e20000100800 */
[----:B------:R-:W-:-:S02]  /*efc0*/  ISETP.GT.U32.AND P5, PT, R28, R0, PT ;  /* 0x000000001c00720c */ /* 0x000fc40003fa4070 */
[--C-:B------:R-:W-:Y:S02]  /*efd0*/  @!P6 IMAD.IADD R6, R6, 0x1, -R28.reuse ;  /* 0x000000010606e824 */ /* 0x100fe400078e0a1c */
[----:B------:R-:W-:Y:S02]  /*efe0*/  @!P2 IMAD.IADD R4, R4, 0x1, -R28 ;  /* 0x000000010404a824 */ /* 0x000fe400078e0a1c */
[----:B0-----:R-:W-:-:S04]  /*eff0*/  IMAD.MOV.U32 R8, RZ, RZ, R7 ;  /* 0x000000ffff087224 */ /* 0x001fc800078e0007 */
[----:B------:R-:W-:Y:S01]  /*f000*/  @!P4 IMAD.MOV R8, RZ, RZ, -R8 ;  /* 0x000000ffff08c224 */ /* 0x000fe200078e0a08 */
[----:B------:R-:W-:Y:S01]  /*f010*/  ISETP.GE.AND P1, PT, R23, RZ, PT ;  /* 0x000000ff1700720c */ /* 0x000fe20003f26270 */
[----:B------:R-:W-:Y:S01]  /*f020*/  @!P0 IMAD.MOV R2, RZ, RZ, -R2 ;  /* 0x000000ffff028224 */ /* 0x000fe200078e0a02 */
[----:B------:R-:W-:Y:S01]  /*f030*/  ISETP.GT.U32.AND P6, PT, R28, R6, PT ;  /* 0x000000061c00720c */ /* 0x000fe20003fc4070 */
[----:B------:R-:W-:Y:S01]  /*f040*/  @!P5 IMAD.IADD R0, R0, 0x1, -R28 ;  /* 0x000000010000d824 */ /* 0x000fe200078e0a1c */
[----:B------:R-:W-:Y:S02]  /*f050*/  ISETP.GE.AND P5, PT, R22, RZ, PT ;  /* 0x000000ff1600720c */ /* 0x000fe40003fa6270 */
[----:B------:R-:W-:Y:S04]  /*f060*/  STL [R1+0x14c], R2 ;  /* 0x00014c0201007387 */ /* 0x000fe80000100800 */
[----:B------:R-:W-:Y:S03]  /*f070*/  STL [R1+0x144], R8 ;  /* 0x0001440801007387 */ /* 0x000fe60000100800 */
[----:B------:R-:W-:-:S02]  /*f080*/  @!P1 IMAD.MOV R4, RZ, RZ, -R4 ;  /* 0x000000ffff049224 */ /* 0x000fc400078e0a04 */
[----:B------:R-:W-:Y:S02]  /*f090*/  @!P6 IMAD.IADD R6, R6, 0x1, -R28 ;  /* 0x000000010606e824 */ /* 0x000fe400078e0a1c */
[----:B------:R-:W-:Y:S01]  /*f0a0*/  @!P3 IMAD.MOV R0, RZ, RZ, -R0 ;  /* 0x000000ffff00b224 */ /* 0x000fe200078e0a00 */
[----:B-----5:R-:W-:Y:S02]  /*f0b0*/  IABS R10, R20 ;  /* 0x00000014000a7213 */ /* 0x020fe40000000000 */
[----:B------:R-:W-:-:S03]  /*f0c0*/  IABS R5, R21 ;  /* 0x0000001500057213 */ /* 0x000fc60000000000 */
[----:B------:R-:W-:Y:S01]  /*f0d0*/  IMAD.HI.U32 R16, R15, R10, RZ ;  /* 0x0000000a0f107227 */ /* 0x000fe200078e00ff */
[----:B------:R-:W-:-:S03]  /*f0e0*/  IABS R13, R25 ;  /* 0x00000019000d7213 */ /* 0x000fc60000000000 */
[----:B------:R-:W-:-:S04]  /*f0f0*/  IMAD.HI.U32 R14, R15, R5, RZ ;  /* 0x000000050f0e7227 */ /* 0x000fc800078e00ff */
[----:B------:R-:W-:Y:S02]  /*f100*/  IMAD.MOV R16, RZ, RZ, -R16 ;  /* 0x000000ffff107224 */ /* 0x000fe400078e0a10 */
[----:B------:R-:W-:Y:S02]  /*f110*/  IMAD.MOV R14, RZ, RZ, -R14 ;  /* 0x000000ffff0e7224 */ /* 0x000fe400078e0a0e */
[----:B------:R-:W-:-:S04]  /*f120*/  IMAD.HI.U32 R12, R15, R13, RZ ;  /* 0x0000000d0f0c7227 */ /* 0x000fc800078e00ff */
[C---:B------:R-:W-:Y:S02]  /*f130*/  IMAD R10, R28.reuse, R16, R10 ;  /* 0x000000101c0a7224 */ /* 0x040fe400078e020a */
[C---:B------:R-:W-:Y:S02]  /*f140*/  IMAD R5, R28.reuse, R14, R5 ;  /* 0x0000000e1c057224 */ /* 0x040fe400078e0205 */
[----:B------:R-:W-:Y:S01]  /*f150*/  IMAD.MOV R12, RZ, RZ, -R12 ;  /* 0x000000ffff0c7224 */ /* 0x000fe200078e0a0c */
[C---:B------:R-:W-:Y:S02]  /*f160*/  ISETP.GT.U32.AND P4, PT, R28.reuse, R10, PT ;  /* 0x0000000a1c00720c */ /* 0x040fe40003f84070 */
[C---:B------:R-:W-:Y:S01]  /*f170*/  ISETP.GT.U32.AND P2, PT, R28.reuse, R5, PT ;  /* 0x000000051c00720c */ /* 0x040fe20003f44070 */
[----:B------:R-:W-:-:S05]  /*f180*/  IMAD R12, R28, R12, R13 ;  /* 0x0000000c1c0c7224 */ /* 0x000fca00078e020d */
[----:B------:R-:W-:-:S05]  /*f190*/  ISETP.GT.U32.AND P0, PT, R28, R12, PT ;  /* 0x0000000c1c00720c */ /* 0x000fca0003f04070 */
[--C-:B------:R-:W-:Y:S02]  /*f1a0*/  @!P4 IMAD.IADD R10, R10, 0x1, -R28.reuse ;  /* 0x000000010a0ac824 */ /* 0x100fe400078e0a1c */
[--C-:B------:R-:W-:Y:S01]  /*f1b0*/  @!P2 IMAD.IADD R5, R5, 0x1, -R28.reuse ;  /* 0x000000010505a824 */ /* 0x100fe200078e0a1c */
[----:B------:R-:W-:Y:S02]  /*f1c0*/  ISETP.GE.AND P6, PT, R25, RZ, PT ;  /* 0x000000ff1900720c */ /* 0x000fe40003fc6270 */
[C---:B------:R-:W-:Y:S01]  /*f1d0*/  ISETP.GT.U32.AND P2, PT, R28.reuse, R10, PT ;  /* 0x0000000a1c00720c */ /* 0x040fe20003f44070 */
[----:B------:R-:W4:Y:S01]  /*f1e0*/  LDL.LU R25, [R1+0x3b0] ;  /* 0x0003b00001197983 */ /* 0x000f220000300800 */
[----:B------:R-:W-:Y:S01]  /*f1f0*/  ISETP.GT.U32.AND P1, PT, R28, R5, PT ;  /* 0x000000051c00720c */ /* 0x000fe20003f24070 */
[----:B------:R-:W-:Y:S01]  /*f200*/  @!P0 IMAD.IADD R12, R12, 0x1, -R28 ;  /* 0x000000010c0c8824 */ /* 0x000fe200078e0a1c */
[----:B------:R-:W-:Y:S02]  /*f210*/  ISETP.GE.AND P0, PT, R20, RZ, PT ;  /* 0x000000ff1400720c */ /* 0x000fe40003f06270 */
[----:B------:R-:W5:Y:S04]  /*f220*/  LDL.LU R20, [R1+0x3c0] ;  /* 0x0003c00001147983 */ /* 0x000f680000300800 */
[----:B------:R0:W-:Y:S01]  /*f230*/  STL [R1+0x140], R4 ;  /* 0x0001400401007387 */ /* 0x0001e20000100800 */
[----:B--2---:R-:W-:Y:S01]  /*f240*/  IABS R13, R27 ;  /* 0x0000001b000d7213 */ /* 0x004fe20000000000 */
[----:B0-----:R-:W-:-:S04]  /*f250*/  IMAD.MOV.U32 R4, RZ, RZ, R6 ;  /* 0x000000ffff047224 */ /* 0x001fc800078e0006 */
[----:B------:R-:W-:Y:S01]  /*f260*/  @!P5 IMAD.MOV R4, RZ, RZ, -R4 ;  /* 0x000000ffff04d224 */ /* 0x000fe200078e0a04 */
[----:B------:R0:W-:Y:S01]  /*f270*/  STL [R1+0x13c], R0 ;  /* 0x00013c0001007387 */ /* 0x0001e20000100800 */
[--C-:B------:R-:W-:Y:S01]  /*f280*/  @!P2 IMAD.IADD R10, R10, 0x1, -R28.reuse ;  /* 0x000000010a0aa824 */ /* 0x100fe200078e0a1c */
[----:B------:R-:W-:Y:S01]  /*f290*/  ISETP.GE.AND P2, PT, R27, RZ, PT ;  /* 0x000000ff1b00720c */ /* 0x000fe20003f46270 */
[----:B------:R-:W-:Y:S01]  /*f2a0*/  @!P1 IMAD.IADD R5, R5, 0x1, -R28 ;  /* 0x0000000105059824 */ /* 0x000fe200078e0a1c */
[----:B------:R-:W-:Y:S01]  /*f2b0*/  STL [R1+0x138], R4 ;  /* 0x0001380401007387 */ /* 0x000fe20000100800 */
[----:B------:R-:W-:Y:S02]  /*f2c0*/  IABS R14, R29 ;  /* 0x0000001d000e7213 */ /* 0x000fe40000000000 */
[----:B------:R-:W-:Y:S01]  /*f2d0*/  ISETP.GE.AND P1, PT, R29, RZ, PT ;  /* 0x000000ff1d00720c */ /* 0x000fe20003f26270 */
[----:B------:R-:W2:Y:S04]  /*f2e0*/  LDL.LU R27, [R1+0x3d8] ;  /* 0x0003d800011b7983 */ /* 0x000ea80000300800 */
[----:B------:R-:W2:Y:S01]  /*f2f0*/  LDL.LU R29, [R1+0x3d0] ;  /* 0x0003d000011d7983 */ /* 0x000ea20000300800 */
[----:B------:R-:W-:Y:S01]  /*f300*/  IMAD.HI.U32 R7, R15, R13, RZ ;  /* 0x0000000d0f077227 */ /* 0x000fe200078e00ff */
[----:B------:R-:W-:-:S03]  /*f310*/  ISETP.GT.U32.AND P4, PT, R28, R12, PT ;  /* 0x0000000c1c00720c */ /* 0x000fc60003f84070 */
[----:B------:R-:W-:Y:S02]  /*f320*/  IMAD.MOV R7, RZ, RZ, -R7 ;  /* 0x000000ffff077224 */ /* 0x000fe400078e0a07 */
[----:B------:R-:W-:-:S04]  /*f330*/  IMAD.HI.U32 R2, R15, R14, RZ ;  /* 0x0000000e0f027227 */ /* 0x000fc800078e00ff */
[----:B------:R-:W-:Y:S02]  /*f340*/  IMAD R7, R28, R7, R13 ;  /* 0x000000071c077224 */ /* 0x000fe400078e020d */
[----:B------:R-:W-:Y:S02]  /*f350*/  IMAD.MOV R2, RZ, RZ, -R2 ;  /* 0x000000ffff027224 */ /* 0x000fe400078e0a02 */
[----:B------:R-:W-:Y:S01]  /*f360*/  @!P4 IMAD.IADD R12, R12, 0x1, -R28 ;  /* 0x000000010c0cc824 */ /* 0x000fe200078e0a1c */
[C---:B------:R-:W-:Y:S01]  /*f370*/  ISETP.GT.U32.AND P3, PT, R28.reuse, R7, PT ;  /* 0x000000071c00720c */ /* 0x040fe20003f64070 */
[----:B------:R-:W-:Y:S02]  /*f380*/  IMAD R2, R28, R2, R14 ;  /* 0x000000021c027224 */ /* 0x000fe400078e020e */
[----:B------:R-:W-:-:S03]  /*f390*/  IMAD.MOV.U32 R6, RZ, RZ, R12 ;  /* 0x000000ffff067224 */ /* 0x000fc600078e000c */
[----:B------:R-:W-:Y:S01]  /*f3a0*/  ISETP.GT.U32.AND P4, PT, R28, R2, PT ;  /* 0x000000021c00720c */ /* 0x000fe20003f84070 */
[----:B------:R-:W-:-:S05]  /*f3b0*/  @!P6 IMAD.MOV R6, RZ, RZ, -R6 ;  /* 0x000000ffff06e224 */ /* 0x000fca00078e0a06 */
[----:B------:R1:W-:Y:S01]  /*f3c0*/  STL [R1+0x134], R6 ;  /* 0x0001340601007387 */ /* 0x0003e20000100800 */
[----:B------:R-:W-:Y:S01]  /*f3d0*/  @!P3 IMAD.IADD R7, R7, 0x1, -R28 ;  /* 0x000000010707b824 */ /* 0x000fe200078e0a1c */
[----:B---3--:R-:W-:-:S05]  /*f3e0*/  IABS R8, R24 ;  /* 0x0000001800087213 */ /* 0x008fca0000000000 */
[----:B0-----:R-:W-:-:S04]  /*f3f0*/  IMAD.HI.U32 R0, R15, R8, RZ ;  /* 0x000000080f007227 */ /* 0x001fc800078e00ff */
[----:B------:R-:W-:-:S04]  /*f400*/  IMAD.MOV R0, RZ, RZ, -R0 ;  /* 0x000000ffff007224 */ /* 0x000fc800078e0a00 */
[----:B------:R-:W-:Y:S02]  /*f410*/  IMAD R8, R28, R0, R8 ;  /* 0x000000001c087224 */ /* 0x000fe400078e0208 */
[----:B------:R-:W-:-:S04]  /*f420*/  IMAD.MOV.U32 R0, RZ, RZ, R10 ;  /* 0x000000ffff007224 */ /* 0x000fc800078e000a */
[----:B------:R-:W-:Y:S01]  /*f430*/  @!P0 IMAD.MOV R0, RZ, RZ, -R0 ;  /* 0x000000ffff008224 */ /* 0x000fe200078e0a00 */
[----:B------:R-:W-:-:S04]  /*f440*/  ISETP.GE.AND P3, PT, R24, RZ, PT ;  /* 0x000000ff1800720c */ /* 0x000fc80003f66270 */
[----:B------:R0:W-:Y:S01]  /*f450*/  STL [R1+0x4a48], R0 ;  /* 0x004a480001007387 */ /* 0x0001e20000100800 */
[----:B------:R-:W-:-:S03]  /*f460*/  @!P4 IMAD.IADD R2, R2, 0x1, -R28 ;  /* 0x000000010202c824 */ /* 0x000fc600078e0a1c */
[----:B------:R-:W3:Y:S01]  /*f470*/  LDL.LU R24, [R1+0x3d4] ;  /* 0x0003d40001187983 */ /* 0x000ee20000300800 */
[C---:B------:R-:W-:Y:S02]  /*f480*/  ISETP.GT.U32.AND P4, PT, R28.reuse, R7, PT ;  /* 0x000000071c00720c */ /* 0x040fe40003f84070 */
[C---:B------:R-:W-:Y:S02]  /*f490*/  ISETP.GT.U32.AND P0, PT, R28.reuse, R8, PT ;  /* 0x000000081c00720c */ /* 0x040fe40003f04070 */
[----:B------:R-:W-:Y:S02]  /*f4a0*/  ISETP.GE.AND P5, PT, R21, RZ, PT ;  /* 0x000000ff1500720c */ /* 0x000fe40003fa6270 */
[----:B------:R-:W-:Y:S01]  /*f4b0*/  ISETP.GT.U32.AND P6, PT, R28, R2, PT ;  /* 0x000000021c00720c */ /* 0x000fe20003fc4070 */
[----:B-1----:R-:W-:-:S06]  /*f4c0*/  IMAD.MOV.U32 R6, RZ, RZ, R5 ;  /* 0x000000ffff067224 */ /* 0x002fcc00078e0005 */
[--C-:B------:R-:W-:Y:S02]  /*f4d0*/  @!P4 IMAD.IADD R7, R7, 0x1, -R28.reuse ;  /* 0x000000010707c824 */ /* 0x100fe400078e0a1c */
[----:B------:R-:W-:Y:S02]  /*f4e0*/  @!P0 IMAD.IADD R8, R8, 0x1, -R28 ;  /* 0x0000000108088824 */ /* 0x000fe400078e0a1c */
[----:B0-----:R-:W-:Y:S02]  /*f4f0*/  IMAD.MOV.U32 R0, RZ, RZ, R7 ;  /* 0x000000ffff007224 */ /* 0x001fe400078e0007 */
[----:B------:R-:W-:Y:S01]  /*f500*/  @!P5 IMAD.MOV R6, RZ, RZ, -R6 ;  /* 0x000000ffff06d224 */ /* 0x000fe200078e0a06 */
[----:B------:R-:W-:Y:S01]  /*f510*/  ISETP.GT.U32.AND P0, PT, R28, R8, PT ;  /* 0x000000081c00720c */ /* 0x000fe20003f04070 */
[----:B------:R-:W-:Y:S02]  /*f520*/  @!P2 IMAD.MOV R0, RZ, RZ, -R0 ;  /* 0x000000ffff00a224 */ /* 0x000fe400078e0a00 */
[----:B------:R-:W-:-:S10]  /*f530*/  @!P6 IMAD.IADD R2, R2, 0x1, -R28 ;  /* 0x000000010202e824 */ /* 0x000fd400078e0a1c */
[----:B------:R-:W-:Y:S01]  /*f540*/  @!P0 IMAD.IADD R8, R8, 0x1, -R28 ;  /* 0x0000000108088824 */ /* 0x000fe200078e0a1c */
[----:B----4-:R-:W-:Y:S02]  /*f550*/  IABS R4, R25 ;  /* 0x0000001900047213 */ /* 0x010fe40000000000 */
[----:B------:R-:W-:Y:S02]  /*f560*/  ISETP.GE.AND P5, PT, R25, RZ, PT ;  /* 0x000000ff1900720c */ /* 0x000fe40003fa6270 */
[----:B------:R-:W4:Y:S01]  /*f570*/  LDL.LU R25, [R1+0x3dc] ;  /* 0x0003dc0001197983 */ /* 0x000f220000300800 */
[----:B-----5:R-:W-:Y:S01]  /*f580*/  IABS R12, R20 ;  /* 0x00000014000c7213 */ /* 0x020fe20000000000 */
[----:B------:R-:W-:Y:S01]  /*f590*/  IMAD.HI.U32 R9, R15, R4, RZ ;  /* 0x000000040f097227 */ /* 0x000fe200078e00ff */
[----:B------:R-:W-:Y:S02]  /*f5a0*/  ISETP.GE.AND P4, PT, R20, RZ, PT ;  /* 0x000000ff1400720c */ /* 0x000fe40003f86270 */
[----:B------:R-:W5:Y:S01]  /*f5b0*/  LDL.LU R20, [R1+0x3e0] ;  /* 0x0003e00001147983 */ /* 0x000f620000300800 */
[----:B------:R-:W-:-:S03]  /*f5c0*/  IMAD.MOV R9, RZ, RZ, -R9 ;  /* 0x000000ffff097224 */ /* 0x000fc600078e0a09 */
[----:B------:R0:W-:Y:S01]  /*f5d0*/  STL [R1+0x130], R0 ;  /* 0x0001300001007387 */ /* 0x0001e20000100800 */
[----:B------:R-:W-:Y:S02]  /*f5e0*/  IMAD R10, R28, R9, R4 ;  /* 0x000000091c0a7224 */ /* 0x000fe400078e0204 */
[----:B------:R-:W-:Y:S02]  /*f5f0*/  IMAD.MOV.U32 R4, RZ, RZ, R12 ;  /* 0x000000ffff047224 */ /* 0x000fe400078e000c */
[----:B0-----:R-:W-:-:S04]  /*f600*/  IMAD.MOV.U32 R0, RZ, RZ, R2 ;  /* 0x000000ffff007224 */ /* 0x001fc800078e0002 */
[----:B------:R-:W-:-:S05]  /*f610*/  @!P1 IMAD.MOV R0, RZ, RZ, -R0 ;  /* 0x000000ffff009224 */ /* 0x000fca00078e0a00 */
[----:B------:R0:W-:Y:S01]  /*f620*/  STL [R1+0x12c], R0 ;  /* 0x00012c0001007387 */ /* 0x0001e20000100800 */
[----:B--2---:R-:W-:Y:S02]  /*f630*/  IABS R12, R29 ;  /* 0x0000001d000c7213 */ /* 0x004fe40000000000 */
[----:B------:R-:W-:Y:S01]  /*f640*/  ISETP.GE.AND P0, PT, R29, RZ, PT ;  /* 0x000000ff1d00720c */ /* 0x000fe20003f06270 */
[----:B------:R-:W-:Y:S02]  /*f650*/  IMAD.MOV.U32 R29, RZ, RZ, R26 ;  /* 0x000000ffff1d7224 */ /* 0x000fe400078e001a */
[----:B------:R-:W2:Y:S01]  /*f660*/  LDL.LU R26, [R1+0x3e4] ;  /* 0x0003e400011a7983 */ /* 0x000ea20000300800 */
[----:B------:R-:W-:Y:S01]  /*f670*/  IMAD.HI.U32 R5, R15, R4, RZ ;  /* 0x000000040f057227 */ /* 0x000fe200078e00ff */
[----:B------:R-:W-:-:S03]  /*f680*/  ISETP.GT.U32.AND P6, PT, R28, R10, PT ;  /* 0x0000000a1c00720c */ /* 0x000fc60003fc4070 */
[----:B------:R-:W-:-:S04]  /*f690*/  IMAD.MOV R5, RZ, RZ, -R5 ;  /* 0x000000ffff057224 */ /* 0x000fc800078e0a05 */
[----:B------:R-:W-:-:S05]  /*f6a0*/  IMAD R4, R28, R5, R4 ;  /* 0x000000051c047224 */ /* 0x000fca00078e0204 */
[----:B------:R-:W-:Y:S01]  /*f6b0*/  ISETP.GT.U32.AND P1, PT, R28, R4, PT ;  /* 0x000000041c00720c */ /* 0x000fe20003f24070 */
[----:B------:R-:W-:-:S05]  /*f6c0*/  @!P6 IMAD.IADD R10, R10, 0x1, -R28 ;  /* 0x000000010a0ae824 */ /* 0x000fca00078e0a1c */
[----:B------:R-:W-:-:S07]  /*f6d0*/  ISETP.GT.U32.AND P6, PT, R28, R10, PT ;  /* 0x0000000a1c00720c */ /* 0x000fce0003fc4070 */
[----:B------:R-:W-:Y:S01]  /*f6e0*/  @!P1 IMAD.IADD R4, R4, 0x1, -R28 ;  /* 0x0000000104049824 */ /* 0x000fe200078e0a1c */
[----:B------:R-:W-:-:S04]  /*f6f0*/  IABS R9, R27 ;  /* 0x0000001b00097213 */ /* 0x000fc80000000000 */
[----:B------:R-:W-:Y:S01]  /*f700*/  ISETP.GT.U32.AND P1, PT, R28, R4, PT ;  /* 0x000000041c00720c */ /* 0x000fe20003f24070 */
[----:B------:R-:W-:Y:S01]  /*f710*/  @!P6 IMAD.IADD R10, R10, 0x1, -R28 ;  /* 0x000000010a0ae824 */ /* 0x000fe200078e0a1c */
[----:B------:R-:W-:Y:S01]  /*f720*/  ISETP.GE.AND P2, PT, R27, RZ, PT ;  /* 0x000000ff1b00720c */ /* 0x000fe20003f46270 */
[----:B------:R-:W-:Y:S01]  /*f730*/  IMAD.MOV.U32 R11, RZ, RZ, R8 ;  /* 0x000000ffff0b7224 */ /* 0x000fe200078e0008 */
[----:B------:R-:W2:Y:S01]  /*f740*/  LDL.LU R27, [R1+0x3e8] ;  /* 0x0003e800011b7983 */ /* 0x000ea20000300800 */
[----:B0-----:R-:W-:Y:S02]  /*f750*/  IMAD.MOV.U32 R0, RZ, RZ, R10 ;  /* 0x000000ffff007224 */ /* 0x001fe400078e000a */
[----:B------:R-:W-:-:S04]  /*f760*/  IMAD.HI.U32 R13, R15, R9, RZ ;  /* 0x000000090f0d7227 */ /* 0x000fc800078e00ff */
[----:B------:R-:W-:Y:S02]  /*f770*/  @!P3 IMAD.MOV R11, RZ, RZ, -R11 ;  /* 0x000000ffff0bb224 */ /* 0x000fe400078e0a0b */
[----:B------:R-:W-:Y:S02]  /*f780*/  @!P5 IMAD.MOV R0, RZ, RZ, -R0 ;  /* 0x000000ffff00d224 */ /* 0x000fe400078e0a00 */
[----:B------:R-:W-:Y:S01]  /*f790*/  IMAD.HI.U32 R5, R15, R12, RZ ;  /* 0x0000000c0f057227 */ /* 0x000fe200078e00ff */
[----:B------:R-:W-:Y:S03]  /*f7a0*/  STL [R1+0xf8], R11 ;  /* 0x0000f80b01007387 */ /* 0x000fe60000100800 */
[----:B------:R-:W-:Y:S02]  /*f7b0*/  IMAD.MOV R13, RZ, RZ, -R13 ;  /* 0x000000ffff0d7224 */ /* 0x000fe400078e0a0d */
[----:B------:R-:W-:Y:S01]  /*f7c0*/  @!P1 IMAD.IADD R4, R4, 0x1, -R28 ;  /* 0x0000000104049824 */ /* 0x000fe200078e0a1c */
[----:B------:R0:W-:Y:S01]  /*f7d0*/  STL [R1+0x108], R0 ;  /* 0x0001080001007387 */ /* 0x0001e20000100800 */
[----:B------:R-:W-:-:S02]  /*f7e0*/  IMAD.MOV R5, RZ, RZ, -R5 ;  /* 0x000000ffff057224 */ /* 0x000fc400078e0a05 */
[C---:B------:R-:W-:Y:S02]  /*f7f0*/  IMAD R9, R28.reuse, R13, R9 ;  /* 0x0000000d1c097224 */ /* 0x040fe400078e0209 */
[C---:B------:R-:W-:Y:S02]  /*f800*/  IMAD R12, R28.reuse, R5, R12 ;  /* 0x000000051c0c7224 */ /* 0x040fe400078e020c */
[----:B0-----:R-:W-:Y:S01]  /*f810*/  IMAD.MOV.U32 R0, RZ, RZ, R4 ;  /* 0x000000ffff007224 */ /* 0x001fe200078e0004 */
[----:B------:R-:W-:-:S03]  /*f820*/  ISETP.GT.U32.AND P6, PT, R28, R9, PT ;  /* 0x000000091c00720c */ /* 0x000fc60003fc4070 */
[----:B------:R-:W-:Y:S01]  /*f830*/  @!P4 IMAD.MOV R0, RZ, RZ, -R0 ;  /* 0x000000ffff00c224 */ /* 0x000fe200078e0a00 */
[----:B------:R-:W-:-:S04]  /*f840*/  ISETP.GT.U32.AND P3, PT, R28, R12, PT ;  /* 0x0000000c1c00720c */ /* 0x000fc80003f64070 */
[----:B------:R0:W-:Y:S01]  /*f850*/  STL [R1+0x128], R0 ;  /* 0x0001280001007387 */ /* 0x0001e20000100800 */
[----:B---3--:R-:W-:Y:S02]  /*f860*/  IABS R2, R24 ;  /* 0x0000001800027213 */ /* 0x008fe40000000000 */
[----:B------:R-:W-:Y:S01]  /*f870*/  ISETP.GE.AND P5, PT, R24, RZ, PT ;  /* 0x000000ff1800720c */ /* 0x000fe20003fa6270 */
[----:B------:R-:W-:Y:S02]  /*f880*/  IMAD.MOV.U32 R24, RZ, RZ, R29 ;  /* 0x000000ffff187224 */ /* 0x000fe400078e001d */
[----:B------:R-:W3:Y:S01]  /*f890*/  LDL.LU R29, [R1+0x474] ;  /* 0x00047400011d7983 */ /* 0x000ee20000300800 */
[--C-:B------:R-:W-:Y:S02]  /*f8a0*/  @!P6 IMAD.IADD R9, R9, 0x1, -R28.reuse ;  /* 0x000000010909e824 */ /* 0x100fe400078e0a1c */
[----:B------:R-:W-:-:S03]  /*f8b0*/  @!P3 IMAD.IADD R12, R12, 0x1, -R28 ;  /* 0x000000010c0cb824 */ /* 0x000fc600078e0a1c */
[C---:B------:R-:W-:Y:S02]  /*f8c0*/  ISETP.GT.U32.AND P6, PT, R28.reuse, R9, PT ;  /* 0x000000091c00720c */ /* 0x040fe40003fc4070 */
[----:B------:R-:W-:Y:S01]  /*f8d0*/  ISETP.GT.U32.AND P3, PT, R28, R12, PT ;  /* 0x0000000c1c00720c */ /* 0x000fe20003f64070 */
[----:B------:R-:W-:-:S04]  /*f8e0*/  IMAD.HI.U32 R5, R15, R2, RZ ;  /* 0x000000020f057227 */ /* 0x000fc800078e00ff */
[----:B------:R-:W-:-:S06]  /*f8f0*/  IMAD.MOV R5, RZ, RZ, -R5 ;  /* 0x000000ffff057224 */ /* 0x000fcc00078e0a05 */
[--C-:B------:R-:W-:Y:S02]  /*f900*/  @!P6 IMAD.IADD R9, R9, 0x1, -R28.reuse ;  /* 0x000000010909e824 */ /* 0x100fe400078e0a1c */
[----:B------:R-:W-:Y:S02]  /*f910*/  @!P3 IMAD.IADD R12, R12, 0x1, -R28 ;  /* 0x000000010c0cb824 */ /* 0x000fe400078e0a1c */
[----:B------:R-:W-:Y:S02]  /*f920*/  IMAD.MOV.U32 R11, RZ, RZ, R9 ;  /* 0x000000ffff0b7224 */ /* 0x000fe400078e0009 */
[----:B------:R-:W-:Y:S02]  /*f930*/  IMAD R2, R28, R5, R2 ;  /* 0x000000051c027224 */ /* 0x000fe400078e0202 */
[----:B0-----:R-:W-:Y:S02]  /*f940*/  IMAD.MOV.U32 R0, RZ, RZ, R12 ;  /* 0x000000ffff007224 */ /* 0x001fe400078e000c */
[----:B------:R-:W-:-:S02]  /*f950*/  @!P2 IMAD.MOV R11, RZ, RZ, -R11 ;  /* 0x000000ffff0ba224 */ /* 0x000fc400078e0a0b */
[----:B------:R-:W-:Y:S01]  /*f960*/  @!P0 IMAD.MOV R0, RZ, RZ, -R0 ;  /* 0x000000ffff008224 */ /* 0x000fe200078e0a00 */
[----:B----4-:R-:W-:-:S05]  /*f970*/  IABS R7, R25 ;  /* 0x0000001900077213 */ /* 0x010fca0000000000 */
[----:B------:R-:W-:Y:S01]  /*f980*/  IMAD.HI.U32 R8, R15, R7, RZ ;  /* 0x000000070f087227 */ /* 0x000fe200078e00ff */
[----:B-----5:R-:W-:-:S03]  /*f990*/  IABS R5, R20 ;  /* 0x0000001400057213 */ /* 0x020fc60000000000 */
[----:B------:R-:W-:Y:S01]  /*f9a0*/  IMAD.MOV R8, RZ, RZ, -R8 ;  /* 0x000000ffff087224 */ /* 0x000fe200078e0a08 */
[----:B------:R-:W-:Y:S02]  /*f9b0*/  ISETP.GE.AND P6, PT, R25, RZ, PT ;  /* 0x000000ff1900720c */ /* 0x000fe40003fc6270 */
[----:B------:R-:W4:Y:S01]  /*f9c0*/  LDL.LU R25, [R1+0x3f0] ;  /* 0x0003f00001197983 */ /* 0x000f220000300800 */
[----:B------:R-:W-:Y:S02]  /*f9d0*/  IMAD R7, R28, R8, R7 ;  /* 0x000000081c077224 */ /* 0x000fe400078e0207 */
[----:B------:R-:W-:Y:S01]  /*f9e0*/  IMAD.MOV.U32 R8, RZ, RZ, R5 ;  /* 0x000000ffff087224 */ /* 0x000fe200078e0005 */
[----:B------:R0:W-:Y:S01]  /*f9f0*/  STL [R1+0x11c], R11 ;  /* 0x00011c0b01007387 */ /* 0x0001e20000100800 */
[----:B--2---:R-:W-:Y:S02]  /*fa00*/  IABS R5, R26 ;  /* 0x0000001a00057213 */ /* 0x004fe40000000000 */
[----:B------:R-:W-:-:S02]  /*fa10*/  ISETP.GE.AND P0, PT, R26, RZ, PT ;  /* 0x000000ff1a00720c */ /* 0x000fc40003f06270 */
[----:B------:R-:W2:Y:S01]  /*fa20*/  LDL.LU R26, [R1+0x400] ;  /* 0x00040000011a7983 */ /* 0x000ea20000300800 */
[C---:B------:R-:W-:Y:S01]  /*fa30*/  ISETP.GT.U32.AND P1, PT, R28.reuse, R2, PT ;  /* 0x000000021c00720c */ /* 0x040fe20003f24070 */
[----:B------:R-:W-:Y:S01]  /*fa40*/  IMAD.HI.U32 R10, R15, R8, RZ ;  /* 0x000000080f0a7227 */ /* 0x000fe200078e00ff */
[----:B------:R-:W-:-:S03]  /*fa50*/  ISETP.GT.U32.AND P4, PT, R28, R7, PT ;  /* 0x000000071c00720c */ /* 0x000fc60003f84070 */
[----:B------:R-:W-:-:S04]  /*fa60*/  IMAD.MOV R10, RZ, RZ, -R10 ;  /* 0x000000ffff0a7224 */ /* 0x000fc800078e0a0a */
[----:B------:R-:W-:-:S04]  /*fa70*/  IMAD R8, R28, R10, R8 ;  /* 0x0000000a1c087224 */ /* 0x000fc800078e0208 */
[--C-:B------:R-:W-:Y:S01]  /*fa80*/  @!P1 IMAD.IADD R2, R2, 0x1, -R28.reuse ;  /* 0x0000000102029824 */ /* 0x100fe200078e0a1c */
[----:B------:R-:W-:Y:S01]  /*fa90*/  ISETP.GT.U32.AND P3, PT, R28, R8, PT ;  /* 0x000000081c00720c */ /* 0x000fe20003f64070 */
[----:B------:R-:W-:-:S03]  /*faa0*/  @!P4 IMAD.IADD R7, R7, 0x1, -R28 ;  /* 0x000000010707c824 */ /* 0x000fc600078e0a1c */
[----:B------:R-:W-:Y:S01]  /*fab0*/  ISETP.GT.U32.AND P1, PT, R28, R2, PT ;  /* 0x000000021c00720c */ /* 0x000fe20003f24070 */
[----:B------:R1:W-:Y:S01]  /*fac0*/  STL [R1+0x10c], R0 ;  /* 0x00010c0001007387 */ /* 0x0003e20000100800 */
[----:B------:R-:W-:Y:S02]  /*fad0*/  ISETP.GE.AND P2, PT, R20, RZ, PT ;  /* 0x000000ff1400720c */ /* 0x000fe40003f46270 */
[----:B------:R-:W-:Y:S01]  /*fae0*/  ISETP.GT.U32.AND P4, PT, R28, R7, PT ;  /* 0x000000071c00720c */ /* 0x000fe20003f84070 */
[----:B------:R-:W5:Y:S01]  /*faf0*/  LDL.LU R20, [R1+0x478] ;  /* 0x0004780001147983 */ /* 0x000f620000300800 */
[----:B------:R-:W-:-:S04]  /*fb00*/  IMAD.HI.U32 R10, R15, R5, RZ ;  /* 0x000000050f0a7227 */ /* 0x000fc800078e00ff */
[----:B------:R-:W-:-:S03]  /*fb10*/  @!P3 IMAD.IADD R8, R8, 0x1, -R28 ;  /* 0x000000010808b824 */ /* 0x000fc600078e0a1c */
[----:B------:R-:W-:Y:S01]  /*fb20*/  @!P1 IMAD.IADD R2, R2, 0x1, -R28 ;  /* 0x0000000102029824 */ /* 0x000fe200078e0a1c */
[----:B------:R-:W-:Y:S02]  /*fb30*/  IABS R4, R27 ;  /* 0x0000001b00047213 */ /* 0x000fe40000000000 */
[----:B------:R-:W-:Y:S02]  /*fb40*/  ISETP.GE.AND P1, PT, R27, RZ, PT ;  /* 0x000000ff1b00720c */ /* 0x000fe40003f26270 */
[----:B------:R-:W5:Y:S01]  /*fb50*/  LDL.LU R27, [R1+0x47c] ;  /* 0x00047c00011b7983 */ /* 0x000f620000300800 */
[----:B------:R-:W-:Y:S01]  /*fb60*/  IMAD.MOV R10, RZ, RZ, -R10 ;  /* 0x000000ffff0a7224 */ /* 0x000fe200078e0a0a */
[C---:B------:R-:W-:Y:S01]  /*fb70*/  ISETP.GT.U32.AND P3, PT, R28.reuse, R8, PT ;  /* 0x000000081c00720c */ /* 0x040fe20003f64070 */
[----:B------:R-:W-:Y:S02]  /*fb80*/  @!P4 IMAD.IADD R7, R7, 0x1, -R28 ;  /* 0x000000010707c824 */ /* 0x000fe400078e0a1c */
[----:B------:R-:W-:-:S02]  /*fb90*/  IMAD R5, R28, R10, R5 ;  /* 0x0000000a1c057224 */ /* 0x000fc400078e0205 */
[----:B0-----:R-:W-:Y:S02]  /*fba0*/  IMAD.MOV.U32 R11, RZ, RZ, R2 ;  /* 0x000000ffff0b7224 */ /* 0x001fe400078e0002 */
[----:B-1----:R-:W-:Y:S01]  /*fbb0*/  IMAD.MOV.U32 R0, RZ, RZ, R7 ;  /* 0x000000ffff007224 */ /* 0x002fe200078e0007 */
[----:B------:R-:W-:Y:S01]  /*fbc0*/  ISETP.GT.U32.AND P4, PT, R28, R5, PT ;  /* 0x000000051c00720c */ /* 0x000fe20003f84070 */
[----:B------:R-:W-:Y:S02]  /*fbd0*/  @!P5 IMAD.MOV R11, RZ, RZ, -R11 ;  /* 0x000000ffff0bd224 */ /* 0x000fe400078e0a0b */
[----:B------:R-:W-:Y:S02]  /*fbe0*/  @!P6 IMAD.MOV R0, RZ, RZ, -R0 ;  /* 0x000000ffff00e224 */ /* 0x000fe400078e0a00 */
[----:B------:R-:W-:Y:S01]  /*fbf0*/  IMAD.HI.U32 R9, R15, R4, RZ ;  /* 0x000000040f097227 */ /* 0x000fe200078e00ff */
[----:B------:R-:W-:Y:S03]  /*fc00*/  STL [R1+0x114], R11 ;  /* 0x0001140b01007387 */ /* 0x000fe60000100800 */
[--C-:B------:R-:W-:Y:S01]  /*fc10*/  @!P3 IMAD.IADD R8, R8, 0x1, -R28.reuse ;  /* 0x000000010808b824 */ /* 0x100fe200078e0a1c */
[----:B------:R0:W-:Y:S01]  /*fc20*/  STL [R1+0x118], R0 ;  /* 0x0001180001007387 */ /* 0x0001e20000100800 */
[----:B------:R-:W-:Y:S01]  /*fc30*/  IMAD.MOV R9, RZ, RZ, -R9 ;  /* 0x000000ffff097224 */ /* 0x000fe200078e0a09 */
[----:B------:R-:W-:Y:S01]  /*fc40*/  ISETP.GE.AND P5, PT, R24, RZ, PT ;  /* 0x000000ff1800720c */ /* 0x000fe20003fa6270 */
[----:B------:R-:W-:-:S02]  /*fc50*/  @!P4 IMAD.IADD R5, R5, 0x1, -R28 ;  /* 0x000000010505c824 */ /* 0x000fc400078e0a1c */
[C---:B------:R-:W-:Y:S01]  /*fc60*/  IMAD R4, R28.reuse, R9, R4 ;  /* 0x000000091c047224 */ /* 0x040fe200078e0204 */
[----:B------:R-:W-:Y:S02]  /*fc70*/  IABS R9, R24 ;  /* 0x0000001800097213 */ /* 0x000fe40000000000 */
[C---:B------:R-:W-:Y:S02]  /*fc80*/  ISETP.GT.U32.AND P4, PT, R28.reuse, R5, PT ;  /* 0x000000051c00720c */ /* 0x040fe40003f84070 */
[----:B---3--:R-:W-:Y:S02]  /*fc90*/  IABS R14, R29 ;  /* 0x0000001d000e7213 */ /* 0x008fe40000000000 */
[----:B------:R-:W-:Y:S02]  /*fca0*/  ISETP.GE.AND P3, PT, R29, RZ, PT ;  /* 0x000000ff1d00720c */ /* 0x000fe40003f66270 */
[----:B------:R-:W3:Y:S04]  /*fcb0*/  LDL.LU R29, [R1+0x480] ;  /* 0x00048000011d7983 */ /* 0x000ee80000300800 */
[----:B------:R-:W3:Y:S01]  /*fcc0*/  LDL.LU R24, [R1+0x484] ;  /* 0x0004840001187983 */ /* 0x000ee20000300800 */
[----:B------:R-:W-:Y:S01]  /*fcd0*/  IMAD.HI.U32 R10, R15, R14, RZ ;  /* 0x0000000e0f0a7227 */ /* 0x000fe200078e00ff */
[----:B------:R-:W-:-:S03]  /*fce0*/  ISETP.GT.U32.AND P6, PT, R28, R4, PT ;  /* 0x000000041c00720c */ /* 0x000fc60003fc4070 */
[----:B------:R-:W-:Y:S02]  /*fcf0*/  IMAD.MOV R10, RZ, RZ, -R10 ;  /* 0x000000ffff0a7224 */ /* 0x000fe400078e0a0a */
[----:B0-----:R-:W-:Y:S02]  /*fd00*/  IMAD.MOV.U32 R0, RZ, RZ, R8 ;  /* 0x000000ffff007224 */ /* 0x001fe400078e0008 */
[C---:B------:R-:W-:Y:S02]  /*fd10*/  IMAD R14, R28.reuse, R10, R14 ;  /* 0x0000000a1c0e7224 */ /* 0x040fe400078e020e */
[----:B------:R-:W-:Y:S02]  /*fd20*/  @!P2 IMAD.MOV R0, RZ, RZ, -R0 ;  /* 0x000000ffff00a224 */ /* 0x000fe400078e0a00 */
[--C-:B------:R-:W-:Y:S01]  /*fd30*/  @!P4 IMAD.IADD R5, R5, 0x1, -R28.reuse ;  /* 0x000000010505c824 */ /* 0x100fe200078e0a1c */
[----:B------:R-:W-:Y:S01]  /*fd40*/  ISETP.GT.U32.AND P4, PT, R28, R14, PT ;  /* 0x0000000e1c00720c */ /* 0x000fe20003f84070 */
[----:B------:R-:W-:Y:S01]  /*fd50*/  @!P6 IMAD.IADD R4, R4, 0x1, -R28 ;  /* 0x000000010404e824 */ /* 0x000fe200078e0a1c */
[----:B------:R0:W-:Y:S01]  /*fd60*/  STL [R1+0x110], R0 ;  /* 0x0001100001007387 */ /* 0x0001e20000100800 */
[----:B------:R-:W-:-:S03]  /*fd70*/  IMAD.MOV.U32 R2, RZ, RZ, R9 ;  /* 0x000000ffff027224 */ /* 0x000fc600078e0009 */
[----:B------:R-:W-:Y:S01]  /*fd80*/  ISETP.GT.U32.AND P6, PT, R28, R4, PT ;  /* 0x000000041c00720c */ /* 0x000fe20003fc4070 */
[----:B0-----:R-:W-:-:S04]  /*fd90*/  IMAD.MOV.U32 R0, RZ, RZ, R5 ;  /* 0x000000ffff007224 */ /* 0x001fc800078e0005 */
[----:B------:R-:W-:Y:S02]  /*fda0*/  @!P0 IMAD.MOV R0, RZ, RZ, -R0 ;  /* 0x000000ffff008224 */ /* 0x000fe400078e0a00 */
[----:B------:R-:W-:-:S03]  /*fdb0*/  @!P4 IMAD.IADD R14, R14, 0x1, -R28 ;  /* 0x000000010e0ec824 */ /* 0x000fc600078e0a1c */
[----:B------:R0:W-:Y:S03]  /*fdc0*/  STL [R1+0x104], R0 ;  /* 0x0001040001007387 */ /* 0x0001e60000100800 */
[----:B------:R-:W-:-:S04]  /*fdd0*/  @!P6 IMAD.IADD R4, R4, 0x1, -R28 ;  /* 0x000000010404e824 */ /* 0x000fc800078e0a1c */
[----:B0-----:R-:W-:-:S04]  /*fde0*/  IMAD.MOV.U32 R0, RZ, RZ, R4 ;  /* 0x000000ffff007224 */ /* 0x001fc800078e0004 */
[----:B------:R-:W-:Y:S01]  /*fdf0*/  @!P1 IMAD.MOV R0, RZ, RZ, -R0 ;  /* 0x000000ffff009224 */ /* 0x000fe200078e0a00 */
[----:B----4-:R-:W-:Y:S02]  /*fe00*/  IABS R13, R25 ;  /* 0x00000019000d7213 */ /* 0x010fe40000000000 */
[----:B------:R-:W-:Y:S02]  /*fe10*/  ISETP.GE.AND P0, PT, R25, RZ, PT ;  /* 0x000000ff1900720c */ /* 0x000fe40003f06270 */
[----:B--2---:R-:W-:Y:S02]  /*fe20*/  IABS R9, R26 ;  /* 0x0000001a00097213 */ /* 0x004fe40000000000 */
[----:B------:R-:W-:Y:S02]  /*fe30*/  ISETP.GE.AND P4, PT, R26, RZ, PT ;  /* 0x000000ff1a00720c */ /* 0x000fe40003f86270 */
[----:B------:R-:W2:Y:S04]  /*fe40*/  LDL.LU R26, [R1+0x488] ;  /* 0x00048800011a7983 */ /* 0x000ea80000300800 */
[----:B------:R-:W4:Y:S04]  /*fe50*/  LDL.LU R21, [R1+0x48c] ;  /* 0x00048c0001157983 */ /* 0x000f280000300800 */
[----:B------:R0:W-:Y:S04]  /*fe60*/  STL [R1+0x100], R0 ;  /* 0x0001000001007387 */ /* 0x0001e80000100800 */
[----:B------:R-:W4:Y:S01]  /*fe70*/  LDL.LU R25, [R1+0x490] ;  /* 0x0004900001197983 */ /* 0x000f220000300800 */
[----:B------:R-:W-:-:S04]  /*fe80*/  IMAD.HI.U32 R7, R15, R2, RZ ;  /* 0x000000020f077227 */ /* 0x000fc800078e00ff */
[----:B------:R-:W-:-:S04]  /*fe90*/  IMAD.MOV R7, RZ, RZ, -R7 ;  /* 0x000000ffff077224 */ /* 0x000fc800078e0a07 */
[----:B------:R-:W-:-:S05]  /*fea0*/  IMAD R2, R28, R7, R2 ;  /* 0x000000071c027224 */ /* 0x000fca00078e0202 */
[----:B------:R-:W-:Y:S01]  /*feb0*/  ISETP.GT.U32.AND P2, PT, R28, R2, PT ;  /* 0x000000021c00720c */ /* 0x000fe20003f44070 */
[----:B------:R-:W-:Y:S01]  /*fec0*/  IMAD.HI.U32 R7, R15, R13, RZ ;  /* 0x0000000d0f077227 */ /* 0x000fe200078e00ff */
[----:B-----5:R-:W-:-:S11]  /*fed0*/  IABS R8, R20 ;  /* 0x0000001400087213 */ /* 0x020fd60000000000 */
[----:B------:R-:W-:-:S05]  /*fee0*/  @!P2 IMAD.IADD R2, R2, 0x1, -R28 ;  /* 0x000000010202a824 */ /* 0x000fca00078e0a1c */
[----:B------:R-:W-:Y:S01]  /*fef0*/  ISETP.GT.U32.AND P2, PT, R28, R2, PT ;  /* 0x000000021c00720c */ /* 0x000fe20003f44070 */
[----:B------:R-:W-:Y:S02]  /*ff00*/  IMAD.MOV R7, RZ, RZ, -R7 ;  /* 0x000000ffff077224 */ /* 0x000fe400078e0a07 */
[----:B------:R-:W-:-:S04]  /*ff10*/  IMAD.HI.U32 R12, R15, R9, RZ ;  /* 0x000000090f0c7227 */ /* 0x000fc800078e00ff */
[C---:B------:R-:W-:Y:S02]  /*ff20*/  IMAD R13, R28.reuse, R7, R13 ;  /* 0x000000071c0d7224 */ /* 0x040fe400078e020d */
[----:B------:R-:W-:Y:S02]  /*ff30*/  IMAD.MOV R12, RZ, RZ, -R12 ;  /* 0x000000ffff0c7224 */ /* 0x000fe400078e0a0c */
[----:B------:R-:W-:Y:S01]  /*ff40*/  IMAD.HI.U32 R5, R15, R8, RZ ;  /* 0x000000080f057227 */ /* 0x000fe200078e00ff */
[----:B------:R-:W-:Y:S02]  /*ff50*/  IABS R7, R27 ;  /* 0x0000001b00077213 */ /* 0x000fe40000000000 */
[C---:B------:R-:W-:Y:S01]  /*ff60*/  ISETP.GT.U32.AND P6, PT, R28.reuse, R13, PT ;  /* 0x0000000d1c00720c */ /* 0x040fe20003fc4070 */
[----:B------:R-:W-:Y:S02]  /*ff70*/  IMAD R9, R28, R12, R9 ;  /* 0x0000000c1c097224 */ /* 0x000fe400078e0209 */
[----:B------:R-:W-:-:S02]  /*ff80*/  IMAD.MOV R5, RZ, RZ, -R5 ;  /* 0x000000ffff057224 */ /* 0x000fc400078e0a05 */
[----:B------:R-:W-:Y:S01]  /*ff90*/  @!P2 IMAD.IADD R2, R2, 0x1, -R28 ;  /* 0x000000010202a824 */ /* 0x000fe200078e0a1c */
[C---:B------:R-:W-:Y:S01]  /*ffa0*/  ISETP.GT.U32.AND P1, PT, R28.reuse, R14, PT ;  /* 0x0000000e1c00720c */ /* 0x040fe20003f24070 */
[----:B------:R-:W-:Y:S01]  /*ffb0*/  IMAD.HI.U32 R10, R15, R7, RZ ;  /* 0x000000070f0a7227 */ /* 0x000fe200078e00ff */
[----:B------:R-:W-:-:S03]  /*ffc0*/  ISETP.GT.U32.AND P2, PT, R28, R9, PT ;  /* 0x000000091c00720c */ /* 0x000fc60003f44070 */
[C---:B------:R-:W-:Y:S02]  /*ffd0*/  IMAD R8, R28.reuse, R5, R8 ;  /* 0x000000051c087224 */ /* 0x040fe400078e0208 */
[----:B0-----:R-:W-:Y:S02]  /*ffe0*/  IMAD.MOV.U32 R0, RZ, RZ, R2 ;  /* 0x000000ffff007224 */ /* 0x001fe400078e0002 */
[----:B------:R-:W-:Y:S02]  /*fff0*/  IMAD.MOV R10, RZ, RZ, -R10 ;  /* 0x000000ffff0a7224 */ /* 0x000fe400078e0a0a */
[----:B------:R-:W-:Y:S01]  /*10000*/  @!P5 IMAD.MOV R0, RZ, RZ, -R0 ;  /* 0x000000ffff00d224 */ /* 0x000fe200078e0a00 */
[C---:B------:R-:W-:Y:S01]  /*10010*/  ISETP.GT.U32.AND P5, PT, R28.reuse, R8, PT ;  /* 0x000000081c00720c */ /* 0x040fe20003fa4070 */
[----:B------:R-:W-:Y:S02]  /*10020*/  IMAD R7, R28, R10, R7 ;  /* 0x0000000a1c077224 */ /* 0x000fe400078e0207 */
[----:B------:R-:W-:-:S02]  /*10030*/  @!P6 IMAD.IADD R13, R13, 0x1, -R28 ;  /* 0x000000010d0de824 */ /* 0x000fc400078e0a1c */
[--C-:B------:R-:W-:Y:S01]  /*10040*/  @!P1 IMAD.IADD R14, R14, 0x1, -R28.reuse ;  /* 0x000000010e0e9824 */ /* 0x100fe200078e0a1c */
[C---:B------:R-:W-:Y:S01]  /*10050*/  ISETP.GT.U32.AND P1, PT, R28.reuse, R7, PT ;  /* 0x000000071c00720c */ /* 0x040fe20003f24070 */
[----:B------:R-:W-:Y:S01]  /*10060*/  @!P2 IMAD.IADD R9, R9, 0x1, -R28 ;  /* 0x000000010909a824 */ /* 0x000fe200078e0a1c */
[----:B------:R-:W-:Y:S02]  /*10070*/  ISETP.GT.U32.AND P6, PT, R28, R13, PT ;  /* 0x0000000d1c00720c */ /* 0x000fe40003fc4070 */
[----:B---3--:R-:W-:-:S03]  /*10080*/  IABS R5, R29 ;  /* 0x0000001d00057213 */ /* 0x008fc60000000000 */
[----:B------:R-:W-:Y:S01]  /*10090*/  @!P5 IMAD.IADD R8, R8, 0x1, -R28 ;  /* 0x000000010808d824 */ /* 0x000fe200078e0a1c */
[----:B------:R-:W-:Y:S01]  /*100a0*/  ISETP.GT.U32.AND P5, PT, R28, R9, PT ;  /* 0x000000091c00720c */ /* 0x000fe20003fa4070 */
[----:B------:R-:W-:Y:S01]  /*100b0*/  IMAD.HI.U32 R12, R15, R5, RZ ;  /* 0x000000050f0c7227 */ /* 0x000fe200078e00ff */
[----:B------:R-:W-:-:S03]  /*100c0*/  IABS R4, R24 ;  /* 0x0000001800047213 */ /* 0x000fc60000000000 */
[----:B------:R-:W-:Y:S02]  /*100d0*/  IMAD.MOV R12, RZ, RZ, -R12 ;  /* 0x000000ffff0c7224 */ /* 0x000fe400078e0a0c */
[--C-:B------:R-:W-:Y:S01]  /*100e0*/  @!P1 IMAD.IADD R7, R7, 0x1, -R28.reuse ;  /* 0x0000000107079824 */ /* 0x100fe200078e0a1c */
[C---:B------:R-:W-:Y:S01]  /*100f0*/  ISETP.GT.U32.AND P1, PT, R28.reuse, R8, PT ;  /* 0x000000081c00720c */ /* 0x040fe20003f24070 */
[----:B------:R-:W-:Y:S02]  /*10100*/  @!P6 IMAD.IADD R13, R13, 0x1, -R28 ;  /* 0x000000010d0de824 */ /* 0x000fe400078e0a1c */
[----:B------:R-:W-:Y:S02]  /*10110*/  IMAD.MOV.U32 R11, RZ, RZ, R14 ;  /* 0x000000ffff0b7224 */ /* 0x000fe400078e000e */
[----:B------:R-:W-:Y:S01]  /*10120*/  IMAD.HI.U32 R10, R15, R4, RZ ;  /* 0x000000040f0a7227 */ /* 0x000fe200078e00ff */
[----:B------:R0:W-:Y:S03]  /*10130*/  STL [R1+0xfc], R0 ;  /* 0x0000fc0001007387 */ /* 0x0001e60000100800 */
[----:B------:R-:W-:-:S02]  /*10140*/  IMAD R5, R28, R12, R5 ;  /* 0x0000000c1c057224 */ /* 0x000fc400078e0205 */
[----:B------:R-:W-:Y:S02]  /*10150*/  @!P3 IMAD.MOV R11, RZ, RZ, -R11 ;  /* 0x000000ffff0bb224 */ /* 0x000fe400078e0a0b */
[----:B------:R-:W-:Y:S02]  /*10160*/  IMAD.MOV R10, RZ, RZ, -R10 ;  /* 0x000000ffff0a7224 */ /* 0x000fe400078e0a0a */
[----:B------:R-:W-:Y:S02]  /*10170*/  @!P5 IMAD.IADD R9, R9, 0x1, -R28 ;  /* 0x000000010909d824 */ /* 0x000fe400078e0a1c */
[----:B0-----:R-:W-:Y:S01]  /*10180*/  IMAD.MOV.U32 R0, RZ, RZ, R13 ;  /* 0x000000ffff007224 */ /* 0x001fe200078e000d */
[C---:B------:R-:W-:Y:S02]  /*10190*/  ISETP.GT.U32.AND P5, PT, R28.reuse, R5, PT ;  /* 0x000000051c00720c */ /* 0x040fe40003fa4070 */
[----:B------:R-:W-:Y:S01]  /*101a0*/  ISETP.GE.AND P2, PT, R27, RZ, PT ;  /* 0x000000ff1b00720c */ /* 0x000fe20003f46270 */
[----:B------:R-:W-:Y:S01]  /*101b0*/  @!P0 IMAD.MOV R0, RZ, RZ, -R0 ;  /* 0x000000ffff008224 */ /* 0x000fe200078e0a00 */
[----:B------:R-:W3:Y:S01]  /*101c0*/  LDL.LU R27, [R1+0x494] ;  /* 0x00049400011b7983 */ /* 0x000ee20000300800 */
[----:B------:R-:W-:Y:S01]  /*101d0*/  ISETP.GE.AND P0, PT, R29, RZ, PT ;  /* 0x000000ff1d00720c */ /* 0x000fe20003f06270 */
[----:B------:R-:W-:-:S02]  /*101e0*/  IMAD R4, R28, R10, R4 ;  /* 0x0000000a1c047224 */ /* 0x000fc400078e0204 */
[----:B------:R-:W-:Y:S01]  /*101f0*/  STL [R1+0xe0], R11 ;  /* 0x0000e00b01007387 */ /* 0x000fe20000100800 */
[----:B------:R-:W-:-:S03]  /*10200*/  @!P1 IMAD.IADD R8, R8, 0x1, -R28 ;  /* 0x0000000108089824 */ /* 0x000fc600078e0a1c */
[----:B------:R-:W5:Y:S01]  /*10210*/  LDL.LU R29, [R1+0x498] ;  /* 0x00049800011d7983 */ /* 0x000f620000300800 */
[----:B------:R-:W-:Y:S01]  /*10220*/  ISETP.GT.U32.AND P1, PT, R28, R4, PT ;  /* 0x000000041c00720c */ /* 0x000fe20003f24070 */
[----:B------:R-:W-:Y:S02]  /*10230*/  @!P5 IMAD.IADD R5, R5, 0x1, -R28 ;  /* 0x000000010505d824 */ /* 0x000fe400078e0a1c */
[----:B------:R0:W-:Y:S01]  /*10240*/  STL [R1+0xf0], R0 ;  /* 0x0000f00001007387 */ /* 0x0001e20000100800 */
[----:B------:R-:W-:Y:S02]  /*10250*/  ISETP.GE.AND P6, PT, R20, RZ, PT ;  /* 0x000000ff1400720c */ /* 0x000fe40003fc6270 */
[----:B------:R-:W-:Y:S01]  /*10260*/  ISETP.GT.U32.AND P3, PT, R28, R7, PT ;  /* 0x000000071c00720c */ /* 0x000fe20003f64070 */
[----:B0-----:R-:W-:-:S04]  /*10270*/  IMAD.MOV.U32 R0, RZ, RZ, R9 ;  /* 0x000000ffff007224 */ /* 0x001fc800078e0009 */
[----:B------:R-:W-:Y:S01]  /*10280*/  @!P4 IMAD.MOV R0, RZ, RZ, -R0 ;  /* 0x000000ffff00c224 */ /* 0x000fe200078e0a00 */
[----:B------:R-:W-:Y:S01]  /*10290*/  ISETP.GT.U32.AND P4, PT, R28, R5, PT ;  /* 0x000000051c00720c */ /* 0x000fe20003f84070 */
[----:B------:R-:W-:-:S06]  /*102a0*/  @!P1 IMAD.IADD R4, R4, 0x1, -R28 ;  /* 0x0000000104049824 */ /* 0x000fcc00078e0a1c */
[----:B------:R-:W-:Y:S01]  /*102b0*/  @!P3 IMAD.IADD R7, R7, 0x1, -R28 ;  /* 0x000000010707b824 */ /* 0x000fe200078e0a1c */
[----:B------:R-:W-:-:S05]  /*102c0*/  ISETP.GE.AND P3, PT, R24, RZ, PT ;  /* 0x000000ff1800720c */ /* 0x000fca0003f66270 */
[----:B------:R-:W-:Y:S02]  /*102d0*/  @!P4 IMAD.IADD R5, R5, 0x1, -R28 ;  /* 0x000000010505c824 */ /* 0x000fe400078e0a1c */
[----:B------:R-:W-:Y:S01]  /*102e0*/  @!P2 IMAD.MOV R7, RZ, RZ, -R7 ;  /* 0x000000ffff07a224 */ /* 0x000fe200078e0a07 */
[----:B--2---:R-:W-:Y:S02]  /*102f0*/  IABS R2, R26 ;  /* 0x0000001a00027213 */ /* 0x004fe40000000000 */
[----:B------:R-:W-:Y:S02]  /*10300*/  ISETP.GE.AND P1, PT, R26, RZ, PT ;  /* 0x000000ff1a00720c */ /* 0x000fe40003f26270 */
[----:B------:R-:W2:Y:S04]  /*10310*/  LDL.LU R26, [R1+0x49c] ;  /* 0x00049c00011a7983 */ /* 0x000ea80000300800 */
[----:B------:R0:W-:Y:S04]  /*10320*/  STL [R1+0xe8], R0 ;  /* 0x0000e80001007387 */ /* 0x0001e80000100800 */
[----:B------:R-:W2:Y:S04]  /*10330*/  LDL.LU R20, [R1+0x4a0] ;  /* 0x0004a00001147983 */ /* 0x000ea80000300800 */
[----:B------:R-:W2:Y:S01]  /*10340*/  LDL.LU R24, [R1+0x4a4] ;  /* 0x0004a40001187983 */ /* 0x000ea20000300800 */
[----:B0-----:R-:W-:-:S04]  /*10350*/  IMAD.MOV.U32 R0, RZ, RZ, R8 ;  /* 0x000000ffff007224 */ /* 0x001fc800078e0008 */
[----:B------:R-:W-:Y:S01]  /*10360*/  @!P6 IMAD.MOV R0, RZ, RZ, -R0 ;  /* 0x000000ffff00e224 */ /* 0x000fe200078e0a00 */
[----:B------:R-:W-:-:S04]  /*10370*/  ISETP.GT.U32.AND P6, PT, R28, R4, PT ;  /* 0x000000041c00720c */ /* 0x000fc80003fc4070 */
[----:B------:R0:W-:Y:S01]  /*10380*/  STL [R1+0xdc], R0 ;  /* 0x0000dc0001007387 */ /* 0x0001e20000100800 */
[----:B----4-:R-:W-:Y:S01]  /*10390*/  IABS R12, R25 ;  /* 0x00000019000c7213 */ /* 0x010fe20000000000 */
[----:B0-----:R-:W-:-:S04]  /*103a0*/  IMAD.MOV.U32 R0, RZ, RZ, R5 ;  /* 0x000000ffff007224 */ /* 0x001fc800078e0005 */
[----:B------:R-:W-:Y:S01]  /*103b0*/  @!P0 IMAD.MOV R0, RZ, RZ, -R0 ;  /* 0x000000ffff008224 */ /* 0x000fe200078e0a00 */
[----:B------:R-:W-:Y:S02]  /*103c0*/  STL [R1+0xd8], R7 ;  /* 0x0000d80701007387 */ /* 0x000fe40000100800 */
[----:B------:R-:W-:Y:S01]  /*103d0*/  @!P6 IMAD.IADD R4, R4, 0x1, -R28 ;  /* 0x000000010404e824 */ /* 0x000fe200078e0a1c */
[----:B------:R-:W-:Y:S01]  /*103e0*/  ISETP.GE.AND P6, PT, R25, RZ, PT ;  /* 0x000000ff1900720c */ /* 0x000fe20003fc6270 */
[----:B------:R0:W-:Y:S04]  /*103f0*/  STL [R1+0xd4], R0 ;  /* 0x0000d40001007387 */ /* 0x0001e80000100800 */
[----:B------:R-:W4:Y:S01]  /*10400*/  LDL.LU R25, [R1+0x4a8] ;  /* 0x0004a80001197983 */ /* 0x000f220000300800 */
[----:B------:R-:W-:-:S04]  /*10410*/  IMAD.HI.U32 R13, R15, R2, RZ ;  /* 0x000000020f0d7227 */ /* 0x000fc800078e00ff */
[----:B------:R-:W-:-:S04]  /*10420*/  IMAD.MOV R13, RZ, RZ, -R13 ;  /* 0x000000ffff0d7224 */ /* 0x000fc800078e0a0d */
[----:B------:R-:W-:Y:S01]  /*10430*/  IMAD R2, R28, R13, R2 ;  /* 0x0000000d1c027224 */ /* 0x000fe200078e0202 */
[----:B------:R-:W-:-:S04]  /*10440*/  IABS R10, R21 ;  /* 0x00000015000a7213 */ /* 0x000fc80000000000 */
[----:B------:R-:W-:Y:S01]  /*10450*/  ISETP.GT.U32.AND P5, PT, R28, R2, PT ;  /* 0x000000021c00720c */ /* 0x000fe20003fa4070 */
[----:B------:R-:W-:-:S04]  /*10460*/  IMAD.HI.U32 R14, R15, R10, RZ ;  /* 0x0000000a0f0e7227 */ /* 0x000fc800078e00ff */
[----:B------:R-:W-:-:S04]  /*10470*/  IMAD.HI.U32 R16, R15, R12, RZ ;  /* 0x0000000c0f107227 */ /* 0x000fc800078e00ff */
[----:B------:R-:W-:-:S04]  /*10480*/  IMAD.MOV R14, RZ, RZ, -R14 ;  /* 0x000000ffff0e7224 */ /* 0x000fc800078e0a0e */
[----:B------:R-:W-:Y:S02]  /*10490*/  @!P5 IMAD.IADD R2, R2, 0x1, -R28 ;  /* 0x000000010202d824 */ /* 0x000fe400078e0a1c */
[----:B------:R-:W-:Y:S02]  /*104a0*/  IMAD.MOV R16, RZ, RZ, -R16 ;  /* 0x000000ffff107224 */ /* 0x000fe400078e0a10 */
[C---:B------:R-:W-:Y:S01]  /*104b0*/  IMAD R10, R28.reuse, R14, R10 ;  /* 0x0000000e1c0a7224 */ /* 0x040fe200078e020a */
[C---:B------:R-:W-:Y:S01]  /*104c0*/  ISETP.GT.U32.AND P5, PT, R28.reuse, R2, PT ;  /* 0x000000021c00720c */ /* 0x040fe20003fa4070 */
[----:B------:R-:W-:-:S03]  /*104d0*/  IMAD R12, R28, R16, R12 ;  /* 0x000000101c0c7224 */ /* 0x000fc600078e020c */
[C---:B------:R-:W-:Y:S01]  /*104e0*/  ISETP.GT.U32.AND P4, PT, R28.reuse, R10, PT ;  /* 0x0000000a1c00720c */ /* 0x040fe20003f84070 */
[----:B0-----:R-:W-:Y:S01]  /*104f0*/  IMAD.MOV.U32 R0, RZ, RZ, R4 ;  /* 0x000000ffff007224 */ /* 0x001fe200078e0004 */
[----:B------:R-:W-:-:S03]  /*10500*/  ISETP.GT.U32.AND P0, PT, R28, R12, PT ;  /* 0x0000000c1c00720c */ /* 0x000fc60003f04070 */
[----:B------:R-:W-:-:S04]  /*10510*/  @!P3 IMAD.MOV R0, RZ, RZ, -R0 ;  /* 0x000000ffff00b224 */ /* 0x000fc800078e0a00 */
[--C-:B------:R-:W-:Y:S01]  /*10520*/  @!P5 IMAD.IADD R2, R2, 0x1, -R28.reuse ;  /* 0x000000010202d824 */ /* 0x100fe200078e0a1c */
[----:B------:R0:W-:Y:S03]  /*10530*/  STL [R1+0xd0], R0 ;  /* 0x0000d00001007387 */ /* 0x0001e60000100800 */
[--C-:B------:R-:W-:Y:S02]  /*10540*/  @!P4 IMAD.IADD R10, R10, 0x1, -R28.reuse ;  /* 0x000000010a0ac824 */ /* 0x100fe400078e0a1c */
[----:B------:R-:W-:Y:S02]  /*10550*/  @!P0 IMAD.IADD R12, R12, 0x1, -R28 ;  /* 0x000000010c0c8824 */ /* 0x000fe400078e0a1c */
[----:B0-----:R-:W-:Y:S01]  /*10560*/  IMAD.MOV.U32 R0, RZ, RZ, R2 ;  /* 0x000000ffff007224 */ /* 0x001fe200078e0002 */
[----:B---3--:R-:W-:Y:S02]  /*10570*/  IABS R13, R27 ;  /* 0x0000001b000d7213 */ /* 0x008fe40000000000 */
[----:B-----5:R-:W-:-:S03]  /*10580*/  IABS R9, R29 ;  /* 0x0000001d00097213 */ /* 0x020fc60000000000 */
[----:B------:R-:W-:-:S04]  /*10590*/  IMAD.HI.U32 R8, R15, R13, RZ ;  /* 0x0000000d0f087227 */ /* 0x000fc800078e00ff */
[----:B------:R-:W-:-:S04]  /*105a0*/  IMAD.HI.U32 R5, R15, R9, RZ ;  /* 0x000000090f057227 */ /* 0x000fc800078e00ff */
[----:B------:R-:W-:Y:S02]  /*105b0*/  IMAD.MOV R5, RZ, RZ, -R5 ;  /* 0x000000ffff057224 */ /* 0x000fe400078e0a05 */
[----:B------:R-:W-:Y:S02]  /*105c0*/  IMAD.MOV R8, RZ, RZ, -R8 ;  /* 0x000000ffff087224 */ /* 0x000fe400078e0a08 */
[C---:B------:R-:W-:Y:S02]  /*105d0*/  IMAD R5, R28.reuse, R5, R9 ;  /* 0x000000051c057224 */ /* 0x040fe400078e0209 */
[C---:B------:R-:W-:Y:S01]  /*105e0*/  IMAD R13, R28.reuse, R8, R13 ;  /* 0x000000081c0d7224 */ /* 0x040fe200078e020d */
[C---:B------:R-:W-:Y:S01]  /*105f0*/  ISETP.GT.U32.AND P0, PT, R28.reuse, R10, PT ;  /* 0x0000000a1c00720c */ /* 0x040fe20003f04070 */
[----:B------:R-:W-:Y:S01]  /*10600*/  @!P1 IMAD.MOV R0, RZ, RZ, -R0 ;  /* 0x000000ffff009224 */ /* 0x000fe200078e0a00 */
[C---:B------:R-:W-:Y:S02]  /*10610*/  ISETP.GT.U32.AND P1, PT, R28.reuse, R5, PT ;  /* 0x000000051c00720c */ /* 0x040fe40003f24070 */
[----:B------:R-:W-:-:S02]  /*10620*/  ISETP.GT.U32.AND P5, PT, R28, R13, PT ;  /* 0x0000000d1c00720c */ /* 0x000fc40003fa4070 */
[----:B------:R-:W-:Y:S02]  /*10630*/  ISETP.GE.AND P2, PT, R21, RZ, PT ;  /* 0x000000ff1500720c */ /* 0x000fe40003f46270 */
[----:B------:R-:W-:Y:S02]  /*10640*/  ISETP.GE.AND P4, PT, R27, RZ, PT ;  /* 0x000000ff1b00720c */ /* 0x000fe40003f86270 */
[----:B------:R-:W-:Y:S01]  /*10650*/  ISETP.GT.U32.AND P3, PT, R28, R12, PT ;  /* 0x0000000c1c00720c */ /* 0x000fe20003f64070 */
[----:B------:R-:W3:Y:S02]  /*10660*/  LDL.LU R27, [R1+0x4ac] ;  /* 0x0004ac00011b7983 */ /* 0x000ee40000300800 */
[--C-:B------:R-:W-:Y:S01]  /*10670*/  @!P0 IMAD.IADD R10, R10, 0x1, -R28.reuse ;  /* 0x000000010a0a8824 */ /* 0x100fe200078e0a1c */
[----:B------:R-:W-:Y:S01]  /*10680*/  ISETP.GE.AND P0, PT, R29, RZ, PT ;  /* 0x000000ff1d00720c */ /* 0x000fe20003f06270 */
[----:B------:R0:W-:Y:S01]  /*10690*/  STL [R1+0xcc], R0 ;  /* 0x0000cc0001007387 */ /* 0x0001e20000100800 */
[----:B------:R-:W-:-:S02]  /*106a0*/  @!P1 IMAD.IADD R5, R5, 0x1, -R28 ;  /* 0x0000000105059824 */ /* 0x000fc400078e0a1c */
[----:B------:R-:W-:Y:S01]  /*106b0*/  @!P5 IMAD.IADD R13, R13, 0x1, -R28 ;  /* 0x000000010d0dd824 */ /* 0x000fe200078e0a1c */
[----:B------:R-:W5:Y:S01]  /*106c0*/  LDL.LU R29, [R1+0x4b0] ;  /* 0x0004b000011d7983 */ /* 0x000f620000300800 */
[----:B0-----:R-:W-:-:S03]  /*106d0*/  IMAD.MOV.U32 R0, RZ, RZ, R10 ;  /* 0x000000ffff007224 */ /* 0x001fc600078e000a */
[C---:B------:R-:W-:Y:S01]  /*106e0*/  ISETP.GT.U32.AND P5, PT, R28.reuse, R13, PT ;  /* 0x0000000d1c00720c */ /* 0x040fe20003fa4070 */
[----:B------:R-:W-:Y:S01]  /*106f0*/  @!P2 IMAD.MOV R0, RZ, RZ, -R0 ;  /* 0x000000ffff00a224 */ /* 0x000fe200078e0a00 */
[----:B------:R-:W-:Y:S01]  /*10700*/  ISETP.GT.U32.AND P2, PT, R28, R5, PT ;  /* 0x000000051c00720c */ /* 0x000fe20003f44070 */
[----:B------:R-:W-:-:S10]  /*10710*/  @!P3 IMAD.IADD R12, R12, 0x1, -R28 ;  /* 0x000000010c0cb824 */ /* 0x000fd400078e0a1c */
[--C-:B------:R-:W-:Y:S02]  /*10720*/  @!P5 IMAD.IADD R13, R13, 0x1, -R28.reuse ;  /* 0x000000010d0dd824 */ /* 0x100fe400078e0a1c */
[----:B------:R-:W-:Y:S01]  /*10730*/  @!P2 IMAD.IADD R5, R5, 0x1, -R28 ;  /* 0x000000010505a824 */ /* 0x000fe200078e0a1c */
[----:B--2---:R-:W-:Y:S02]  /*10740*/  IABS R8, R26 ;  /* 0x0000001a00087213 */ /* 0x004fe40000000000 */
[----:B------:R-:W-:Y:S02]  /*10750*/  ISETP.GE.AND P1, PT, R26, RZ, PT ;  /* 0x000000ff1a00720c */ /* 0x000fe40003f26270 */
[----:B------:R-:W2:Y:S01]  /*10760*/  LDL.LU R26, [R1+0x4b4] ;  /* 0x0004b400011a7983 */ /* 0x000ea20000300800 */
[----:B------:R-:W-:Y:S01]  /*10770*/  IMAD.HI.U32 R14, R15, R8, RZ ;  /* 0x000000080f0e7227 */ /* 0x000fe200078e00ff */
[----:B------:R-:W-:-:S03]  /*10780*/  IABS R7, R20 ;  /* 0x0000001400077213 */ /* 0x000fc60000000000 */
[----:B------:R-:W-:Y:S02]  /*10790*/  IMAD.MOV R14, RZ, RZ, -R14 ;  /* 0x000000ffff0e7224 */ /* 0x000fe400078e0a0e */
[----:B------:R-:W-:Y:S01]  /*107a0*/  IMAD.HI.U32 R4, R15, R7, RZ ;  /* 0x000000070f047227 */ /* 0x000fe200078e00ff */
[----:B------:R-:W-:-:S03]  /*107b0*/  IABS R9, R24 ;  /* 0x0000001800097213 */ /* 0x000fc60000000000 */
[----:B------:R-:W-:Y:S02]  /*107c0*/  IMAD.MOV R4, RZ, RZ, -R4 ;  /* 0x000000ffff047224 */ /* 0x000fe400078e0a04 */
[C---:B------:R-:W-:Y:S01]  /*107d0*/  IMAD R2, R28.reuse, R14, R8 ;  /* 0x0000000e1c027224 */ /* 0x040fe200078e0208 */
[----:B------:R0:W-:Y:S01]  /*107e0*/  STL [R1+0xc8], R0 ;  /* 0x0000c80001007387 */ /* 0x0001e20000100800 */
[----:B------:R-:W-:Y:S02]  /*107f0*/  IMAD R4, R28, R4, R7 ;  /* 0x000000041c047224 */ /* 0x000fe400078e0207 */
[----:B------:R-:W-:-:S04]  /*10800*/  IMAD.HI.U32 R7, R15, R9, RZ ;  /* 0x000000090f077227 */ /* 0x000fc800078e00ff */
[----:B------:R-:W-:Y:S02]  /*10810*/  IMAD.MOV R10, RZ, RZ, -R7 ;  /* 0x000000ffff0a7224 */ /* 0x000fe400078e0a07 */
[----:B0-----:R-:W-:-:S04]  /*10820*/  IMAD.MOV.U32 R0, RZ, RZ, R12 ;  /* 0x000000ffff007224 */ /* 0x001fc800078e000c */
[----:B------:R-:W-:Y:S01]  /*10830*/  @!P6 IMAD.MOV R0, RZ, RZ, -R0 ;  /* 0x000000ffff00e224 */ /* 0x000fe200078e0a00 */
[----:B----4-:R-:W-:-:S05]  /*10840*/  IABS R8, R25 ;  /* 0x0000001900087213 */ /* 0x010fca0000000000 */
[----:B------:R-:W-:-:S04]  /*10850*/  IMAD.HI.U32 R14, R15, R8, RZ ;  /* 0x000000080f0e7227 */ /* 0x000fc800078e00ff */
[----:B------:R-:W-:Y:S01]  /*10860*/  IMAD.MOV R7, RZ, RZ, -R14 ;  /* 0x000000ffff077224 */ /* 0x000fe200078e0a0e */
[----:B------:R0:W-:Y:S03]  /*10870*/  STL [R1+0xc4], R0 ;  /* 0x0000c40001007387 */ /* 0x0001e60000100800 */
[----:B------:R-:W-:Y:S02]  /*10880*/  IMAD R8, R28, R7, R8 ;  /* 0x000000071c087224 */ /* 0x000fe400078e0208 */
[----:B------:R-:W-:Y:S02]  /*10890*/  IMAD.MOV.U32 R7, RZ, RZ, R13 ;  /* 0x000000ffff077224 */ /* 0x000fe400078e000d */
[----:B0-----:R-:W-:Y:S02]  /*108a0*/  IMAD.MOV.U32 R0, RZ, RZ, R5 ;  /* 0x000000ffff007224 */ /* 0x001fe400078e0005 */
[----:B------:R-:W-:-:S02]  /*108b0*/  @!P4 IMAD.MOV R7, RZ, RZ, -R7 ;  /* 0x000000ffff07c224 */ /* 0x000fc400078e0a07 */
[----:B------:R-:W-:Y:S01]  /*108c0*/  @!P0 IMAD.MOV R0, RZ, RZ, -R0 ;  /* 0x000000ffff008224 */ /* 0x000fe200078e0a00 */
[----:B------:R-:W-:Y:S02]  /*108d0*/  ISETP.GT.U32.AND P3, PT, R28, R2, PT ;  /* 0x000000021c00720c */ /* 0x000fe40003f64070 */
[----:B------:R-:W-:Y:S01]  /*108e0*/  STL [R1+0x7c], R7 ;  /* 0x00007c0701007387 */ /* 0x000fe20000100800 */
[----:B------:R-:W-:-:S03]  /*108f0*/  ISETP.GE.AND P4, PT, R24, RZ, PT ;  /* 0x000000ff1800720c */ /* 0x000fc60003f86270 */
[----:B------:R0:W-:Y:S01]  /*10900*/  STL [R1+0xc0], R0 ;  /* 0x0000c00001007387 */ /* 0x0001e20000100800 */
[----:B------:R-:W-:-:S03]  /*10910*/  ISETP.GT.U32.AND P5, PT, R28, R4, PT ;  /* 0x000000041c00720c */ /* 0x000fc60003fa4070 */
[----:B------:R-:W4:Y:S03]  /*10920*/  LDL.LU R24, [R1+0x4b8] ;  /* 0x0004b80001187983 */ /* 0x000f260000300800 */
[----:B------:R-:W-:-:S07]  /*10930*/  @!P3 IMAD.IADD R2, R2, 0x1, -R28 ;  /* 0x000000010202b824 */ /* 0x000fce00078e0a1c */
[----:B------:R-:W-:Y:S01]  /*10940*/  @!P5 IMAD.IADD R4, R4, 0x1, -R28 ;  /* 0x000000010404d824 */ /* 0x000fe200078e0a1c */
[----:B------:R-:W-:-:S13]  /*10950*/  ISETP.GT.U32.AND P5, PT, R28, R2, PT ;  /* 0x000000021c00720c */ /* 0x000fda0003fa4070 */
[----:B------:R-:W-:Y:S01]  /*10960*/  @!P5 IMAD.IADD R2, R2, 0x1, -R28 ;  /* 0x000000010202d824 */ /* 0x000fe200078e0a1c */
[----:B------:R-:W-:Y:S02]  /*10970*/  ISETP.GE.AND P5, PT, R25, RZ, PT ;  /* 0x000000ff1900720c */ /* 0x000fe40003fa6270 */
[----:B------:R-:W4:Y:S01]  /*10980*/  LDL.LU R25, [R1+0x4bc] ;  /* 0x0004bc0001197983 */ /* 0x000f220000300800 */
[----:B------:R-:W-:-:S05]  /*10990*/  IMAD R9, R28, R10, R9 ;  /* 0x0000000a1c097224 */ /* 0x000fca00078e0209 */
[C---:B------:R-:W-:Y:S02]  /*109a0*/  ISETP.GT.U32.AND P2, PT, R28.reuse, R9, PT ;  /* 0x000000091c00720c */ /* 0x040fe40003f44070 */
[----:B------:R-:W-:Y:S02]  /*109b0*/  ISETP.GT.U32.AND P6, PT, R28, R4, PT ;  /* 0x000000041c00720c */ /* 0x000fe40003fc4070 */
[----:B------:R-:W-:Y:S02]  /*109c0*/  ISETP.GE.AND P3, PT, R20, RZ, PT ;  /* 0x000000ff1400720c */ /* 0x000fe40003f66270 */
[----:B------:R-:W4:Y:S07]  /*109d0*/  LDL.LU R20, [R1+0x4c0] ;  /* 0x0004c00001147983 */ /* 0x000f2e0000300800 */
[----:B------:R-:W-:-:S02]  /*109e0*/  @!P2 IMAD.IADD R9, R9, 0x1, -R28 ;  /* 0x000000010909a824 */ /* 0x000fc400078e0a1c */
[----:B------:R-:W-:-:S03]  /*109f0*/  @!P6 IMAD.IADD R4, R4, 0x1, -R28 ;  /* 0x000000010404e824 */ /* 0x000fc600078e0a1c */
[C---:B------:R-:W-:Y:S01]  /*10a00*/  ISETP.GT.U32.AND P2, PT, R28.reuse, R9, PT ;  /* 0x000000091c00720c */ /* 0x040fe20003f44070 */
[----:B------:R-:W-:Y:S01]  /*10a10*/  IMAD.MOV.U32 R11, RZ, RZ, R2 ;  /* 0x000000ffff0b7224 */ /* 0x000fe200078e0002 */
[----:B------:R-:W-:Y:S01]  /*10a20*/  ISETP.GT.U32.AND P0, PT, R28, R8, PT ;  /* 0x000000081c00720c */ /* 0x000fe20003f04070 */
[----:B0-----:R-:W-:Y:S02]  /*10a30*/  IMAD.MOV.U32 R0, RZ, RZ, R4 ;  /* 0x000000ffff007224 */ /* 0x001fe400078e0004 */
[----:B------:R-:W-:Y:S02]  /*10a40*/  @!P1 IMAD.MOV R11, RZ, RZ, -R11 ;  /* 0x000000ffff0b9224 */ /* 0x000fe400078e0a0b */
[----:B------:R-:W-:-:S03]  /*10a50*/  @!P3 IMAD.MOV R0, RZ, RZ, -R0 ;  /* 0x000000ffff00b224 */ /* 0x000fc600078e0a00 */
[----:B------:R-:W-:Y:S03]  /*10a60*/  STL [R1+0xbc], R11 ;  /* 0x0000bc0b01007387 */ /* 0x000fe60000100800 */
[--C-:B------:R-:W-:Y:S01]  /*10a70*/  @!P2 IMAD.IADD R9, R9, 0x1, -R28.reuse ;  /* 0x000000010909a824 */ /* 0x100fe200078e0a1c */
[----:B------:R0:W-:Y:S01]  /*10a80*/  STL [R1+0xb0], R0 ;  /* 0x0000b00001007387 */ /* 0x0001e20000100800 */
[----:B------:R-:W-:Y:S01]  /*10a90*/  @!P0 IMAD.IADD R8, R8, 0x1, -R28 ;  /* 0x0000000108088824 */ /* 0x000fe200078e0a1c */
[----:B---3--:R-:W-:Y:S02]  /*10aa0*/  IABS R10, R27 ;  /* 0x0000001b000a7213 */ /* 0x008fe40000000000 */
[----:B------:R-:W-:Y:S02]  /*10ab0*/  ISETP.GE.AND P6, PT, R27, RZ, PT ;  /* 0x000000ff1b00720c */ /* 0x000fe40003fc6270 */
[----:B------:R-:W-:Y:S01]  /*10ac0*/  ISETP.GT.U32.AND P0, PT, R28, R8, PT ;  /* 0x000000081c00720c */ /* 0x000fe20003f04070 */
[----:B------:R-:W-:Y:S01]  /*10ad0*/  IMAD.HI.U32 R5, R15, R10, RZ ;  /* 0x0000000a0f057227 */ /* 0x000fe200078e00ff */
[----:B-----5:R-:W-:-:S03]  /*10ae0*/  IABS R7, R29 ;  /* 0x0000001d00077213 */ /* 0x020fc60000000000 */
[----:B------:R-:W-:-:S04]  /*10af0*/  IMAD.MOV R5, RZ, RZ, -R5 ;  /* 0x000000ffff057224 */ /* 0x000fc800078e0a05 */
[----:B------:R-:W-:-:S04]  /*10b00*/  IMAD R10, R28, R5, R10 ;  /* 0x000000051c0a7224 */ /* 0x000fc800078e020a */
[----:B------:R-:W-:Y:S02]  /*10b10*/  @!P0 IMAD.IADD R8, R8, 0x1, -R28 ;  /* 0x0000000108088824 */ /* 0x000fe400078e0a1c */
[----:B------:R-:W-:-:S04]  /*10b20*/  IMAD.HI.U32 R5, R15, R7, RZ ;  /* 0x000000070f057227 */ /* 0x000fc800078e00ff */
[----:B0-----:R-:W-:Y:S02]  /*10b30*/  IMAD.MOV.U32 R0, RZ, RZ, R8 ;  /* 0x000000ffff007224 */ /* 0x001fe400078e0008 */
[----:B------:R-:W-:Y:S02]  /*10b40*/  @!P4 IMAD.MOV R9, RZ, RZ, -R9 ;  /* 0x000000ffff09c224 */ /* 0x000fe400078e0a09 */
[----:B------:R-:W-:Y:S02]  /*10b50*/  IMAD.MOV R5, RZ, RZ, -R5 ;  /* 0x000000ffff057224 */ /* 0x000fe400078e0a05 */
[----:B------:R-:W-:Y:S01]  /*10b60*/  @!P5 IMAD.MOV R0, RZ, RZ, -R0 ;  /* 0x000000ffff00d224 */ /* 0x000fe200078e0a00 */
[----:B------:R-:W-:Y:S01]  /*10b70*/  ISETP.GE.AND P3, PT, R29, RZ, PT ;  /* 0x000000ff1d00720c */ /* 0x000fe20003f66270 */
[C---:B------:R-:W-:Y:S01]  /*10b80*/  IMAD R7, R28.reuse, R5, R7 ;  /* 0x000000051c077224 */ /* 0x040fe200078e0207 */
[----:B------:R-:W-:-:S13]  /*10b90*/  ISETP.GT.U32.AND P1, PT, R28, R10, PT ;  /* 0x0000000a1c00720c */ /* 0x000fda0003f24070 */
[----:B------:R-:W-:-:S05]  /*10ba0*/  @!P1 IMAD.IADD R10, R10, 0x1, -R28 ;  /* 0x000000010a0a9824 */ /* 0x000fca00078e0a1c */
[----:B------:R-:W-:-:S13]  /*10bb0*/  ISETP.GT.U32.AND P1, PT, R28, R10, PT ;  /* 0x0000000a1c00720c */ /* 0x000fda0003f24070 */
[----:B------:R-:W-:Y:S01]  /*10bc0*/  @!P1 IMAD.IADD R10, R10, 0x1, -R28 ;  /* 0x000000010a0a9824 */ /* 0x000fe200078e0a1c */
[----:B--2---:R-:W-:Y:S02]  /*10bd0*/  IABS R12, R26 ;  /* 0x0000001a000c7213 */ /* 0x004fe40000000000 */
[----:B------:R-:W-:Y:S02]  /*10be0*/  ISETP.GE.AND P2, PT, R26, RZ, PT ;  /* 0x000000ff1a00720c */ /* 0x000fe40003f46270 */
[----:B------:R-:W2:Y:S04]  /*10bf0*/  LDL.LU R26, [R1+0x4c4] ;  /* 0x0004c400011a7983 */ /* 0x000ea80000300800 */
[----:B------:R-:W3:Y:S04]  /*10c00*/  LDL.LU R27, [R1+0x4c8] ;  /* 0x0004c800011b7983 */ /* 0x000ee80000300800 */
[----:B------:R-:W5:Y:S04]  /*10c10*/  LDL.LU R29, [R1+0x4cc] ;  /* 0x0004cc00011d7983 */ /* 0x000f680000300800 */
[----:B------:R-:W-:Y:S04]  /*10c20*/  STL [R1+0xb4], R9 ;  /* 0x0000b40901007387 */ /* 0x000fe80000100800 */
[----:B------:R0:W-:Y:S01]  /*10c30*/  STL [R1+0xb8], R0 ;  /* 0x0000b80001007387 */ /* 0x0001e20000100800 */
[----:B----4-:R-:W-:-:S02]  /*10c40*/  IABS R5, R24 ;  /* 0x0000001800057213 */ /* 0x010fc40000000000 */
[----:B------:R-:W-:Y:S02]  /*10c50*/  ISETP.GE.AND P5, PT, R24, RZ, PT ;  /* 0x000000ff1800720c */ /* 0x000fe40003fa6270 */
[----:B------:R-:W4:Y:S01]  /*10c60*/  LDL.LU R24, [R1+0x4d0] ;  /* 0x0004d00001187983 */ /* 0x000f220000300800 */
[----:B------:R-:W-:Y:S02]  /*10c70*/  IABS R4, R25 ;  /* 0x0000001900047213 */ /* 0x000fe40000000000 */
[----:B------:R-:W-:Y:S02]  /*10c80*/  ISETP.GE.AND P1, PT, R25, RZ, PT ;  /* 0x000000ff1900720c */ /* 0x000fe40003f26270 */
[----:B------:R-:W4:Y:S01]  /*10c90*/  LDL.LU R25, [R1+0x4d4] ;  /* 0x0004d40001197983 */ /* 0x000f220000300800 */
[----:B------:R-:W-:Y:S01]  /*10ca0*/  ISETP.GT.U32.AND P0, PT, R28, R7, PT ;  /* 0x000000071c00720c */ /* 0x000fe20003f04070 */
[----:B0-----:R-:W-:-:S12]  /*10cb0*/  IMAD.MOV.U32 R0, RZ, RZ, R10 ;  /* 0x000000ffff007224 */ /* 0x001fd800078e000a */
[----:B------:R-:W-:-:S05]  /*10cc0*/  @!P0 IMAD.IADD R7, R7, 0x1, -R28 ;  /* 0x0000000107078824 */ /* 0x000fca00078e0a1c */
[----:B------:R-:W-:Y:S01]  /*10cd0*/  ISETP.GT.U32.AND P0, PT, R28, R7, PT ;  /* 0x000000071c00720c */ /* 0x000fe20003f04070 */
[----:B------:R-:W-:-:S04]  /*10ce0*/  IMAD.HI.U32 R2, R15, R12, RZ ;  /* 0x0000000c0f027227 */ /* 0x000fc800078e00ff */
[----:B------:R-:W-:Y:S02]  /*10cf0*/  @!P6 IMAD.MOV R0, RZ, RZ, -R0 ;  /* 0x000000ffff00e224 */ /* 0x000fe400078e0a00 */
[----:B------:R-:W-:-:S03]  /*10d00*/  IMAD.MOV R2, RZ, RZ, -R2 ;  /* 0x000000ffff027224 */ /* 0x000fc600078e0a02 */
[----:B------:R0:W-:Y:S03]  /*10d10*/  STL [R1+0xa8], R0 ;  /* 0x0000a80001007387 */ /* 0x0001e60000100800 */
[----:B------:R-:W-:Y:S02]  /*10d20*/  @!P0 IMAD.IADD R7, R7, 0x1, -R28 ;  /* 0x0000000107078824 */ /* 0x000fe400078e0a1c */
[----:B------:R-:W-:Y:S02]  /*10d30*/  IMAD R12, R28, R2, R12 ;  /* 0x000000021c0c7224 */ /* 0x000fe400078e020c */
[----:B------:R-:W-:-:S04]  /*10d40*/  IMAD.HI.U32 R9, R15, R4, RZ ;  /* 0x000000040f097227 */ /* 0x000fc800078e00ff */
[----:B0-----:R-:W-:Y:S01]  /*10d50*/  IMAD.MOV.U32 R0, RZ, RZ, R7 ;  /* 0x000000ffff007224 */ /* 0x001fe200078e0007 */
[----:B------:R-:W-:Y:S01]  /*10d60*/  ISETP.GT.U32.AND P4, PT, R28, R12, PT ;  /* 0x0000000c1c00720c */ /* 0x000fe20003f84070 */
[----:B------:R-:W-:-:S04]  /*10d70*/  IMAD.HI.U32 R13, R15, R5, RZ ;  /* 0x000000050f0d7227 */ /* 0x000fc800078e00ff */
[----:B------:R-:W-:Y:S02]  /*10d80*/  @!P3 IMAD.MOV R0, RZ, RZ, -R0 ;  /* 0x000000ffff00b224 */ /* 0x000fe400078e0a00 */
[----:B------:R-:W-:Y:S01]  /*10d90*/  IMAD.MOV R9, RZ, RZ, -R9 ;  /* 0x000000ffff097224 */ /* 0x000fe200078e0a09 */
[----:B------:R-:W-:Y:S01]  /*10da0*/  IABS R2, R20 ;  /* 0x0000001400027213 */ /* 0x000fe20000000000 */
[----:B------:R-:W-:Y:S01]  /*10db0*/  IMAD.MOV R13, RZ, RZ, -R13 ;  /* 0x000000ffff0d7224 */ /* 0x000fe200078e0a0d */
[----:B------:R0:W-:Y:S01]  /*10dc0*/  STL [R1+0xac], R0 ;  /* 0x0000ac0001007387 */ /* 0x0001e20000100800 */
[----:B------:R-:W-:-:S03]  /*10dd0*/  IMAD R4, R28, R9, R4 ;  /* 0x000000091c047224 */ /* 0x000fc600078e0204 */
[----:B------:R-:W4:Y:S01]  /*10de0*/  LDL.LU R21, [R1+0x4d8] ;  /* 0x0004d80001157983 */ /* 0x000f220000300800 */
[C---:B------:R-:W-:Y:S02]  /*10df0*/  IMAD R5, R28.reuse, R13, R5 ;  /* 0x0000000d1c057224 */ /* 0x040fe400078e0205 */
[----:B------:R-:W-:Y:S01]  /*10e00*/  IMAD.HI.U32 R8, R15, R2, RZ ;  /* 0x000000020f087227 */ /* 0x000fe200078e00ff */
[C---:B------:R-:W-:Y:S02]  /*10e10*/  ISETP.GT.U32.AND P0, PT, R28.reuse, R4, PT ;  /* 0x000000041c00720c */ /* 0x040fe40003f04070 */
[----:B------:R-:W-:Y:S01]  /*10e20*/  ISETP.GT.U32.AND P6, PT, R28, R5, PT ;  /* 0x000000051c00720c */ /* 0x000fe20003fc4070 */
[----:B------:R-:W-:Y:S02]  /*10e30*/  @!P4 IMAD.IADD R12, R12, 0x1, -R28 ;  /* 0x000000010c0cc824 */ /* 0x000fe400078e0a1c */
[----:B------:R-:W-:-:S03]  /*10e40*/  IMAD.MOV R8, RZ, RZ, -R8 ;  /* 0x000000ffff087224 */ /* 0x000fc600078e0a08 */
[C---:B------:R-:W-:Y:S01]  /*10e50*/  ISETP.GT.U32.AND P4, PT, R28.reuse, R12, PT ;  /* 0x0000000c1c00720c */ /* 0x040fe20003f84070 */
[----:B------:R-:W-:-:S05]  /*10e60*/  IMAD R2, R28, R8, R2 ;  /* 0x000000081c027224 */ /* 0x000fca00078e0202 */
[----:B------:R-:W-:Y:S01]  /*10e70*/  ISETP.GT.U32.AND P3, PT, R28, R2, PT ;  /* 0x000000021c00720c */ /* 0x000fe20003f64070 */
[--C-:B------:R-:W-:Y:S02]  /*10e80*/  @!P0 IMAD.IADD R4, R4, 0x1, -R28.reuse ;  /* 0x0000000104048824 */ /* 0x100fe400078e0a1c */
[----:B------:R-:W-:-:S03]  /*10e90*/  @!P6 IMAD.IADD R5, R5, 0x1, -R28 ;  /* 0x000000010505e824 */ /* 0x000fc600078e0a1c */
[----:B------:R-:W-:Y:S01]  /*10ea0*/  ISETP.GT.U32.AND P0, PT, R28, R4, PT ;  /* 0x000000041c00720c */ /* 0x000fe20003f04070 */
[----:B------:R-:W-:Y:S01]  /*10eb0*/  @!P4 IMAD.IADD R12, R12, 0x1, -R28 ;  /* 0x000000010c0cc824 */ /* 0x000fe200078e0a1c */
[----:B------:R-:W-:-:S03]  /*10ec0*/  ISETP.GT.U32.AND P6, PT, R28, R5, PT ;  /* 0x000000051c00720c */ /* 0x000fc60003fc4070 */
[----:B0-----:R-:W-:Y:S02]  /*10ed0*/  IMAD.MOV.U32 R0, RZ, RZ, R12 ;  /* 0x000000ffff007224 */ /* 0x001fe400078e000c */
[----:B------:R-:W-:Y:S01]  /*10ee0*/  @!P3 IMAD.IADD R2, R2, 0x1, -R28 ;  /* 0x000000010202b824 */ /* 0x000fe200078e0a1c */
[----:B------:R-:W-:Y:S01]  /*10ef0*/  ISETP.GE.AND P4, PT, R20, RZ, PT ;  /* 0x000000ff1400720c */ /* 0x000fe20003f86270 */
[----:B------:R-:W-:Y:S01]  /*10f00*/  @!P2 IMAD.MOV R0, RZ, RZ, -R0 ;  /* 0x000000ffff00a224 */ /* 0x000fe200078e0a00 */
[----:B------:R-:W4:Y:S02]  /*10f10*/  LDL.LU R20, [R1+0x4dc] ;  /* 0x0004dc0001147983 */ /* 0x000f240000300800 */
[----:B------:R-:W-:Y:S01]  /*10f20*/  ISETP.GT.U32.AND P3, PT, R28, R2, PT ;  /* 0x000000021c00720c */ /* 0x000fe20003f64070 */
[--C-:B------:R-:W-:Y:S02]  /*10f30*/  @!P0 IMAD.IADD R4, R4, 0x1, -R28.reuse ;  /* 0x0000000104048824 */ /* 0x100fe400078e0a1c */
[----:B------:R-:W-:-:S04]  /*10f40*/  @!P6 IMAD.IADD R5, R5, 0x1, -R28 ;  /* 0x000000010505e824 */ /* 0x000fc800078e0a1c */
[----:B------:R-:W-:-:S04]  /*10f50*/  IMAD.MOV.U32 R11, RZ, RZ, R5 ;  /* 0x000000ffff0b7224 */ /* 0x000fc800078e0005 */
[----:B------:R-:W-:Y:S02]  /*10f60*/  @!P5 IMAD.MOV R11, RZ, RZ, -R11 ;  /* 0x000000ffff0bd224 */ /* 0x000fe400078e0a0b */
[----:B------:R-:W-:Y:S01]  /*10f70*/  @!P3 IMAD.IADD R2, R2, 0x1, -R28 ;  /* 0x000000010202b824 */ /* 0x000fe200078e0a1c */
[----:B---3--:R-:W-:-:S05]  /*10f80*/  IABS R13, R27 ;  /* 0x0000001b000d7213 */ /* 0x008fca0000000000 */
[----:B------:R-:W-:-:S04]  /*10f90*/  IMAD.HI.U32 R7, R15, R13, RZ ;  /* 0x0000000d0f077227 */ /* 0x000fc800078e00ff */
[----:B------:R-:W-:Y:S01]  /*10fa0*/  IMAD.MOV R7, RZ, RZ, -R7 ;  /* 0x000000ffff077224 */ /* 0x000fe200078e0a07 */
[----:B--2---:R-:W-:Y:S02]  /*10fb0*/  IABS R10, R26 ;  /* 0x0000001a000a7213 */ /* 0x004fe40000000000 */
[----:B------:R-:W-:Y:S01]  /*10fc0*/  ISETP.GE.AND P2, PT, R26, RZ, PT ;  /* 0x000000ff1a00720c */ /* 0x000fe20003f46270 */
[C---:B------:R-:W-:Y:S01]  /*10fd0*/  IMAD R13, R28.reuse, R7, R13 ;  /* 0x000000071c0d7224 */ /* 0x040fe200078e020d */
[----:B------:R-:W2:Y:S04]  /*10fe0*/  LDL.LU R26, [R1+0x4e0] ;  /* 0x0004e000011a7983 */ /* 0x000ea80000300800 */
[----:B------:R-:W-:Y:S01]  /*10ff0*/  ISETP.GT.U32.AND P0, PT, R28, R13, PT ;  /* 0x0000000d1c00720c */ /* 0x000fe20003f04070 */
[----:B------:R0:W-:Y:S01]  /*11000*/  STL [R1+0xa4], R0 ;  /* 0x0000a40001007387 */ /* 0x0001e20000100800 */
[----:B------:R-:W-:-:S03]  /*11010*/  ISETP.GE.AND P3, PT, R27, RZ, PT ;  /* 0x000000ff1b00720c */ /* 0x000fc60003f66270 */
[----:B------:R-:W3:Y:S01]  /*11020*/  LDL R27, [R1+0x1830] ;  /* 0x00183000011b7983 */ /* 0x000ee20000100800 */
[----:B0-----:R-:W-:-:S04]  /*11030*/  IMAD.MOV.U32 R0, RZ, RZ, R4 ;  /* 0x000000ffff007224 */ /* 0x001fc800078e0004 */
[----:B------:R-:W-:Y:S01]  /*11040*/  @!P1 IMAD.MOV R0, RZ, RZ, -R0 ;  /* 0x000000ffff009224 */ /* 0x000fe200078e0a00 */
[----:B------:R-:W-:Y:S02]  /*11050*/  STL [R1+0x98], R11 ;  /* 0x0000980b01007387 */ /* 0x000fe40000100800 */
[----:B------:R-:W-:Y:S01]  /*11060*/  @!P0 IMAD.IADD R13, R13, 0x1, -R28 ;  /* 0x000000010d0d8824 */ /* 0x000fe200078e0a1c */
[----:B-----5:R-:W-:Y:S02]  /*11070*/  IABS R8, R29 ;  /* 0x0000001d00087213 */ /* 0x020fe40000000000 */
[----:B------:R-:W-:Y:S01]  /*11080*/  ISETP.GE.AND P0, PT, R29, RZ, PT ;  /* 0x000000ff1d00720c */ /* 0x000fe20003f06270 */
[----:B------:R0:W-:Y:S04]  /*11090*/  STL [R1+0x94], R0 ;  /* 0x0000940001007387 */ /* 0x0001e80000100800 */
[----:B------:R-:W5:Y:S01]  /*110a0*/  LDL.LU R29, [R1+0x4e4] ;  /* 0x0004e400011d7983 */ /* 0x000f620000300800 */
[----:B0-----:R-:W-:-:S04]  /*110b0*/  IMAD.MOV.U32 R0, RZ, RZ, R2 ;  /* 0x000000ffff007224 */ /* 0x001fc800078e0002 */
[----:B------:R-:W-:Y:S01]  /*110c0*/  @!P4 IMAD.MOV R0, RZ, RZ, -R0 ;  /* 0x000000ffff00c224 */ /* 0x000fe200078e0a00 */
[----:B----4-:R-:W-:-:S05]  /*110d0*/  IABS R12, R24 ;  /* 0x00000018000c7213 */ /* 0x010fca0000000000 */
[----:B------:R-:W-:-:S04]  /*110e0*/  IMAD.HI.U32 R14, R15, R12, RZ ;  /* 0x0000000c0f0e7227 */ /* 0x000fc800078e00ff */
[----:B------:R-:W-:-:S04]  /*110f0*/  IMAD.MOV R14, RZ, RZ, -R14 ;  /* 0x000000ffff0e7224 */ /* 0x000fc800078e0a0e */
[----:B------:R-:W-:-:S05]  /*11100*/  IMAD R12, R28, R14, R12 ;  /* 0x0000000e1c0c7224 */ /* 0x000fca00078e020c */
[----:B------:R-:W-:Y:S01]  /*11110*/  ISETP.GT.U32.AND P4, PT, R28, R12, PT ;  /* 0x0000000c1c00720c */ /* 0x000fe20003f84070 */
[----:B------:R0:W-:Y:S01]  /*11120*/  STL [R1+0x90], R0 ;  /* 0x0000900001007387 */ /* 0x0001e20000100800 */
[----:B------:R-:W-:-:S11]  /*11130*/  IABS R17, R25 ;  /* 0x0000001900117213 */ /* 0x000fd60000000000 */
[----:B------:R-:W-:Y:S01]  /*11140*/  @!P4 IMAD.IADD R12, R12, 0x1, -R28 ;  /* 0x000000010c0cc824 */ /* 0x000fe200078e0a1c */
[----:B------:R-:W-:Y:S02]  /*11150*/  ISETP.GE.AND P4, PT, R25, RZ, PT ;  /* 0x000000ff1900720c */ /* 0x000fe40003f86270 */
[----:B------:R-:W4:Y:S01]  /*11160*/  LDL.LU R25, [R1+0x4e8] ;  /* 0x0004e80001197983 */ /* 0x000f220000300800 */
[----:B------:R-:W-:-:S04]  /*11170*/  IMAD.HI.U32 R9, R15, R10, RZ ;  /* 0x0000000a0f097227 */ /* 0x000fc800078e00ff */
[----:B------:R-:W-:-:S04]  /*11180*/  IMAD.MOV R9, RZ, RZ, -R9 ;  /* 0x000000ffff097224 */ /* 0x000fc800078e0a09 */
[----:B------:R-:W-:Y:S02]  /*11190*/  IMAD R10, R28, R9, R10 ;  /* 0x000000091c0a7224 */ /* 0x000fe400078e020a */
[----:B------:R-:W-:-:S03]  /*111a0*/  IMAD.HI.U32 R7, R15, R8, RZ ;  /* 0x000000080f077227 */ /* 0x000fc600078e00ff */
[----:B------:R-:W-:Y:S01]  /*111b0*/  ISETP.GT.U32.AND P6, PT, R28, R10, PT ;  /* 0x0000000a1c00720c */ /* 0x000fe20003fc4070 */
[----:B------:R-:W-:-:S04]  /*111c0*/  IMAD.MOV R7, RZ, RZ, -R7 ;  /* 0x000000ffff077224 */ /* 0x000fc800078e0a07 */
[----:B------:R-:W-:-:S08]  /*111d0*/  IMAD R8, R28, R7, R8 ;  /* 0x000000071c087224 */ /* 0x000fd000078e0208 */
[----:B------:R-:W-:Y:S01]  /*111e0*/  @!P6 IMAD.IADD R10, R10, 0x1, -R28 ;  /* 0x000000010a0ae824 */ /* 0x000fe200078e0a1c */
[----:B------:R-:W-:Y:S01]  /*111f0*/  ISETP.GT.U32.AND P6, PT, R28, R8, PT ;  /* 0x000000081c00720c */ /* 0x000fe20003fc4070 */
[----:B------:R-:W-:-:S03]  /*11200*/  IMAD.HI.U32 R9, R15, R17, RZ ;  /* 0x000000110f097227 */ /* 0x000fc600078e00ff */
[C---:B------:R-:W-:Y:S01]  /*11210*/  ISETP.GT.U32.AND P5, PT, R28.reuse, R10, PT ;  /* 0x0000000a1c00720c */ /* 0x040fe20003fa4070 */
[----:B------:R-:W-:Y:S01]  /*11220*/  IMAD.MOV R9, RZ, RZ, -R9 ;  /* 0x000000ffff097224 */ /* 0x000fe200078e0a09 */
[----:B------:R-:W-:-:S03]  /*11230*/  ISETP.GT.U32.AND P1, PT, R28, R13, PT ;  /* 0x0000000d1c00720c */ /* 0x000fc60003f24070 */
[----:B------:R-:W-:-:S04]  /*11240*/  IMAD R17, R28, R9, R17 ;  /* 0x000000091c117224 */ /* 0x000fc800078e0211 */
[----:B------:R-:W-:Y:S01]  /*11250*/  @!P6 IMAD.IADD R8, R8, 0x1, -R28 ;  /* 0x000000010808e824 */ /* 0x000fe200078e0a1c */
[----:B------:R-:W-:-:S04]  /*11260*/  IABS R7, R21 ;  /* 0x0000001500077213 */ /* 0x000fc80000000000 */
[----:B------:R-:W-:Y:S01]  /*11270*/  ISETP.GT.U32.AND P6, PT, R28, R8, PT ;  /* 0x000000081c00720c */ /* 0x000fe20003fc4070 */
[----:B------:R-:W-:-:S04]  /*11280*/  IMAD.HI.U32 R5, R15, R7, RZ ;  /* 0x000000070f057227 */ /* 0x000fc800078e00ff */
[----:B------:R-:W-:Y:S02]  /*11290*/  IMAD.MOV R2, RZ, RZ, -R5 ;  /* 0x000000ffff027224 */ /* 0x000fe400078e0a05 */
[--C-:B------:R-:W-:Y:S01]  /*112a0*/  @!P5 IMAD.IADD R10, R10, 0x1, -R28.reuse ;  /* 0x000000010a0ad824 */ /* 0x100fe200078e0a1c */
[C---:B------:R-:W-:Y:S01]  /*112b0*/  ISETP.GT.U32.AND P5, PT, R28.reuse, R17, PT ;  /* 0x000000111c00720c */ /* 0x040fe20003fa4070 */
[----:B------:R-:W-:Y:S02]  /*112c0*/  IMAD R2, R28, R2, R7 ;  /* 0x000000021c027224 */ /* 0x000fe400078e0207 */
[----:B------:R-:W-:-:S03]  /*112d0*/  @!P1 IMAD.IADD R13, R13, 0x1, -R28 ;  /* 0x000000010d0d9824 */ /* 0x000fc600078e0a1c */
[----:B------:R-:W-:Y:S01]  /*112e0*/  ISETP.GT.U32.AND P1, PT, R28, R2, PT ;  /* 0x000000021c00720c */ /* 0x000fe20003f24070 */
[--C-:B------:R-:W-:Y:S01]  /*112f0*/  @!P6 IMAD.IADD R8, R8, 0x1, -R28.reuse ;  /* 0x000000010808e824 */ /* 0x100fe200078e0a1c */
[----:B------:R-:W-:Y:S02]  /*11300*/  ISETP.GE.AND P6, PT, R24, RZ, PT ;  /* 0x000000ff1800720c */ /* 0x000fe40003fc6270 */
[----:B------:R-:W3:Y:S03]  /*11310*/  LDL.LU R24, [R1+0x4ec] ;  /* 0x0004ec0001187983 */ /* 0x000ee60000300800 */
[----:B------:R-:W-:Y:S01]  /*11320*/  @!P5 IMAD.IADD R17, R17, 0x1, -R28 ;  /* 0x000000011111d824 */ /* 0x000fe200078e0a1c */
[C---:B------:R-:W-:Y:S01]  /*11330*/  ISETP.GT.U32.AND P5, PT, R28.reuse, R12, PT ;  /* 0x0000000c1c00720c */ /* 0x040fe20003fa4070 */
[----:B------:R-:W-:Y:S02]  /*11340*/  IMAD.MOV.U32 R11, RZ, RZ, R13 ;  /* 0x000000ffff0b7224 */ /* 0x000fe400078e000d */
[----:B------:R-:W-:Y:S01]  /*11350*/  @!P2 IMAD.MOV R10, RZ, RZ, -R10 ;  /* 0x000000ffff0aa224 */ /* 0x000fe200078e0a0a */
[----:B------:R-:W-:Y:S01]  /*11360*/  ISETP.GT.U32.AND P2, PT, R28, R17, PT ;  /* 0x000000111c00720c */ /* 0x000fe20003f44070 */
[----:B0-----:R-:W-:-:S02]  /*11370*/  IMAD.MOV.U32 R0, RZ, RZ, R8 ;  /* 0x000000ffff007224 */ /* 0x001fc400078e0008 */
[----:B------:R-:W-:Y:S01]  /*11380*/  @!P1 IMAD.IADD R2, R2, 0x1, -R28 ;  /* 0x0000000102029824 */ /* 0x000fe200078e0a1c */
[----:B------:R-:W-:Y:S01]  /*11390*/  IABS R9, R20 ;  /* 0x0000001400097213 */ /* 0x000fe20000000000 */
[----:B------:R-:W-:Y:S02]  /*113a0*/  @!P3 IMAD.MOV R11, RZ, RZ, -R11 ;  /* 0x000000ffff0bb224 */ /* 0x000fe400078e0a0b */
[----:B------:R-:W-:Y:S01]  /*113b0*/  @!P0 IMAD.MOV R0, RZ, RZ, -R0 ;  /* 0x000000ffff008224 */ /* 0x000fe200078e0a00 */
[----:B------:R-:W-:Y:S01]  /*113c0*/  ISETP.GT.U32.AND P1, PT, R28, R2, PT ;  /* 0x000000021c00720c */ /* 0x000fe20003f24070 */
[----:B------:R-:W-:Y:S01]  /*113d0*/  STL [R1+0x4a28], R10 ;  /* 0x004a280a01007387 */ /* 0x000fe20000100800 */
[--C-:B------:R-:W-:Y:S01]  /*113e0*/  @!P5 IMAD.IADD R12, R12, 0x1, -R28.reuse ;  /* 0x000000010c0cd824 */ /* 0x100fe200078e0a1c */
[----:B------:R-:W-:Y:S01]  /*113f0*/  ISETP.GE.AND P5, PT, R20, RZ, PT ;  /* 0x000000ff1400720c */ /* 0x000fe20003fa6270 */
[----:B------:R-:W-:Y:S01]  /*11400*/  IMAD.MOV.U32 R4, RZ, RZ, R9 ;  /* 0x000000ffff047224 */ /* 0x000fe200078e0009 */
[----:B------:R-:W-:Y:S04]  /*11410*/  STL [R1+0x70], R11 ;  /* 0x0000700b01007387 */ /* 0x000fe80000100800 */
[----:B------:R0:W-:Y:S01]  /*11420*/  STL [R1+0x78], R0 ;  /* 0x0000780001007387 */ /* 0x0001e20000100800 */
[----:B------:R-:W-:-:S03]  /*11430*/  @!P2 IMAD.IADD R17, R17, 0x1, -R28 ;  /* 0x000000011111a824 */ /* 0x000fc600078e0a1c */
[----:B------:R-:W3:Y:S01]  /*11440*/  LDL.LU R20, [R1+0x4f0] ;  /* 0x0004f00001147983 */ /* 0x000ee20000300800 */
[----:B------:R-:W-:Y:S02]  /*11450*/  @!P4 IMAD.MOV R17, RZ, RZ, -R17 ;  /* 0x000000ffff11c224 */ /* 0x000fe400078e0a11 */
[----:B0-----:R-:W-:Y:S02]  /*11460*/  IMAD.MOV.U32 R0, RZ, RZ, R12 ;  /* 0x000000ffff007224 */ /* 0x001fe400078e000c */
[----:B------:R-:W-:Y:S02]  /*11470*/  @!P1 IMAD.IADD R2, R2, 0x1, -R28 ;  /* 0x0000000102029824 */ /* 0x000fe400078e0a1c */
[----:B------:R-:W-:Y:S01]  /*11480*/  @!P6 IMAD.MOV R0, RZ, RZ, -R0 ;  /* 0x000000ffff00e224 */ /* 0x000fe200078e0a00 */
[----:B------:R-:W-:Y:S01]  /*11490*/  ISETP.GE.AND P3, PT, R21, RZ, PT ;  /* 0x000000ff1500720c */ /* 0x000fe20003f66270 */
[----:B------:R-:W-:-:S04]  /*114a0*/  IMAD.HI.U32 R14, R15, R4, RZ ;  /* 0x000000040f0e7227 */ /* 0x000fc800078e00ff */
[----:B------:R-:W-:-:S04]  /*114b0*/  IMAD.MOV R14, RZ, RZ, -R14 ;  /* 0x000000ffff0e7224 */ /* 0x000fc800078e0a0e */
[----:B------:R-:W-:Y:S01]  /*114c0*/  IMAD R4, R28, R14, R4 ;  /* 0x0000000e1c047224 */ /* 0x000fe200078e0204 */
[----:B--2---:R-:W-:-:S05]  /*114d0*/  IABS R5, R26 ;  /* 0x0000001a00057213 */ /* 0x004fca0000000000 */
[----:B------:R-:W-:-:S04]  /*114e0*/  IMAD.MOV.U32 R9, RZ, RZ, R5 ;  /* 0x000000ffff097224 */ /* 0x000fc800078e0005 */
[----:B------:R-:W-:Y:S01]  /*114f0*/  IMAD.HI.U32 R5, R15, R9, RZ ;  /* 0x000000090f057227 */ /* 0x000fe200078e00ff */
[----:B------:R-:W-:Y:S02]  /*11500*/  ISETP.GE.AND P1, PT, R26, RZ, PT ;  /* 0x000000ff1a00720c */ /* 0x000fe40003f26270 */
[----:B------:R-:W2:Y:S01]  /*11510*/  LDL.LU R26, [R1+0x4f4] ;  /* 0x0004f400011a7983 */ /* 0x000ea20000300800 */
[----:B------:R-:W-:-:S03]  /*11520*/  IMAD.MOV R5, RZ, RZ, -R5 ;  /* 0x000000ffff057224 */ /* 0x000fc600078e0a05 */
[----:B------:R-:W-:Y:S01]  /*11530*/  STL [R1+0x4a2c], R17 ;  /* 0x004a2c1101007387 */ /* 0x000fe20000100800 */
[----:B------:R-:W-:-:S03]  /*11540*/  IMAD R9, R28, R5, R9 ;  /* 0x000000051c097224 */ /* 0x000fc600078e0209 */
[----:B------:R0:W-:Y:S01]  /*11550*/  STL [R1+0x74], R0 ;  /* 0x0000740001007387 */ /* 0x0001e20000100800 */
[----:B-----5:R-:W-:Y:S02]  /*11560*/  IABS R5, R29 ;  /* 0x0000001d00057213 */ /* 0x020fe40000000000 */
[----:B------:R-:W-:Y:S02]  /*11570*/  ISETP.GE.AND P6, PT, R29, RZ, PT ;  /* 0x000000ff1d00720c */ /* 0x000fe40003fc6270 */
[----:B------:R-:W5:Y:S01]  /*11580*/  LDL.LU R29, [R1+0x4f8] ;  /* 0x0004f800011d7983 */ /* 0x000f620000300800 */
[----:B0-----:R-:W-:-:S04]  /*11590*/  IMAD.MOV.U32 R0, RZ, RZ, R2 ;  /* 0x000000ffff007224 */ /* 0x001fc800078e0002 */
[----:B------:R-:W-:Y:S01]  /*115a0*/  @!P3 IMAD.MOV R0, RZ, RZ, -R0 ;  /* 0x000000ffff00b224 */ /* 0x000fe200078e0a00 */
[----:B----4-:R-:W-:Y:S02]  /*115b0*/  IABS R14, R25 ;  /* 0x00000019000e7213 */ /* 0x010fe40000000000 */
[----:B------:R-:W-:Y:S02]  /*115c0*/  ISETP.GE.AND P3, PT, R25, RZ, PT ;  /* 0x000000ff1900720c */ /* 0x000fe40003f66270 */
[----:B------:R-:W4:Y:S01]  /*115d0*/  LDL.LU R25, [R1+0x4fc] ;  /* 0x0004fc0001197983 */ /* 0x000f220000300800 */
[----:B---3--:R-:W-:Y:S02]  /*115e0*/  IABS R7, R27 ;  /* 0x0000001b00077213 */ /* 0x008fe40000000000 */
[C---:B------:R-:W-:Y:S02]  /*115f0*/  ISETP.GT.U32.AND P0, PT, R28.reuse, R4, PT ;  /* 0x000000041c00720c */ /* 0x040fe40003f04070 */
[----:B------:R-:W-:Y:S01]  /*11600*/  ISETP.GT.U32.AND P2, PT, R28, R9, PT ;  /* 0x000000091c00720c */ /* 0x000fe20003f44070 */
[----:B------:R-:W-:-:S04]  /*11610*/  IMAD.HI.U32 R8, R15, R7, RZ ;  /* 0x000000070f087227 */ /* 0x000fc800078e00ff */
[----:B------:R-:W-:-:S04]  /*11620*/  IMAD.MOV R8, RZ, RZ, -R8 ;  /* 0x000000ffff087224 */ /* 0x000fc800078e0a08 */
[----:B------:R-:W-:Y:S02]  /*11630*/  IMAD R7, R28, R8, R7 ;  /* 0x000000081c077224 */ /* 0x000fe400078e0207 */
[--C-:B------:R-:W-:Y:S02]  /*11640*/  @!P0 IMAD.IADD R4, R4, 0x1, -R28.reuse ;  /* 0x0000000104048824 */ /* 0x100fe400078e0a1c */
[----:B------:R-:W-:Y:S01]  /*11650*/  @!P2 IMAD.IADD R9, R9, 0x1, -R28 ;  /* 0x000000010909a824 */ /* 0x000fe200078e0a1c */
[C---:B------:R-:W-:Y:S01]  /*11660*/  ISETP.GT.U32.AND P0, PT, R28.reuse, R7, PT ;  /* 0x000000071c00720c */ /* 0x040fe20003f04070 */
[----:B------:R-:W-:Y:S01]  /*11670*/  IMAD.HI.U32 R13, R15, R5, RZ ;  /* 0x000000050f0d7227 */ /* 0x000fe200078e00ff */
[C---:B------:R-:W-:Y:S02]  /*11680*/  ISETP.GT.U32.AND P2, PT, R28.reuse, R4, PT ;  /* 0x000000041c00720c */ /* 0x040fe40003f44070 */
[----:B------:R-:W-:Y:S01]  /*11690*/  ISETP.GT.U32.AND P4, PT, R28, R9, PT ;  /* 0x000000091c00720c */ /* 0x000fe20003f84070 */
[----:B------:R-:W-:-:S04]  /*116a0*/  IMAD.MOV R12, RZ, RZ, -R13 ;  /* 0x000000ffff0c7224 */ /* 0x000fc800078e0a0d */
[----:B------:R-:W-:-:S04]  /*116b0*/  IMAD R5, R28, R12, R5 ;  /* 0x0000000c1c057224 */ /* 0x000fc800078e0205 */
[--C-:B------:R-:W-:Y:S02]  /*116c0*/  @!P0 IMAD.IADD R7, R7, 0x1, -R28.reuse ;  /* 0x0000000107078824 */ /* 0x100fe400078e0a1c */
[--C-:B------:R-:W-:Y:S01]  /*116d0*/  @!P2 IMAD.IADD R4, R4, 0x1, -R28.reuse ;  /* 0x000000010404a824 */ /* 0x100fe200078e0a1c */
[C---:B------:R-:W-:Y:S02]  /*116e0*/  ISETP.GT.U32.AND P2, PT, R28.reuse, R5, PT ;  /* 0x000000051c00720c */ /* 0x040fe40003f44070 */
[----:B------:R-:W-:Y:S01]  /*116f0*/  ISETP.GT.U32.AND P0, PT, R28, R7, PT ;  /* 0x000000071c00720c */ /* 0x000fe20003f04070 */
[----:B------:R-:W-:Y:S01]  /*11700*/  @!P4 IMAD.IADD R9, R9, 0x1, -R28 ;  /* 0x000000010909c824 */ /* 0x000fe200078e0a1c */
[----:B------:R0:W-:Y:S01]  /*11710*/  STL [R1+0x68], R0 ;  /* 0x0000680001007387 */ /* 0x0001e20000100800 */
[----:B------:R-:W-:-:S04]  /*11720*/  IMAD.HI.U32 R12, R15, R14, RZ ;  /* 0x0000000e0f0c7227 */ /* 0x000fc800078e00ff */
[----:B------:R-:W-:-:S04]  /*11730*/  IMAD.MOV R12, RZ, RZ, -R12 ;  /* 0x000000ffff0c7224 */ /* 0x000fc800078e0a0c */
[----:B------:R-:W-:Y:S02]  /*11740*/  @!P2 IMAD.IADD R5, R5, 0x1, -R28 ;  /* 0x000000010505a824 */ /* 0x000fe400078e0a1c */
[----:B0-----:R-:W-:Y:S02]  /*11750*/  IMAD.MOV.U32 R0, RZ, RZ, R4 ;  /* 0x000000ffff007224 */ /* 0x001fe400078e0004 */
[----:B------:R-:W-:Y:S02]  /*11760*/  IMAD R14, R28, R12, R14 ;  /* 0x0000000c1c0e7224 */ /* 0x000fe400078e020e */
[----:B------:R-:W-:Y:S01]  /*11770*/  @!P0 IMAD.IADD R7, R7, 0x1, -R28 ;  /* 0x0000000107078824 */ /* 0x000fe200078e0a1c */
[----:B------:R-:W-:Y:S02]  /*11780*/  IABS R8, R24 ;  /* 0x0000001800087213 */ /* 0x000fe40000000000 */
[----:B------:R-:W-:Y:S02]  /*11790*/  ISETP.GE.AND P4, PT, R24, RZ, PT ;  /* 0x000000ff1800720c */ /* 0x000fe40003f86270 */
[----:B------:R-:W3:Y:S01]  /*117a0*/  LDL.LU R24, [R1+0x500] ;  /* 0x0005000001187983 */ /* 0x000ee20000300800 */
[----:B------:R-:W-:Y:S01]  /*117b0*/  IMAD.HI.U32 R2, R15, R8, RZ ;  /* 0x000000080f027227 */ /* 0x000fe200078e00ff */
[----:B------:R-:W-:-:S03]  /*117c0*/  ISETP.GE.AND P0, PT, R27, RZ, PT ;  /* 0x000000ff1b00720c */ /* 0x000fc60003f06270 */
[----:B------:R-:W-:Y:S02]  /*117d0*/  IMAD.MOV R2, RZ, RZ, -R2 ;  /* 0x000000ffff027224 */ /* 0x000fe400078e0a02 */
[----:B------:R-:W-:Y:S01]  /*117e0*/  @!P5 IMAD.MOV R0, RZ, RZ, -R0 ;  /* 0x000000ffff00d224 */ /* 0x000fe200078e0a00 */
[C---:B------:R-:W-:Y:S01]  /*117f0*/  ISETP.GT.U32.AND P5, PT, R28.reuse, R5, PT ;  /* 0x000000051c00720c */ /* 0x040fe20003fa4070 */
[C---:B------:R-:W-:Y:S01]  /*11800*/  IMAD R8, R28.reuse, R2, R8 ;  /* 0x000000021c087224 */ /* 0x040fe200078e0208 */
[C---:B------:R-:W-:Y:S01]  /*11810*/  ISETP.GT.U32.AND P2, PT, R28.reuse, R14, PT ;  /* 0x0000000e1c00720c */ /* 0x040fe20003f44070 */
[----:B------:R-:W-:Y:S01]  /*11820*/  @!P1 IMAD.MOV R9, RZ, RZ, -R9 ;  /* 0x000000ffff099224 */ /* 0x000fe200078e0a09 */
[----:B------:R0:W-:Y:S02]  /*11830*/  STL [R1+0x50], R0 ;  /* 0x0000500001007387 */ /* 0x0001e40000100800 */
[----:B------:R-:W-:Y:S02]  /*11840*/  ISETP.GT.U32.AND P1, PT, R28, R8, PT ;  /* 0x000000081c00720c */ /* 0x000fe40003f24070 */
[----:B------:R-:W3:Y:S01]  /*11850*/  LDL.LU R27, [R1+0x504] ;  /* 0x00050400011b7983 */ /* 0x000ee20000300800 */
[----:B0-----:R-:W-:Y:S01]  /*11860*/  IMAD.MOV.U32 R0, RZ, RZ, R7 ;  /* 0x000000ffff007224 */ /* 0x001fe200078e0007 */
[----:B------:R-:W-:-:S03]  /*11870*/  IABS R13, R20 ;  /* 0x00000014000d7213 */ /* 0x000fc60000000000 */
[----:B------:R-:W-:Y:S02]  /*11880*/  @!P0 IMAD.MOV R0, RZ, RZ, -R0 ;  /* 0x000000ffff008224 */ /* 0x000fe400078e0a00 */
[----:B------:R-:W-:Y:S01]  /*11890*/  IMAD.HI.U32 R4, R15, R13, RZ ;  /* 0x0000000d0f047227 */ /* 0x000fe200078e00ff */
[----:B------:R-:W-:Y:S03]  /*118a0*/  STL [R1+0x5c], R9 ;  /* 0x00005c0901007387 */ /* 0x000fe60000100800 */
[----:B------:R-:W-:Y:S02]  /*118b0*/  IMAD.MOV R4, RZ, RZ, -R4 ;  /* 0x000000ffff047224 */ /* 0x000fe400078e0a04 */
[--C-:B------:R-:W-:Y:S01]  /*118c0*/  @!P5 IMAD.IADD R5, R5, 0x1, -R28.reuse ;  /* 0x000000010505d824 */ /* 0x100fe200078e0a1c */
[----:B------:R0:W-:Y:S01]  /*118d0*/  STL [R1+0x60], R0 ;  /* 0x0000600001007387 */ /* 0x0001e20000100800 */
[----:B------:R-:W-:-:S02]  /*118e0*/  @!P2 IMAD.IADD R14, R14, 0x1, -R28 ;  /* 0x000000010e0ea824 */ /* 0x000fc400078e0a1c */
[----:B------:R-:W-:Y:S02]  /*118f0*/  IMAD R13, R28, R4, R13 ;  /* 0x000000041c0d7224 */ /* 0x000fe400078e020d */
[----:B------:R-:W-:Y:S01]  /*11900*/  @!P1 IMAD.IADD R8, R8, 0x1, -R28 ;  /* 0x0000000108089824 */ /* 0x000fe200078e0a1c */
[----:B------:R-:W-:Y:S01]  /*11910*/  ISETP.GT.U32.AND P2, PT, R28, R14, PT ;  /* 0x0000000e1c00720c */ /* 0x000fe20003f44070 */
[----:B0-----:R-:W-:-:S04]  /*11920*/  IMAD.MOV.U32 R0, RZ, RZ, R5 ;  /* 0x000000ffff007224 */ /* 0x001fc800078e0005 */
[----:B------:R-:W-:Y:S01]  /*11930*/  @!P6 IMAD.MOV R0, RZ, RZ, -R0 ;  /* 0x000000ffff00e224 */ /* 0x000fe200078e0a00 */
[----:B------:R-:W-:-:S07]  /*11940*/  ISETP.GT.U32.AND P6, PT, R28, R8, PT ;  /* 0x000000081c00720c */ /* 0x000fce0003fc4070 */
[----:B------:R-:W-:Y:S01]  /*11950*/  @!P2 IMAD.IADD R14, R14, 0x1, -R28 ;  /* 0x000000010e0ea824 */ /* 0x000fe200078e0a1c */
[----:B------:R-:W-:-:S05]  /*11960*/  ISETP.GE.AND P0, PT, R20, RZ, PT ;  /* 0x000000ff1400720c */ /* 0x000fca0003f06270 */
[----:B------:R-:W-:-:S04]  /*11970*/  @!P6 IMAD.IADD R8, R8, 0x1, -R28 ;  /* 0x000000010808e824 */ /* 0x000fc800078e0a1c */
[----:B------:R-:W-:Y:S01]  /*11980*/  @!P4 IMAD.MOV R8, RZ, RZ, -R8 ;  /* 0x000000ffff08c224 */ /* 0x000fe200078e0a08 */
[----:B--2---:R-:W-:Y:S02]  /*11990*/  IABS R2, R26 ;  /* 0x0000001a00027213 */ /* 0x004fe40000000000 */
[----:B------:R-:W-:Y:S02]  /*119a0*/  ISETP.GE.AND P1, PT, R26, RZ, PT ;  /* 0x000000ff1a00720c */ /* 0x000fe40003f26270 */
[----:B------:R-:W2:Y:S01]  /*119b0*/  LDL.LU R26, [R1+0x508] ;  /* 0x00050800011a7983 */ /* 0x000ea20000300800 */
[----:B------:R-:W-:-:S04]  /*119c0*/  IMAD.HI.U32 R9, R15, R2, RZ ;  /* 0x000000020f097227 */ /* 0x000fc800078e00ff */
[----:B------:R-:W-:Y:S01]  /*119d0*/  IMAD.MOV R9, RZ, RZ, -R9 ;  /* 0x000000ffff097224 */ /* 0x000fe200078e0a09 */
[----:B-----5:R-:W-:-:S05]  /*119e0*/  IABS R4, R29 ;  /* 0x0000001d00047213 */ /* 0x020fca0000000000 */
[----:B------:R-:W-:-:S04]  /*119f0*/  IMAD.HI.U32 R5, R15, R4, RZ ;  /* 0x000000040f057227 */ /* 0x000fc800078e00ff */
[----:B------:R-:W-:Y:S02]  /*11a00*/  IMAD.MOV R5, RZ, RZ, -R5 ;  /* 0x000000ffff057224 */ /* 0x000fe400078e0a05 */
[C---:B------:R-:W-:Y:S02]  /*11a10*/  IMAD R2, R28.reuse, R9, R2 ;  /* 0x000000091c027224 */ /* 0x040fe400078e0202 */
[C---:B------:R-:W-:Y:S01]  /*11a20*/  IMAD R4, R28.reuse, R5, R4 ;  /* 0x000000051c047224 */ /* 0x040fe200078e0204 */
[----:B------:R0:W-:Y:S02]  /*11a30*/  STL [R1+0x54], R0 ;  /* 0x0000540001007387 */ /* 0x0001e40000100800 */
[C---:B------:R-:W-:Y:S02]  /*11a40*/  ISETP.GT.U32.AND P2, PT, R28.reuse, R2, PT ;  /* 0x000000021c00720c */ /* 0x040fe40003f44070 */
[----:B------:R-:W-:Y:S01]  /*11a50*/  ISETP.GT.U32.AND P6, PT, R28, R4, PT ;  /* 0x000000041c00720c */ /* 0x000fe20003fc4070 */
[----:B------:R-:W5:Y:S01]  /*11a60*/  LDL.LU R20, [R1+0x50c] ;  /* 0x00050c0001147983 */ /* 0x000f620000300800 */
[----:B0-----:R-:W-:-:S04]  /*11a70*/  IMAD.MOV.U32 R0, RZ, RZ, R14 ;  /* 0x000000ffff007224 */ /* 0x001fc800078e000e */
[----:B------:R-:W-:-:S05]  /*11a80*/  @!P3 IMAD.MOV R0, RZ, RZ, -R0 ;  /* 0x000000ffff00b224 */ /* 0x000fca00078e0a00 */
[--C-:B------:R-:W-:Y:S01]  /*11a90*/  @!P2 IMAD.IADD R2, R2, 0x1, -R28.reuse ;  /* 0x000000010202a824 */ /* 0x100fe200078e0a1c */
[----:B------:R-:W-:Y:S01]  /*11aa0*/  ISETP.GE.AND P2, PT, R29, RZ, PT ;  /* 0x000000ff1d00720c */ /* 0x000fe20003f46270 */
[----:B------:R-:W-:Y:S01]  /*11ab0*/  @!P6 IMAD.IADD R4, R4, 0x1, -R28 ;  /* 0x000000010404e824 */ /* 0x000fe200078e0a1c */
[----:B------:R0:W-:Y:S04]  /*11ac0*/  STL [R1+0x4c], R0 ;  /* 0x00004c0001007387 */ /* 0x0001e80000100800 */
[----:B------:R-:W5:Y:S04]  /*11ad0*/  LDL.LU R29, [R1+0x510] ;  /* 0x00051000011d7983 */ /* 0x000f680000300800 */
[----:B------:R1:W-:Y:S01]  /*11ae0*/  STL [R1+0x4a30], R8 ;  /* 0x004a300801007387 */ /* 0x0003e20000100800 */
[----:B----4-:R-:W-:-:S02]  /*11af0*/  IABS R7, R25 ;  /* 0x0000001900077213 */ /* 0x010fc40000000000 */
[----:B------:R-:W-:Y:S02]  /*11b00*/  ISETP.GE.AND P6, PT, R25, RZ, PT ;  /* 0x000000ff1900720c */ /* 0x000fe40003fc6270 */
[----:B------:R-:W4:Y:S01]  /*11b10*/  LDL.LU R25, [R1+0x524] ;  /* 0x0005240001197983 */ /* 0x000f220000300800 */
[----:B------:R-:W-:Y:S01]  /*11b20*/  ISETP.GT.U32.AND P5, PT, R28, R13, PT ;  /* 0x0000000d1c00720c */ /* 0x000fe20003fa4070 */
[----:B------:R-:W-:-:S12]  /*11b30*/  IMAD.HI.U32 R12, R15, R7, RZ ;  /* 0x000000070f0c7227 */ /* 0x000fd800078e00ff */
[----:B------:R-:W-:-:S05]  /*11b40*/  @!P5 IMAD.IADD R13, R13, 0x1, -R28 ;  /* 0x000000010d0dd824 */ /* 0x000fca00078e0a1c */
[C---:B------:R-:W-:Y:S01]  /*11b50*/  ISETP.GT.U32.AND P5, PT, R28.reuse, R13, PT ;  /* 0x0000000d1c00720c */ /* 0x040fe20003fa4070 */
[----:B------:R-:W-:Y:S01]  /*11b60*/  IMAD.MOV R12, RZ, RZ, -R12 ;  /* 0x000000ffff0c7224 */ /* 0x000fe200078e0a0c */
[----:B------:R-:W-:-:S03]  /*11b70*/  ISETP.GT.U32.AND P3, PT, R28, R2, PT ;  /* 0x000000021c00720c */ /* 0x000fc60003f64070 */
[----:B------:R-:W-:-:S08]  /*11b80*/  IMAD R7, R28, R12, R7 ;  /* 0x0000000c1c077224 */ /* 0x000fd000078e0207 */
[--C-:B------:R-:W-:Y:S01]  /*11b90*/  @!P5 IMAD.IADD R13, R13, 0x1, -R28.reuse ;  /* 0x000000010d0dd824 */ /* 0x100fe200078e0a1c */
[----:B------:R-:W-:Y:S01]  /*11ba0*/  ISETP.GT.U32.AND P5, PT, R28, R7, PT ;  /* 0x000000071c00720c */ /* 0x000fe20003fa4070 */
[----:B------:R-:W-:Y:S01]  /*11bb0*/  @!P3 IMAD.IADD R2, R2, 0x1, -R28 ;  /* 0x000000010202b824 */ /* 0x000fe200078e0a1c */
[----:B---3--:R-:W-:-:S05]  /*11bc0*/  IABS R9, R24 ;  /* 0x0000001800097213 */ /* 0x008fca0000000000 */
[----:B------:R-:W-:-:S04]  /*11bd0*/  IMAD.HI.U32 R12, R15, R9, RZ ;  /* 0x000000090f0c7227 */ /* 0x000fc800078e00ff */
[----:B------:R-:W-:-:S04]  /*11be0*/  IMAD.MOV R12, RZ, RZ, -R12 ;  /* 0x000000ffff0c7224 */ /* 0x000fc800078e0a0c */
[----:B------:R-:W-:Y:S02]  /*11bf0*/  IMAD R9, R28, R12, R9 ;  /* 0x0000000c1c097224 */ /* 0x000fe400078e0209 */
[----:B------:R-:W-:-:S03]  /*11c00*/  @!P5 IMAD.IADD R7, R7, 0x1, -R28 ;  /* 0x000000010707d824 */ /* 0x000fc600078e0a1c */
[C---:B------:R-:W-:Y:S02]  /*11c10*/  ISETP.GT.U32.AND P3, PT, R28.reuse, R9, PT ;  /* 0x000000091c00720c */ /* 0x040fe40003f64070 */
[C---:B------:R-:W-:Y:S02]  /*11c20*/  ISETP.GT.U32.AND P5, PT, R28.reuse, R4, PT ;  /* 0x000000041c00720c */ /* 0x040fe40003fa4070 */
[----:B------:R-:W-:Y:S01]  /*11c30*/  ISETP.GT.U32.AND P4, PT, R28, R7, PT ;  /* 0x000000071c00720c */ /* 0x000fe20003f84070 */
[----:B------:R-:W-:Y:S02]  /*11c40*/  IMAD.MOV.U32 R10, RZ, RZ, R13 ;  /* 0x000000ffff0a7224 */ /* 0x000fe400078e000d */
[----:B0-----:R-:W-:-:S06]  /*11c50*/  IMAD.MOV.U32 R0, RZ, RZ, R2 ;  /* 0x000000ffff007224 */ /* 0x001fcc00078e0002 */
[----:B------:R-:W-:Y:S02]  /*11c60*/  @!P3 IMAD.IADD R9, R9, 0x1, -R28 ;  /* 0x000000010909b824 */ /* 0x000fe400078e0a1c */
[----:B------:R-:W-:Y:S02]  /*11c70*/  @!P0 IMAD.MOV R10, RZ, RZ, -R10 ;  /* 0x000000ffff0a8224 */ /* 0x000fe400078e0a0a */
[----:B------:R-:W-:Y:S01]  /*11c80*/  @!P1 IMAD.MOV R0, RZ, RZ, -R0 ;  /* 0x000000ffff009224 */ /* 0x000fe200078e0a00 */
[----:B------:R-:W-:Y:S01]  /*11c90*/  ISETP.GT.U32.AND P3, PT, R28, R9, PT ;  /* 0x000000091c00720c */ /* 0x000fe20003f64070 */
[--C-:B------:R-:W-:Y:S02]  /*11ca0*/  @!P5 IMAD.IADD R4, R4, 0x1, -R28.reuse ;  /* 0x000000010404d824 */ /* 0x100fe400078e0a1c */
[----:B------:R-:W-:Y:S01]  /*11cb0*/  @!P4 IMAD.IADD R7, R7, 0x1, -R28 ;  /* 0x000000010707c824 */ /* 0x000fe200078e0a1c */
[----:B------:R-:W-:Y:S01]  /*11cc0*/  STL [R1+0x30], R10 ;  /* 0x0000300a01007387 */ /* 0x000fe20000100800 */
[----:B-1----:R-:W-:Y:S01]  /*11cd0*/  IMAD.MOV.U32 R8, RZ, RZ, R4 ;  /* 0x000000ffff087224 */ /* 0x002fe200078e0004 */
[----:B------:R-:W-:-:S02]  /*11ce0*/  ISETP.GE.AND P1, PT, R24, RZ, PT ;  /* 0x000000ff1800720c */ /* 0x000fc40003f26270 */
[----:B------:R0:W-:Y:S01]  /*11cf0*/  STL [R1+0x48], R0 ;  /* 0x0000480001007387 */ /* 0x0001e20000100800 */
[----:B------:R-:W-:Y:S01]  /*11d00*/  @!P2 IMAD.MOV R8, RZ, RZ, -R8 ;  /* 0x000000ffff08a224 */ /* 0x000fe200078e0a08 */
[----:B------:R-:W-:Y:S02]  /*11d10*/  IABS R5, R27 ;  /* 0x0000001b00057213 */ /* 0x000fe40000000000 */
[----:B------:R-:W-:Y:S01]  /*11d20*/  ISETP.GE.AND P5, PT, R27, RZ, PT ;  /* 0x000000ff1b00720c */ /* 0x000fe20003fa6270 */
[----:B------:R-:W3:Y:S01]  /*11d30*/  LDL.LU R24, [R1+0x514] ;  /* 0x0005140001187983 */ /* 0x000ee20000300800 */
[----:B------:R-:W-:-:S03]  /*11d40*/  @!P3 IMAD.IADD R9, R9, 0x1, -R28 ;  /* 0x000000010909b824 */ /* 0x000fc600078e0a1c */
[----:B------:R-:W3:Y:S01]  /*11d50*/  LDL.LU R27, [R1+0x518] ;  /* 0x00051800011b7983 */ /* 0x000ee20000300800 */
[----:B0-----:R-:W-:-:S04]  /*11d60*/  IMAD.MOV.U32 R0, RZ, RZ, R7 ;  /* 0x000000ffff007224 */ /* 0x001fc800078e0007 */
[----:B------:R-:W-:Y:S01]  /*11d70*/  @!P6 IMAD.MOV R0, RZ, RZ, -R0 ;  /* 0x000000ffff00e224 */ /* 0x000fe200078e0a00 */
[----:B------:R-:W-:Y:S04]  /*11d80*/  STL [R1+0x44], R8 ;  /* 0x0000440801007387 */ /* 0x000fe80000100800 */
[----:B------:R0:W-:Y:S02]  /*11d90*/  STL [R1+0x40], R0 ;  /* 0x0000400001007387 */ /* 0x0001e40000100800 */
[----:B0-----:R-:W-:-:S04]  /*11da0*/  IMAD.MOV.U32 R0, RZ, RZ, R9 ;  /* 0x000000ffff007224 */ /* 0x001fc800078e0009 */
[----:B------:R-:W-:-:S05]  /*11db0*/  @!P1 IMAD.MOV R0, RZ, RZ, -R0 ;  /* 0x000000ffff009224 */ /* 0x000fca00078e0a00 */
[----:B------:R0:W-:Y:S01]  /*11dc0*/  STL [R1+0x3c], R0 ;  /* 0x00003c0001007387 */ /* 0x0001e20000100800 */
[----:B--2---:R-:W-:-:S05]  /*11dd0*/  IABS R12, R26 ;  /* 0x0000001a000c7213 */ /* 0x004fca0000000000 */
[----:B------:R-:W-:-:S04]  /*11de0*/  IMAD.HI.U32 R13, R15, R12, RZ ;  /* 0x0000000c0f0d7227 */ /* 0x000fc800078e00ff */
[----:B------:R-:W-:-:S04]  /*11df0*/  IMAD.MOV R13, RZ, RZ, -R13 ;  /* 0x000000ffff0d7224 */ /* 0x000fc800078e0a0d */
[----:B------:R-:W-:-:S05]  /*11e00*/  IMAD R12, R28, R13, R12 ;  /* 0x0000000d1c0c7224 */ /* 0x000fca00078e020c */
[----:B------:R-:W-:Y:S02]  /*11e10*/  ISETP.GT.U32.AND P2, PT, R28, R12, PT ;  /* 0x0000000c1c00720c */ /* 0x000fe40003f44070 */
[----:B-----5:R-:W-:-:S05]  /*11e20*/  IABS R2, R20 ;  /* 0x0000001400027213 */ /* 0x020fca0000000000 */
[----:B------:R-:W-:-:S04]  /*11e30*/  IMAD.HI.U32 R4, R15, R2, RZ ;  /* 0x000000020f047227 */ /* 0x000fc800078e00ff */
[----:B------:R-:W-:Y:S02]  /*11e40*/  IMAD.MOV R4, RZ, RZ, -R4 ;  /* 0x000000ffff047224 */ /* 0x000fe400078e0a04 */
[----:B------:R-:W-:Y:S02]  /*11e50*/  @!P2 IMAD.IADD R12, R12, 0x1, -R28 ;  /* 0x000000010c0ca824 */ /* 0x000fe400078e0a1c */
[----:B------:R-:W-:Y:S01]  /*11e60*/  IMAD R2, R28, R4, R2 ;  /* 0x000000041c027224 */ /* 0x000fe200078e0202 */
[----:B----4-:R-:W-:Y:S02]  /*11e70*/  IABS R4, R25 ;  /* 0x0000001900047213 */ /* 0x010fe40000000000 */
[----:B------:R-:W-:Y:S02]  /*11e80*/  ISETP.GE.AND P2, PT, R25, RZ, PT ;  /* 0x000000ff1900720c */ /* 0x000fe40003f46270 */
[----:B------:R-:W2:Y:S01]  /*11e90*/  LDL.LU R25, [R1+0x530] ;  /* 0x0005300001197983 */ /* 0x000ea20000300800 */
[----:B------:R-:W-:-:S04]  /*11ea0*/  IMAD.HI.U32 R14, R15, R5, RZ ;  /* 0x000000050f0e7227 */ /* 0x000fc800078e00ff */
[----:B------:R-:W-:-:S04]  /*11eb0*/  IMAD.MOV R14, RZ, RZ, -R14 ;  /* 0x000000ffff0e7224 */ /* 0x000fc800078e0a0e */
[----:B------:R-:W-:-:S05]  /*11ec0*/  IMAD R5, R28, R14, R5 ;  /* 0x0000000e1c057224 */ /* 0x000fca00078e0205 */
[----:B------:R-:W-:-:S13]  /*11ed0*/  ISETP.GT.U32.AND P0, PT, R28, R5, PT ;  /* 0x000000051c00720c */ /* 0x000fda0003f04070 */
[----:B------:R-:W-:-:S05]  /*11ee0*/  @!P0 IMAD.IADD R5, R5, 0x1, -R28 ;  /* 0x0000000105058824 */ /* 0x000fca00078e0a1c */
[----:B------:R-:W-:Y:S02]  /*11ef0*/  ISETP.GT.U32.AND P0, PT, R28, R5, PT ;  /* 0x000000051c00720c */ /* 0x000fe40003f04070 */
[----:B------:R-:W-:Y:S02]  /*11f00*/  ISETP.GE.AND P4, PT, R26, RZ, PT ;  /* 0x000000ff1a00720c */ /* 0x000fe40003f86270 */
[----:B------:R-:W-:Y:S02]  /*11f10*/  IABS R26, R29 ;  /* 0x0000001d001a7213 */ /* 0x000fe40000000000 */
[----:B------:R-:W-:Y:S02]  /*11f20*/  ISETP.GE.AND P3, PT, R29, RZ, PT ;  /* 0x000000ff1d00720c */ /* 0x000fe40003f66270 */
[----:B------:R-:W4:Y:S05]  /*11f30*/  LDL.LU R29, [R1+0x51c] ;  /* 0x00051c00011d7983 */ /* 0x000f2a0000300800 */
[----:B------:R-:W-:Y:S01]  /*11f40*/  @!P0 IMAD.IADD R5, R5, 0x1, -R28 ;  /* 0x0000000105058824 */ /* 0x000fe200078e0a1c */
[----:B------:R-:W-:-:S02]  /*11f50*/  ISETP.GT.U32.AND P0, PT, R28, R2, PT ;  /* 0x000000021c00720c */ /* 0x000fc40003f04070 */
[----:B------:R-:W-:Y:S01]  /*11f60*/  ISETP.GT.U32.AND P1, PT, R28, R12, PT ;  /* 0x0000000c1c00720c */ /* 0x000fe20003f24070 */
[----:B0-----:R-:W-:-:S04]  /*11f70*/  IMAD.MOV.U32 R0, RZ, RZ, R5 ;  /* 0x000000ffff007224 */ /* 0x001fc800078e0005 */
[----:B------:R-:W-:-:S06]  /*11f80*/  @!P5 IMAD.MOV R0, RZ, RZ, -R0 ;  /* 0x000000ffff00d224 */ /* 0x000fcc00078e0a00 */
[--C-:B------:R-:W-:Y:S02]  /*11f90*/  @!P0 IMAD.IADD R2, R2, 0x1, -R28.reuse ;  /* 0x0000000102028824 */ /* 0x100fe400078e0a1c */
[----:B------:R-:W-:-:S03]  /*11fa0*/  @!P1 IMAD.IADD R12, R12, 0x1, -R28 ;  /* 0x000000010c0c9824 */ /* 0x000fc600078e0a1c */
[----:B------:R-:W-:Y:S01]  /*11fb0*/  ISETP.GT.U32.AND P0, PT, R28, R2, PT ;  /* 0x000000021c00720c */ /* 0x000fe20003f04070 */
[----:B------:R0:W-:Y:S01]  /*11fc0*/  STL [R1+0x124], R0 ;  /* 0x0001240001007387 */ /* 0x0001e20000100800 */
[----:B------:R-:W-:Y:S01]  /*11fd0*/  ISETP.GE.AND P6, PT, R20, RZ, PT ;  /* 0x000000ff1400720c */ /* 0x000fe20003fc6270 */
[----:B0-----:R-:W-:-:S10]  /*11fe0*/  IMAD.MOV.U32 R0, RZ, RZ, R12 ;  /* 0x000000ffff007224 */ /* 0x001fd400078e000c */
[----:B------:R-:W-:Y:S02]  /*11ff0*/  @!P0 IMAD.IADD R2, R2, 0x1, -R28 ;  /* 0x0000000102028824 */ /* 0x000fe400078e0a1c */
[----:B------:R-:W-:-:S05]  /*12000*/  @!P4 IMAD.MOV R0, RZ, RZ, -R0 ;  /* 0x000000ffff00c224 */ /* 0x000fca00078e0a00 */
[----:B------:R0:W-:Y:S02]  /*12010*/  STL [R1+0x34], R0 ;  /* 0x0000340001007387 */ /* 0x0001e40000100800 */
[----:B0-----:R-:W-:-:S04]  /*12020*/  IMAD.MOV.U32 R0, RZ, RZ, R2 ;  /* 0x000000ffff007224 */ /* 0x001fc800078e0002 */
[----:B------:R-:W-:Y:S01]  /*12030*/  @!P6 IMAD.MOV R0, RZ, RZ, -R0 ;  /* 0x000000ffff00e224 */ /* 0x000fe200078e0a00 */
[----:B---3--:R-:W-:Y:S02]  /*12040*/  IABS R5, R27 ;  /* 0x0000001b00057213 */ /* 0x008fe40000000000 */
[----:B------:R-:W-:Y:S02]  /*12050*/  ISETP.GE.AND P0, PT, R27, RZ, PT ;  /* 0x000000ff1b00720c */ /* 0x000fe40003f06270 */
[----:B------:R-:W3:Y:S04]  /*12060*/  LDL.LU R27, [R1+0x520] ;  /* 0x00052000011b7983 */ /* 0x000ee80000300800 */
[----:B------:R0:W-:Y:S01]  /*12070*/  STL [R1+0x120], R0 ;  /* 0x0001200001007387 */ /* 0x0001e20000100800 */
[----:B--2---:R-:W-:-:S02]  /*12080*/  ISETP.GE.AND P6, PT, R25, RZ, PT ;  /* 0x000000ff1900720c */ /* 0x004fc40003fc6270 */
[----:B------:R-:W-:Y:S02]  /*12090*/  IABS R23, R25 ;  /* 0x0000001900177213 */ /* 0x000fe40000000000 */
[----:B------:R-:W2:Y:S01]  /*120a0*/  LDL.LU R25, [R1+0x538] ;  /* 0x0005380001197983 */ /* 0x000ea20000300800 */
[----:B------:R-:W-:-:S04]  /*120b0*/  IMAD.HI.U32 R7, R15, R26, RZ ;  /* 0x0000001a0f077227 */ /* 0x000fc800078e00ff */
[----:B------:R-:W-:Y:S02]  /*120c0*/  IMAD.MOV R7, RZ, RZ, -R7 ;  /* 0x000000ffff077224 */ /* 0x000fe400078e0a07 */
[----:B------:R-:W-:-:S04]  /*120d0*/  IMAD.HI.U32 R9, R15, R4, RZ ;  /* 0x000000040f097227 */ /* 0x000fc800078e00ff */
[----:B------:R-:W-:Y:S02]  /*120e0*/  IMAD R26, R28, R7, R26 ;  /* 0x000000071c1a7224 */ /* 0x000fe400078e021a */
[----:B------:R-:W-:-:S03]  /*120f0*/  IMAD.MOV R9, RZ, RZ, -R9 ;  /* 0x000000ffff097224 */ /* 0x000fc600078e0a09 */
[C---:B------:R-:W-:Y:S01]  /*12100*/  ISETP.GT.U32.AND P5, PT, R28.reuse, R26, PT ;  /* 0x0000001a1c00720c */ /* 0x040fe20003fa4070 */
[----:B------:R-:W-:-:S05]  /*12110*/  IMAD R4, R28, R9, R4 ;  /* 0x000000091c047224 */ /* 0x000fca00078e0204 */
[----:B------:R-:W-:-:S07]  /*12120*/  ISETP.GT.U32.AND P4, PT, R28, R4, PT ;  /* 0x000000041c00720c */ /* 0x000fce0003f84070 */
[----:B------:R-:W-:-:S05]  /*12130*/  @!P5 IMAD.IADD R26, R26, 0x1, -R28 ;  /* 0x000000011a1ad824 */ /* 0x000fca00078e0a1c */
[----:B------:R-:W-:Y:S01]  /*12140*/  ISETP.GT.U32.AND P5, PT, R28, R26, PT ;  /* 0x0000001a1c00720c */ /* 0x000fe20003fa4070 */
[----:B------:R-:W-:Y:S01]  /*12150*/  @!P4 IMAD.IADD R4, R4, 0x1, -R28 ;  /* 0x000000010404c824 */ /* 0x000fe200078e0a1c */
[----:B------:R-:W-:-:S04]  /*12160*/  IABS R7, R24 ;  /* 0x0000001800077213 */ /* 0x000fc80000000000 */
[----:B------:R-:W-:Y:S01]  /*12170*/  ISETP.GT.U32.AND P4, PT, R28, R4, PT ;  /* 0x000000041c00720c */ /* 0x000fe20003f84070 */
[----:B------:R-:W-:-:S06]  /*12180*/  IMAD.HI.U32 R13, R15, R7, RZ ;  /* 0x000000070f0d7227 */ /* 0x000fcc00078e00ff */
[----:B------:R-:W-:Y:S02]  /*12190*/  @!P5 IMAD.IADD R26, R26, 0x1, -R28 ;  /* 0x000000011a1ad824 */ /* 0x000fe400078e0a1c */
[----:B------:R-:W-:Y:S02]  /*121a0*/  IMAD.MOV R13, RZ, RZ, -R13 ;  /* 0x000000ffff0d7224 */ /* 0x000fe400078e0a0d */
[----:B------:R-:W-:Y:S01]  /*121b0*/  @!P3 IMAD.MOV R26, RZ, RZ, -R26 ;  /* 0x000000ffff1ab224 */ /* 0x000fe200078e0a1a */
[----:B----4-:R-:W-:Y:S01]  /*121c0*/  IABS R12, R29 ;  /* 0x0000001d000c7213 */ /* 0x010fe20000000000 */
[----:B------:R-:W-:Y:S01]  /*121d0*/  @!P4 IMAD.IADD R4, R4, 0x1, -R28 ;  /* 0x000000010404c824 */ /* 0x000fe200078e0a1c */
[----:B------:R-:W-:Y:S01]  /*121e0*/  ISETP.GE.AND P4, PT, R29, RZ, PT ;  /* 0x000000ff1d00720c */ /* 0x000fe20003f86270 */
[----:B------:R-:W-:Y:S01]  /*121f0*/  IMAD R2, R28, R13, R7 ;  /* 0x0000000d1c027224 */ /* 0x000fe200078e0207 */
[----:B------:R-:W-:Y:S01]  /*12200*/  STL [R1+0x4a08], R26 ;  /* 0x004a081a01007387 */ /* 0x000fe20000100800 */
[----:B------:R-:W-:-:S03]  /*12210*/  ISETP.GE.AND P1, PT, R24, RZ, PT ;  /* 0x000000ff1800720c */ /* 0x000fc60003f26270 */
[----:B------:R-:W4:Y:S01]  /*12220*/  LDL.LU R29, [R1+0x528] ;  /* 0x00052800011d7983 */ /* 0x000f220000300800 */
[----:B------:R-:W-:Y:S01]  /*12230*/  IMAD.HI.U32 R9, R15, R5, RZ ;  /* 0x000000050f097227 */ /* 0x000fe200078e00ff */
[----:B------:R-:W-:Y:S02]  /*12240*/  ISETP.GT.U32.AND P5, PT, R28, R2, PT ;  /* 0x000000021c00720c */ /* 0x000fe40003fa4070 */
[----:B------:R-:W5:Y:S01]  /*12250*/  LDL.LU R24, [R1+0x52c] ;  /* 0x00052c0001187983 */ /* 0x000f620000300800 */
[----:B------:R-:W-:-:S04]  /*12260*/  IMAD.MOV R9, RZ, RZ, -R9 ;  /* 0x000000ffff097224 */ /* 0x000fc800078e0a09 */
[----:B------:R-:W-:-:S05]  /*12270*/  IMAD R5, R28, R9, R5 ;  /* 0x000000091c057224 */ /* 0x000fca00078e0205 */
[----:B------:R-:W-:Y:S01]  /*12280*/  ISETP.GT.U32.AND P3, PT, R28, R5, PT ;  /* 0x000000051c00720c */ /* 0x000fe20003f64070 */
[----:B------:R-:W-:-:S05]  /*12290*/  @!P5 IMAD.IADD R2, R2, 0x1, -R28 ;  /* 0x000000010202d824 */ /* 0x000fca00078e0a1c */
[----:B------:R-:W-:-:S07]  /*122a0*/  ISETP.GT.U32.AND P5, PT, R28, R2, PT ;  /* 0x000000021c00720c */ /* 0x000fce0003fa4070 */
[----:B------:R-:W-:Y:S02]  /*122b0*/  @!P3 IMAD.IADD R5, R5, 0x1, -R28 ;  /* 0x000000010505b824 */ /* 0x000fe400078e0a1c */
[----:B------:R-:W-:-:S03]  /*122c0*/  IMAD.HI.U32 R9, R15, R23, RZ ;  /* 0x000000170f097227 */ /* 0x000fc600078e00ff */
[----:B------:R-:W-:Y:S01]  /*122d0*/  ISETP.GT.U32.AND P3, PT, R28, R5, PT ;  /* 0x000000051c00720c */ /* 0x000fe20003f64070 */
[----:B------:R-:W-:Y:S02]  /*122e0*/  @!P5 IMAD.IADD R2, R2, 0x1, -R28 ;  /* 0x000000010202d824 */ /* 0x000fe400078e0a1c */
[----:B------:R-:W-:Y:S02]  /*122f0*/  IMAD.MOV R9, RZ, RZ, -R9 ;  /* 0x000000ffff097224 */ /* 0x000fe400078e0a09 */
[----:B0-----:R-:W-:Y:S02]  /*12300*/  IMAD.MOV.U32 R0, RZ, RZ, R2 ;  /* 0x000000ffff007224 */ /* 0x001fe400078e0002 */
[----:B------:R-:W-:Y:S02]  /*12310*/  @!P2 IMAD.MOV R4, RZ, RZ, -R4 ;  /* 0x000000ffff04a224 */ /* 0x000fe400078e0a04 */
[----:B------:R-:W-:Y:S02]  /*12320*/  @!P1 IMAD.MOV R0, RZ, RZ, -R0 ;  /* 0x000000ffff009224 */ /* 0x000fe400078e0a00 */
[----:B------:R-:W-:Y:S01]  /*12330*/  IMAD R23, R28, R9, R23 ;  /* 0x000000091c177224 */ /* 0x000fe200078e0217 */
[----:B------:R-:W-:Y:S01]  /*12340*/  STL [R1+0xe4], R4 ;  /* 0x0000e40401007387 */ /* 0x000fe20000100800 */
[----:B------:R-:W-:Y:S01]  /*12350*/  @!P3 IMAD.IADD R5, R5, 0x1, -R28 ;  /* 0x000000010505b824 */ /* 0x000fe200078e0a1c */
[----:B---3--:R-:W-:-:S02]  /*12360*/  IABS R9, R27 ;  /* 0x0000001b00097213 */ /* 0x008fc40000000000 */
[----:B------:R-:W-:Y:S02]  /*12370*/  ISETP.GE.AND P1, PT, R27, RZ, PT ;  /* 0x000000ff1b00720c */ /* 0x000fe40003f26270 */
[----:B------:R-:W3:Y:S04]  /*12380*/  LDL.LU R27, [R1+0x534] ;  /* 0x00053400011b7983 */ /* 0x000ee80000300800 */
[----:B------:R0:W-:Y:S01]  /*12390*/  STL [R1+0xf4], R0 ;  /* 0x0000f40001007387 */ /* 0x0001e20000100800 */
[----:B--2---:R-:W-:Y:S02]  /*123a0*/  ISETP.GE.AND P3, PT, R25, RZ, PT ;  /* 0x000000ff1900720c */ /* 0x004fe40003f66270 */
[----:B------:R-:W-:Y:S02]  /*123b0*/  IABS R14, R25 ;  /* 0x00000019000e7213 */ /* 0x000fe40000000000 */
[----:B------:R-:W2:Y:S01]  /*123c0*/  LDL.LU R25, [R1+0x53c] ;  /* 0x00053c0001197983 */ /* 0x000ea20000300800 */
[----:B------:R-:W-:-:S04]  /*123d0*/  IMAD.HI.U32 R7, R15, R12, RZ ;  /* 0x0000000c0f077227 */ /* 0x000fc800078e00ff */
[----:B------:R-:W-:Y:S01]  /*123e0*/  IMAD.MOV R7, RZ, RZ, -R7 ;  /* 0x000000ffff077224 */ /* 0x000fe200078e0a07 */
[----:B------:R-:W-:-:S03]  /*123f0*/  ISETP.GT.U32.AND P5, PT, R28, R23, PT ;  /* 0x000000171c00720c */ /* 0x000fc60003fa4070 */
[----:B------:R-:W-:Y:S02]  /*12400*/  IMAD R12, R28, R7, R12 ;  /* 0x000000071c0c7224 */ /* 0x000fe400078e020c */
[----:B------:R-:W-:-:S03]  /*12410*/  IMAD.HI.U32 R2, R15, R9, RZ ;  /* 0x000000090f027227 */ /* 0x000fc600078e00ff */
[C---:B------:R-:W-:Y:S01]  /*12420*/  ISETP.GT.U32.AND P2, PT, R28.reuse, R12, PT ;  /* 0x0000000c1c00720c */ /* 0x040fe20003f44070 */
[----:B------:R-:W-:Y:S02]  /*12430*/  IMAD.MOV R2, RZ, RZ, -R2 ;  /* 0x000000ffff027224 */ /* 0x000fe400078e0a02 */
[----:B0-----:R-:W-:Y:S02]  /*12440*/  IMAD.MOV.U32 R0, RZ, RZ, R5 ;  /* 0x000000ffff007224 */ /* 0x001fe400078e0005 */
[----:B------:R-:W-:Y:S02]  /*12450*/  @!P5 IMAD.IADD R23, R23, 0x1, -R28 ;  /* 0x000000011717d824 */ /* 0x000fe400078e0a1c */
[C---:B------:R-:W-:Y:S02]  /*12460*/  IMAD R9, R28.reuse, R2, R9 ;  /* 0x000000021c097224 */ /* 0x040fe400078e0209 */
[----:B------:R-:W-:Y:S01]  /*12470*/  @!P0 IMAD.MOV R0, RZ, RZ, -R0 ;  /* 0x000000ffff008224 */ /* 0x000fe200078e0a00 */
[----:B------:R-:W-:-:S03]  /*12480*/  ISETP.GT.U32.AND P5, PT, R28, R23, PT ;  /* 0x000000171c00720c */ /* 0x000fc60003fa4070 */
[----:B------:R-:W-:Y:S01]  /*12490*/  @!P2 IMAD.IADD R12, R12, 0x1, -R28 ;  /* 0x000000010c0ca824 */ /* 0x000fe200078e0a1c */
[----:B------:R-:W-:Y:S01]  /*124a0*/  ISETP.GT.U32.AND P0, PT, R28, R9, PT ;  /* 0x000000091c00720c */ /* 0x000fe20003f04070 */
[----:B------:R-:W-:-:S03]  /*124b0*/  IMAD.HI.U32 R2, R15, R14, RZ ;  /* 0x0000000e0f027227 */ /* 0x000fc600078e00ff */
[C---:B------:R-:W-:Y:S01]  /*124c0*/  ISETP.GT.U32.AND P2, PT, R28.reuse, R12, PT ;  /* 0x0000000c1c00720c */ /* 0x040fe20003f44070 */
[----:B------:R-:W-:Y:S01]  /*124d0*/  IMAD.MOV R2, RZ, RZ, -R2 ;  /* 0x000000ffff027224 */ /* 0x000fe200078e0a02 */
[----:B------:R0:W-:Y:S03]  /*124e0*/  STL [R1+0xec], R0 ;  /* 0x0000ec0001007387 */ /* 0x0001e60000100800 */
[----:B------:R-:W-:Y:S02]  /*124f0*/  IMAD R14, R28, R2, R14 ;  /* 0x000000021c0e7224 */ /* 0x000fe400078e020e */
[--C-:B------:R-:W-:Y:S02]  /*12500*/  @!P5 IMAD.IADD R23, R23, 0x1, -R28.reuse ;  /* 0x000000011717d824 */ /* 0x100fe400078e0a1c */
[----:B------:R-:W-:Y:S02]  /*12510*/  @!P0 IMAD.IADD R9, R9, 0x1, -R28 ;  /* 0x0000000109098824 */ /* 0x000fe400078e0a1c */
[----:B------:R-:W-:-:S02]  /*12520*/  @!P6 IMAD.MOV R23, RZ, RZ, -R23 ;  /* 0x000000ffff17e224 */ /* 0x000fc400078e0a17 */
[----:B------:R-:W-:Y:S01]  /*12530*/  @!P2 IMAD.IADD R12, R12, 0x1, -R28 ;  /* 0x000000010c0ca824 */ /* 0x000fe200078e0a1c */
[C---:B------:R-:W-:Y:S02]  /*12540*/  ISETP.GT.U32.AND P2, PT, R28.reuse, R14, PT ;  /* 0x0000000e1c00720c */ /* 0x040fe40003f44070 */
[----:B------:R-:W-:Y:S02]  /*12550*/  ISETP.GT.U32.AND P6, PT, R28, R9, PT ;  /* 0x000000091c00720c */ /* 0x000fe40003fc4070 */
[----:B----4-:R-:W-:Y:S02]  /*12560*/  IABS R4, R29 ;  /* 0x0000001d00047213 */ /* 0x010fe40000000000 */
[----:B------:R-:W-:Y:S02]  /*12570*/  ISETP.GE.AND P5, PT, R29, RZ, PT ;  /* 0x000000ff1d00720c */ /* 0x000fe40003fa6270 */
[----:B-----5:R-:W-:Y:S01]  /*12580*/  IABS R13, R24 ;  /* 0x00000018000d7213 */ /* 0x020fe20000000000 */
[----:B------:R-:W4:Y:S01]  /*12590*/  LDL.LU R29, [R1+0x540] ;  /* 0x00054000011d7983 */ /* 0x000f220000300800 */
[----:B------:R-:W-:Y:S01]  /*125a0*/  IMAD.HI.U32 R7, R15, R4, RZ ;  /* 0x000000040f077227 */ /* 0x000fe200078e00ff */
[----:B------:R-:W-:-:S02]  /*125b0*/  ISETP.GE.AND P0, PT, R24, RZ, PT ;  /* 0x000000ff1800720c */ /* 0x000fc40003f06270 */
[----:B------:R-:W5:Y:S01]  /*125c0*/  LDL.LU R20, [R1+0x544] ;  /* 0x0005440001147983 */ /* 0x000f620000300800 */
[----:B------:R-:W-:-:S04]  /*125d0*/  IMAD.HI.U32 R2, R15, R13, RZ ;  /* 0x0000000d0f027227 */ /* 0x000fc800078e00ff */
[----:B------:R-:W-:Y:S02]  /*125e0*/  IMAD.MOV R7, RZ, RZ, -R7 ;  /* 0x000000ffff077224 */ /* 0x000fe400078e0a07 */
[----:B------:R-:W-:Y:S02]  /*125f0*/  IMAD.MOV R2, RZ, RZ, -R2 ;  /* 0x000000ffff027224 */ /* 0x000fe400078e0a02 */
[C---:B------:R-:W-:Y:S02]  /*12600*/  IMAD R4, R28.reuse, R7, R4 ;  /* 0x000000071c047224 */ /* 0x040fe400078e0204 */
[----:B0-----:R-:W-:Y:S02]  /*12610*/  IMAD.MOV.U32 R0, RZ, RZ, R12 ;  /* 0x000000ffff007224 */ /* 0x001fe400078e000c */
[C---:B------:R-:W-:Y:S02]  /*12620*/  IMAD R13, R28.reuse, R2, R13 ;  /* 0x000000021c0d7224 */ /* 0x040fe400078e020d */
[----:B------:R-:W-:Y:S01]  /*12630*/  @!P4 IMAD.MOV R0, RZ, RZ, -R0 ;  /* 0x000000ffff00c224 */ /* 0x000fe200078e0a00 */
[----:B------:R-:W-:Y:S01]  /*12640*/  ISETP.GT.U32.AND P4, PT, R28, R4, PT ;  /* 0x000000041c00720c */ /* 0x000fe20003f84070 */
[----:B------:R-:W-:-:S02]  /*12650*/  @!P2 IMAD.IADD R14, R14, 0x1, -R28 ;  /* 0x000000010e0ea824 */ /* 0x000fc400078e0a1c */
[--C-:B------:R-:W-:Y:S01]  /*12660*/  @!P6 IMAD.IADD R9, R9, 0x1, -R28.reuse ;  /* 0x000000010909e824 */ /* 0x100fe200078e0a1c */
[C---:B------:R-:W-:Y:S02]  /*12670*/  ISETP.GT.U32.AND P6, PT, R28.reuse, R13, PT ;  /* 0x0000000d1c00720c */ /* 0x040fe40003fc4070 */
[----:B------:R-:W-:Y:S01]  /*12680*/  ISETP.GT.U32.AND P2, PT, R28, R14, PT ;  /* 0x0000000e1c00720c */ /* 0x000fe20003f44070 */
[----:B------:R-:W-:Y:S04]  /*12690*/  STL [R1+0x49fc], R23 ;  /* 0x0049fc1701007387 */ /* 0x000fe80000100800 */
[----:B------:R-:W5:Y:S02]  /*126a0*/  LDL.LU R24, [R1+0x548] ;  /* 0x0005480001187983 */ /* 0x000f640000300800 */
[----:B------:R-:W-:-:S02]  /*126b0*/  @!P4 IMAD.IADD R4, R4, 0x1, -R28 ;  /* 0x000000010404c824 */ /* 0x000fc400078e0a1c */
[----:B------:R0:W-:Y:S02]  /*126c0*/  STL [R1+0x38], R0 ;  /* 0x0000380001007387 */ /* 0x0001e40000100800 */
[--C-:B------:R-:W-:Y:S01]  /*126d0*/  @!P6 IMAD.IADD R13, R13, 0x1, -R28.reuse ;  /* 0x000000010d0de824 */ /* 0x100fe200078e0a1c */
[----:B------:R-:W-:Y:S01]  /*126e0*/  ISETP.GT.U32.AND P6, PT, R28, R4, PT ;  /* 0x000000041c00720c */ /* 0x000fe20003fc4070 */
[----:B------:R-:W-:Y:S02]  /*126f0*/  @!P2 IMAD.IADD R14, R14, 0x1, -R28 ;  /* 0x000000010e0ea824 */ /* 0x000fe400078e0a1c */
[----:B0-----:R-:W-:-:S04]  /*12700*/  IMAD.MOV.U32 R0, RZ, RZ, R9 ;  /* 0x000000ffff007224 */ /* 0x001fc800078e0009 */
[----:B------:R-:W-:-:S05]  /*12710*/  @!P1 IMAD.MOV R0, RZ, RZ, -R0 ;  /* 0x000000ffff009224 */ /* 0x000fca00078e0a00 */
[----:B------:R0:W-:Y:S01]  /*12720*/  STL [R1+0x64], R0 ;  /* 0x0000640001007387 */ /* 0x0001e20000100800 */
[----:B------:R-:W-:Y:S02]  /*12730*/  @!P6 IMAD.IADD R4, R4, 0x1, -R28 ;  /* 0x000000010404e824 */ /* 0x000fe400078e0a1c */
[----:B0-----:R-:W-:-:S04]  /*12740*/  IMAD.MOV.U32 R0, RZ, RZ, R14 ;  /* 0x000000ffff007224 */ /* 0x001fc800078e000e */
[----:B------:R-:W-:-:S05]  /*12750*/  @!P3 IMAD.MOV R0, RZ, RZ, -R0 ;  /* 0x000000ffff00b224 */ /* 0x000fca00078e0a00 */
[----:B------:R0:W-:Y:S01]  /*12760*/  STL [R1+0xa0], R0 ;  /* 0x0000a00001007387 */ /* 0x0001e20000100800 */
[----:B--2---:R-:W-:Y:S02]  /*12770*/  IABS R2, R25 ;  /* 0x0000001900027213 */ /* 0x004fe40000000000 */
[----:B------:R-:W-:Y:S02]  /*12780*/  ISETP.GE.AND P6, PT, R25, RZ, PT ;  /* 0x000000ff1900720c */ /* 0x000fe40003fc6270 */
[----:B------:R-:W2:Y:S01]  /*12790*/  LDL.LU R25, [R1+0x550] ;  /* 0x0005500001197983 */ /* 0x000ea20000300800 */
[----:B---3--:R-:W-:-:S05]  /*127a0*/  IABS R5, R27 ;  /* 0x0000001b00057213 */ /* 0x008fca0000000000 */
[----:B------:R-:W-:-:S04]  /*127b0*/  IMAD.HI.U32 R7, R15, R5, RZ ;  /* 0x000000050f077227 */ /* 0x000fc800078e00ff */
[----:B------:R-:W-:-:S04]  /*127c0*/  IMAD.MOV R7, RZ, RZ, -R7 ;  /* 0x000000ffff077224 */ /* 0x000fc800078e0a07 */
[----:B------:R-:W-:Y:S02]  /*127d0*/  IMAD R5, R28, R7, R5 ;  /* 0x000000071c057224 */ /* 0x000fe400078e0205 */
[----:B------:R-:W-:-:S04]  /*127e0*/  IMAD.HI.U32 R7, R15, R2, RZ ;  /* 0x000000020f077227 */ /* 0x000fc800078e00ff */
[----:B------:R-:W-:Y:S01]  /*127f0*/  IMAD.MOV R7, RZ, RZ, -R7 ;  /* 0x000000ffff077224 */ /* 0x000fe200078e0a07 */
[C---:B------:R-:W-:Y:S02]  /*12800*/  ISETP.GT.U32.AND P2, PT, R28.reuse, R5, PT ;  /* 0x000000051c00720c */ /* 0x040fe40003f44070 */
[C---:B------:R-:W-:Y:S01]  /*12810*/  ISETP.GT.U32.AND P1, PT, R28.reuse, R13, PT ;  /* 0x0000000d1c00720c */ /* 0x040fe20003f24070 */
[C---:B------:R-:W-:Y:S01]  /*12820*/  IMAD R2, R28.reuse, R7, R2 ;  /* 0x000000071c027224 */ /* 0x040fe200078e0202 */
[----:B------:R-:W-:Y:S02]  /*12830*/  ISETP.GE.AND P4, PT, R27, RZ, PT ;  /* 0x000000ff1b00720c */ /* 0x000fe40003f86270 */
[----:B------:R-:W3:Y:S02]  /*12840*/  LDL.LU R27, [R1+0x554] ;  /* 0x00055400011b7983 */ /* 0x000ee40000300800 */
[----:B------:R-:W-:-:S05]  /*12850*/  ISETP.GT.U32.AND P3, PT, R28, R2, PT ;  /* 0x000000021c00720c */ /* 0x000fca0003f64070 */
[--C-:B------:R-:W-:Y:S02]  /*12860*/  @!P2 IMAD.IADD R5, R5, 0x1, -R28.reuse ;  /* 0x000000010505a824 */ /* 0x100fe400078e0a1c */
[----:B------:R-:W-:Y:S01]  /*12870*/  @!P1 IMAD.IADD R13, R13, 0x1, -R28 ;  /* 0x000000010d0d9824 */ /* 0x000fe200078e0a1c */
[----:B----4-:R-:W-:-:S05]  /*12880*/  IABS R12, R29 ;  /* 0x0000001d000c7213 */ /* 0x010fca0000000000 */
[----:B------:R-:W-:-:S04]  /*12890*/  IMAD.HI.U32 R7, R15, R12, RZ ;  /* 0x0000000c0f077227 */ /* 0x000fc800078e00ff */
[----:B------:R-:W-:-:S04]  /*128a0*/  IMAD.MOV R7, RZ, RZ, -R7 ;  /* 0x000000ffff077224 */ /* 0x000fc800078e0a07 */
[C---:B------:R-:W-:Y:S01]  /*128b0*/  IMAD R12, R28.reuse, R7, R12 ;  /* 0x000000071c0c7224 */ /* 0x040fe200078e020c */
[----:B------:R-:W-:-:S04]  /*128c0*/  ISETP.GT.U32.AND P2, PT, R28, R5, PT ;  /* 0x000000051c00720c */ /* 0x000fc80003f44070 */
[----:B------:R-:W-:Y:S01]  /*128d0*/  ISETP.GT.U32.AND P1, PT, R28, R12, PT ;  /* 0x0000000c1c00720c */ /* 0x000fe20003f24070 */
[----:B------:R-:W-:Y:S02]  /*128e0*/  @!P3 IMAD.IADD R2, R2, 0x1, -R28 ;  /* 0x000000010202b824 */ /* 0x000fe400078e0a1c */
[----:B0-----:R-:W-:-:S04]  /*128f0*/  IMAD.MOV.U32 R0, RZ, RZ, R4 ;  /* 0x000000ffff007224 */ /* 0x001fc800078e0004 */
[----:B------:R-:W-:Y:S02]  /*12900*/  @!P5 IMAD.MOV R0, RZ, RZ, -R0 ;  /* 0x000000ffff00d224 */ /* 0x000fe400078e0a00 */
[--C-:B------:R-:W-:Y:S01]  /*12910*/  @!P2 IMAD.IADD R5, R5, 0x1, -R28.reuse ;  /* 0x000000010505a824 */ /* 0x100fe200078e0a1c */
[----:B------:R-:W-:Y:S01]  /*12920*/  ISETP.GE.AND P2, PT, R29, RZ, PT ;  /* 0x000000ff1d00720c */ /* 0x000fe20003f46270 */
[----:B------:R-:W-:Y:S01]  /*12930*/  IMAD.MOV.U32 R8, RZ, RZ, R13 ;  /* 0x000000ffff087224 */ /* 0x000fe200078e000d */
[----:B------:R-:W4:Y:S01]  /*12940*/  LDL.LU R29, [R1+0x54c] ;  /* 0x00054c00011d7983 */ /* 0x000f220000300800 */
[----:B------:R-:W-:Y:S01]  /*12950*/  @!P1 IMAD.IADD R12, R12, 0x1, -R28 ;  /* 0x000000010c0c9824 */ /* 0x000fe200078e0a1c */
[----:B-----5:R-:W-:Y:S02]  /*12960*/  IABS R7, R24 ;  /* 0x0000001800077213 */ /* 0x020fe40000000000 */
[----:B------:R-:W-:Y:S01]  /*12970*/  ISETP.GT.U32.AND P1, PT, R28, R2, PT ;  /* 0x000000021c00720c */ /* 0x000fe20003f24070 */
[----:B------:R0:W-:Y:S02]  /*12980*/  STL [R1+0x6c], R0 ;  /* 0x00006c0001007387 */ /* 0x0001e40000100800 */
[----:B------:R-:W-:-:S04]  /*12990*/  IMAD.HI.U32 R4, R15, R7, RZ ;  /* 0x000000070f047227 */ /* 0x000fc800078e00ff */
[----:B------:R-:W-:Y:S02]  /*129a0*/  @!P0 IMAD.MOV R8, RZ, RZ, -R8 ;  /* 0x000000ffff088224 */ /* 0x000fe400078e0a08 */
[----:B0-----:R-:W-:Y:S02]  /*129b0*/  IMAD.MOV.U32 R0, RZ, RZ, R5 ;  /* 0x000000ffff007224 */ /* 0x001fe400078e0005 */
[----:B------:R-:W-:Y:S02]  /*129c0*/  IMAD.MOV R4, RZ, RZ, -R4 ;  /* 0x000000ffff047224 */ /* 0x000fe400078e0a04 */
[----:B------:R-:W-:Y:S01]  /*129d0*/  @!P4 IMAD.MOV R0, RZ, RZ, -R0 ;  /* 0x000000ffff00c224 */ /* 0x000fe200078e0a00 */
[----:B------:R-:W-:Y:S01]  /*129e0*/  STL [R1+0x88], R8 ;  /* 0x0000880801007387 */ /* 0x000fe20000100800 */
[----:B------:R-:W-:Y:S02]  /*129f0*/  IMAD R7, R28, R4, R7 ;  /* 0x000000041c077224 */ /* 0x000fe400078e0207 */
[----:B------:R-:W-:Y:S01]  /*12a00*/  @!P1 IMAD.IADD R2, R2, 0x1, -R28 ;  /* 0x0000000102029824 */ /* 0x000fe200078e0a1c */
[----:B------:R0:W-:Y:S01]  /*12a10*/  STL [R1+0x8c], R0 ;  /* 0x00008c0001007387 */ /* 0x0001e20000100800 */
[----:B--2---:R-:W-:-:S02]  /*12a20*/  ISETP.GE.AND P1, PT, R25, RZ, PT ;  /* 0x000000ff1900720c */ /* 0x004fc40003f26270 */
[----:B------:R-:W-:Y:S02]  /*12a30*/  IABS R4, R25 ;  /* 0x0000001900047213 */ /* 0x000fe40000000000 */
[----:B------:R-:W2:Y:S01]  /*12a40*/  LDL.LU R25, [R1+0x55c] ;  /* 0x00055c0001197983 */ /* 0x000ea20000300800 */
[----:B------:R-:W-:Y:S02]  /*12a50*/  IABS R9, R20 ;  /* 0x0000001400097213 */ /* 0x000fe40000000000 */
[----:B------:R-:W-:-:S03]  /*12a60*/  ISETP.GT.U32.AND P5, PT, R28, R12, PT ;  /* 0x0000000c1c00720c */ /* 0x000fc60003fa4070 */
[----:B------:R-:W-:-:S04]  /*12a70*/  IMAD.HI.U32 R14, R15, R9, RZ ;  /* 0x000000090f0e7227 */ /* 0x000fc800078e00ff */
[----:B------:R-:W-:-:S04]  /*12a80*/  IMAD.MOV R14, RZ, RZ, -R14 ;  /* 0x000000ffff0e7224 */ /* 0x000fc800078e0a0e */
[----:B------:R-:W-:Y:S02]  /*12a90*/  IMAD R9, R28, R14, R9 ;  /* 0x0000000e1c097224 */ /* 0x000fe400078e0209 */
[----:B------:R-:W-:-:S03]  /*12aa0*/  @!P5 IMAD.IADD R12, R12, 0x1, -R28 ;  /* 0x000000010c0cd824 */ /* 0x000fc600078e0a1c */
[----:B------:R-:W-:Y:S02]  /*12ab0*/  ISETP.GT.U32.AND P4, PT, R28, R9, PT ;  /* 0x000000091c00720c */ /* 0x000fe40003f84070 */
[----:B---3--:R-:W-:Y:S02]  /*12ac0*/  ISETP.GE.AND P5, PT, R27, RZ, PT ;  /* 0x000000ff1b00720c */ /* 0x008fe40003fa6270 */
[----:B------:R-:W-:Y:S02]  /*12ad0*/  IABS R18, R27 ;  /* 0x0000001b00127213 */ /* 0x000fe40000000000 */
[----:B------:R-:W3:Y:S04]  /*12ae0*/  LDL.LU R27, [R1+0x558] ;  /* 0x00055800011b7983 */ /* 0x000ee80000300800 */
[----:B------:R-:W5:Y:S01]  /*12af0*/  LDL.LU R22, [R1+0x560] ;  /* 0x0005600001167983 */ /* 0x000f620000300800 */
[----:B0-----:R-:W-:-:S02]  /*12b00*/  IMAD.MOV.U32 R0, RZ, RZ, R2 ;  /* 0x000000ffff007224 */ /* 0x001fc400078e0002 */
[----:B------:R-:W-:Y:S01]  /*12b10*/  @!P4 IMAD.IADD R9, R9, 0x1, -R28 ;  /* 0x000000010909c824 */ /* 0x000fe200078e0a1c */
[----:B------:R-:W3:Y:S01]  /*12b20*/  LDL.LU R21, [R1+0x564] ;  /* 0x0005640001157983 */ /* 0x000ee20000300800 */
[----:B------:R-:W-:-:S03]  /*12b30*/  @!P6 IMAD.MOV R0, RZ, RZ, -R0 ;  /* 0x000000ffff00e224 */ /* 0x000fc600078e0a00 */
[----:B------:R-:W-:Y:S02]  /*12b40*/  ISETP.GT.U32.AND P6, PT, R28, R9, PT ;  /* 0x000000091c00720c */ /* 0x000fe40003fc4070 */
[----:B------:R0:W-:Y:S01]  /*12b50*/  STL [R1+0x84], R0 ;  /* 0x0000840001007387 */ /* 0x0001e20000100800 */
[----:B------:R-:W-:-:S04]  /*12b60*/  IMAD.HI.U32 R14, R15, R4, RZ ;  /* 0x000000040f0e7227 */ /* 0x000fc800078e00ff */
[----:B0-----:R-:W-:Y:S02]  /*12b70*/  IMAD.MOV.U32 R0, RZ, RZ, R12 ;  /* 0x000000ffff007224 */ /* 0x001fe400078e000c */
[----:B------:R-:W-:Y:S02]  /*12b80*/  IMAD.MOV R12, RZ, RZ, -R14 ;  /* 0x000000ffff0c7224 */ /* 0x000fe400078e0a0e */
[----:B------:R-:W-:Y:S02]  /*12b90*/  @!P2 IMAD.MOV R0, RZ, RZ, -R0 ;  /* 0x000000ffff00a224 */ /* 0x000fe400078e0a00 */
[----:B------:R-:W-:Y:S02]  /*12ba0*/  IMAD R4, R28, R12, R4 ;  /* 0x0000000c1c047224 */ /* 0x000fe400078e0204 */
[----:B------:R-:W-:Y:S01]  /*12bb0*/  @!P6 IMAD.IADD R9, R9, 0x1, -R28 ;  /* 0x000000010909e824 */ /* 0x000fe200078e0a1c */
[----:B------:R0:W-:Y:S01]  /*12bc0*/  STL [R1+0x80], R0 ;  /* 0x0000800001007387 */ /* 0x0001e20000100800 */
[----:B----4-:R-:W-:-:S02]  /*12bd0*/  IABS R13, R29 ;  /* 0x0000001d000d7213 */ /* 0x010fc40000000000 */
[----:B------:R-:W-:Y:S02]  /*12be0*/  ISETP.GE.AND P2, PT, R29, RZ, PT ;  /* 0x000000ff1d00720c */ /* 0x000fe40003f46270 */
[----:B------:R-:W4:Y:S01]  /*12bf0*/  LDL.LU R29, [R1+0x568] ;  /* 0x00056800011d7983 */ /* 0x000f220000300800 */
[----:B--2---:R-:W-:Y:S02]  /*12c00*/  ISETP.GE.AND P6, PT, R25, RZ, PT ;  /* 0x000000ff1900720c */ /* 0x004fe40003fc6270 */
[----:B------:R-:W-:Y:S02]  /*12c10*/  IABS R12, R25 ;  /* 0x00000019000c7213 */ /* 0x000fe40000000000 */
[----:B------:R-:W2:Y:S01]  /*12c20*/  LDL.LU R25, [R1+0x56c] ;  /* 0x00056c0001197983 */ /* 0x000ea20000300800 */
[----:B------:R-:W-:Y:S02]  /*12c30*/  ISETP.GT.U32.AND P4, PT, R28, R7, PT ;  /* 0x000000071c00720c */ /* 0x000fe40003f84070 */
[----:B------:R-:W-:Y:S01]  /*12c40*/  ISETP.GE.AND P3, PT, R20, RZ, PT ;  /* 0x000000ff1400720c */ /* 0x000fe20003f66270 */
[----:B------:R-:W-:Y:S01]  /*12c50*/  IMAD.HI.U32 R5, R15, R18, RZ ;  /* 0x000000120f057227 */ /* 0x000fe200078e00ff */
[----:B------:R-:W-:Y:S01]  /*12c60*/  ISETP.GE.AND P0, PT, R24, RZ, PT ;  /* 0x000000ff1800720c */ /* 0x000fe20003f06270 */
[----:B------:R-:W2:Y:S08]  /*12c70*/  LDL.LU R20, [R1+0x570] ;  /* 0x0005700001147983 */ /* 0x000eb00000300800 */
[----:B------:R-:W-:-:S05]  /*12c80*/  @!P4 IMAD.IADD R7, R7, 0x1, -R28 ;  /* 0x000000010707c824 */ /* 0x000fca00078e0a1c */
[C---:B------:R-:W-:Y:S01]  /*12c90*/  ISETP.GT.U32.AND P4, PT, R28.reuse, R7, PT ;  /* 0x000000071c00720c */ /* 0x040fe20003f84070 */
[----:B------:R-:W-:Y:S02]  /*12ca0*/  IMAD.MOV R5, RZ, RZ, -R5 ;  /* 0x000000ffff057224 */ /* 0x000fe400078e0a05 */
[----:B0-----:R-:W-:Y:S02]  /*12cb0*/  IMAD.MOV.U32 R0, RZ, RZ, R9 ;  /* 0x000000ffff007224 */ /* 0x001fe400078e0009 */
[C---:B------:R-:W-:Y:S02]  /*12cc0*/  IMAD R18, R28.reuse, R5, R18 ;  /* 0x000000051c127224 */ /* 0x040fe400078e0212 */
[----:B------:R-:W-:Y:S01]  /*12cd0*/  @!P3 IMAD.MOV R0, RZ, RZ, -R0 ;  /* 0x000000ffff00b224 */ /* 0x000fe200078e0a00 */
[----:B------:R-:W-:-:S05]  /*12ce0*/  ISETP.GT.U32.AND P3, PT, R28, R4, PT ;  /* 0x000000041c00720c */ /* 0x000fca0003f64070 */
[----:B------:R-:W-:Y:S01]  /*12cf0*/  @!P4 IMAD.IADD R7, R7, 0x1, -R28 ;  /* 0x000000010707c824 */ /* 0x000fe200078e0a1c */
[----:B------:R-:W-:Y:S01]  /*12d00*/  ISETP.GT.U32.AND P4, PT, R28, R18, PT ;  /* 0x000000121c00720c */ /* 0x000fe20003f84070 */
[----:B------:R-:W-:-:S06]  /*12d10*/  IMAD.HI.U32 R2, R15, R13, RZ ;  /* 0x0000000d0f027227 */ /* 0x000fcc00078e00ff */
[----:B------:R-:W-:Y:S02]  /*12d20*/  @!P3 IMAD.IADD R4, R4, 0x1, -R28 ;  /* 0x000000010404b824 */ /* 0x000fe400078e0a1c */
[----:B------:R-:W-:-:S04]  /*12d30*/  IMAD.MOV R2, RZ, RZ, -R2 ;  /* 0x000000ffff027224 */ /* 0x000fc800078e0a02 */
[----:B------:R-:W-:Y:S01]  /*12d40*/  @!P4 IMAD.IADD R18, R18, 0x1, -R28 ;  /* 0x000000011212c824 */ /* 0x000fe200078e0a1c */
[C---:B------:R-:W-:Y:S01]  /*12d50*/  ISETP.GT.U32.AND P4, PT, R28.reuse, R4, PT ;  /* 0x000000041c00720c */ /* 0x040fe20003f84070 */
[C---:B------:R-:W-:Y:S01]  /*12d60*/  IMAD R13, R28.reuse, R2, R13 ;  /* 0x000000021c0d7224 */ /* 0x040fe200078e020d */
[----:B---3--:R-:W-:Y:S01]  /*12d70*/  IABS R5, R27 ;  /* 0x0000001b00057213 */ /* 0x008fe20000000000 */
[C---:B------:R-:W-:Y:S01]  /*12d80*/  IMAD.HI.U32 R16, R15.reuse, R12, RZ ;  /* 0x0000000c0f107227 */ /* 0x040fe200078e00ff */
[----:B------:R0:W-:Y:S01]  /*12d90*/  STL [R1+0x58], R0 ;  /* 0x0000580001007387 */ /* 0x0001e20000100800 */
[----:B-----5:R-:W-:Y:S02]  /*12da0*/  IABS R2, R22 ;  /* 0x0000001600027213 */ /* 0x020fe40000000000 */
[----:B------:R-:W-:Y:S01]  /*12db0*/  IMAD.MOV R16, RZ, RZ, -R16 ;  /* 0x000000ffff107224 */ /* 0x000fe200078e0a10 */
[----:B------:R-:W-:Y:S01]  /*12dc0*/  ISETP.GT.U32.AND P3, PT, R28, R13, PT ;  /* 0x0000000d1c00720c */ /* 0x000fe20003f64070 */
[----:B------:R-:W-:-:S04]  /*12dd0*/  IMAD.HI.U32 R14, R15, R5, RZ ;  /* 0x000000050f0e7227 */ /* 0x000fc800078e00ff */
[----:B0-----:R-:W-:Y:S02]  /*12de0*/  IMAD.MOV.U32 R0, RZ, RZ, R7 ;  /* 0x000000ffff007224 */ /* 0x001fe400078e0007 */
[C---:B------:R-:W-:Y:S02]  /*12df0*/  IMAD R12, R28.reuse, R16, R12 ;  /* 0x000000101c0c7224 */ /* 0x040fe400078e020c */
[----:B------:R-:W-:Y:S01]  /*12e00*/  @!P0 IMAD.MOV R0, RZ, RZ, -R0 ;  /* 0x000000ffff008224 */ /* 0x000fe200078e0a00 */
[----:B------:R-:W-:Y:S01]  /*12e10*/  ISETP.GT.U32.AND P0, PT, R28, R18, PT ;  /* 0x000000121c00720c */ /* 0x000fe20003f04070 */
[----:B------:R-:W-:Y:S02]  /*12e20*/  IMAD.MOV R14, RZ, RZ, -R14 ;  /* 0x000000ffff0e7224 */ /* 0x000fe400078e0a0e */
[----:B------:R-:W-:Y:S01]  /*12e30*/  IMAD.HI.U32 R16, R15, R2, RZ ;  /* 0x000000020f107227 */ /* 0x000fe200078e00ff */
[----:B------:R0:W-:Y:S03]  /*12e40*/  STL [R1+0x2c], R0 ;  /* 0x00002c0001007387 */ /* 0x0001e60000100800 */
[----:B------:R-:W-:-:S02]  /*12e50*/  @!P4 IMAD.IADD R4, R4, 0x1, -R28 ;  /* 0x000000010404c824 */ /* 0x000fc400078e0a1c */
[C---:B------:R-:W-:Y:S02]  /*12e60*/  IMAD R5, R28.reuse, R14, R5 ;  /* 0x0000000e1c057224 */ /* 0x040fe400078e0205 */
[----:B------:R-:W-:Y:S02]  /*12e70*/  IMAD.MOV R16, RZ, RZ, -R16 ;  /* 0x000000ffff107224 */ /* 0x000fe400078e0a10 */
[----:B0-----:R-:W-:Y:S01]  /*12e80*/  IMAD.MOV.U32 R0, RZ, RZ, R4 ;  /* 0x000000ffff007224 */ /* 0x001fe200078e0004 */
[----:B------:R-:W-:Y:S01]  /*12e90*/  IABS R9, R21 ;  /* 0x0000001500097213 */ /* 0x000fe20000000000 */
[C---:B------:R-:W-:Y:S02]  /*12ea0*/  IMAD R2, R28.reuse, R16, R2 ;  /* 0x000000101c027224 */ /* 0x040fe400078e0202 */
[----:B------:R-:W-:Y:S02]  /*12eb0*/  @!P3 IMAD.IADD R13, R13, 0x1, -R28 ;  /* 0x000000010d0db824 */ /* 0x000fe400078e0a1c */
[----:B------:R-:W-:Y:S01]  /*12ec0*/  @!P1 IMAD.MOV R0, RZ, RZ, -R0 ;  /* 0x000000ffff009224 */ /* 0x000fe200078e0a00 */
[----:B------:R-:W-:Y:S01]  /*12ed0*/  ISETP.GT.U32.AND P1, PT, R28, R5, PT ;  /* 0x000000051c00720c */ /* 0x000fe20003f24070 */
[----:B------:R-:W-:Y:S01]  /*12ee0*/  @!P0 IMAD.IADD R18, R18, 0x1, -R28 ;  /* 0x0000000112128824 */ /* 0x000fe200078e0a1c */
[C---:B------:R-:W-:Y:S01]  /*12ef0*/  ISETP.GT.U32.AND P3, PT, R28.reuse, R13, PT ;  /* 0x0000000d1c00720c */ /* 0x040fe20003f64070 */
[----:B------:R-:W-:Y:S01]  /*12f00*/  IMAD.HI.U32 R14, R15, R9, RZ ;  /* 0x000000090f0e7227 */ /* 0x000fe200078e00ff */
[----:B------:R-:W-:-:S03]  /*12f10*/  ISETP.GT.U32.AND P0, PT, R28, R2, PT ;  /* 0x000000021c00720c */ /* 0x000fc60003f04070 */
[----:B------:R-:W-:Y:S01]  /*12f20*/  IMAD.MOV R14, RZ, RZ, -R14 ;  /* 0x000000ffff0e7224 */ /* 0x000fe200078e0a0e */
[----:B----4-:R-:W-:Y:S02]  /*12f30*/  IABS R16, R29 ;  /* 0x0000001d00107213 */ /* 0x010fe40000000000 */
[C---:B------:R-:W-:Y:S01]  /*12f40*/  ISETP.GT.U32.AND P4, PT, R28.reuse, R12, PT ;  /* 0x0000000c1c00720c */ /* 0x040fe20003f84070 */
[C---:B------:R-:W-:Y:S02]  /*12f50*/  IMAD R9, R28.reuse, R14, R9 ;  /* 0x0000000e1c097224 */ /* 0x040fe400078e0209 */
[--C-:B------:R-:W-:Y:S02]  /*12f60*/  @!P1 IMAD.IADD R5, R5, 0x1, -R28.reuse ;  /* 0x0000000105059824 */ /* 0x100fe400078e0a1c */
[--C-:B------:R-:W-:Y:S01]  /*12f70*/  @!P3 IMAD.IADD R13, R13, 0x1, -R28.reuse ;  /* 0x000000010d0db824 */ /* 0x100fe200078e0a1c */
[----:B------:R-:W-:Y:S01]  /*12f80*/  ISETP.GT.U32.AND P3, PT, R28, R9, PT ;  /* 0x000000091c00720c */ /* 0x000fe20003f64070 */
[----:B------:R-:W-:Y:S01]  /*12f90*/  @!P0 IMAD.IADD R2, R2, 0x1, -R28 ;  /* 0x0000000102028824 */ /* 0x000fe200078e0a1c */
[----:B------:R-:W-:Y:S01]  /*12fa0*/  ISETP.GT.U32.AND P0, PT, R28, R5, PT ;  /* 0x000000051c00720c */ /* 0x000fe20003f04070 */
[----:B------:R-:W-:-:S04]  /*12fb0*/  IMAD.HI.U32 R14, R15, R16, RZ ;  /* 0x000000100f0e7227 */ /* 0x000fc800078e00ff */
[----:B------:R-:W-:Y:S02]  /*12fc0*/  IMAD.MOV R14, RZ, RZ, -R14 ;  /* 0x000000ffff0e7224 */ /* 0x000fe400078e0a0e */
[----:B------:R-:W-:Y:S02]  /*12fd0*/  @!P4 IMAD.IADD R12, R12, 0x1, -R28 ;  /* 0x000000010c0cc824 */ /* 0x000fe400078e0a1c */
[C---:B------:R-:W-:Y:S02]  /*12fe0*/  IMAD R16, R28.reuse, R14, R16 ;  /* 0x0000000e1c107224 */ /* 0x040fe400078e0210 */
[----:B------:R-:W-:Y:S01]  /*12ff0*/  @!P2 IMAD.MOV R13, RZ, RZ, -R13 ;  /* 0x000000ffff0da224 */ /* 0x000fe200078e0a0d */
[C---:B------:R-:W-:Y:S01]  /*13000*/  ISETP.GT.U32.AND P1, PT, R28.reuse, R12, PT ;  /* 0x0000000c1c00720c */ /* 0x040fe20003f24070 */
[--C-:B------:R-:W-:Y:S01]  /*13010*/  @!P3 IMAD.IADD R9, R9, 0x1, -R28.reuse ;  /* 0x000000010909b824 */ /* 0x100fe200078e0a1c */
[----:B------:R-:W-:Y:S01]  /*13020*/  ISETP.GT.U32.AND P2, PT, R28, R16, PT ;  /* 0x000000101c00720c */ /* 0x000fe20003f44070 */
[----:B------:R-:W-:Y:S01]  /*13030*/  @!P0 IMAD.IADD R5, R5, 0x1, -R28 ;  /* 0x0000000105058824 */ /* 0x000fe200078e0a1c */
[----:B------:R-:W-:Y:S01]  /*13040*/  STL [R1+0x28], R0 ;  /* 0x0000280001007387 */ /* 0x000fe20000100800 */
[----:B------:R-:W-:-:S02]  /*13050*/  ISETP.GE.AND P4, PT, R27, RZ, PT ;  /* 0x000000ff1b00720c */ /* 0x000fc40003f86270 */
[C---:B------:R-:W-:Y:S01]  /*13060*/  ISETP.GT.U32.AND P3, PT, R28.reuse, R2, PT ;  /* 0x000000021c00720c */ /* 0x040fe20003f64070 */
[----:B------:R-:W3:Y:S01]  /*13070*/  LDL.LU R27, [R1+0x574] ;  /* 0x00057400011b7983 */ /* 0x000ee20000300800 */
[----:B------:R-:W-:Y:S01]  /*13080*/  @!P5 IMAD.MOV R18, RZ, RZ, -R18 ;  /* 0x000000ffff12d224 */ /* 0x000fe200078e0a12 */
[----:B------:R-:W-:-:S03]  /*13090*/  ISETP.GT.U32.AND P5, PT, R28, R9, PT ;  /* 0x000000091c00720c */ /* 0x000fc60003fa4070 */
[--C-:B------:R-:W-:Y:S01]  /*130a0*/  @!P1 IMAD.IADD R12, R12, 0x1, -R28.reuse ;  /* 0x000000010c0c9824 */ /* 0x100fe200078e0a1c */
[----:B------:R-:W-:Y:S01]  /*130b0*/  STL [R1+0x49f8], R18 ;  /* 0x0049f81201007387 */ /* 0x000fe20000100800 */
[--C-:B------:R-:W-:Y:S01]  /*130c0*/  @!P2 IMAD.IADD R16, R16, 0x1, -R28.reuse ;  /* 0x000000011010a824 */ /* 0x100fe200078e0a1c */
[----:B------:R-:W-:Y:S02]  /*130d0*/  ISETP.GE.AND P1, PT, R22, RZ, PT ;  /* 0x000000ff1600720c */ /* 0x000fe40003f26270 */
[----:B------:R0:W-:Y:S01]  /*130e0*/  STL [R1+0x4a00], R13 ;  /* 0x004a000d01007387 */ /* 0x0001e20000100800 */
[----:B------:R-:W-:Y:S01]  /*130f0*/  ISETP.GE.AND P2, PT, R29, RZ, PT ;  /* 0x000000ff1d00720c */ /* 0x000fe20003f46270 */
[--C-:B------:R-:W-:Y:S01]  /*13100*/  @!P3 IMAD.IADD R2, R2, 0x1, -R28.reuse ;  /* 0x000000010202b824 */ /* 0x100fe200078e0a1c */
[----:B------:R-:W-:Y:S01]  /*13110*/  ISETP.GE.AND P3, PT, R21, RZ, PT ;  /* 0x000000ff1500720c */ /* 0x000fe20003f66270 */
[----:B------:R-:W4:Y:S01]  /*13120*/  LDL.LU R29, [R1+0x578] ;  /* 0x00057800011d7983 */ /* 0x000f220000300800 */
[----:B------:R-:W-:-:S02]  /*13130*/  @!P5 IMAD.IADD R9, R9, 0x1, -R28 ;  /* 0x000000010909d824 */ /* 0x000fc400078e0a1c */
[----:B------:R-:W-:Y:S02]  /*13140*/  @!P6 IMAD.MOV R12, RZ, RZ, -R12 ;  /* 0x000000ffff0ce224 */ /* 0x000fe400078e0a0c */
[----:B------:R-:W-:Y:S02]  /*13150*/  @!P4 IMAD.MOV R5, RZ, RZ, -R5 ;  /* 0x000000ffff05c224 */ /* 0x000fe400078e0a05 */
[----:B------:R-:W-:-:S05]  /*13160*/  @!P1 IMAD.MOV R2, RZ, RZ, -R2 ;  /* 0x000000ffff029224 */ /* 0x000fca00078e0a02 */
[----:B------:R-:W-:Y:S01]  /*13170*/  @!P3 IMAD.MOV R9, RZ, RZ, -R9 ;  /* 0x000000ffff09b224 */ /* 0x000fe200078e0a09 */
[----:B--2---:R-:W-:-:S05]  /*13180*/  IABS R24, R25 ;  /* 0x0000001900187213 */ /* 0x004fca0000000000 */
[----:B------:R-:W-:-:S04]  /*13190*/  IMAD.HI.U32 R4, R15, R24, RZ ;  /* 0x000000180f047227 */ /* 0x000fc800078e00ff */
[----:B------:R-:W-:-:S04]  /*131a0*/  IMAD.MOV R4, RZ, RZ, -R4 ;  /* 0x000000ffff047224 */ /* 0x000fc800078e0a04 */
[----:B------:R-:W-:-:S05]  /*131b0*/  IMAD R24, R28, R4, R24 ;  /* 0x000000041c187224 */ /* 0x000fca00078e0218 */
[----:B------:R-:W-:-:S13]  /*131c0*/  ISETP.GT.U32.AND P0, PT, R28, R24, PT ;  /* 0x000000181c00720c */ /* 0x000fda0003f04070 */
[----:B------:R-:W-:Y:S01]  /*131d0*/  @!P0 IMAD.IADD R24, R24, 0x1, -R28 ;  /* 0x0000000118188824 */ /* 0x000fe200078e0a1c */
[----:B------:R-:W-:Y:S02]  /*131e0*/  ISETP.GE.AND P0, PT, R25, RZ, PT ;  /* 0x000000ff1900720c */ /* 0x000fe40003f06270 */
[----:B------:R-:W2:Y:S04]  /*131f0*/  LDL.LU R25, [R1+0x57c] ;  /* 0x00057c0001197983 */ /* 0x000ea80000300800 */
[----:B------:R-:W5:Y:S04]  /*13200*/  LDL.LU R11, [R1+0x580] ;  /* 0x00058000010b7983 */ /* 0x000f680000300800 */
[----:B0-----:R-:W5:Y:S04]  /*13210*/  LDL.LU R13, [R1+0x584] ;  /* 0x00058400010d7983 */ /* 0x001f680000300800 */
[----:B------:R-:W-:Y:S04]  /*13220*/  STL [R1+0x4a04], R12 ;  /* 0x004a040c01007387 */ /* 0x000fe80000100800 */
[----:B------:R0:W-:Y:S04]  /*13230*/  STL [R1+0x4a0c], R5 ;  /* 0x004a0c0501007387 */ /* 0x0001e80000100800 */
[----:B------:R1:W-:Y:S04]  /*13240*/  STL [R1+0x4a10], R2 ;  /* 0x004a100201007387 */ /* 0x0003e80000100800 */
[----:B------:R-:W-:Y:S04]  /*13250*/  STL [R1+0x4a14], R9 ;  /* 0x004a140901007387 */ /* 0x000fe80000100800 */
[----:B------:R-:W5:Y:S04]  /*13260*/  LDL.LU R18, [R1+0x588] ;  /* 0x0005880001127983 */ /* 0x000f680000300800 */
[----:B------:R-:W5:Y:S04]  /*13270*/  LDL.LU R23, [R1+0x58c] ;  /* 0x00058c0001177983 */ /* 0x000f680000300800 */
[----:B------:R-:W5:Y:S04]  /*13280*/  LDL.LU R8, [R1+0x590] ;  /* 0x0005900001087983 */ /* 0x000f680000300800 */
[----:B------:R-:W0:Y:S01]  /*13290*/  LDL.LU R26, [R1+0x594] ;  /* 0x00059400011a7983 */ /* 0x000e220000300800 */
[----:B------:R-:W-:-:S05]  /*132a0*/  IABS R7, R20 ;  /* 0x0000001400077213 */ /* 0x000fca0000000000 */
[----:B------:R-:W-:-:S04]  /*132b0*/  IMAD.HI.U32 R4, R15, R7, RZ ;  /* 0x000000070f047227 */ /* 0x000fc800078e00ff */
[----:B------:R-:W-:-:S04]  /*132c0*/  IMAD.MOV R4, RZ, RZ, -R4 ;  /* 0x000000ffff047224 */ /* 0x000fc800078e0a04 */
[----:B------:R-:W-:-:S05]  /*132d0*/  IMAD R7, R28, R4, R7 ;  /* 0x000000041c077224 */ /* 0x000fca00078e0207 */
[C---:B------:R-:W-:Y:S02]  /*132e0*/  ISETP.GT.U32.AND P5, PT, R28.reuse, R7, PT ;  /* 0x000000071c00720c */ /* 0x040fe40003fa4070 */
[----:B------:R-:W-:-:S11]  /*132f0*/  ISETP.GT.U32.AND P4, PT, R28, R24, PT ;  /* 0x000000181c00720c */ /* 0x000fd60003f84070 */
[--C-:B------:R-:W-:Y:S01]  /*13300*/  @!P5 IMAD.IADD R7, R7, 0x1, -R28.reuse ;  /* 0x000000010707d824 */ /* 0x100fe200078e0a1c */
[----:B------:R-:W-:Y:S01]  /*13310*/  ISETP.GT.U32.AND P5, PT, R28, R16, PT ;  /* 0x000000101c00720c */ /* 0x000fe20003fa4070 */
[----:B------:R-:W-:Y:S01]  /*13320*/  @!P4 IMAD.IADD R24, R24, 0x1, -R28 ;  /* 0x000000011818c824 */ /* 0x000fe200078e0a1c */
[----:B---3--:R-:W-:-:S05]  /*13330*/  IABS R21, R27 ;  /* 0x0000001b00157213 */ /* 0x008fca0000000000 */
[----:B------:R-:W-:-:S04]  /*13340*/  IMAD.HI.U32 R4, R15, R21, RZ ;  /* 0x000000150f047227 */ /* 0x000fc800078e00ff */
[----:B------:R-:W-:Y:S01]  /*13350*/  IMAD.MOV R4, RZ, RZ, -R4 ;  /* 0x000000ffff047224 */ /* 0x000fe200078e0a04 */
[----:B------:R-:W-:-:S03]  /*13360*/  ISETP.GT.U32.AND P6, PT, R28, R7, PT ;  /* 0x000000071c00720c */ /* 0x000fc60003fc4070 */
[----:B------:R-:W-:Y:S01]  /*13370*/  IMAD R21, R28, R4, R21 ;  /* 0x000000041c157224 */ /* 0x000fe200078e0215 */
[----:B----4-:R-:W-:Y:S01]  /*13380*/  IABS R19, R29 ;  /* 0x0000001d00137213 */ /* 0x010fe20000000000 */
[----:B------:R-:W-:Y:S01]  /*13390*/  @!P5 IMAD.IADD R16, R16, 0x1, -R28 ;  /* 0x000000011010d824 */ /* 0x000fe200078e0a1c */
[----:B------:R-:W-:Y:S02]  /*133a0*/  ISETP.GE.AND P1, PT, R20, RZ, PT ;  /* 0x000000ff1400720c */ /* 0x000fe40003f26270 */
[----:B------:R-:W-:Y:S01]  /*133b0*/  ISETP.GE.AND P4, PT, R29, RZ, PT ;  /* 0x000000ff1d00720c */ /* 0x000fe20003f86270 */
[----:B------:R-:W-:Y:S01]  /*133c0*/  IMAD.MOV.U32 R20, RZ, RZ, R19 ;  /* 0x000000ffff147224 */ /* 0x000fe200078e0013 */
[----:B------:R-:W-:Y:S02]  /*133d0*/  ISETP.GT.U32.AND P5, PT, R28, R21, PT ;  /* 0x000000151c00720c */ /* 0x000fe40003fa4070 */
[----:B------:R-:W-:Y:S01]  /*133e0*/  ISETP.GE.AND P3, PT, R27, RZ, PT ;  /* 0x000000ff1b00720c */ /* 0x000fe20003f66270 */
[----:B------:R-:W-:-:S04]  /*133f0*/  IMAD.HI.U32 R19, R15, R20, RZ ;  /* 0x000000140f137227 */ /* 0x000fc800078e00ff */
[----:B------:R-:W-:Y:S02]  /*13400*/  IMAD.MOV R19, RZ, RZ, -R19 ;  /* 0x000000ffff137224 */ /* 0x000fe400078e0a13 */
[----:B------:R-:W-:Y:S02]  /*13410*/  @!P6 IMAD.IADD R7, R7, 0x1, -R28 ;  /* 0x000000010707e824 */ /* 0x000fe400078e0a1c */
[----:B------:R-:W-:Y:S02]  /*13420*/  IMAD R20, R28, R19, R20 ;  /* 0x000000131c147224 */ /* 0x000fe400078e0214 */
[----:B------:R-:W-:-:S05]  /*13430*/  @!P5 IMAD.IADD R21, R21, 0x1, -R28 ;  /* 0x000000011515d824 */ /* 0x000fca00078e0a1c */
[----:B------:R-:W-:Y:S01]  /*13440*/  ISETP.GT.U32.AND P5, PT, R28, R21, PT ;  /* 0x000000151c00720c */ /* 0x000fe20003fa4070 */
[----:B------:R-:W-:Y:S02]  /*13450*/  @!P1 IMAD.MOV R7, RZ, RZ, -R7 ;  /* 0x000000ffff079224 */ /* 0x000fe400078e0a07 */
[----:B------:R-:W-:-:S10]  /*13460*/  @!P0 IMAD.MOV R24, RZ, RZ, -R24 ;  /* 0x000000ffff188224 */ /* 0x000fd400078e0a18 */
[----:B------:R-:W-:-:S04]  /*13470*/  @!P5 IMAD.IADD R21, R21, 0x1, -R28 ;  /* 0x000000011515d824 */ /* 0x000fc800078e0a1c */
[----:B------:R-:W-:Y:S01]  /*13480*/  @!P3 IMAD.MOV R21, RZ, RZ, -R21 ;  /* 0x000000ffff15b224 */ /* 0x000fe200078e0a15 */
[----:B--2---:R-:W-:Y:S02]  /*13490*/  IABS R4, R25 ;  /* 0x0000001900047213 */ /* 0x004fe40000000000 */
[----:B-----5:R-:W-:-:S03]  /*134a0*/  IABS R14, R11 ;  /* 0x0000000b000e7213 */ /* 0x020fc60000000000 */
[----:B------:R-:W-:Y:S02]  /*134b0*/  IMAD.MOV.U32 R29, RZ, RZ, R4 ;  /* 0x000000ffff1d7224 */ /* 0x000fe400078e0004 */
[----:B------:R-:W-:Y:S02]  /*134c0*/  IMAD.MOV.U32 R4, RZ, RZ, R14 ;  /* 0x000000ffff047224 */ /* 0x000fe400078e000e */
[----:B------:R-:W-:Y:S01]  /*134d0*/  IMAD.HI.U32 R27, R15, R29, RZ ;  /* 0x0000001d0f1b7227 */ /* 0x000fe200078e00ff */
[----:B------:R-:W-:-:S03]  /*134e0*/  IABS R22, R13 ;  /* 0x0000000d00167213 */ /* 0x000fc60000000000 */
[----:B------:R-:W-:Y:S01]  /*134f0*/  IMAD.HI.U32 R14, R15, R4, RZ ;  /* 0x000000040f0e7227 */ /* 0x000fe200078e00ff */
[----:B------:R-:W-:-:S03]  /*13500*/  ISETP.GE.AND P6, PT, R25, RZ, PT ;  /* 0x000000ff1900720c */ /* 0x000fc60003fc6270 */
[----:B------:R-:W-:Y:S02]  /*13510*/  IMAD.MOV R27, RZ, RZ, -R27 ;  /* 0x000000ffff1b7224 */ /* 0x000fe400078e0a1b */
[----:B------:R-:W-:Y:S02]  /*13520*/  IMAD.MOV R14, RZ, RZ, -R14 ;  /* 0x000000ffff0e7224 */ /* 0x000fe400078e0a0e */
[----:B------:R-:W-:-:S04]  /*13530*/  IMAD.HI.U32 R25, R15, R22, RZ ;  /* 0x000000160f197227 */ /* 0x000fc800078e00ff */
[C---:B------:R-:W-:Y:S01]  /*13540*/  IMAD R19, R28.reuse, R27, R29 ;  /* 0x0000001b1c137224 */ /* 0x040fe200078e021d */
[----:B------:R-:W-:Y:S01]  /*13550*/  IABS R27, R18 ;  /* 0x00000012001b7213 */ /* 0x000fe20000000000 */
[----:B------:R-:W-:Y:S02]  /*13560*/  IMAD R4, R28, R14, R4 ;  /* 0x0000000e1c047224 */ /* 0x000fe400078e0204 */
[----:B------:R-:W-:Y:S01]  /*13570*/  IMAD.MOV R14, RZ, RZ, -R25 ;  /* 0x000000ffff0e7224 */ /* 0x000fe200078e0a19 */
[----:B------:R-:W-:Y:S01]  /*13580*/  IABS R25, R23 ;  /* 0x0000001700197213 */ /* 0x000fe20000000000 */
[----:B------:R-:W-:-:S04]  /*13590*/  IMAD.HI.U32 R29, R15, R27, RZ ;  /* 0x0000001b0f1d7227 */ /* 0x000fc800078e00ff */
[----:B------:R-:W-:Y:S01]  /*135a0*/  IMAD R22, R28, R14, R22 ;  /* 0x0000000e1c167224 */ /* 0x000fe200078e0216 */
[----:B0-----:R-:W-:Y:S01]  /*135b0*/  IABS R5, R26 ;  /* 0x0000001a00057213 */ /* 0x001fe20000000000 */
[----:B------:R-:W-:Y:S01]  /*135c0*/  IMAD.HI.U32 R0, R15, R25, RZ ;  /* 0x000000190f007227 */ /* 0x000fe200078e00ff */
[----:B------:R-:W-:-:S03]  /*135d0*/  IABS R14, R8 ;  /* 0x00000008000e7213 */ /* 0x000fc60000000000 */
[----:B-1----:R-:W-:Y:S02]  /*135e0*/  IMAD.MOV R2, RZ, RZ, -R29 ;  /* 0x000000ffff027224 */ /* 0x002fe400078e0a1d */
[----:B------:R-:W-:Y:S02]  /*135f0*/  IMAD.MOV.U32 R29, RZ, RZ, R5 ;  /* 0x000000ffff1d7224 */ /* 0x000fe400078e0005 */
[----:B------:R-:W-:Y:S02]  /*13600*/  IMAD.MOV R5, RZ, RZ, -R0 ;  /* 0x000000ffff057224 */ /* 0x000fe400078e0a00 */
[----:B------:R-:W-:Y:S02]  /*13610*/  IMAD R27, R28, R2, R27 ;  /* 0x000000021c1b7224 */ /* 0x000fe400078e021b */
[----:B------:R-:W-:-:S04]  /*13620*/  IMAD.HI.U32 R0, R15, R14, RZ ;  /* 0x0000000e0f007227 */ /* 0x000fc800078e00ff */
[----:B------:R-:W-:-:S04]  /*13630*/  IMAD.HI.U32 R2, R15, R29, RZ ;  /* 0x0000001d0f027227 */ /* 0x000fc800078e00ff */
[----:B------:R-:W-:Y:S01]  /*13640*/  IMAD.MOV.U32 R15, RZ, RZ, R16 ;  /* 0x000000ffff0f7224 */ /* 0x000fe200078e0010 */
[----:B------:R-:W-:-:S03]  /*13650*/  ISETP.GT.U32.AND P1, PT, R28, R27, PT ;  /* 0x0000001b1c00720c */ /* 0x000fc60003f24070 */
[----:B------:R-:W-:Y:S02]  /*13660*/  @!P2 IMAD.MOV R15, RZ, RZ, -R15 ;  /* 0x000000ffff0fa224 */ /* 0x000fe400078e0a0f */
[----:B------:R-:W-:-:S03]  /*13670*/  IMAD.MOV R0, RZ, RZ, -R0 ;  /* 0x000000ffff007224 */ /* 0x000fc600078e0a00 */
[----:B------:R-:W-:Y:S04]  /*13680*/  STL [R1+0x4a18], R15 ;  /* 0x004a180f01007387 */ /* 0x000fe80000100800 */
[----:B------:R-:W-:Y:S04]  /*13690*/  STL [R1+0x4a1c], R24 ;  /* 0x004a1c1801007387 */ /* 0x000fe80000100800 */
[----:B------:R-:W-:Y:S01]  /*136a0*/  STL [R1+0x4a20], R7 ;  /* 0x004a200701007387 */ /* 0x000fe20000100800 */
[----:B------:R-:W-:-:S03]  /*136b0*/  IMAD R14, R28, R0, R14 ;  /* 0x000000001c0e7224 */ /* 0x000fc600078e020e */
[----:B------:R-:W-:Y:S04]  /*136c0*/  STL [R1+0x4a24], R21 ;  /* 0x004a241501007387 */ /* 0x000fe80000100800 */
[----:B------:R-:W2:Y:S01]  /*136d0*/  LDL.LU R17, [R1+0x5a4] ;  /* 0x0005a40001117983 */ /* 0x000ea20000300800 */
[----:B------:R-:W-:-:S03]  /*136e0*/  @!P1 IMAD.IADD R27, R27, 0x1, -R28 ;  /* 0x000000011b1b9824 */ /* 0x000fc600078e0a1c */
[----:B------:R-:W3:Y:S01]  /*136f0*/  LDL.LU R10, [R1+0x5a0] ;  /* 0x0005a000010a7983 */ /* 0x000ee20000300800 */
[----:B------:R-:W-:-:S03]  /*13700*/  ISETP.GE.AND P1, PT, R11, RZ, PT ;  /* 0x000000ff0b00720c */ /* 0x000fc60003f26270 */
[----:B------:R-:W4:Y:S04]  /*13710*/  LDL.LU R0, [R1+0x59c] ;  /* 0x00059c0001007983 */ /* 0x000f280000300800 */
[----:B------:R-:W5:Y:S01]  /*13720*/  LDL.LU R11, [R1+0x598] ;  /* 0x00059800010b7983 */ /* 0x000f620000300800 */
[----:B------:R-:W-:-:S13]  /*13730*/  ISETP.GT.U32.AND P5, PT, R28, R19, PT ;  /* 0x000000131c00720c */ /* 0x000fda0003fa4070 */
[----:B------:R-:W-:Y:S01]  /*13740*/  @!P5 IMAD.IADD R19, R19, 0x1, -R28 ;  /* 0x000000011313d824 */ /* 0x000fe200078e0a1c */
[----:B------:R-:W-:-:S04]  /*13750*/  ISETP.GT.U32.AND P5, PT, R28, R4, PT ;  /* 0x000000041c00720c */ /* 0x000fc80003fa4070 */
[----:B------:R-:W-:-:S09]  /*13760*/  ISETP.GT.U32.AND P2, PT, R28, R19, PT ;  /* 0x000000131c00720c */ /* 0x000fd20003f44070 */
[----:B------:R-:W-:-:S05]  /*13770*/  @!P5 IMAD.IADD R4, R4, 0x1, -R28 ;  /* 0x000000010404d824 */ /* 0x000fca00078e0a1c */
[C---:B------:R-:W-:Y:S01]  /*13780*/  ISETP.GT.U32.AND P0, PT, R28.reuse, R4, PT ;  /* 0x000000041c00720c */ /* 0x040fe20003f04070 */
[----:B------:R-:W-:Y:S01]  /*13790*/  IMAD.MOV R16, RZ, RZ, -R2 ;  /* 0x000000ffff107224 */ /* 0x000fe200078e0a02 */
[C---:B------:R-:W-:Y:S01]  /*137a0*/  ISETP.GT.U32.AND P5, PT, R28.reuse, R22, PT ;  /* 0x000000161c00720c */ /* 0x040fe20003fa4070 */
[--C-:B------:R-:W-:Y:S01]  /*137b0*/  @!P2 IMAD.IADD R19, R19, 0x1, -R28.reuse ;  /* 0x000000011313a824 */ /* 0x100fe200078e0a1c */
[C---:B------:R-:W-:Y:S01]  /*137c0*/  ISETP.GT.U32.AND P2, PT, R28.reuse, R14, PT ;  /* 0x0000000e1c00720c */ /* 0x040fe20003f44070 */
[----:B------:R-:W-:Y:S01]  /*137d0*/  IMAD R16, R28, R16, R29 ;  /* 0x000000101c107224 */ /* 0x000fe200078e021d */
[----:B------:R-:W0:Y:S07]  /*137e0*/  LDC R2, c[0x0][0x3ac] ;  /* 0x0000eb00ff027b82 */ /* 0x000e2e0000000800 */
[--C-:B------:R-:W-:Y:S01]  /*137f0*/  @!P0 IMAD.IADD R4, R4, 0x1, -R28.reuse ;  /* 0x0000000104048824 */ /* 0x100fe200078e0a1c */
[----:B------:R-:W-:Y:S01]  /*13800*/  ISETP.GT.U32.AND P0, PT, R28, R16, PT ;  /* 0x000000101c00720c */ /* 0x000fe20003f04070 */
[----:B------:R-:W-:-:S02]  /*13810*/  @!P5 IMAD.IADD R22, R22, 0x1, -R28 ;  /* 0x000000011616d824 */ /* 0x000fc400078e0a1c */
[----:B------:R-:W-:Y:S01]  /*13820*/  @!P2 IMAD.IADD R14, R14, 0x1, -R28 ;  /* 0x000000010e0ea824 */ /* 0x000fe200078e0a1c */
[C---:B------:R-:W-:Y:S01]  /*13830*/  ISETP.GT.U32.AND P5, PT, R28.reuse, R20, PT ;  /* 0x000000141c00720c */ /* 0x040fe20003fa4070 */
[----:B------:R-:W-:Y:S01]  /*13840*/  @!P6 IMAD.MOV R19, RZ, RZ, -R19 ;  /* 0x000000ffff13e224 */ /* 0x000fe200078e0a13 */
[----:B------:R-:W-:-:S07]  /*13850*/  ISETP.GT.U32.AND P6, PT, R28, R22, PT ;  /* 0x000000161c00720c */ /* 0x000fce0003fc4070 */
[--C-:B------:R-:W-:Y:S01]  /*13860*/  @!P0 IMAD.IADD R16, R16, 0x1, -R28.reuse ;  /* 0x0000000110108824 */ /* 0x100fe200078e0a1c */
[C---:B------:R-:W-:Y:S01]  /*13870*/  ISETP.GT.U32.AND P0, PT, R28.reuse, R14, PT ;  /* 0x0000000e1c00720c */ /* 0x040fe20003f04070 */
[----:B------:R-:W-:Y:S02]  /*13880*/  IMAD R25, R28, R5, R25 ;  /* 0x000000051c197224 */ /* 0x000fe400078e0219 */
[--C-:B------:R-:W-:Y:S02]  /*13890*/  @!P5 IMAD.IADD R20, R20, 0x1, -R28.reuse ;  /* 0x000000011414d824 */ /* 0x100fe400078e0a1c */
[----:B------:R-:W-:Y:S01]  /*138a0*/  @!P6 IMAD.IADD R22, R22, 0x1, -R28 ;  /* 0x000000011616e824 */ /* 0x000fe200078e0a1c */
[----:B------:R-:W-:Y:S02]  /*138b0*/  ISETP.GE.AND P6, PT, R13, RZ, PT ;  /* 0x000000ff0d00720c */ /* 0x000fe40003fc6270 */
[C---:B------:R-:W-:Y:S02]  /*138c0*/  ISETP.GT.U32.AND P3, PT, R28.reuse, R25, PT ;  /* 0x000000191c00720c */ /* 0x040fe40003f64070 */
[----:B------:R-:W-:-:S03]  /*138d0*/  ISETP.GT.U32.AND P5, PT, R28, R20, PT ;  /* 0x000000141c00720c */ /* 0x000fc60003fa4070 */
[----:B------:R-:W-:Y:S01]  /*138e0*/  @!P0 IMAD.IADD R14, R14, 0x1, -R28 ;  /* 0x000000010e0e8824 */ /* 0x000fe200078e0a1c */
[----:B------:R-:W-:Y:S02]  /*138f0*/  ISETP.GE.AND P0, PT, R8, RZ, PT ;  /* 0x000000ff0800720c */ /* 0x000fe40003f06270 */
[----:B------:R-:W1:Y:S01]  /*13900*/  S2R R8, SR_TID.X ;  /* 0x0000000000087919 */ /* 0x000e620000002100 */
[----:B------:R-:W-:Y:S02]  /*13910*/  @!P1 IMAD.MOV R4, RZ, RZ, -R4 ;  /* 0x000000ffff049224 */ /* 0x000fe400078e0a04 */
[----:B------:R-:W-:Y:S02]  /*13920*/  @!P6 IMAD.MOV R22, RZ, RZ, -R22 ;  /* 0x000000ffff16e224 */ /* 0x000fe400078e0a16 */
[--C-:B------:R-:W-:Y:S01]  /*13930*/  @!P3 IMAD.IADD R25, R25, 0x1, -R28.reuse ;  /* 0x000000011919b824 */ /* 0x100fe200078e0a1c */
[----:B------:R-:W-:Y:S01]  /*13940*/  ISETP.GT.U32.AND P3, PT, R28, R27, PT ;  /* 0x0000001b1c00720c */ /* 0x000fe20003f64070 */
[----:B------:R-:W-:Y:S01]  /*13950*/  @!P5 IMAD.IADD R20, R20, 0x1, -R28 ;  /* 0x000000011414d824 */ /* 0x000fe200078e0a1c */
[----:B------:R-:W-:Y:S01]  /*13960*/  STL [R1+0x4a34], R19 ;  /* 0x004a341301007387 */ /* 0x000fe20000100800 */
[----:B------:R-:W-:-:S02]  /*13970*/  ISETP.NE.AND P5, PT, R3, RZ, PT ;  /* 0x000000ff0300720c */ /* 0x000fc40003fa5270 */
[----:B------:R-:W-:Y:S01]  /*13980*/  LOP3.LUT R29, RZ, R3, RZ, 0x33, !PT ;  /* 0x00000003ff1d7212 */ /* 0x000fe200078e33ff */
[----:B------:R0:W-:Y:S04]  /*13990*/  STL [R1+0x4a38], R4 ;  /* 0x004a380401007387 */ /* 0x0001e80000100800 */
[----:B------:R-:W-:Y:S01]  /*139a0*/  STL [R1+0x4a3c], R22 ;  /* 0x004a3c1601007387 */ /* 0x000fe20000100800 */
[----:B------:R-:W-:Y:S02]  /*139b0*/  ISETP.GT.U32.AND P1, PT, R28, R16, PT ;  /* 0x000000101c00720c */ /* 0x000fe40003f24070 */
[----:B------:R-:W-:Y:S01]  /*139c0*/  @!P3 IMAD.IADD R27, R27, 0x1, -R28 ;  /* 0x000000011b1bb824 */ /* 0x000fe200078e0a1c */
[----:B------:R-:W-:Y:S02]  /*139d0*/  ISETP.GE.AND P3, PT, R18, RZ, PT ;  /* 0x000000ff1200720c */ /* 0x000fe40003f66270 */
[----:B------:R-:W-:-:S02]  /*139e0*/  ISETP.GT.U32.AND P2, PT, R28, R25, PT ;  /* 0x000000191c00720c */ /* 0x000fc40003f44070 */
[----:B-1----:R-:W-:-:S06]  /*139f0*/  LOP3.LUT R8, R8, 0x3f, RZ, 0xc0, !PT ;  /* 0x0000003f08087812 */ /* 0x002fcc00078ec0ff */
[----:B------:R-:W-:Y:S01]  /*13a00*/  @!P1 IMAD.IADD R16, R16, 0x1, -R28 ;  /* 0x0000000110109824 */ /* 0x000fe200078e0a1c */
[----:B------:R-:W-:Y:S01]  /*13a10*/  ISETP.GE.AND P1, PT, R26, RZ, PT ;  /* 0x000000ff1a00720c */ /* 0x000fe20003f26270 */
[----:B0-----:R-:W-:Y:S02]  /*13a20*/  IMAD R4, R8, R2, RZ ;  /* 0x0000000208047224 */ /* 0x001fe400078e02ff */
[----:B------:R-:W-:Y:S02]  /*13a30*/  @!P3 IMAD.MOV R27, RZ, RZ, -R27 ;  /* 0x000000ffff1bb224 */ /* 0x000fe400078e0a1b */
[----:B------:R-:W-:Y:S02]  /*13a40*/  IMAD R2, R2, 0x40, R4 ;  /* 0x0000004002027824 */ /* 0x000fe400078e0204 */
[----:B------:R-:W-:-:S03]  /*13a50*/  @!P2 IMAD.IADD R25, R25, 0x1, -R28 ;  /* 0x000000011919a824 */ /* 0x000fc600078e0a1c */
[----:B------:R-:W-:Y:S02]  /*13a60*/  IADD3 R28, P6, PT, R2, UR26, RZ ;  /* 0x0000001a021c7c10 */ /* 0x000fe4000ffde0ff */
[----:B------:R-:W-:Y:S01]  /*13a70*/  ISETP.GE.AND P2, PT, R23, RZ, PT ;  /* 0x000000ff1700720c */ /* 0x000fe20003f46270 */
[----:B--2---:R-:W-:Y:S02]  /*13a80*/  IMAD R7, R17, UR53, RZ ;  /* 0x0000003511077c24 */ /* 0x004fe4000f8e02ff */
[----:B---3--:R-:W-:-:S03]  /*13a90*/  IMAD R5, R10, UR53, RZ ;  /* 0x000000350a057c24 */ /* 0x008fc6000f8e02ff */
[----:B------:R0:W-:Y:S01]  /*13aa0*/  STL [R1+0x3e4], R7 ;  /* 0x0003e40701007387 */ /* 0x0001e20000100800 */
[----:B----4-:R-:W-:-:S03]  /*13ab0*/  IMAD R3, R0, UR53, RZ ;  /* 0x0000003500037c24 */ /* 0x010fc6000f8e02ff */
[----:B------:R-:W-:Y:S01]  /*13ac0*/  STL [R1+0x3e8], R5 ;  /* 0x0003e80501007387 */ /* 0x000fe20000100800 */
[----:B-----5:R-:W-:Y:S01]  /*13ad0*/  IMAD R0, R11, UR53, RZ ;  /* 0x000000350b007c24 */ /* 0x020fe2000f8e02ff */
[----:B------:R-:W-:Y:S02]  /*13ae0*/  UIMAD UR76, UR54, 0x5f, URZ ;  /* 0x0000005f364c78a4 */ /* 0x000fe4000f8e02ff */
[----:B0-----:R-:W2:Y:S01]  /*13af0*/  LDL.LU R7, [R1+0x470] ;  /* 0x0004700001077983 */ /* 0x001ea20000300800 */
[----:B------:R-:W-:Y:S01]  /*13b00*/  @!P2 IMAD.MOV R25, RZ, RZ, -R25 ;  /* 0x000000ffff19a224 */ /* 0x000fe200078e0a19 */
[----:B------:R-:W-:Y:S02]  /*13b10*/  UIMAD UR5, UR5, 0x47, URZ ;  /* 0x00000047050578a4 */ /* 0x000fe4000f8e02ff */
[----:B------:R-:W-:Y:S01]  /*13b20*/  STL [R1+0x3ec], R3 ;  /* 0x0003ec0301007387 */ /* 0x000fe20000100800 */
[----:B------:R-:W-:Y:S01]  /*13b30*/  @!P0 IMAD.MOV R14, RZ, RZ, -R14 ;  /* 0x000000ffff0e8224 */ /* 0x000fe200078e0a0e */
[----:B------:R-:W-:-:S02]  /*13b40*/  UIMAD UR6, UR6, 0x46, URZ ;  /* 0x00000046060678a4 */ /* 0x000fc4000f8e02ff */
[----:B------:R-:W3:Y:S01]  /*13b50*/  LDL.LU R24, [R1+0x46c] ;  /* 0x00046c0001187983 */ /* 0x000ee20000300800 */
[----:B------:R-:W-:Y:S01]  /*13b60*/  @!P1 IMAD.MOV R16, RZ, RZ, -R16 ;  /* 0x000000ffff109224 */ /* 0x000fe200078e0a10 */
[----:B------:R-:W-:Y:S02]  /*13b70*/  UIMAD UR7, UR7, 0x45, URZ ;  /* 0x00000045070778a4 */ /* 0x000fe4000f8e02ff */
[----:B------:R0:W-:Y:S01]  /*13b80*/  STL [R1+0x3f0], R0 ;  /* 0x0003f00001007387 */ /* 0x0001e20000100800 */
[----:B------:R-:W-:Y:S01]  /*13b90*/  @!P4 IMAD.MOV R20, RZ, RZ, -R20 ;  /* 0x000000ffff14c224 */ /* 0x000fe200078e0a14 */
[----:B------:R-:W-:Y:S02]  /*13ba0*/  UIMAD UR8, UR8, 0x44, URZ ;  /* 0x00000044080878a4 */ /* 0x000fe4000f8e02ff */
[----:B------:R-:W-:Y:S02]  /*13bb0*/  UIMAD UR9, UR9, 0x43, URZ ;  /* 0x00000043090978a4 */ /* 0x000fe4000f8e02ff */
[----:B------:R-:W-:Y:S01]  /*13bc0*/  UIMAD UR10, UR10, 0x42, URZ ;  /* 0x000000420a0a78a4 */ /* 0x000fe2000f8e02ff */
[----:B------:R-:W1:Y:S01]  /*13bd0*/  LDCU UR53, c[0x0][0x3a8] ;  /* 0x00007500ff3577ac */ /* 0x000e620008000800 */
[----:B0-----:R-:W4:Y:S04]  /*13be0*/  LDL.LU R0, [R1+0x468] ;  /* 0x0004680001007983 */ /* 0x001f280000300800 */
[----:B------:R-:W5:Y:S04]  /*13bf0*/  LDL.LU R15, [R1+0x464] ;  /* 0x00046400010f7983 */ /* 0x000f680000300800 */
[----:B------:R-:W5:Y:S04]  /*13c00*/  LDL.LU R12, [R1+0x460] ;  /* 0x00046000010c7983 */ /* 0x000f680000300800 */
[----:B------:R-:W5:Y:S04]  /*13c10*/  LDL.LU R13, [R1+0x3cc] ;  /* 0x0003cc00010d7983 */ /* 0x000f680000300800 */
[----:B------:R-:W5:Y:S01]  /*13c20*/  LDL.LU R11, [R1+0x3c8] ;  /* 0x0003c800010b7983 */ /* 0x000f620000300800 */
[----:B------:R-:W-:Y:S01]  /*13c30*/  IADD3 R3, P3, PT, R4, UR26, RZ ;  /* 0x0000001a04037c10 */ /* 0x000fe2000ff7e0ff */
[----:B------:R-:W0:Y:S02]  /*13c40*/  LDCU UR26, c[0x0][0x3a8] ;  /* 0x00007500ff1a77ac */ /* 0x000e240008000800 */
[----:B------:R-:W5:Y:S04]  /*13c50*/  LDL.LU R26, [R1+0x3c4] ;  /* 0x0003c400011a7983 */ /* 0x000f680000300800 */
[----:B------:R-:W-:Y:S04]  /*13c60*/  STL [R1+0x4a40], R27 ;  /* 0x004a401b01007387 */ /* 0x000fe80000100800 */
[----:B------:R4:W-:Y:S04]  /*13c70*/  STL [R1+0x4900], R3 ;  /* 0x0049000301007387 */ /* 0x0009e80000100800 */
[----:B------:R-:W5:Y:S04]  /*13c80*/  LDL.LU R9, [R1+0x45c] ;  /* 0x00045c0001097983 */ /* 0x000f680000300800 */
[----:B------:R-:W5:Y:S04]  /*13c90*/  LDL.LU R2, [R1+0x3bc] ;  /* 0x0003bc0001027983 */ /* 0x000f680000300800 */
[----:B------:R-:W5:Y:S04]  /*13ca0*/  LDL.LU R8, [R1+0x3b8] ;  /* 0x0003b80001087983 */ /* 0x000f680000300800 */
[----:B------:R-:W5:Y:S04]  /*13cb0*/  LDL.LU R5, [R1+0x3b4] ;  /* 0x0003b40001057983 */ /* 0x000f680000300800 */
[----:B------:R-:W5:Y:S04]  /*13cc0*/  LDL.LU R18, [R1+0x458] ;  /* 0x0004580001127983 */ /* 0x000f680000300800 */
[----:B------:R-:W5:Y:S04]  /*13cd0*/  LDL.LU R17, [R1+0x454] ;  /* 0x0004540001117983 */ /* 0x000f680000300800 */
[----:B------:R-:W5:Y:S04]  /*13ce0*/  LDL.LU R23, [R1+0x450] ;  /* 0x0004500001177983 */ /* 0x000f680000300800 */
[----:B------:R-:W5:Y:S04]  /*13cf0*/  LDL.LU R10, [R1+0x44c] ;  /* 0x00044c00010a7983 */ /* 0x000f680000300800 */
[----:B------:R-:W-:Y:S01]  /*13d00*/  STL [R1+0x4904], R28 ;  /* 0x0049041c01007387 */ /* 0x000fe20000100800 */
[----:B--2---:R-:W-:-:S05]  /*13d10*/  SEL R7, R29, R7, !P5 ;  /* 0x000000071d077207 */ /* 0x004fca0006800000 */
[----:B------:R5:W-:Y:S01]  /*13d20*/  STL [R1+0x3e0], R7 ;  /* 0x0003e00701007387 */ /* 0x000be20000100800 */
[C---:B---3--:R-:W-:Y:S02]  /*13d30*/  SEL R4, R29.reuse, R24, !P5 ;  /* 0x000000181d047207 */ /* 0x048fe40006800000 */
[C---:B----4-:R-:W-:Y:S02]  /*13d40*/  SEL R3, R29.reuse, R0, !P5 ;  /* 0x000000001d037207 */ /* 0x050fe40006800000 */
[----:B------:R-:W2:Y:S04]  /*13d50*/  LDL.LU R0, [R1+0x448] ;  /* 0x0004480001007983 */ /* 0x000ea80000300800 */
[----:B------:R3:W-:Y:S01]  /*13d60*/  STL [R1+0x3dc], R4 ;  /* 0x0003dc0401007387 */ /* 0x0007e20000100800 */
[----:B-----5:R-:W-:-:S03]  /*13d70*/  SEL R7, R29, R12, !P5 ;  /* 0x0000000c1d077207 */ /* 0x020fc60006800000 */
[----:B------:R4:W-:Y:S01]  /*13d80*/  STL [R1+0x3d8], R3 ;  /* 0x0003d80301007387 */ /* 0x0009e20000100800 */
[C---:B---3--:R-:W-:Y:S02]  /*13d90*/  SEL R4, R29.reuse, R15, !P5 ;  /* 0x0000000f1d047207 */ /* 0x048fe40006800000 */
[----:B----4-:R-:W-:-:S03]  /*13da0*/  SEL R3, R29, R13, !P5 ;  /* 0x0000000d1d037207 */ /* 0x010fc60006800000 */
[----:B------:R3:W-:Y:S04]  /*13db0*/  STL [R1+0x3d4], R4 ;  /* 0x0003d40401007387 */ /* 0x0007e80000100800 */
[----:B------:R-:W-:Y:S01]  /*13dc0*/  STL [R1+0x3d0], R7 ;  /* 0x0003d00701007387 */ /* 0x000fe20000100800 */
[----:B---3--:R-:W-:-:S03]  /*13dd0*/  SEL R4, R29, R11, !P5 ;  /* 0x0000000b1d047207 */ /* 0x008fc60006800000 */
[----:B------:R-:W3:Y:S04]  /*13de0*/  LDL.LU R11, [R1+0x444] ;  /* 0x00044400010b7983 */ /* 0x000ee80000300800 */
[----:B------:R4:W-:Y:S04]  /*13df0*/  STL [R1+0x3cc], R3 ;  /* 0x0003cc0301007387 */ /* 0x0009e80000100800 */
[----:B------:R5:W-:Y:S04]  /*13e00*/  STL [R1+0x3c8], R4 ;  /* 0x0003c80401007387 */ /* 0x000be80000100800 */
[----:B------:R-:W3:Y:S01]  /*13e10*/  LDL.LU R12, [R1+0x440] ;  /* 0x00044000010c7983 */ /* 0x000ee20000300800 */
[----:B----4-:R-:W-:-:S03]  /*13e20*/  SEL R3, R29, R26, !P5 ;  /* 0x0000001a1d037207 */ /* 0x010fc60006800000 */
[----:B------:R-:W4:Y:S04]  /*13e30*/  LDL.LU R13, [R1+0x43c] ;  /* 0x00043c00010d7983 */ /* 0x000f280000300800 */
[----:B------:R0:W-:Y:S01]  /*13e40*/  STL [R1+0x3c4], R3 ;  /* 0x0003c40301007387 */ /* 0x0001e20000100800 */
[----:B-----5:R-:W-:-:S03]  /*13e50*/  SEL R4, R29, R9, !P5 ;  /* 0x000000091d047207 */ /* 0x020fc60006800000 */
[----:B------:R-:W5:Y:S04]  /*13e60*/  LDL.LU R26, [R1+0x390] ;  /* 0x00039000011a7983 */ /* 0x000f680000300800 */
[----:B------:R1:W-:Y:S01]  /*13e70*/  STL [R1+0x3c0], R4 ;  /* 0x0003c00401007387 */ /* 0x0003e20000100800 */
[C---:B0-----:R-:W-:Y:S02]  /*13e80*/  SEL R3, R29.reuse, R2, !P5 ;  /* 0x000000021d037207 */ /* 0x041fe40006800000 */
[C---:B------:R-:W-:Y:S02]  /*13e90*/  SEL R2, R29.reuse, R8, !P5 ;  /* 0x000000081d027207 */ /* 0x040fe40006800000 */
[----:B------:R-:W5:Y:S01]  /*13ea0*/  LDL.LU R8, [R1+0x438] ;  /* 0x0004380001087983 */ /* 0x000f620000300800 */
[----:B-1----:R-:W-:-:S03]  /*13eb0*/  SEL R4, R29, R5, !P5 ;  /* 0x000000051d047207 */ /* 0x002fc60006800000 */
[----:B------:R0:W-:Y:S04]  /*13ec0*/  STL [R1+0x3bc], R3 ;  /* 0x0003bc0301007387 */ /* 0x0001e80000100800 */
[----:B------:R1:W-:Y:S04]  /*13ed0*/  STL [R1+0x3b8], R2 ;  /* 0x0003b80201007387 */ /* 0x0003e80000100800 */
[----:B------:R-:W-:Y:S01]  /*13ee0*/  STL [R1+0x3b4], R4 ;  /* 0x0003b40401007387 */ /* 0x000fe20000100800 */
[----:B0-----:R-:W-:-:S03]  /*13ef0*/  SEL R3, R29, R18, !P5 ;  /* 0x000000121d037207 */ /* 0x001fc60006800000 */
[----:B------:R-:W5:Y:S01]  /*13f00*/  LDL.LU R28, [R1+0x434] ;  /* 0x00043400011c7983 */ /* 0x000f620000300800 */
[----:B-1----:R-:W-:-:S03]  /*13f10*/  SEL R2, R29, R17, !P5 ;  /* 0x000000111d027207 */ /* 0x002fc60006800000 */
[----:B------:R0:W-:Y:S04]  /*13f20*/  STL [R1+0x3b0], R3 ;  /* 0x0003b00301007387 */ /* 0x0001e80000100800 */
[----:B0-----:R-:W5:Y:S04]  /*13f30*/  LDL.LU R3, [R1+0x384] ;  /* 0x0003840001037983 */ /* 0x001f680000300800 */
[----:B------:R0:W-:Y:S04]  /*13f40*/  STL [R1+0x3ac], R2 ;  /* 0x0003ac0201007387 */ /* 0x0001e80000100800 */
[----:B------:R-:W5:Y:S04]  /*13f50*/  LDL.LU R27, [R1+0x380] ;  /* 0x00038000011b7983 */ /* 0x000f680000300800 */
[----:B------:R-:W5:Y:S04]  /*13f60*/  LDL.LU R22, [R1+0x430] ;  /* 0x0004300001167983 */ /* 0x000f680000300800 */
[----:B------:R-:W5:Y:S04]  /*13f70*/  LDL.LU R4, [R1+0x42c] ;  /* 0x00042c0001047983 */ /* 0x000f680000300800 */
[----:B------:R-:W5:Y:S04]  /*13f80*/  LDL.LU R19, [R1+0x428] ;  /* 0x0004280001137983 */ /* 0x000f680000300800 */
[----:B------:R-:W5:Y:S04]  /*13f90*/  LDL.LU R21, [R1+0x370] ;  /* 0x0003700001157983 */ /* 0x000f680000300800 */
[----:B------:R-:W5:Y:S01]  /*13fa0*/  LDL.LU R18, [R1+0x36c] ;  /* 0x00036c0001127983 */ /* 0x000f620000300800 */
[----:B------:R-:W-:-:S03]  /*13fb0*/  SEL R5, R29, R23, !P5 ;  /* 0x000000171d057207 */ /* 0x000fc60006800000 */
[----:B------:R-:W5:Y:S01]  /*13fc0*/  LDL.LU R17, [R1+0x368] ;  /* 0x0003680001117983 */ /* 0x000f620000300800 */
[----:B0-----:R-:W-:-:S03]  /*13fd0*/  SEL R2, R29, R10, !P5 ;  /* 0x0000000a1d027207 */ /* 0x001fc60006800000 */
[----:B------:R-:W5:Y:S04]  /*13fe0*/  LDL.LU R7, [R1+0x424] ;  /* 0x0004240001077983 */ /* 0x000f680000300800 */
[----:B------:R0:W-:Y:S04]  /*13ff0*/  STL [R1+0x3a8], R5 ;  /* 0x0003a80501007387 */ /* 0x0001e80000100800 */
[----:B------:R-:W5:Y:S04]  /*14000*/  LDL.LU R24, [R1+0x360] ;  /* 0x0003600001187983 */ /* 0x000f680000300800 */
[----:B------:R-:W-:Y:S04]  /*14010*/  STL [R1+0x3a4], R2 ;  /* 0x0003a40201007387 */ /* 0x000fe80000100800 */
[----:B------:R-:W5:Y:S04]  /*14020*/  LDL.LU R10, [R1+0x35c] ;  /* 0x00035c00010a7983 */ /* 0x000f680000300800 */
[----:B------:R-:W5:Y:S04]  /*14030*/  LDL.LU R15, [R1+0x420] ;  /* 0x00042000010f7983 */ /* 0x000f680000300800 */
[----:B0-----:R-:W5:Y:S01]  /*14040*/  LDL.LU R5, [R1+0x354] ;  /* 0x0003540001057983 */ /* 0x001f620000300800 */
[----:B--2---:R-:W-:-:S05]  /*14050*/  SEL R0, R29, R0, !P5 ;  /* 0x000000001d007207 */ /* 0x004fca0006800000 */
[----:B------:R0:W-:Y:S04]  /*14060*/  STL [R1+0x3a0], R0 ;  /* 0x0003a00001007387 */ /* 0x0001e80000100800 */
[----:B------:R-:W2:Y:S04]  /*14070*/  LDL.LU R23, [R1+0x350] ;  /* 0x0003500001177983 */ /* 0x000ea80000300800 */
[----:B0-----:R-:W2:Y:S01]  /*14080*/  LDL.LU R0, [R1+0x41c] ;  /* 0x00041c0001007983 */ /* 0x001ea20000300800 */
[----:B---3--:R-:W-:-:S03]  /*14090*/  SEL R2, R29, R11, !P5 ;  /* 0x0000000b1d027207 */ /* 0x008fc60006800000 */
[----:B------:R-:W3:Y:S04]  /*140a0*/  LDL.LU R11, [R1+0x418] ;  /* 0x00041800010b7983 */ /* 0x000ee80000300800 */
[----:B------:R4:W-:Y:S01]  /*140b0*/  STL [R1+0x39c], R2 ;  /* 0x00039c0201007387 */ /* 0x0009e20000100800 */
[C---:B------:R-:W-:Y:S02]  /*140c0*/  SEL R9, R29.reuse, R12, !P5 ;  /* 0x0000000c1d097207 */ /* 0x040fe40006800000 */
[----:B----4-:R-:W-:-:S03]  /*140d0*/  SEL R2, R29, R13, !P5 ;  /* 0x0000000d1d027207 */ /* 0x010fc60006800000 */
[----:B------:R0:W-:Y:S01]  /*140e0*/  STL [R1+0x398], R9 ;  /* 0x0003980901007387 */ /* 0x0001e20000100800 */
[----:B-----5:R-:W-:-:S03]  /*140f0*/  SEL R12, R29, R26, !P5 ;  /* 0x0000001a1d0c7207 */ /* 0x020fc60006800000 */
[----:B0-----:R-:W4:Y:S04]  /*14100*/  LDL.LU R9, [R1+0x414] ;  /* 0x0004140001097983 */ /* 0x001f280000300800 */
[----:B------:R0:W-:Y:S01]  /*14110*/  STL [R1+0x394], R2 ;  /* 0x0003940201007387 */ /* 0x0001e20000100800 */
[----:B------:R-:W-:-:S03]  /*14120*/  SEL R8, R29, R8, !P5 ;  /* 0x000000081d087207 */ /* 0x000fc60006800000 */
[----:B0-----:R-:W5:Y:S04]  /*14130*/  LDL.LU R2, [R1+0x340] ;  /* 0x0003400001027983 */ /* 0x001f680000300800 */
[----:B------:R0:W-:Y:S04]  /*14140*/  STL [R1+0x390], R12 ;  /* 0x0003900c01007387 */ /* 0x0001e80000100800 */
[----:B------:R-:W5:Y:S04]  /*14150*/  LDL.LU R26, [R1+0x410] ;  /* 0x00041000011a7983 */ /* 0x000f680000300800 */
[----:B0-----:R-:W5:Y:S04]  /*14160*/  LDL.LU R12, [R1+0x40c] ;  /* 0x00040c00010c7983 */ /* 0x001f680000300800 */
[----:B------:R-:W5:Y:S04]  /*14170*/  LDL.LU R13, [R1+0x334] ;  /* 0x00033400010d7983 */ /* 0x000f680000300800 */
[----:B------:R0:W-:Y:S04]  /*14180*/  STL [R1+0x38c], R8 ;  /* 0x00038c0801007387 */ /* 0x0001e80000100800 */
[----:B0-----:R-:W5:Y:S01]  /*14190*/  LDL.LU R8, [R1+0x330] ;  /* 0x0003300001087983 */ /* 0x001f620000300800 */
[----:B------:R-:W-:-:S05]  /*141a0*/  SEL R28, R29, R28, !P5 ;  /* 0x0000001c1d1c7207 */ /* 0x000fca0006800000 */
[----:B------:R0:W-:Y:S01]  /*141b0*/  STL [R1+0x388], R28 ;  /* 0x0003881c01007387 */ /* 0x0001e20000100800 */
[C---:B------:R-:W-:Y:S02]  /*141c0*/  SEL R22, R29.reuse, R22, !P5 ;  /* 0x000000161d167207 */ /* 0x040fe40006800000 */
[C---:B------:R-:W-:Y:S02]  /*141d0*/  SEL R4, R29.reuse, R4, !P5 ;  /* 0x000000041d047207 */ /* 0x040fe40006800000 */
[C---:B0-----:R-:W-:Y:S02]  /*141e0*/  SEL R28, R29.reuse, R3, !P5 ;  /* 0x000000031d1c7207 */ /* 0x041fe40006800000 */
[----:B------:R-:W-:-:S03]  /*141f0*/  SEL R3, R29, R27, !P5 ;  /* 0x0000001b1d037207 */ /* 0x000fc60006800000 */
[----:B------:R-:W-:Y:S04]  /*14200*/  STL [R1+0x384], R28 ;  /* 0x0003841c01007387 */ /* 0x000fe80000100800 */
[----:B------:R0:W-:Y:S04]  /*14210*/  STL [R1+0x380], R3 ;  /* 0x0003800301007387 */ /* 0x0001e80000100800 */
[----:B------:R-:W-:Y:S04]  /*14220*/  STL [R1+0x37c], R22 ;  /* 0x00037c1601007387 */ /* 0x000fe80000100800 */
[----:B------:R1:W-:Y:S01]  /*14230*/  STL [R1+0x378], R4 ;  /* 0x0003780401007387 */ /* 0x0003e20000100800 */
[----:B0-----:R-:W-:-:S02]  /*14240*/  SEL R3, R29, R19, !P5 ;  /* 0x000000131d037207 */ /* 0x001fc40006800000 */
[----:B------:R-:W-:-:S03]  /*14250*/  SEL R19, R29, R21, !P5 ;  /* 0x000000151d137207 */ /* 0x000fc60006800000 */
[----:B------:R0:W-:Y:S01]  /*14260*/  STL [R1+0x374], R3 ;  /* 0x0003740301007387 */ /* 0x0001e20000100800 */
[----:B-1----:R-:W-:-:S03]  /*14270*/  SEL R4, R29, R18, !P5 ;  /* 0x000000121d047207 */ /* 0x002fc60006800000 */
[----:B------:R-:W-:Y:S04]  /*14280*/  STL [R1+0x370], R19 ;  /* 0x0003701301007387 */ /* 0x000fe80000100800 */
[----:B------:R-:W5:Y:S01]  /*14290*/  LDL.LU R18, [R1+0x32c] ;  /* 0x00032c0001127983 */ /* 0x000f620000300800 */
[----:B0-----:R-:W-:-:S03]  /*142a0*/  SEL R3, R29, R17, !P5 ;  /* 0x000000111d037207 */ /* 0x001fc60006800000 */
[----:B------:R-:W-:Y:S04]  /*142b0*/  STL [R1+0x36c], R4 ;  /* 0x00036c0401007387 */ /* 0x000fe80000100800 */
[----:B------:R-:W5:Y:S01]  /*142c0*/  LDL.LU R17, [R1+0x328] ;  /* 0x0003280001117983 */ /* 0x000f620000300800 */
[----:B------:R-:W-:-:S03]  /*142d0*/  SEL R7, R29, R7, !P5 ;  /* 0x000000071d077207 */ /* 0x000fc60006800000 */
[----:B------:R0:W-:Y:S04]  /*142e0*/  STL [R1+0x368], R3 ;  /* 0x0003680301007387 */ /* 0x0001e80000100800 */
[----:B------:R-:W-:Y:S01]  /*142f0*/  STL [R1+0x364], R7 ;  /* 0x0003640701007387 */ /* 0x000fe20000100800 */
[----:B0-----:R-:W-:-:S03]  /*14300*/  SEL R3, R29, R10, !P5 ;  /* 0x0000000a1d037207 */ /* 0x001fc60006800000 */
[----:B------:R-:W5:Y:S01]  /*14310*/  LDL.LU R10, [R1+0x324] ;  /* 0x00032400010a7983 */ /* 0x000f620000300800 */
[----:B------:R-:W-:-:S05]  /*14320*/  SEL R4, R29, R24, !P5 ;  /* 0x000000181d047207 */ /* 0x000fca0006800000 */
[----:B------:R0:W-:Y:S01]  /*14330*/  STL [R1+0x360], R4 ;  /* 0x0003600401007387 */ /* 0x0001e20000100800 */
[----:B------:R-:W-:-:S03]  /*14340*/  SEL R5, R29, R5, !P5 ;  /* 0x000000051d057207 */ /* 0x000fc60006800000 */
[----:B------:R2:W-:Y:S01]  /*14350*/  STL [R1+0x35c], R3 ;  /* 0x00035c0301007387 */ /* 0x0005e20000100800 */
[----:B0-----:R-:W-:-:S05]  /*14360*/  SEL R4, R29, R15, !P5 ;  /* 0x0000000f1d047207 */ /* 0x001fca0006800000 */
[----:B------:R0:W-:Y:S04]  /*14370*/  STL [R1+0x358], R4 ;  /* 0x0003580401007387 */ /* 0x0001e80000100800 */
[----:B------:R1:W-:Y:S01]  /*14380*/  STL [R1+0x354], R5 ;  /* 0x0003540501007387 */ /* 0x0003e20000100800 */
[C---:B--2---:R-:W-:Y:S02]  /*14390*/  SEL R3, R29.reuse, R23, !P5 ;  /* 0x000000171d037207 */ /* 0x044fe40006800000 */
[C---:B0-----:R-:W-:Y:S02]  /*143a0*/  SEL R4, R29.reuse, R0, !P5 ;  /* 0x000000001d047207 */ /* 0x041fe40006800000 */
[----:B------:R-:W2:Y:S04]  /*143b0*/  LDL.LU R0, [R1+0x408] ;  /* 0x0004080001007983 */ /* 0x000ea80000300800 */
[----:B------:R3:W-:Y:S04]  /*143c0*/  STL [R1+0x350], R3 ;  /* 0x0003500301007387 */ /* 0x0007e80000100800 */
[----:B------:R4:W-:Y:S04]  /*143d0*/  STL [R1+0x34c], R4 ;  /* 0x00034c0401007387 */ /* 0x0009e80000100800 */
[----:B-1----:R-:W2:Y:S01]  /*143e0*/  LDL.LU R5, [R1+0x404] ;  /* 0x0004040001057983 */ /* 0x002ea20000300800 */
[----:B---3--:R-:W-:-:S03]  /*143f0*/  SEL R3, R29, R11, !P5 ;  /* 0x0000000b1d037207 */ /* 0x008fc60006800000 */
[----:B------:R-:W3:Y:S04]  /*14400*/  LDL.LU R23, [R1+0x3fc] ;  /* 0x0003fc0001177983 */ /* 0x000ee80000300800 */
[----:B------:R5:W-:Y:S04]  /*14410*/  STL [R1+0x348], R3 ;  /* 0x0003480301007387 */ /* 0x000be80000100800 */
[----:B------:R-:W3:Y:S01]  /*14420*/  LDL.LU R11, [R1+0x3f8] ;  /* 0x0003f800010b7983 */ /* 0x000ee20000300800 */
[----:B----4-:R-:W-:-:S05]  /*14430*/  SEL R4, R29, R9, !P5 ;  /* 0x000000091d047207 */ /* 0x010fca0006800000 */
[----:B------:R0:W-:Y:S01]  /*14440*/  STL [R1+0x344], R4 ;  /* 0x0003440401007387 */ /* 0x0001e20000100800 */
[C---:B-----5:R-:W-:Y:S02]  /*14450*/  SEL R3, R29.reuse, R2, !P5 ;  /* 0x000000021d037207 */ /* 0x060fe40006800000 */
[C---:B------:R-:W-:Y:S02]  /*14460*/  SEL R2, R29.reuse, R26, !P5 ;  /* 0x0000001a1d027207 */ /* 0x040fe40006800000 */
[----:B------:R-:W4:Y:S01]  /*14470*/  LDL.LU R26, [R1+0x3f4] ;  /* 0x0003f400011a7983 */ /* 0x000f220000300800 */
[----:B0-----:R-:W-:-:S03]  /*14480*/  SEL R4, R29, R12, !P5 ;  /* 0x0000000c1d047207 */ /* 0x001fc60006800000 */
        /* <DEDUP_REMOVED lines=16> */
[----:B------:R-:W5:Y:S01]  /*14590*/  LDL.LU R7, [R1+0x2cc] ;  /* 0x0002cc0001077983 */ /* 0x000f620000300800 */
[----:B------:R-:W-:-:S05]  /*145a0*/  SEL R9, R29, R18, !P5 ;  /* 0x000000121d097207 */ /* 0x000fca0006800000 */
[----:B------:R-:W-:Y:S01]  /*145b0*/  STL [R1+0x32c], R9 ;  /* 0x00032c0901007387 */ /* 0x000fe20000100800 */
[----:B0-----:R-:W-:-:S03]  /*145c0*/  SEL R2, R29, R17, !P5 ;  /* 0x000000111d027207 */ /* 0x001fc60006800000 */
[----:B------:R-:W5:Y:S04]  /*145d0*/  LDL.LU R24, [R1+0x2c8] ;  /* 0x0002c80001187983 */ /* 0x000f680000300800 */
[----:B------:R0:W-:Y:S04]  /*145e0*/  STL [R1+0x328], R2 ;  /* 0x0003280201007387 */ /* 0x0001e80000100800 */
[----:B------:R-:W5:Y:S04]  /*145f0*/  LDL.LU R17, [R1+0x2c4] ;  /* 0x0002c40001117983 */ /* 0x000f680000300800 */
[----:B------:R-:W5:Y:S01]  /*14600*/  LDL.LU R15, [R1+0x2c0] ;  /* 0x0002c000010f7983 */ /* 0x000f620000300800 */
[----:B0-----:R-:W-:-:S03]  /*14610*/  SEL R2, R29, R10, !P5 ;  /* 0x0000000a1d027207 */ /* 0x001fc60006800000 */
[----:B------:R-:W5:Y:S04]  /*14620*/  LDL.LU R13, [R1+0x2bc] ;  /* 0x0002bc00010d7983 */ /* 0x000f680000300800 */
[----:B------:R2:W-:Y:S04]  /*14630*/  STL [R1+0x324], R2 ;  /* 0x0003240201007387 */ /* 0x0005e80000100800 */
[----:B------:R-:W5:Y:S04]  /*14640*/  LDL.LU R18, [R1+0x2b8] ;  /* 0x0002b80001127983 */ /* 0x000f680000300800 */
[----:B------:R-:W5:Y:S01]  /*14650*/  LDL.LU R10, [R1+0x2b0] ;  /* 0x0002b000010a7983 */ /* 0x000f620000300800 */
[----:B--2---:R-:W-:-:S03]  /*14660*/  SEL R2, R29, R0, !P5 ;  /* 0x000000001d027207 */ /* 0x004fc60006800000 */
[----:B------:R-:W2:Y:S04]  /*14670*/  LDL.LU R0, [R1+0x2ac] ;  /* 0x0002ac0001007983 */ /* 0x000ea80000300800 */
[----:B------:R3:W-:Y:S01]  /*14680*/  STL [R1+0x320], R2 ;  /* 0x0003200201007387 */ /* 0x0007e20000100800 */
[C---:B------:R-:W-:Y:S02]  /*14690*/  SEL R9, R29.reuse, R5, !P5 ;  /* 0x000000051d097207 */ /* 0x040fe40006800000 */
[----:B---3--:R-:W-:-:S03]  /*146a0*/  SEL R2, R29, R23, !P5 ;  /* 0x000000171d027207 */ /* 0x008fc60006800000 */
[----:B------:R0:W-:Y:S01]  /*146b0*/  STL [R1+0x31c], R9 ;  /* 0x00031c0901007387 */ /* 0x0001e20000100800 */
[----:B------:R-:W-:-:S03]  /*146c0*/  SEL R5, R29, R11, !P5 ;  /* 0x0000000b1d057207 */ /* 0x000fc60006800000 */
[----:B0-----:R-:W3:Y:S04]  /*146d0*/  LDL.LU R9, [R1+0x2a8] ;  /* 0x0002a80001097983 */ /* 0x001ee80000300800 */
[----:B------:R0:W-:Y:S04]  /*146e0*/  STL [R1+0x318], R2 ;  /* 0x0003180201007387 */ /* 0x0001e80000100800 */
[----:B0-----:R-:W3:Y:S04]  /*146f0*/  LDL.LU R2, [R1+0x2a0] ;  /* 0x0002a00001027983 */ /* 0x001ee80000300800 */
[----:B------:R0:W-:Y:S04]  /*14700*/  STL [R1+0x314], R5 ;  /* 0x0003140501007387 */ /* 0x0001e80000100800 */
[----:B------:R-:W3:Y:S04]  /*14710*/  LDL.LU R11, [R1+0x29c] ;  /* 0x00029c00010b7983 */ /* 0x000ee80000300800 */
[----:B0-----:R-:W3:Y:S04]  /*14720*/  LDL.LU R5, [R1+0x290] ;  /* 0x0002900001057983 */ /* 0x001ee80000300800 */
[----:B------:R-:W3:Y:S01]  /*14730*/  LDL.LU R23, [R1+0x28c] ;  /* 0x00028c0001177983 */ /* 0x000ee20000300800 */
[----:B----4-:R-:W-:-:S05]  /*14740*/  SEL R26, R29, R26, !P5 ;  /* 0x0000001a1d1a7207 */ /* 0x010fca0006800000 */
[----:B------:R0:W-:Y:S04]  /*14750*/  STL [R1+0x310], R26 ;  /* 0x0003101a01007387 */ /* 0x0001e80000100800 */
[----:B0-----:R-:W4:Y:S01]  /*14760*/  LDL.LU R26, [R1+0x280] ;  /* 0x00028000011a7983 */ /* 0x001f220000300800 */
[----:B-----5:R-:W-:-:S05]  /*14770*/  SEL R28, R29, R28, !P5 ;  /* 0x0000001c1d1c7207 */ /* 0x020fca0006800000 */
[----:B------:R0:W-:Y:S02]  /*14780*/  STL [R1+0x30c], R28 ;  /* 0x00030c1c01007387 */ /* 0x0001e40000100800 */
[C---:B0-----:R-:W-:Y:S02]  /*14790*/  SEL R28, R29.reuse, R3, !P5 ;  /* 0x000000031d1c7207 */ /* 0x041fe40006800000 */
[----:B------:R-:W-:-:S03]  /*147a0*/  SEL R3, R29, R27, !P5 ;  /* 0x0000001b1d037207 */ /* 0x000fc60006800000 */
[----:B------:R-:W-:Y:S01]  /*147b0*/  STL [R1+0x308], R28 ;  /* 0x0003081c01007387 */ /* 0x000fe20000100800 */
[----:B------:R-:W-:-:S03]  /*147c0*/  SEL R22, R29, R22, !P5 ;  /* 0x000000161d167207 */ /* 0x000fc60006800000 */
[----:B------:R0:W-:Y:S01]  /*147d0*/  STL [R1+0x304], R3 ;  /* 0x0003040301007387 */ /* 0x0001e20000100800 */
[----:B------:R-:W-:-:S03]  /*147e0*/  SEL R4, R29, R4, !P5 ;  /* 0x000000041d047207 */ /* 0x000fc60006800000 */
[----:B------:R-:W-:Y:S04]  /*147f0*/  STL [R1+0x300], R22 ;  /* 0x0003001601007387 */ /* 0x000fe80000100800 */
[----:B------:R1:W-:Y:S01]  /*14800*/  STL [R1+0x2fc], R4 ;  /* 0x0002fc0401007387 */ /* 0x0003e20000100800 */
[C---:B0-----:R-:W-:Y:S02]  /*14810*/  SEL R3, R29.reuse, R19, !P5 ;  /* 0x000000131d037207 */ /* 0x041fe40006800000 */
[----:B------:R-:W-:-:S03]  /*14820*/  SEL R19, R29, R21, !P5 ;  /* 0x000000151d137207 */ /* 0x000fc60006800000 */
[----:B------:R0:W-:Y:S01]  /*14830*/  STL [R1+0x2f8], R3 ;  /* 0x0002f80301007387 */ /* 0x0001e20000100800 */
[----:B-1----:R-:W-:-:S03]  /*14840*/  SEL R4, R29, R12, !P5 ;  /* 0x0000000c1d047207 */ /* 0x002fc60006800000 */
[----:B------:R-:W-:Y:S04]  /*14850*/  STL [R1+0x2f4], R19 ;  /* 0x0002f41301007387 */ /* 0x000fe80000100800 */
[----:B------:R-:W5:Y:S01]  /*14860*/  LDL.LU R12, [R1+0x27c] ;  /* 0x00027c00010c7983 */ /* 0x000f620000300800 */
[----:B0-----:R-:W-:-:S03]  /*14870*/  SEL R3, R29, R8, !P5 ;  /* 0x000000081d037207 */ /* 0x001fc60006800000 */
[----:B------:R0:W-:Y:S04]  /*14880*/  STL [R1+0x2f0], R4 ;  /* 0x0002f00401007387 */ /* 0x0001e80000100800 */
[----:B------:R-:W5:Y:S01]  /*14890*/  LDL.LU R8, [R1+0x278] ;  /* 0x0002780001087983 */ /* 0x000f620000300800 */
[----:B------:R-:W-:-:S03]  /*148a0*/  SEL R7, R29, R7, !P5 ;  /* 0x000000071d077207 */ /* 0x000fc60006800000 */
[----:B------:R1:W-:Y:S04]  /*148b0*/  STL [R1+0x2ec], R3 ;  /* 0x0002ec0301007387 */ /* 0x0003e80000100800 */
[----:B------:R1:W-:Y:S01]  /*148c0*/  STL [R1+0x2e8], R7 ;  /* 0x0002e80701007387 */ /* 0x0003e20000100800 */
[----:B0-----:R-:W-:-:S03]  /*148d0*/  SEL R4, R29, R17, !P5 ;  /* 0x000000111d047207 */ /* 0x001fc60006800000 */
[----:B------:R-:W5:Y:S01]  /*148e0*/  LDL.LU R17, [R1+0x26c] ;  /* 0x00026c0001117983 */ /* 0x000f620000300800 */
[----:B-1----:R-:W-:-:S05]  /*148f0*/  SEL R3, R29, R24, !P5 ;  /* 0x000000181d037207 */ /* 0x002fca0006800000 */
[----:B------:R0:W-:Y:S01]  /*14900*/  STL [R1+0x2e4], R3 ;  /* 0x0002e40301007387 */ /* 0x0001e20000100800 */
[----:B------:R-:W-:-:S03]  /*14910*/  SEL R7, R29, R13, !P5 ;  /* 0x0000000d1d077207 */ /* 0x000fc60006800000 */
[----:B------:R-:W-:Y:S01]  /*14920*/  STL [R1+0x2e0], R4 ;  /* 0x0002e00401007387 */ /* 0x000fe20000100800 */
[----:B0-----:R-:W-:-:S05]  /*14930*/  SEL R3, R29, R15, !P5 ;  /* 0x0000000f1d037207 */ /* 0x001fca0006800000 */
[----:B------:R0:W-:Y:S04]  /*14940*/  STL [R1+0x2dc], R3 ;  /* 0x0002dc0301007387 */ /* 0x0001e80000100800 */
[----:B------:R-:W-:Y:S01]  /*14950*/  STL [R1+0x2d8], R7 ;  /* 0x0002d80701007387 */ /* 0x000fe20000100800 */
[----:B0-----:R-:W-:-:S03]  /*14960*/  SEL R3, R29, R10, !P5 ;  /* 0x0000000a1d037207 */ /* 0x001fc60006800000 */
[----:B------:R-:W5:Y:S01]  /*14970*/  LDL.LU R10, [R1+0x268] ;  /* 0x00026800010a7983 */ /* 0x000f620000300800 */
[----:B------:R-:W-:-:S05]  /*14980*/  SEL R4, R29, R18, !P5 ;  /* 0x000000121d047207 */ /* 0x000fca0006800000 */
[----:B------:R-:W-:Y:S04]  /*14990*/  STL [R1+0x2d4], R4 ;  /* 0x0002d40401007387 */ /* 0x000fe80000100800 */
[----:B------:R-:W-:Y:S04]  /*149a0*/  STL [R1+0x2d0], R3 ;  /* 0x0002d00301007387 */ /* 0x000fe80000100800 */
[----:B------:R-:W5:Y:S04]  /*149b0*/  LDL.LU R13, [R1+0x264] ;  /* 0x00026400010d7983 */ /* 0x000f680000300800 */
[----:B------:R-:W5:Y:S01]  /*149c0*/  LDL.LU R18, [R1+0x260] ;  /* 0x0002600001127983 */ /* 0x000f620000300800 */
[----:B--2---:R-:W-:-:S05]  /*149d0*/  SEL R0, R29, R0, !P5 ;  /* 0x000000001d007207 */ /* 0x004fca0006800000 */
[----:B------:R0:W-:Y:S04]  /*149e0*/  STL [R1+0x2cc], R0 ;  /* 0x0002cc0001007387 */ /* 0x0001e80000100800 */
[----:B0-----:R-:W2:Y:S01]  /*149f0*/  LDL.LU R0, [R1+0x25c] ;  /* 0x00025c0001007983 */ /* 0x001ea20000300800 */
[----:B---3--:R-:W-:-:S05]  /*14a00*/  SEL R4, R29, R9, !P5 ;  /* 0x000000091d047207 */ /* 0x008fca0006800000 */
[----:B------:R0:W-:Y:S01]  /*14a10*/  STL [R1+0x2c8], R4 ;  /* 0x0002c80401007387 */ /* 0x0001e20000100800 */
[C---:B------:R-:W-:Y:S02]  /*14a20*/  SEL R3, R29.reuse, R2, !P5 ;  /* 0x000000021d037207 */ /* 0x040fe40006800000 */
[C---:B------:R-:W-:Y:S02]  /*14a30*/  SEL R2, R29.reuse, R11, !P5 ;  /* 0x0000000b1d027207 */ /* 0x040fe40006800000 */
[----:B------:R-:W3:Y:S01]  /*14a40*/  LDL.LU R11, [R1+0x258] ;  /* 0x00025800010b7983 */ /* 0x000ee20000300800 */
[----:B0-----:R-:W-:-:S03]  /*14a50*/  SEL R4, R29, R5, !P5 ;  /* 0x000000051d047207 */ /* 0x001fc60006800000 */
[----:B------:R0:W-:Y:S04]  /*14a60*/  STL [R1+0x2c4], R3 ;  /* 0x0002c40301007387 */ /* 0x0001e80000100800 */
[----:B------:R4:W-:Y:S04]  /*14a70*/  STL [R1+0x2c0], R2 ;  /* 0x0002c00201007387 */ /* 0x0009e80000100800 */
[----:B------:R-:W-:Y:S01]  /*14a80*/  STL [R1+0x2bc], R4 ;  /* 0x0002bc0401007387 */ /* 0x000fe20000100800 */
[----:B0-----:R-:W-:-:S03]  /*14a90*/  SEL R3, R29, R23, !P5 ;  /* 0x000000171d037207 */ /* 0x001fc60006800000 */
[----:B------:R-:W3:Y:S04]  /*14aa0*/  LDL.LU R28, [R1+0x254] ;  /* 0x00025400011c7983 */ /* 0x000ee80000300800 */
[----:B------:R0:W-:Y:S01]  /*14ab0*/  STL [R1+0x2b8], R3 ;  /* 0x0002b80301007387 */ /* 0x0001e20000100800 */
[----:B----4-:R-:W-:-:S03]  /*14ac0*/  SEL R2, R29, R26, !P5 ;  /* 0x0000001a1d027207 */ /* 0x010fc60006800000 */
[----:B0-----:R-:W4:Y:S04]  /*14ad0*/  LDL.LU R3, [R1+0x250] ;  /* 0x0002500001037983 */ /* 0x001f280000300800 */
[----:B------:R0:W-:Y:S04]  /*14ae0*/  STL [R1+0x2b4], R2 ;  /* 0x0002b40201007387 */ /* 0x0001e80000100800 */
[----:B------:R-:W4:Y:S04]  /*14af0*/  LDL.LU R27, [R1+0x24c] ;  /* 0x00024c00011b7983 */ /* 0x000f280000300800 */
[----:B------:R-:W4:Y:S04]  /*14b00*/  LDL.LU R22, [R1+0x248] ;  /* 0x0002480001167983 */ /* 0x000f280000300800 */
[----:B------:R-:W4:Y:S04]  /*14b10*/  LDL.LU R4, [R1+0x244] ;  /* 0x0002440001047983 */ /* 0x000f280000300800 */
[----:B------:R-:W4:Y:S04]  /*14b20*/  LDL.LU R19, [R1+0x240] ;  /* 0x0002400001137983 */ /* 0x000f280000300800 */
[----:B------:R-:W4:Y:S04]  /*14b30*/  LDL.LU R21, [R1+0x23c] ;  /* 0x00023c0001157983 */ /* 0x000f280000300800 */
[----:B------:R-:W4:Y:S04]  /*14b40*/  LDL.LU R23, [R1+0x238] ;  /* 0x0002380001177983 */ /* 0x000f280000300800 */
[----:B------:R-:W4:Y:S04]  /*14b50*/  LDL.LU R26, [R1+0x234] ;  /* 0x00023400011a7983 */ /* 0x000f280000300800 */
[----:B------:R-:W4:Y:S01]  /*14b60*/  LDL.LU R7, [R1+0x230] ;  /* 0x0002300001077983 */ /* 0x000f220000300800 */
[----:B-----5:R-:W-:-:S05]  /*14b70*/  SEL R5, R29, R12, !P5 ;  /* 0x0000000c1d057207 */ /* 0x020fca0006800000 */
        /* <DEDUP_REMOVED lines=9> */
[----:B0-----:R-:W5:Y:S04]  /*14c10*/  LDL.LU R2, [R1+0x21c] ;  /* 0x00021c0001027983 */ /* 0x001f680000300800 */
[----:B------:R-:W5:Y:S01]  /*14c20*/  LDL.LU R17, [R1+0x218] ;  /* 0x0002180001117983 */ /* 0x000f620000300800 */
[----:B------:R-:W-:-:S03]  /*14c30*/  SEL R12, R29, R10, !P5 ;  /* 0x0000000a1d0c7207 */ /* 0x000fc60006800000 */
[----:B------:R-:W5:Y:S04]  /*14c40*/  LDL.LU R10, [R1+0x214] ;  /* 0x00021400010a7983 */ /* 0x000f680000300800 */
[----:B------:R0:W-:Y:S01]  /*14c50*/  STL [R1+0x2a4], R12 ;  /* 0x0002a40c01007387 */ /* 0x0001e20000100800 */
[C---:B------:R-:W-:Y:S02]  /*14c60*/  SEL R5, R29.reuse, R13, !P5 ;  /* 0x0000000d1d057207 */ /* 0x040fe40006800000 */
[----:B0-----:R-:W-:-:S03]  /*14c70*/  SEL R12, R29, R18, !P5 ;  /* 0x000000121d0c7207 */ /* 0x001fc60006800000 */
[----:B------:R0:W-:Y:S04]  /*14c80*/  STL [R1+0x2a0], R5 ;  /* 0x0002a00501007387 */ /* 0x0001e80000100800 */
[----:B0-----:R-:W5:Y:S04]  /*14c90*/  LDL.LU R5, [R1+0x210] ;  /* 0x0002100001057983 */ /* 0x001f680000300800 */
[----:B------:R0:W-:Y:S04]  /*14ca0*/  STL [R1+0x29c], R12 ;  /* 0x00029c0c01007387 */ /* 0x0001e80000100800 */
[----:B0-----:R-:W5:Y:S01]  /*14cb0*/  LDL.LU R12, [R1+0x20c] ;  /* 0x00020c00010c7983 */ /* 0x001f620000300800 */
[----:B--2---:R-:W-:-:S05]  /*14cc0*/  SEL R0, R29, R0, !P5 ;  /* 0x000000001d007207 */ /* 0x004fca0006800000 */
[----:B------:R0:W-:Y:S04]  /*14cd0*/  STL [R1+0x298], R0 ;  /* 0x0002980001007387 */ /* 0x0001e80000100800 */
[----:B------:R-:W2:Y:S04]  /*14ce0*/  LDL.LU R18, [R1+0x208] ;  /* 0x0002080001127983 */ /* 0x000ea80000300800 */
[----:B------:R-:W2:Y:S04]  /*14cf0*/  LDL.LU R13, [R1+0x9c] ;  /* 0x00009c00010d7983 */ /* 0x000ea80000300800 */
[----:B0-----:R-:W2:Y:S01]  /*14d00*/  LDL.LU R0, [R1+0x24] ;  /* 0x0000240001007983 */ /* 0x001ea20000300800 */
[----:B---3--:R-:W-:-:S05]  /*14d10*/  SEL R11, R29, R11, !P5 ;  /* 0x0000000b1d0b7207 */ /* 0x008fca0006800000 */
[----:B------:R0:W-:Y:S04]  /*14d20*/  STL [R1+0x294], R11 ;  /* 0x0002940b01007387 */ /* 0x0001e80000100800 */
[----:B0-----:R-:W3:Y:S01]  /*14d30*/  LDL.LU R11, [R1+0x14] ;  /* 0x00001400010b7983 */ /* 0x001ee20000300800 */
[----:B------:R-:W-:-:S05]  /*14d40*/  SEL R28, R29, R28, !P5 ;  /* 0x0000001c1d1c7207 */ /* 0x000fca0006800000 */
[----:B------:R4:W-:Y:S02]  /*14d50*/  STL [R1+0x290], R28 ;  /* 0x0002901c01007387 */ /* 0x0009e40000100800 */
[C---:B----4-:R-:W-:Y:S02]  /*14d60*/  SEL R28, R29.reuse, R3, !P5 ;  /* 0x000000031d1c7207 */ /* 0x050fe40006800000 */
[----:B------:R-:W-:-:S03]  /*14d70*/  SEL R3, R29, R27, !P5 ;  /* 0x0000001b1d037207 */ /* 0x000fc60006800000 */
[----:B------:R-:W-:Y:S01]  /*14d80*/  STL [R1+0x28c], R28 ;  /* 0x00028c1c01007387 */ /* 0x000fe20000100800 */
[----:B------:R-:W-:-:S03]  /*14d90*/  SEL R22, R29, R22, !P5 ;  /* 0x000000161d167207 */ /* 0x000fc60006800000 */
[----:B------:R0:W-:Y:S01]  /*14da0*/  STL [R1+0x288], R3 ;  /* 0x0002880301007387 */ /* 0x0001e20000100800 */
[----:B------:R-:W-:-:S03]  /*14db0*/  SEL R4, R29, R4, !P5 ;  /* 0x000000041d047207 */ /* 0x000fc60006800000 */
[----:B------:R-:W-:Y:S01]  /*14dc0*/  STL [R1+0x284], R22 ;  /* 0x0002841601007387 */ /* 0x000fe20000100800 */
[C---:B0-----:R-:W-:Y:S02]  /*14dd0*/  SEL R3, R29.reuse, R19, !P5 ;  /* 0x000000131d037207 */ /* 0x041fe40006800000 */
[C---:B------:R-:W-:Y:S01]  /*14de0*/  SEL R19, R29.reuse, R21, !P5 ;  /* 0x000000151d137207 */ /* 0x040fe20006800000 */
[----:B------:R0:W-:Y:S04]  /*14df0*/  STL [R1+0x280], R4 ;  /* 0x0002800401007387 */ /* 0x0001e80000100800 */
[----:B------:R1:W-:Y:S04]  /*14e00*/  STL [R1+0x27c], R3 ;  /* 0x00027c0301007387 */ /* 0x0003e80000100800 */
[----:B------:R-:W-:Y:S01]  /*14e10*/  STL [R1+0x278], R19 ;  /* 0x0002781301007387 */ /* 0x000fe20000100800 */
[----:B0-----:R-:W-:-:S03]  /*14e20*/  SEL R4, R29, R23, !P5 ;  /* 0x000000171d047207 */ /* 0x001fc60006800000 */
[----:B------:R-:W4:Y:S01]  /*14e30*/  LDL.LU R23, [R1+0x204] ;  /* 0x0002040001177983 */ /* 0x000f220000300800 */
[----:B-1----:R-:W-:-:S03]  /*14e40*/  SEL R3, R29, R26, !P5 ;  /* 0x0000001a1d037207 */ /* 0x002fc60006800000 */
[----:B------:R-:W-:Y:S01]  /*14e50*/  STL [R1+0x274], R4 ;  /* 0x0002740401007387 */ /* 0x000fe20000100800 */
[----:B------:R-:W-:-:S03]  /*14e60*/  SEL R7, R29, R7, !P5 ;  /* 0x000000071d077207 */ /* 0x000fc60006800000 */
[----:B------:R-:W4:Y:S04]  /*14e70*/  LDL.LU R26, [R1+0x10] ;  /* 0x00001000011a7983 */ /* 0x000f280000300800 */
[----:B------:R5:W-:Y:S04]  /*14e80*/  STL [R1+0x270], R3 ;  /* 0x0002700301007387 */ /* 0x000be80000100800 */
[----:B------:R0:W-:Y:S01]  /*14e90*/  STL [R1+0x26c], R7 ;  /* 0x00026c0701007387 */ /* 0x0001e20000100800 */
[----:B-----5:R-:W-:-:S03]  /*14ea0*/  SEL R3, R29, R8, !P5 ;  /* 0x000000081d037207 */ /* 0x020fc60006800000 */
[----:B------:R-:W5:Y:S01]  /*14eb0*/  LDL.LU R8, [R1+0xc] ;  /* 0x00000c0001087983 */ /* 0x000f620000300800 */
[C---:B------:R-:W-:Y:S02]  /*14ec0*/  SEL R4, R29.reuse, R24, !P5 ;  /* 0x000000181d047207 */ /* 0x040fe40006800000 */
[----:B0-----:R-:W-:-:S03]  /*14ed0*/  SEL R7, R29, R15, !P5 ;  /* 0x0000000f1d077207 */ /* 0x001fc60006800000 */
[----:B------:R0:W-:Y:S04]  /*14ee0*/  STL [R1+0x268], R4 ;  /* 0x0002680401007387 */ /* 0x0001e80000100800 */
[----:B------:R1:W-:Y:S01]  /*14ef0*/  STL [R1+0x264], R3 ;  /* 0x0002640301007387 */ /* 0x0003e20000100800 */
[----:B0-----:R-:W-:-:S03]  /*14f00*/  SEL R4, R29, R9, !P5 ;  /* 0x000000091d047207 */ /* 0x001fc60006800000 */
[----:B------:R-:W-:Y:S01]  /*14f10*/  STL [R1+0x260], R7 ;  /* 0x0002600701007387 */ /* 0x000fe20000100800 */
[----:B-1----:R-:W-:-:S03]  /*14f20*/  SEL R3, R29, R2, !P5 ;  /* 0x000000021d037207 */ /* 0x002fc60006800000 */
[----:B------:R-:W-:Y:S01]  /*14f30*/  STL [R1+0x25c], R4 ;  /* 0x00025c0401007387 */ /* 0x000fe20000100800 */
[----:B------:R-:W-:-:S03]  /*14f40*/  SEL R2, R29, R17, !P5 ;  /* 0x000000111d027207 */ /* 0x000fc60006800000 */
[----:B------:R-:W5:Y:S04]  /*14f50*/  LDL.LU R17, [R1+0x8] ;  /* 0x0000080001117983 */ /* 0x000f680000300800 */
[----:B------:R0:W-:Y:S04]  /*14f60*/  STL [R1+0x258], R3 ;  /* 0x0002580301007387 */ /* 0x0001e80000100800 */
[----:B------:R1:W-:Y:S04]  /*14f70*/  STL [R1+0x254], R2 ;  /* 0x0002540201007387 */ /* 0x0003e80000100800 */
[----:B------:R-:W5:Y:S01]  /*14f80*/  LDL.LU R9, [R1+0x4] ;  /* 0x0000040001097983 */ /* 0x000f620000300800 */
[----:B0-----:R-:W-:-:S03]  /*14f90*/  SEL R3, R29, R10, !P5 ;  /* 0x0000000a1d037207 */ /* 0x001fc60006800000 */
[----:B-1----:R-:W5:Y:S04]  /*14fa0*/  LDL.LU R2, [R1] ;  /* 0x0000000001027983 */ /* 0x002f680000300800 */
[----:B------:R2:W-:Y:S04]  /*14fb0*/  STL [R1+0x250], R3 ;  /* 0x0002500301007387 */ /* 0x0005e80000100800 */
[----:B------:R-:W5:Y:S01]  /*14fc0*/  LDL.LU R10, [R1+0x200] ;  /* 0x00020000010a7983 */ /* 0x000f620000300800 */
[----:B------:R-:W-:-:S05]  /*14fd0*/  SEL R5, R29, R5, !P5 ;  /* 0x000000051d057207 */ /* 0x000fca0006800000 */
[----:B------:R0:W-:Y:S01]  /*14fe0*/  STL [R1+0x24c], R5 ;  /* 0x00024c0501007387 */ /* 0x0001e20000100800 */
[C---:B------:R-:W-:Y:S02]  /*14ff0*/  SEL R4, R29.reuse, R12, !P5 ;  /* 0x0000000c1d047207 */ /* 0x040fe40006800000 */
[C---:B--2---:R-:W-:Y:S02]  /*15000*/  SEL R3, R29.reuse, R18, !P5 ;  /* 0x000000121d037207 */ /* 0x044fe40006800000 */
[----:B------:R-:W2:Y:S01]  /*15010*/  LDL.LU R18, [R1+0x1a0] ;  /* 0x0001a00001127983 */ /* 0x000ea20000300800 */
[----:B0-----:R-:W-:-:S03]  /*15020*/  SEL R5, R29, R13, !P5 ;  /* 0x0000000d1d057207 */ /* 0x001fc60006800000 */
[----:B------:R0:W-:Y:S04]  /*15030*/  STL [R1+0x248], R4 ;  /* 0x0002480401007387 */ /* 0x0001e80000100800 */
[----:B------:R3:W-:Y:S01]  /*15040*/  STL [R1+0x244], R3 ;  /* 0x0002440301007387 */ /* 0x0007e20000100800 */
[----:B0-----:R-:W-:-:S03]  /*15050*/  SEL R4, R29, R0, !P5 ;  /* 0x000000001d047207 */ /* 0x001fc60006800000 */
[----:B------:R-:W-:Y:S04]  /*15060*/  STL [R1+0x240], R5 ;  /* 0x0002400501007387 */ /* 0x000fe80000100800 */
[----:B------:R-:W2:Y:S04]  /*15070*/  LDL.LU R0, [R1+0x1a4] ;  /* 0x0001a40001007983 */ /* 0x000ea80000300800 */
[----:B------:R-:W-:Y:S01]  /*15080*/  STL [R1+0x23c], R4 ;  /* 0x00023c0401007387 */ /* 0x000fe20000100800 */
[----:B---3--:R-:W-:-:S03]  /*15090*/  SEL R3, R29, R11, !P5 ;  /* 0x0000000b1d037207 */ /* 0x008fc60006800000 */
[----:B------:R-:W3:Y:S04]  /*150a0*/  LDL.LU R11, [R1+0x1cc] ;  /* 0x0001cc00010b7983 */ /* 0x000ee80000300800 */
[----:B------:R0:W-:Y:S04]  /*150b0*/  STL [R1+0x238], R3 ;  /* 0x0002380301007387 */ /* 0x0001e80000100800 */
[----:B------:R-:W3:Y:S04]  /*150c0*/  LDL.LU R28, [R1+0x1ec] ;  /* 0x0001ec00011c7983 */ /* 0x000ee80000300800 */
[----:B0-----:R-:W3:Y:S04]  /*150d0*/  LDL.LU R3, [R1+0x1f0] ;  /* 0x0001f00001037983 */ /* 0x001ee80000300800 */
[----:B------:R-:W3:Y:S04]  /*150e0*/  LDL.LU R27, [R1+0x1f4] ;  /* 0x0001f400011b7983 */ /* 0x000ee80000300800 */
[----:B------:R-:W3:Y:S04]  /*150f0*/  LDL.LU R22, [R1+0x1f8] ;  /* 0x0001f80001167983 */ /* 0x000ee80000300800 */
[----:B------:R-:W3:Y:S04]  /*15100*/  LDL.LU R4, [R1+0x1fc] ;  /* 0x0001fc0001047983 */ /* 0x000ee80000300800 */
[----:B------:R-:W3:Y:S04]  /*15110*/  LDL.LU R5, [R1+0x1e4] ;  /* 0x0001e40001057983 */ /* 0x000ee80000300800 */
[----:B------:R-:W3:Y:S04]  /*15120*/  LDL.LU R12, [R1+0x1e8] ;  /* 0x0001e800010c7983 */ /* 0x000ee80000300800 */
[----:B------:R-:W3:Y:S01]  /*15130*/  LDL.LU R19, [R1+0x1e0] ;  /* 0x0001e00001137983 */ /* 0x000ee20000300800 */
[----:B----4-:R-:W-:-:S05]  /*15140*/  SEL R13, R29, R23, !P5 ;  /* 0x000000171d0d7207 */ /* 0x010fca0006800000 */
[----:B------:R0:W-:Y:S01]  /*15150*/  STL [R1+0x234], R13 ;  /* 0x0002340d01007387 */ /* 0x0001e20000100800 */
[----:B------:R-:W-:-:S03]  /*15160*/  SEL R7, R29, R26, !P5 ;  /* 0x0000001a1d077207 */ /* 0x000fc60006800000 */
[----:B------:R-:W4:Y:S04]  /*15170*/  LDL.LU R21, [R1+0x1dc] ;  /* 0x0001dc0001157983 */ /* 0x000f280000300800 */
[----:B------:R1:W-:Y:S04]  /*15180*/  STL [R1+0x230], R7 ;  /* 0x0002300701007387 */ /* 0x0003e80000100800 */
[----:B0-----:R-:W4:Y:S04]  /*15190*/  LDL.LU R13, [R1+0x1d8] ;  /* 0x0001d800010d7983 */ /* 0x001f280000300800 */
[----:B-1----:R-:W4:Y:S04]  /*151a0*/  LDL.LU R7, [R1+0x1d4] ;  /* 0x0001d40001077983 */ /* 0x002f280000300800 */
[----:B------:R-:W4:Y:S01]  /*151b0*/  LDL.LU R23, [R1+0x1d0] ;  /* 0x0001d00001177983 */ /* 0x000f220000300800 */
[----:B-----5:R-:W-:-:S05]  /*151c0*/  SEL R8, R29, R8, !P5 ;  /* 0x000000081d087207 */ /* 0x020fca0006800000 */
[----:B------:R0:W-:Y:S04]  /*151d0*/  STL [R1+0x22c], R8 ;  /* 0x00022c0801007387 */ /* 0x0001e80000100800 */
[----:B------:R-:W5:Y:S04]  /*151e0*/  LDL.LU R26, [R1+0x1b8] ;  /* 0x0001b800011a7983 */ /* 0x000f680000300800 */
[----:B0-----:R-:W5:Y:S01]  /*151f0*/  LDL.LU R8, [R1+0x1bc] ;  /* 0x0001bc0001087983 */ /* 0x001f620000300800 */
[----:B------:R-:W-:-:S03]  /*15200*/  SEL R24, R29, R17, !P5 ;  /* 0x000000111d187207 */ /* 0x000fc60006800000 */
[----:B------:R-:W5:Y:S04]  /*15210*/  LDL.LU R17, [R1+0x1c0] ;  /* 0x0001c00001117983 */ /* 0x000f680000300800 */
[----:B------:R0:W-:Y:S01]  /*15220*/  STL [R1+0x228], R24 ;  /* 0x0002281801007387 */ /* 0x0001e20000100800 */
[C---:B------:R-:W-:Y:S02]  /*15230*/  SEL R15, R29.reuse, R9, !P5 ;  /* 0x000000091d0f7207 */ /* 0x040fe40006800000 */
[----:B------:R-:W-:-:S03]  /*15240*/  SEL R9, R29, R2, !P5 ;  /* 0x000000021d097207 */ /* 0x000fc60006800000 */
[----:B------:R1:W-:Y:S04]  /*15250*/  STL [R1+0x224], R15 ;  /* 0x0002240f01007387 */ /* 0x0003e80000100800 */
[----:B0-----:R-:W5:Y:S01]  /*15260*/  LDL.LU R24, [R1+0x1c4] ;  /* 0x0001c40001187983 */ /* 0x001f620000300800 */
[----:B------:R-:W-:-:S03]  /*15270*/  SEL R2, R29, R10, !P5 ;  /* 0x0000000a1d027207 */ /* 0x000fc60006800000 */
[----:B------:R0:W-:Y:S04]  /*15280*/  STL [R1+0x220], R9 ;  /* 0x0002200901007387 */ /* 0x0001e80000100800 */
[----:B-1----:R-:W5:Y:S04]  /*15290*/  LDL.LU R15, [R1+0x1c8] ;  /* 0x0001c800010f7983 */ /* 0x002f680000300800 */
[----:B------:R1:W-:Y:S04]  /*152a0*/  STL [R1+0x21c], R2 ;  /* 0x00021c0201007387 */ /* 0x0003e80000100800 */
[----:B------:R-:W5:Y:S04]  /*152b0*/  LDL.LU R10, [R1+0x1b4] ;  /* 0x0001b400010a7983 */ /* 0x000f680000300800 */
[----:B0-----:R-:W5:Y:S04]  /*152c0*/  LDL.LU R9, [R1+0x1b0] ;  /* 0x0001b00001097983 */ /* 0x001f680000300800 */
[----:B-1----:R-:W5:Y:S01]  /*152d0*/  LDL.LU R2, [R1+0x1ac] ;  /* 0x0001ac0001027983 */ /* 0x002f620000300800 */
[----:B--2---:R-:W-:-:S05]  /*152e0*/  SEL R18, R29, R18, !P5 ;  /* 0x000000121d127207 */ /* 0x004fca0006800000 */
[----:B------:R0:W-:Y:S04]  /*152f0*/  STL [R1+0x218], R18 ;  /* 0x0002181201007387 */ /* 0x0001e80000100800 */
[----:B0-----:R-:W2:Y:S01]  /*15300*/  LDL.LU R18, [R1+0x1a8] ;  /* 0x0001a80001127983 */ /* 0x001ea20000300800 */
[----:B------:R-:W-:-:S05]  /*15310*/  SEL R0, R29, R0, !P5 ;  /* 0x000000001d007207 */ /* 0x000fca0006800000 */
[----:B------:R0:W-:Y:S04]  /*15320*/  STL [R1+0x214], R0 ;  /* 0x0002140001007387 */ /* 0x0001e80000100800 */
[----:B0-----:R-:W2:Y:S01]  /*15330*/  LDL.LU R0, [R1+0x4a48] ;  /* 0x004a480001007983 */ /* 0x001ea20000300800 */
[----:B---3--:R-:W-:-:S05]  /*15340*/  SEL R11, R29, R11, !P5 ;  /* 0x0000000b1d0b7207 */ /* 0x008fca0006800000 */
[----:B------:R0:W-:Y:S01]  /*15350*/  STL [R1+0x210], R11 ;  /* 0x0002100b01007387 */ /* 0x0001e20000100800 */
[----:B------:R-:W-:-:S03]  /*15360*/  SEL R28, R29, R28, !P5 ;  /* 0x0000001c1d1c7207 */ /* 0x000fc60006800000 */
[----:B0-----:R-:W3:Y:S04]  /*15370*/  LDL.LU R11, [R1+0x4a44] ;  /* 0x004a4400010b7983 */ /* 0x001ee80000300800 */
[----:B------:R0:W-:Y:S01]  /*15380*/  STL [R1+0x20c], R28 ;  /* 0x00020c1c01007387 */ /* 0x0001e20000100800 */
[C---:B------:R-:W-:Y:S02]  /*15390*/  SEL R27, R29.reuse, R27, !P5 ;  /* 0x0000001b1d1b7207 */ /* 0x040fe40006800000 */
[C---:B0-----:R-:W-:Y:S02]  /*153a0*/  SEL R28, R29.reuse, R3, !P5 ;  /* 0x000000031d1c7207 */ /* 0x041fe40006800000 */
[C---:B------:R-:W-:Y:S02]  /*153b0*/  SEL R3, R29.reuse, R22, !P5 ;  /* 0x000000161d037207 */ /* 0x040fe40006800000 */
[C---:B------:R-:W-:Y:S01]  /*153c0*/  SEL R22, R29.reuse, R4, !P5 ;  /* 0x000000041d167207 */ /* 0x040fe20006800000 */
[----:B------:R-:W-:Y:S01]  /*153d0*/  STL [R1+0x208], R28 ;  /* 0x0002081c01007387 */ /* 0x000fe20000100800 */
[----:B------:R-:W-:-:S03]  /*153e0*/  SEL R4, R29, R5, !P5 ;  /* 0x000000051d047207 */ /* 0x000fc60006800000 */
[----:B------:R-:W-:Y:S01]  /*153f0*/  STL [R1+0x204], R27 ;  /* 0x0002041b01007387 */ /* 0x000fe20000100800 */
[----:B------:R-:W-:-:S03]  /*15400*/  SEL R19, R29, R19, !P5 ;  /* 0x000000131d137207 */ /* 0x000fc60006800000 */
[----:B------:R0:W-:Y:S04]  /*15410*/  STL [R1+0x200], R3 ;  /* 0x0002000301007387 */ /* 0x0001e80000100800 */
[----:B------:R-:W-:Y:S04]  /*15420*/  STL [R1+0x1fc], R22 ;  /* 0x0001fc1601007387 */ /* 0x000fe80000100800 */
[----:B------:R-:W3:Y:S01]  /*15430*/  LDL.LU R5, [R1+0x19c] ;  /* 0x00019c0001057983 */ /* 0x000ee20000300800 */
[----:B0-----:R-:W-:-:S03]  /*15440*/  SEL R3, R29, R12, !P5 ;  /* 0x0000000c1d037207 */ /* 0x001fc60006800000 */
[----:B------:R4:W-:Y:S04]  /*15450*/  STL [R1+0x1f8], R4 ;  /* 0x0001f80401007387 */ /* 0x0009e80000100800 */
[----:B------:R-:W3:Y:S04]  /*15460*/  LDL.LU R12, [R1+0x198] ;  /* 0x00019800010c7983 */ /* 0x000ee80000300800 */
[----:B------:R0:W-:Y:S01]  /*15470*/  STL [R1+0x1f4], R3 ;  /* 0x0001f40301007387 */ /* 0x0001e20000100800 */
[----:B----4-:R-:W-:-:S03]  /*15480*/  SEL R4, R29, R21, !P5 ;  /* 0x000000151d047207 */ /* 0x010fc60006800000 */
[----:B------:R-:W-:Y:S01]  /*15490*/  STL [R1+0x1f0], R19 ;  /* 0x0001f01301007387 */ /* 0x000fe20000100800 */
[----:B0-----:R-:W-:-:S03]  /*154a0*/  SEL R3, R29, R13, !P5 ;  /* 0x0000000d1d037207 */ /* 0x001fc60006800000 */
[----:B------:R-:W4:Y:S04]  /*154b0*/  LDL.LU R13, [R1+0x194] ;  /* 0x00019400010d7983 */ /* 0x000f280000300800 */
[----:B------:R0:W-:Y:S04]  /*154c0*/  STL [R1+0x1ec], R4 ;  /* 0x0001ec0401007387 */ /* 0x0001e80000100800 */
[----:B------:R5:W-:Y:S01]  /*154d0*/  STL [R1+0x1e8], R3 ;  /* 0x0001e80301007387 */ /* 0x000be20000100800 */
[C---:B0-----:R-:W-:Y:S02]  /*154e0*/  SEL R4, R29.reuse, R7, !P5 ;  /* 0x000000071d047207 */ /* 0x041fe40006800000 */
[----:B------:R-:W-:-:S02]  /*154f0*/  SEL R7, R29, R23, !P5 ;  /* 0x000000171d077207 */ /* 0x000fc40006800000 */
[C---:B-----5:R-:W-:Y:S01]  /*15500*/  SEL R3, R29.reuse, R26, !P5 ;  /* 0x0000001a1d037207 */ /* 0x060fe20006800000 */
[----:B------:R0:W-:Y:S04]  /*15510*/  STL [R1+0x1e4], R4 ;  /* 0x0001e40401007387 */ /* 0x0001e80000100800 */
[----:B------:R-:W-:Y:S04]  /*15520*/  STL [R1+0x1e0], R7 ;  /* 0x0001e00701007387 */ /* 0x000fe80000100800 */
[----:B------:R-:W5:Y:S01]  /*15530*/  LDL.LU R23, [R1+0x190] ;  /* 0x0001900001177983 */ /* 0x000f620000300800 */
[----:B0-----:R-:W-:-:S03]  /*15540*/  SEL R4, R29, R8, !P5 ;  /* 0x000000081d047207 */ /* 0x001fc60006800000 */
[----:B------:R0:W-:Y:S04]  /*15550*/  STL [R1+0x1dc], R3 ;  /* 0x0001dc0301007387 */ /* 0x0001e80000100800 */
[----:B------:R-:W-:Y:S04]  /*15560*/  STL [R1+0x1d8], R4 ;  /* 0x0001d80401007387 */ /* 0x000fe80000100800 */
[----:B------:R-:W5:Y:S04]  /*15570*/  LDL.LU R26, [R1+0x18c] ;  /* 0x00018c00011a7983 */ /* 0x000f680000300800 */
[----:B------:R-:W5:Y:S01]  /*15580*/  LDL.LU R8, [R1+0x188] ;  /* 0x0001880001087983 */ /* 0x000f620000300800 */
[----:B0-----:R-:W-:-:S05]  /*15590*/  SEL R3, R29, R17, !P5 ;  /* 0x000000111d037207 */ /* 0x001fca0006800000 */
[----:B------:R0:W-:Y:S04]  /*155a0*/  STL [R1+0x1d4], R3 ;  /* 0x0001d40301007387 */ /* 0x0001e80000100800 */
[----:B------:R-:W5:Y:S01]  /*155b0*/  LDL.LU R17, [R1+0x184] ;  /* 0x0001840001117983 */ /* 0x000f620000300800 */
[----:B------:R-:W-:-:S05]  /*155c0*/  SEL R7, R29, R24, !P5 ;  /* 0x000000181d077207 */ /* 0x000fca0006800000 */
[----:B------:R-:W-:Y:S01]  /*155d0*/  STL [R1+0x1d0], R7 ;  /* 0x0001d00701007387 */ /* 0x000fe20000100800 */
[----:B0-----:R-:W-:-:S03]  /*155e0*/  SEL R3, R29, R10, !P5 ;  /* 0x0000000a1d037207 */ /* 0x001fc60006800000 */
[----:B------:R-:W5:Y:S01]  /*155f0*/  LDL.LU R10, [R1+0x180] ;  /* 0x00018000010a7983 */ /* 0x000f620000300800 */
[----:B------:R-:W-:-:S05]  /*15600*/  SEL R4, R29, R15, !P5 ;  /* 0x0000000f1d047207 */ /* 0x000fca0006800000 */
[----:B------:R0:W-:Y:S04]  /*15610*/  STL [R1+0x1cc], R4 ;  /* 0x0001cc0401007387 */ /* 0x0001e80000100800 */
[----:B------:R1:W-:Y:S01]  /*15620*/  STL [R1+0x1c8], R3 ;  /* 0x0001c80301007387 */ /* 0x0003e20000100800 */
[C---:B0-----:R-:W-:Y:S02]  /*15630*/  SEL R4, R29.reuse, R9, !P5 ;  /* 0x000000091d047207 */ /* 0x041fe40006800000 */
[----:B-1----:R-:W-:-:S03]  /*15640*/  SEL R3, R29, R2, !P5 ;  /* 0x000000021d037207 */ /* 0x002fc60006800000 */
[----:B------:R-:W-:Y:S04]  /*15650*/  STL [R1+0x1c4], R4 ;  /* 0x0001c40401007387 */ /* 0x000fe80000100800 */
[----:B------:R-:W5:Y:S04]  /*15660*/  LDL.LU R28, [R1+0x17c] ;  /* 0x00017c00011c7983 */ /* 0x000f680000300800 */
[----:B------:R0:W-:Y:S04]  /*15670*/  STL [R1+0x1c0], R3 ;  /* 0x0001c00301007387 */ /* 0x0001e80000100800 */
[----:B0-----:R-:W5:Y:S01]  /*15680*/  LDL.LU R3, [R1+0x170] ;  /* 0x0001700001037983 */ /* 0x001f620000300800 */
[----:B--2---:R-:W-:-:S05]  /*15690*/  SEL R2, R29, R18, !P5 ;  /* 0x000000121d027207 */ /* 0x004fca0006800000 */
[----:B------:R0:W-:Y:S04]  /*156a0*/  STL [R1+0x1bc], R2 ;  /* 0x0001bc0201007387 */ /* 0x0001e80000100800 */
[----:B------:R-:W2:Y:S04]  /*156b0*/  LDL.LU R27, [R1+0x178] ;  /* 0x00017800011b7983 */ /* 0x000ea80000300800 */
[----:B------:R-:W2:Y:S04]  /*156c0*/  LDL.LU R22, [R1+0x174] ;  /* 0x0001740001167983 */ /* 0x000ea80000300800 */
[----:B------:R-:W2:Y:S04]  /*156d0*/  LDL.LU R4, [R1+0x158] ;  /* 0x0001580001047983 */ /* 0x000ea80000300800 */
[----:B------:R-:W2:Y:S04]  /*156e0*/  LDL.LU R19, [R1+0x15c] ;  /* 0x00015c0001137983 */ /* 0x000ea80000300800 */
[----:B------:R-:W2:Y:S04]  /*156f0*/  LDL.LU R21, [R1+0x160] ;  /* 0x0001600001157983 */ /* 0x000ea80000300800 */
[----:B------:R-:W2:Y:S04]  /*15700*/  LDL.LU R15, [R1+0x168] ;  /* 0x00016800010f7983 */ /* 0x000ea80000300800 */
[----:B------:R-:W2:Y:S04]  /*15710*/  LDL.LU R18, [R1+0x164] ;  /* 0x0001640001127983 */ /* 0x000ea80000300800 */
[----:B------:R-:W2:Y:S01]  /*15720*/  LDL.LU R7, [R1+0x154] ;  /* 0x0001540001077983 */ /* 0x000ea20000300800 */
[----:B---3--:R-:W-:-:S05]  /*15730*/  SEL R5, R29, R5, !P5 ;  /* 0x000000051d057207 */ /* 0x008fca0006800000 */
[----:B------:R-:W-:Y:S01]  /*15740*/  STL [R1+0x1b8], R5 ;  /* 0x0001b80501007387 */ /* 0x000fe20000100800 */
[----:B0-----:R-:W-:-:S03]  /*15750*/  SEL R2, R29, R12, !P5 ;  /* 0x0000000c1d027207 */ /* 0x001fc60006800000 */
[----:B------:R-:W3:Y:S04]  /*15760*/  LDL.LU R24, [R1+0x150] ;  /* 0x0001500001187983 */ /* 0x000ee80000300800 */
[----:B------:R0:W-:Y:S04]  /*15770*/  STL [R1+0x1b4], R2 ;  /* 0x0001b40201007387 */ /* 0x0001e80000100800 */
[----:B------:R-:W3:Y:S04]  /*15780*/  LDL.LU R9, [R1+0x14c] ;  /* 0x00014c0001097983 */ /* 0x000ee80000300800 */
[----:B0-----:R-:W3:Y:S01]  /*15790*/  LDL.LU R2, [R1+0x144] ;  /* 0x0001440001027983 */ /* 0x001ee20000300800 */
[----:B----4-:R-:W-:-:S03]  /*157a0*/  SEL R12, R29, R13, !P5 ;  /* 0x0000000d1d0c7207 */ /* 0x010fc60006800000 */
[----:B------:R-:W4:Y:S04]  /*157b0*/  LDL.LU R5, [R1+0x140] ;  /* 0x0001400001057983 */ /* 0x000f280000300800 */
[----:B------:R0:W-:Y:S04]  /*157c0*/  STL [R1+0x1b0], R12 ;  /* 0x0001b00c01007387 */ /* 0x0001e80000100800 */
[----:B0-----:R-:W3:Y:S04]  /*157d0*/  LDL.LU R12, [R1+0x13c] ;  /* 0x00013c00010c7983 */ /* 0x001ee80000300800 */
[----:B------:R-:W3:Y:S01]  /*157e0*/  LDL.LU R13, [R1+0x138] ;  /* 0x00013800010d7983 */ /* 0x000ee20000300800 */
[----:B-----5:R-:W-:-:S05]  /*157f0*/  SEL R23, R29, R23, !P5 ;  /* 0x000000171d177207 */ /* 0x020fca0006800000 */
[----:B------:R0:W-:Y:S01]  /*15800*/  STL [R1+0x1ac], R23 ;  /* 0x0001ac1701007387 */ /* 0x0001e20000100800 */
[----:B------:R-:W-:-:S03]  /*15810*/  SEL R26, R29, R26, !P5 ;  /* 0x0000001a1d1a7207 */ /* 0x000fc60006800000 */
[----:B0-----:R-:W5:Y:S04]  /*15820*/  LDL.LU R23, [R1+0x134] ;  /* 0x0001340001177983 */ /* 0x001f680000300800 */
[----:B------:R0:W-:Y:S02]  /*15830*/  STL [R1+0x1a8], R26 ;  /* 0x0001a81a01007387 */ /* 0x0001e40000100800 */
[C---:B0-----:R-:W-:Y:S02]  /*15840*/  SEL R26, R29.reuse, R8, !P5 ;  /* 0x000000081d1a7207 */ /* 0x041fe40006800000 */
[----:B------:R-:W-:-:S03]  /*15850*/  SEL R8, R29, R11, !P5 ;  /* 0x0000000b1d087207 */ /* 0x000fc60006800000 */
[----:B------:R0:W-:Y:S04]  /*15860*/  STL [R1+0x1a4], R26 ;  /* 0x0001a41a01007387 */ /* 0x0001e80000100800 */
[----:B------:R-:W3:Y:S01]  /*15870*/  LDL.LU R11, [R1+0x16c] ;  /* 0x00016c00010b7983 */ /* 0x000ee20000300800 */
[----:B------:R-:W-:-:S05]  /*15880*/  SEL R17, R29, R17, !P5 ;  /* 0x000000111d117207 */ /* 0x000fca0006800000 */
[----:B------:R-:W-:Y:S04]  /*15890*/  STL [R1+0x1a0], R17 ;  /* 0x0001a01101007387 */ /* 0x000fe80000100800 */
[----:B0-----:R-:W4:Y:S01]  /*158a0*/  LDL.LU R26, [R1+0x130] ;  /* 0x00013000011a7983 */ /* 0x001f220000300800 */
[----:B------:R-:W-:-:S03]  /*158b0*/  SEL R10, R29, R10, !P5 ;  /* 0x0000000a1d0a7207 */ /* 0x000fc60006800000 */
[----:B------:R0:W-:Y:S04]  /*158c0*/  STL [R1+0x19c], R8 ;  /* 0x00019c0801007387 */ /* 0x0001e80000100800 */
[----:B0-----:R-:W4:Y:S04]  /*158d0*/  LDL.LU R8, [R1+0x12c] ;  /* 0x00012c0001087983 */ /* 0x001f280000300800 */
[----:B------:R-:W4:Y:S04]  /*158e0*/  LDL.LU R17, [R1+0xf8] ;  /* 0x0000f80001117983 */ /* 0x000f280000300800 */
[----:B------:R0:W-:Y:S04]  /*158f0*/  STL [R1+0x198], R10 ;  /* 0x0001980a01007387 */ /* 0x0001e80000100800 */
[----:B0-----:R-:W4:Y:S01]  /*15900*/  LDL.LU R10, [R1+0x108] ;  /* 0x00010800010a7983 */ /* 0x001f220000300800 */
[----:B------:R-:W-:-:S02]  /*15910*/  SEL R0, R29, R0, !P5 ;  /* 0x000000001d007207 */ /* 0x000fc40006800000 */
[C---:B--2---:R-:W-:Y:S02]  /*15920*/  SEL R4, R29.reuse, R4, !P5 ;  /* 0x000000041d047207 */ /* 0x044fe40006800000 */
[C---:B------:R-:W-:Y:S02]  /*15930*/  SEL R7, R29.reuse, R7, !P5 ;  /* 0x000000071d077207 */ /* 0x040fe40006800000 */
[----:B---3--:R-:W-:-:S05]  /*15940*/  SEL R11, R29, R11, !P5 ;  /* 0x0000000b1d0b7207 */ /* 0x008fca0006800000 */
[----:B------:R0:W-:Y:S02]  /*15950*/  STL [R1+0x194], R11 ;  /* 0x0001940b01007387 */ /* 0x0001e40000100800 */
[C---:B0-----:R-:W-:Y:S02]  /*15960*/  SEL R11, R29.reuse, R28, !P5 ;  /* 0x0000001c1d0b7207 */ /* 0x041fe40006800000 */
[C---:B------:R-:W-:Y:S02]  /*15970*/  SEL R28, R29.reuse, R3, !P5 ;  /* 0x000000031d1c7207 */ /* 0x040fe40006800000 */
[C---:B------:R-:W-:Y:S01]  /*15980*/  SEL R3, R29.reuse, R27, !P5 ;  /* 0x0000001b1d037207 */ /* 0x040fe20006800000 */
[----:B------:R0:W-:Y:S04]  /*15990*/  STL [R1+0x190], R11 ;  /* 0x0001900b01007387 */ /* 0x0001e80000100800 */
[----:B------:R-:W-:Y:S01]  /*159a0*/  STL [R1+0x18c], R28 ;  /* 0x00018c1c01007387 */ /* 0x000fe20000100800 */
[----:B0-----:R-:W-:-:S03]  /*159b0*/  SEL R11, R29, R22, !P5 ;  /* 0x000000161d0b7207 */ /* 0x001fc60006800000 */
[----:B------:R0:W-:Y:S04]  /*159c0*/  STL [R1+0x188], R3 ;  /* 0x0001880301007387 */ /* 0x0001e80000100800 */
[----:B------:R1:W-:Y:S04]  /*159d0*/  STL [R1+0x184], R11 ;  /* 0x0001840b01007387 */ /* 0x0003e80000100800 */
[----:B------:R2:W-:Y:S01]  /*159e0*/  STL [R1+0x180], R4 ;  /* 0x0001800401007387 */ /* 0x0005e20000100800 */
[C---:B0-----:R-:W-:Y:S02]  /*159f0*/  SEL R3, R29.reuse, R19, !P5 ;  /* 0x000000131d037207 */ /* 0x041fe40006800000 */
[----:B-1----:R-:W-:-:S03]  /*15a00*/  SEL R11, R29, R21, !P5 ;  /* 0x000000151d0b7207 */ /* 0x002fc60006800000 */
[----:B------:R0:W-:Y:S01]  /*15a10*/  STL [R1+0x17c], R3 ;  /* 0x00017c0301007387 */ /* 0x0001e20000100800 */
[----:B--2---:R-:W-:-:S03]  /*15a20*/  SEL R4, R29, R15, !P5 ;  /* 0x0000000f1d047207 */ /* 0x004fc60006800000 */
[----:B------:R-:W-:Y:S04]  /*15a30*/  STL [R1+0x178], R11 ;  /* 0x0001780b01007387 */ /* 0x000fe80000100800 */
[----:B------:R-:W2:Y:S01]  /*15a40*/  LDL.LU R15, [R1+0x128] ;  /* 0x00012800010f7983 */ /* 0x000ea20000300800 */
[----:B0-----:R-:W-:-:S03]  /*15a50*/  SEL R3, R29, R18, !P5 ;  /* 0x000000121d037207 */ /* 0x001fc60006800000 */
[----:B------:R0:W-:Y:S04]  /*15a60*/  STL [R1+0x174], R4 ;  /* 0x0001740401007387 */ /* 0x0001e80000100800 */
[----:B------:R-:W3:Y:S04]  /*15a70*/  LDL.LU R18, [R1+0x11c] ;  /* 0x00011c0001127983 */ /* 0x000ee80000300800 */
[----:B------:R1:W-:Y:S01]  /*15a80*/  STL [R1+0x170], R3 ;  /* 0x0001700301007387 */ /* 0x0003e20000100800 */
[----:B0-----:R-:W-:-:S03]  /*15a90*/  SEL R4, R29, R24, !P5 ;  /* 0x000000181d047207 */ /* 0x001fc60006800000 */
[----:B------:R-:W-:Y:S01]  /*15aa0*/  STL [R1+0x16c], R7 ;  /* 0x00016c0701007387 */ /* 0x000fe20000100800 */
[----:B-1----:R-:W-:-:S03]  /*15ab0*/  SEL R3, R29, R9, !P5 ;  /* 0x000000091d037207 */ /* 0x002fc60006800000 */
[----:B------:R-:W3:Y:S04]  /*15ac0*/  LDL.LU R9, [R1+0x10c] ;  /* 0x00010c0001097983 */ /* 0x000ee80000300800 */
[----:B------:R0:W-:Y:S04]  /*15ad0*/  STL [R1+0x168], R4 ;  /* 0x0001680401007387 */ /* 0x0001e80000100800 */
[----:B------:R1:W-:Y:S01]  /*15ae0*/  STL [R1+0x164], R3 ;  /* 0x0001640301007387 */ /* 0x0003e20000100800 */
[C---:B0-----:R-:W-:Y:S02]  /*15af0*/  SEL R4, R29.reuse, R2, !P5 ;  /* 0x000000021d047207 */ /* 0x041fe40006800000 */
[----:B----4-:R-:W-:-:S02]  /*15b00*/  SEL R2, R29, R5, !P5 ;  /* 0x000000051d027207 */ /* 0x010fc40006800000 */
[C---:B-1----:R-:W-:Y:S01]  /*15b10*/  SEL R3, R29.reuse, R12, !P5 ;  /* 0x0000000c1d037207 */ /* 0x042fe20006800000 */
[----:B------:R0:W-:Y:S04]  /*15b20*/  STL [R1+0x160], R4 ;  /* 0x0001600401007387 */ /* 0x0001e80000100800 */
[----:B------:R1:W-:Y:S01]  /*15b30*/  STL [R1+0x15c], R2 ;  /* 0x00015c0201007387 */ /* 0x0003e20000100800 */
[----:B0-----:R-:W-:-:S03]  /*15b40*/  SEL R4, R29, R13, !P5 ;  /* 0x0000000d1d047207 */ /* 0x001fc60006800000 */
[----:B-1----:R-:W4:Y:S04]  /*15b50*/  LDL.LU R2, [R1+0x114] ;  /* 0x0001140001027983 */ /* 0x002f280000300800 */
[----:B------:R5:W-:Y:S04]  /*15b60*/  STL [R1+0x158], R3 ;  /* 0x0001580301007387 */ /* 0x000be80000100800 */
[----:B------:R0:W-:Y:S04]  /*15b70*/  STL [R1+0x154], R4 ;  /* 0x0001540401007387 */ /* 0x0001e80000100800 */
[----:B------:R-:W4:Y:S01]  /*15b80*/  LDL.LU R5, [R1+0x118] ;  /* 0x0001180001057983 */ /* 0x000f220000300800 */
[----:B-----5:R-:W-:-:S05]  /*15b90*/  SEL R3, R29, R23, !P5 ;  /* 0x000000171d037207 */ /* 0x020fca0006800000 */
[----:B------:R1:W-:Y:S04]  /*15ba0*/  STL [R1+0x150], R3 ;  /* 0x0001500301007387 */ /* 0x0003e80000100800 */
[----:B------:R-:W5:Y:S01]  /*15bb0*/  LDL.LU R12, [R1+0x110] ;  /* 0x00011000010c7983 */ /* 0x000f620000300800 */
[----:B0-----:R-:W-:-:S03]  /*15bc0*/  SEL R4, R29, R8, !P5 ;  /* 0x000000081d047207 */ /* 0x001fc60006800000 */
[----:B------:R0:W-:Y:S01]  /*15bd0*/  STL [R1+0x14c], R0 ;  /* 0x00014c0001007387 */ /* 0x0001e20000100800 */
[----:B-1----:R-:W-:-:S05]  /*15be0*/  SEL R3, R29, R6, !P5 ;  /* 0x000000061d037207 */ /* 0x002fca0006800000 */
[----:B------:R1:W-:Y:S01]  /*15bf0*/  STL [R1+0x144], R3 ;  /* 0x0001440301007387 */ /* 0x0003e20000100800 */
[----:B0-----:R-:W-:-:S03]  /*15c00*/  SEL R0, R29, R26, !P5 ;  /* 0x0000001a1d007207 */ /* 0x001fc60006800000 */
[----:B------:R-:W5:Y:S04]  /*15c10*/  LDL.LU R26, [R1+0x104] ;  /* 0x00010400011a7983 */ /* 0x000f680000300800 */
[----:B------:R0:W-:Y:S01]  /*15c20*/  STL [R1+0x140], R0 ;  /* 0x0001400001007387 */ /* 0x0001e20000100800 */
[----:B-1----:R-:W-:-:S03]  /*15c30*/  SEL R3, R29, R17, !P5 ;  /* 0x000000111d037207 */ /* 0x002fc60006800000 */
[----:B------:R1:W-:Y:S04]  /*15c40*/  STL [R1+0x13c], R4 ;  /* 0x00013c0401007387 */ /* 0x0003e80000100800 */
[----:B------:R-:W5:Y:S01]  /*15c50*/  LDL.LU R27, [R1+0x100] ;  /* 0x00010000011b7983 */ /* 0x000f620000300800 */
[----:B0-----:R-:W-:-:S03]  /*15c60*/  SEL R0, R29, R10, !P5 ;  /* 0x0000000a1d007207 */ /* 0x001fc60006800000 */
[----:B------:R-:W-:Y:S04]  /*15c70*/  STL [R1+0x138], R3 ;  /* 0x0001380301007387 */ /* 0x000fe80000100800 */
[----:B------:R-:W5:Y:S04]  /*15c80*/  LDL.LU R22, [R1+0xfc] ;  /* 0x0000fc0001167983 */ /* 0x000f680000300800 */
[----:B------:R0:W-:Y:S04]  /*15c90*/  STL [R1+0x134], R0 ;  /* 0x0001340001007387 */ /* 0x0001e80000100800 */
[----:B-1----:R-:W5:Y:S04]  /*15ca0*/  LDL.LU R4, [R1+0xe0] ;  /* 0x0000e00001047983 */ /* 0x002f680000300800 */
[----:B------:R-:W5:Y:S04]  /*15cb0*/  LDL.LU R19, [R1+0xf0] ;  /* 0x0000f00001137983 */ /* 0x000f680000300800 */
[----:B------:R-:W5:Y:S04]  /*15cc0*/  LDL.LU R8, [R1+0xe8] ;  /* 0x0000e80001087983 */ /* 0x000f680000300800 */
[----:B------:R-:W5:Y:S04]  /*15cd0*/  LDL.LU R17, [R1+0xdc] ;  /* 0x0000dc0001117983 */ /* 0x000f680000300800 */
[----:B------:R-:W5:Y:S04]  /*15ce0*/  LDL.LU R10, [R1+0xd8] ;  /* 0x0000d800010a7983 */ /* 0x000f680000300800 */
[----:B------:R-:W5:Y:S04]  /*15cf0*/  LDL.LU R6, [R1+0xd4] ;  /* 0x0000d40001067983 */ /* 0x000f680000300800 */
[----:B------:R-:W5:Y:S04]  /*15d00*/  LDL.LU R13, [R1+0xd0] ;  /* 0x0000d000010d7983 */ /* 0x000f680000300800 */
[----:B------:R-:W5:Y:S04]  /*15d10*/  LDL.LU R23, [R1+0xcc] ;  /* 0x0000cc0001177983 */ /* 0x000f680000300800 */
[----:B0-----:R-:W5:Y:S01]  /*15d20*/  LDL.LU R0, [R1+0xc8] ;  /* 0x0000c80001007983 */ /* 0x001f620000300800 */
[----:B--2---:R-:W-:-:S05]  /*15d30*/  SEL R7, R29, R15, !P5 ;  /* 0x0000000f1d077207 */ /* 0x004fca0006800000 */
[----:B------:R0:W-:Y:S01]  /*15d40*/  STL [R1+0x130], R7 ;  /* 0x0001300701007387 */ /* 0x0001e20000100800 */
[----:B---3--:R-:W-:-:S03]  /*15d50*/  SEL R3, R29, R18, !P5 ;  /* 0x000000121d037207 */ /* 0x008fc60006800000 */
[----:B------:R-:W2:Y:S04]  /*15d60*/  LDL.LU R11, [R1+0xc4] ;  /* 0x0000c400010b7983 */ /* 0x000ea80000300800 */
[----:B------:R1:W-:Y:S04]  /*15d70*/  STL [R1+0x12c], R3 ;  /* 0x00012c0301007387 */ /* 0x0003e80000100800 */
[----:B------:R-:W3:Y:S04]  /*15d80*/  LDL.LU R18, [R1+0x7c] ;  /* 0x00007c0001127983 */ /* 0x000ee80000300800 */
[----:B------:R-:W3:Y:S01]  /*15d90*/  LDL.LU R28, [R1+0xc0] ;  /* 0x0000c000011c7983 */ /* 0x000ee20000300800 */
[----:B0-----:R-:W-:-:S03]  /*15da0*/  SEL R7, R29, R9, !P5 ;  /* 0x000000091d077207 */ /* 0x001fc60006800000 */
[----:B-1----:R-:W3:Y:S04]  /*15db0*/  LDL.LU R3, [R1+0xbc] ;  /* 0x0000bc0001037983 */ /* 0x002ee80000300800 */
[----:B------:R0:W-:Y:S04]  /*15dc0*/  STL [R1+0x128], R7 ;  /* 0x0001280701007387 */ /* 0x0001e80000100800 */
[----:B------:R-:W3:Y:S04]  /*15dd0*/  LDL.LU R21, [R1+0xb0] ;  /* 0x0000b00001157983 */ /* 0x000ee80000300800 */
[----:B0-----:R-:W3:Y:S04]  /*15de0*/  LDL.LU R7, [R1+0xb4] ;  /* 0x0000b40001077983 */ /* 0x001ee80000300800 */
[----:B------:R-:W3:Y:S01]  /*15df0*/  LDL.LU R24, [R1+0xb8] ;  /* 0x0000b80001187983 */ /* 0x000ee20000300800 */
[----:B----4-:R-:W-:-:S05]  /*15e00*/  SEL R9, R29, R2, !P5 ;  /* 0x000000021d097207 */ /* 0x010fca0006800000 */
[----:B------:R0:W-:Y:S04]  /*15e10*/  STL [R1+0x11c], R9 ;  /* 0x00011c0901007387 */ /* 0x0001e80000100800 */
[----:B------:R-:W4:Y:S01]  /*15e20*/  LDL.LU R15, [R1+0xa8] ;  /* 0x0000a800010f7983 */ /* 0x000f220000300800 */
[----:B------:R-:W-:-:S03]  /*15e30*/  SEL R2, R29, R5, !P5 ;  /* 0x000000051d027207 */ /* 0x000fc60006800000 */
[----:B0-----:R-:W4:Y:S04]  /*15e40*/  LDL.LU R9, [R1+0xac] ;  /* 0x0000ac0001097983 */ /* 0x001f280000300800 */
[----:B------:R0:W-:Y:S01]  /*15e50*/  STL [R1+0x118], R2 ;  /* 0x0001180201007387 */ /* 0x0001e20000100800 */
[----:B-----5:R-:W-:-:S03]  /*15e60*/  SEL R5, R29, R12, !P5 ;  /* 0x0000000c1d057207 */ /* 0x020fc60006800000 */
[----:B0-----:R-:W5:Y:S04]  /*15e70*/  LDL.LU R2, [R1+0xa4] ;  /* 0x0000a40001027983 */ /* 0x001f680000300800 */
[----:B------:R0:W-:Y:S01]  /*15e80*/  STL [R1+0x114], R5 ;  /* 0x0001140501007387 */ /* 0x0001e20000100800 */
[----:B------:R-:W-:-:S03]  /*15e90*/  SEL R26, R29, R26, !P5 ;  /* 0x0000001a1d1a7207 */ /* 0x000fc60006800000 */
[----:B0-----:R-:W5:Y:S04]  /*15ea0*/  LDL.LU R5, [R1+0x98] ;  /* 0x0000980001057983 */ /* 0x001f680000300800 */
[----:B------:R-:W5:Y:S01]  /*15eb0*/  LDL.LU R12, [R1+0x94] ;  /* 0x00009400010c7983 */ /* 0x000f620000300800 */
[----:B------:R-:W-:-:S03]  /*15ec0*/  SEL R27, R29, R27, !P5 ;  /* 0x0000001b1d1b7207 */ /* 0x000fc60006800000 */
[----:B------:R0:W-:Y:S01]  /*15ed0*/  STL [R1+0x110], R26 ;  /* 0x0001101a01007387 */ /* 0x0001e20000100800 */
[----:B------:R-:W-:-:S03]  /*15ee0*/  SEL R22, R29, R22, !P5 ;  /* 0x000000161d167207 */ /* 0x000fc60006800000 */
[----:B0-----:R-:W5:Y:S04]  /*15ef0*/  LDL.LU R26, [R1+0x90] ;  /* 0x00009000011a7983 */ /* 0x001f680000300800 */
[----:B------:R0:W-:Y:S01]  /*15f00*/  STL [R1+0x10c], R27 ;  /* 0x00010c1b01007387 */ /* 0x0001e20000100800 */
[C---:B------:R-:W-:Y:S02]  /*15f10*/  SEL R4, R29.reuse, R4, !P5 ;  /* 0x000000041d047207 */ /* 0x040fe40006800000 */
[C---:B------:R-:W-:Y:S01]  /*15f20*/  SEL R19, R29.reuse, R19, !P5 ;  /* 0x000000131d137207 */ /* 0x040fe20006800000 */
[----:B0-----:R-:W5:Y:S01]  /*15f30*/  LDL.LU R27, [R1+0x4a40] ;  /* 0x004a4000011b7983 */ /* 0x001f620000300800 */
[----:B------:R-:W-:-:S03]  /*15f40*/  SEL R8, R29, R8, !P5 ;  /* 0x000000081d087207 */ /* 0x000fc60006800000 */
[----:B------:R0:W-:Y:S01]  /*15f50*/  STL [R1+0x108], R22 ;  /* 0x0001081601007387 */ /* 0x0001e20000100800 */
[C---:B------:R-:W-:Y:S02]  /*15f60*/  SEL R17, R29.reuse, R17, !P5 ;  /* 0x000000111d117207 */ /* 0x040fe40006800000 */
[C---:B------:R-:W-:Y:S01]  /*15f70*/  SEL R10, R29.reuse, R10, !P5 ;  /* 0x0000000a1d0a7207 */ /* 0x040fe20006800000 */
[----:B0-----:R-:W5:Y:S04]  /*15f80*/  LDL.LU R22, [R1+0x4a3c] ;  /* 0x004a3c0001167983 */ /* 0x001f680000300800 */
[----:B------:R0:W-:Y:S04]  /*15f90*/  STL [R1+0x104], R4 ;  /* 0x0001040401007387 */ /* 0x0001e80000100800 */
[----:B0-----:R-:W5:Y:S04]  /*15fa0*/  LDL.LU R4, [R1+0x4a38] ;  /* 0x004a380001047983 */ /* 0x001f680000300800 */
[----:B------:R0:W-:Y:S01]  /*15fb0*/  STL [R1+0x100], R19 ;  /* 0x0001001301007387 */ /* 0x0001e20000100800 */
[----:B------:R-:W-:-:S03]  /*15fc0*/  SEL R6, R29, R6, !P5 ;  /* 0x000000061d067207 */ /* 0x000fc60006800000 */
[----:B0-----:R-:W5:Y:S04]  /*15fd0*/  LDL.LU R19, [R1+0x4a34] ;  /* 0x004a340001137983 */ /* 0x001f680000300800 */
[----:B------:R0:W-:Y:S01]  /*15fe0*/  STL [R1+0xfc], R8 ;  /* 0x0000fc0801007387 */ /* 0x0001e20000100800 */
[----:B------:R-:W-:-:S03]  /*15ff0*/  SEL R13, R29, R13, !P5 ;  /* 0x0000000d1d0d7207 */ /* 0x000fc60006800000 */
[----:B0-----:R-:W5:Y:S04]  /*16000*/  LDL.LU R8, [R1+0x4a30] ;  /* 0x004a300001087983 */ /* 0x001f680000300800 */
[----:B------:R0:W-:Y:S04]  /*16010*/  STL [R1+0xf8], R17 ;  /* 0x0000f81101007387 */ /* 0x0001e80000100800 */
[----:B0-----:R-:W5:Y:S04]  /*16020*/  LDL.LU R17, [R1+0x4a2c] ;  /* 0x004a2c0001117983 */ /* 0x001f680000300800 */
[----:B------:R0:W-:Y:S04]  /*16030*/  STL [R1+0xf0], R10 ;  /* 0x0000f00a01007387 */ /* 0x0001e80000100800 */
[----:B0-----:R-:W5:Y:S04]  /*16040*/  LDL.LU R10, [R1+0x4a28] ;  /* 0x004a2800010a7983 */ /* 0x001f680000300800 */
[----:B------:R0:W-:Y:S04]  /*16050*/  STL [R1+0xe8], R6 ;  /* 0x0000e80601007387 */ /* 0x0001e80000100800 */
[----:B------:R1:W-:Y:S01]  /*16060*/  STL [R1+0xe0], R13 ;  /* 0x0000e00d01007387 */ /* 0x0003e20000100800 */
[----:B0-----:R-:W-:-:S03]  /*16070*/  SEL R6, R29, R23, !P5 ;  /* 0x000000171d067207 */ /* 0x001fc60006800000 */
[----:B-1----:R-:W5:Y:S04]  /*16080*/  LDL.LU R13, [R1+0x70] ;  /* 0x00007000010d7983 */ /* 0x002f680000300800 */
[----:B------:R-:W5:Y:S01]  /*16090*/  LDL.LU R23, [R1+0x78] ;  /* 0x0000780001177983 */ /* 0x000f620000300800 */
[----:B------:R-:W-:-:S03]  /*160a0*/  SEL R0, R29, R0, !P5 ;  /* 0x000000001d007207 */ /* 0x000fc60006800000 */
[----:B------:R2:W-:Y:S04]  /*160b0*/  STL [R1+0xdc], R6 ;  /* 0x0000dc0601007387 */ /* 0x0005e80000100800 */
[----:B------:R3:W-:Y:S01]  /*160c0*/  STL [R1+0xd8], R0 ;  /* 0x0000d80001007387 */ /* 0x0007e20000100800 */
[C---:B--2---:R-:W-:Y:S02]  /*160d0*/  SEL R6, R29.reuse, R11, !P5 ;  /* 0x0000000b1d067207 */ /* 0x044fe40006800000 */
[C---:B---3--:R-:W-:Y:S02]  /*160e0*/  SEL R0, R29.reuse, R18, !P5 ;  /* 0x000000121d007207 */ /* 0x048fe40006800000 */
[----:B------:R-:W2:Y:S04]  /*160f0*/  LDL.LU R18, [R1+0x74] ;  /* 0x0000740001127983 */ /* 0x000ea80000300800 */
[----:B------:R0:W-:Y:S01]  /*16100*/  STL [R1+0xd4], R6 ;  /* 0x0000d40601007387 */ /* 0x0001e20000100800 */
[----:B------:R-:W-:-:S03]  /*16110*/  SEL R3, R29, R3, !P5 ;  /* 0x000000031d037207 */ /* 0x000fc60006800000 */
[----:B------:R1:W-:Y:S01]  /*16120*/  STL [R1+0xd0], R0 ;  /* 0x0000d00001007387 */ /* 0x0003e20000100800 */
[C---:B0-----:R-:W-:Y:S02]  /*16130*/  SEL R6, R29.reuse, R28, !P5 ;  /* 0x0000001c1d067207 */ /* 0x041fe40006800000 */
[----:B-1----:R-:W-:-:S03]  /*16140*/  SEL R0, R29, R21, !P5 ;  /* 0x000000151d007207 */ /* 0x002fc60006800000 */
[----:B------:R0:W-:Y:S04]  /*16150*/  STL [R1+0xcc], R6 ;  /* 0x0000cc0601007387 */ /* 0x0001e80000100800 */
[----:B------:R1:W-:Y:S01]  /*16160*/  STL [R1+0xc8], R3 ;  /* 0x0000c80301007387 */ /* 0x0003e20000100800 */
[----:B0-----:R-:W-:-:S03]  /*16170*/  SEL R6, R29, R7, !P5 ;  /* 0x000000071d067207 */ /* 0x001fc60006800000 */
[----:B-1----:R-:W3:Y:S04]  /*16180*/  LDL.LU R3, [R1+0x68] ;  /* 0x0000680001037983 */ /* 0x002ee80000300800 */
[----:B------:R0:W-:Y:S04]  /*16190*/  STL [R1+0xc4], R0 ;  /* 0x0000c40001007387 */ /* 0x0001e80000100800 */
[----:B------:R1:W-:Y:S01]  /*161a0*/  STL [R1+0xc0], R6 ;  /* 0x0000c00601007387 */ /* 0x0003e20000100800 */
[C---:B0-----:R-:W-:Y:S02]  /*161b0*/  SEL R0, R29.reuse, R24, !P5 ;  /* 0x000000181d007207 */ /* 0x041fe40006800000 */
[C---:B----4-:R-:W-:Y:S01]  /*161c0*/  SEL R7, R29.reuse, R15, !P5 ;  /* 0x0000000f1d077207 */ /* 0x050fe20006800000 */
[----:B-1----:R-:W4:Y:S01]  /*161d0*/  LDL.LU R6, [R1+0x5c] ;  /* 0x00005c0001067983 */ /* 0x002f220000300800 */
[----:B------:R-:W-:-:S03]  /*161e0*/  SEL R9, R29, R9, !P5 ;  /* 0x000000091d097207 */ /* 0x000fc60006800000 */
[----:B------:R0:W-:Y:S04]  /*161f0*/  STL [R1+0xbc], R0 ;  /* 0x0000bc0001007387 */ /* 0x0001e80000100800 */
[----:B0-----:R-:W4:Y:S04]  /*16200*/  LDL.LU R0, [R1+0x54] ;  /* 0x0000540001007983 */ /* 0x001f280000300800 */
[----:B------:R5:W-:Y:S04]  /*16210*/  STL [R1+0xb8], R7 ;  /* 0x0000b80701007387 */ /* 0x000be80000100800 */
[----:B------:R-:W-:Y:S04]  /*16220*/  STL [R1+0xb4], R9 ;  /* 0x0000b40901007387 */ /* 0x000fe80000100800 */
[----:B------:R-:W4:Y:S01]  /*16230*/  LDL.LU R11, [R1+0x4c] ;  /* 0x00004c00010b7983 */ /* 0x000f220000300800 */
[----:B-----5:R-:W-:-:S02]  /*16240*/  SEL R7, R29, R2, !P5 ;  /* 0x000000021d077207 */ /* 0x020fc40006800000 */
[----:B------:R-:W-:-:S03]  /*16250*/  SEL R2, R29, R5, !P5 ;  /* 0x000000051d027207 */ /* 0x000fc60006800000 */
[----:B------:R0:W-:Y:S04]  /*16260*/  STL [R1+0xb0], R7 ;  /* 0x0000b00701007387 */ /* 0x0001e80000100800 */
[----:B------:R1:W-:Y:S01]  /*16270*/  STL [R1+0xac], R2 ;  /* 0x0000ac0201007387 */ /* 0x0003e20000100800 */
[C---:B0-----:R-:W-:Y:S02]  /*16280*/  SEL R7, R29.reuse, R12, !P5 ;  /* 0x0000000c1d077207 */ /* 0x041fe40006800000 */
[----:B------:R-:W-:-:S03]  /*16290*/  SEL R5, R29, R26, !P5 ;  /* 0x0000001a1d057207 */ /* 0x000fc60006800000 */
[----:B------:R0:W-:Y:S01]  /*162a0*/  STL [R1+0xa8], R7 ;  /* 0x0000a80701007387 */ /* 0x0001e20000100800 */
[----:B-1----:R-:W-:-:S03]  /*162b0*/  SEL R2, R29, R10, !P5 ;  /* 0x0000000a1d027207 */ /* 0x002fc60006800000 */
[----:B------:R-:W5:Y:S04]  /*162c0*/  LDL.LU R10, [R1+0x60] ;  /* 0x00006000010a7983 */ /* 0x000f680000300800 */
[----:B------:R-:W-:Y:S04]  /*162d0*/  STL [R1+0xa4], R5 ;  /* 0x0000a40501007387 */ /* 0x000fe80000100800 */
[----:B------:R-:W5:Y:S04]  /*162e0*/  LDL.LU R21, [R1+0x30] ;  /* 0x0000300001157983 */ /* 0x000f680000300800 */
[----:B------:R1:W-:Y:S04]  /*162f0*/  STL [R1+0x9c], R2 ;  /* 0x00009c0201007387 */ /* 0x0003e80000100800 */
[----:B0-----:R-:W5:Y:S01]  /*16300*/  LDL.LU R7, [R1+0x48] ;  /* 0x0000480001077983 */ /* 0x001f620000300800 */
[----:B------:R-:W-:-:S03]  /*16310*/  SEL R13, R29, R13, !P5 ;  /* 0x0000000d1d0d7207 */ /* 0x000fc60006800000 */
[----:B------:R-:W5:Y:S01]  /*16320*/  LDL.LU R24, [R1+0x44] ;  /* 0x0000440001187983 */ /* 0x000f620000300800 */
[----:B------:R-:W-:-:S03]  /*16330*/  SEL R23, R29, R23, !P5 ;  /* 0x000000171d177207 */ /* 0x000fc60006800000 */
[----:B------:R-:W5:Y:S04]  /*16340*/  LDL.LU R15, [R1+0x40] ;  /* 0x00004000010f7983 */ /* 0x000f680000300800 */
[----:B------:R-:W5:Y:S04]  /*16350*/  LDL.LU R9, [R1+0x3c] ;  /* 0x00003c0001097983 */ /* 0x000f680000300800 */
[----:B-1----:R-:W5:Y:S04]  /*16360*/  LDL.LU R2, [R1+0x124] ;  /* 0x0001240001027983 */ /* 0x002f680000300800 */
[----:B------:R-:W5:Y:S04]  /*16370*/  LDL.LU R5, [R1+0x34] ;  /* 0x0000340001057983 */ /* 0x000f680000300800 */
[----:B------:R-:W5:Y:S04]  /*16380*/  LDL.LU R26, [R1+0x120] ;  /* 0x00012000011a7983 */ /* 0x000f680000300800 */
[----:B------:R-:W5:Y:S01]  /*16390*/  LDL.LU R12, [R1+0xe4] ;  /* 0x0000e400010c7983 */ /* 0x000f620000300800 */
[----:B------:R-:W-:-:S03]  /*163a0*/  SEL R28, R29, R17, !P5 ;  /* 0x000000111d1c7207 */ /* 0x000fc60006800000 */
[----:B------:R0:W-:Y:S04]  /*163b0*/  STL [R1+0x98], R13 ;  /* 0x0000980d01007387 */ /* 0x0001e80000100800 */
[----:B0-----:R-:W5:Y:S04]  /*163c0*/  LDL.LU R13, [R1+0xf4] ;  /* 0x0000f400010d7983 */ /* 0x001f680000300800 */
[----:B------:R0:W-:Y:S04]  /*163d0*/  STL [R1+0x94], R23 ;  /* 0x0000941701007387 */ /* 0x0001e80000100800 */
[----:B0-----:R-:W5:Y:S04]  /*163e0*/  LDL.LU R23, [R1+0xec] ;  /* 0x0000ec0001177983 */ /* 0x001f680000300800 */
[----:B------:R-:W5:Y:S01]  /*163f0*/  LDL.LU R17, [R1+0x50] ;  /* 0x0000500001117983 */ /* 0x000f620000300800 */
[----:B--2---:R-:W-:-:S05]  /*16400*/  SEL R18, R29, R18, !P5 ;  /* 0x000000121d127207 */ /* 0x004fca0006800000 */
[----:B------:R0:W-:Y:S04]  /*16410*/  STL [R1+0x90], R18 ;  /* 0x0000901201007387 */ /* 0x0001e80000100800 */
[----:B0-----:R-:W2:Y:S04]  /*16420*/  LDL.LU R18, [R1+0x38] ;  /* 0x0000380001127983 */ /* 0x001ea80000300800 */
[----:B------:R0:W-:Y:S04]  /*16430*/  STL [R1+0x7c], R28 ;  /* 0x00007c1c01007387 */ /* 0x0001e80000100800 */
[----:B0-----:R-:W2:Y:S01]  /*16440*/  LDL.LU R28, [R1+0x6c] ;  /* 0x00006c00011c7983 */ /* 0x001ea20000300800 */
[----:B---3--:R-:W-:-:S05]  /*16450*/  SEL R3, R29, R3, !P5 ;  /* 0x000000031d037207 */ /* 0x008fca0006800000 */
[----:B------:R0:W-:Y:S04]  /*16460*/  STL [R1+0x78], R3 ;  /* 0x0000780301007387 */ /* 0x0001e80000100800 */
[----:B0-----:R-:W3:Y:S01]  /*16470*/  LDL.LU R3, [R1+0x88] ;  /* 0x0000880001037983 */ /* 0x001ee20000300800 */
[C---:B----4-:R-:W-:Y:S02]  /*16480*/  SEL R0, R29.reuse, R0, !P5 ;  /* 0x000000001d007207 */ /* 0x050fe40006800000 */
[C---:B------:R-:W-:Y:S02]  /*16490*/  SEL R11, R29.reuse, R11, !P5 ;  /* 0x0000000b1d0b7207 */ /* 0x040fe40006800000 */
[C---:B-----5:R-:W-:Y:S02]  /*164a0*/  SEL R10, R29.reuse, R10, !P5 ;  /* 0x0000000a1d0a7207 */ /* 0x060fe40006800000 */
[----:B------:R-:W-:-:S02]  /*164b0*/  SEL R21, R29, R21, !P5 ;  /* 0x000000151d157207 */ /* 0x000fc40006800000 */
[C---:B------:R-:W-:Y:S02]  /*164c0*/  SEL R7, R29.reuse, R7, !P5 ;  /* 0x000000071d077207 */ /* 0x040fe40006800000 */
[C---:B------:R-:W-:Y:S02]  /*164d0*/  SEL R24, R29.reuse, R24, !P5 ;  /* 0x000000181d187207 */ /* 0x040fe40006800000 */
[C---:B------:R-:W-:Y:S02]  /*164e0*/  SEL R15, R29.reuse, R15, !P5 ;  /* 0x0000000f1d0f7207 */ /* 0x040fe40006800000 */
[C---:B------:R-:W-:Y:S02]  /*164f0*/  SEL R9, R29.reuse, R9, !P5 ;  /* 0x000000091d097207 */ /* 0x040fe40006800000 */
[C---:B------:R-:W-:Y:S02]  /*16500*/  SEL R2, R29.reuse, R2, !P5 ;  /* 0x000000021d027207 */ /* 0x040fe40006800000 */
[----:B------:R-:W-:-:S02]  /*16510*/  SEL R5, R29, R5, !P5 ;  /* 0x000000051d057207 */ /* 0x000fc40006800000 */
[C---:B------:R-:W-:Y:S02]  /*16520*/  SEL R26, R29.reuse, R26, !P5 ;  /* 0x0000001a1d1a7207 */ /* 0x040fe40006800000 */
[----:B------:R-:W-:-:S05]  /*16530*/  SEL R17, R29, R17, !P5 ;  /* 0x000000111d117207 */ /* 0x000fca0006800000 */
[----:B------:R0:W-:Y:S02]  /*16540*/  STL [R1+0x74], R17 ;  /* 0x0000741101007387 */ /* 0x0001e40000100800 */
[C---:B0-----:R-:W-:Y:S02]  /*16550*/  SEL R17, R29.reuse, R6, !P5 ;  /* 0x000000061d117207 */ /* 0x041fe40006800000 */
[----:B------:R-:W4:Y:S04]  /*16560*/  LDL.LU R6, [R1+0x84] ;  /* 0x0000840001067983 */ /* 0x000f280000300800 */
[----:B------:R0:W-:Y:S04]  /*16570*/  STL [R1+0x70], R17 ;  /* 0x0000701101007387 */ /* 0x0001e80000100800 */
[----:B0-----:R-:W5:Y:S04]  /*16580*/  LDL.LU R17, [R1+0x80] ;  /* 0x0000800001117983 */ /* 0x001f680000300800 */
[----:B------:R0:W-:Y:S04]  /*16590*/  STL [R1+0x5c], R10 ;  /* 0x00005c0a01007387 */ /* 0x0001e80000100800 */
[----:B0-----:R-:W2:Y:S04]  /*165a0*/  LDL.LU R10, [R1+0x58] ;  /* 0x00005800010a7983 */ /* 0x001ea80000300800 */
[----:B------:R0:W-:Y:S04]  /*165b0*/  STL [R1+0x68], R0 ;  /* 0x0000680001007387 */ /* 0x0001e80000100800 */
[----:B0-----:R-:W2:Y:S04]  /*165c0*/  LDL.LU R0, [R1+0x2c] ;  /* 0x00002c0001007983 */ /* 0x001ea80000300800 */
[----:B------:R0:W-:Y:S02]  /*165d0*/  STL [R1+0x60], R11 ;  /* 0x0000600b01007387 */ /* 0x0001e40000100800 */
[----:B0-----:R-:W-:-:S02]  /*165e0*/  SEL R11, R29, R8, !P5 ;  /* 0x000000081d0b7207 */ /* 0x001fc40006800000 */
[----:B------:R-:W2:Y:S04]  /*165f0*/  LDL.LU R8, [R1+0x8c] ;  /* 0x00008c0001087983 */ /* 0x000ea80000300800 */
[----:B------:R0:W-:Y:S04]  /*16600*/  STL [R1+0x54], R11 ;  /* 0x0000540b01007387 */ /* 0x0001e80000100800 */
[----:B0-----:R-:W2:Y:S04]  /*16610*/  LDL.LU R11, [R1+0x28] ;  /* 0x00002800010b7983 */ /* 0x001ea80000300800 */
        /* <DEDUP_REMOVED lines=15> */
[----:B0-----:R-:W2:Y:S01]  /*16710*/  LDL.LU R26, [R1+0x4a08] ;  /* 0x004a0800011a7983 */ /* 0x001ea20000300800 */
[----:B------:R-:W-:-:S02]  /*16720*/  SEL R12, R29, R12, !P5 ;  /* 0x0000000c1d0c7207 */ /* 0x000fc40006800000 */
[C---:B------:R-:W-:Y:S02]  /*16730*/  SEL R13, R29.reuse, R13, !P5 ;  /* 0x0000000d1d0d7207 */ /* 0x040fe40006800000 */
[C---:B------:R-:W-:Y:S02]  /*16740*/  SEL R23, R29.reuse, R23, !P5 ;  /* 0x000000171d177207 */ /* 0x040fe40006800000 */
[----:B--2---:R-:W-:-:S05]  /*16750*/  SEL R26, R29, R26, !P5 ;  /* 0x0000001a1d1a7207 */ /* 0x004fca0006800000 */
        /* <DEDUP_REMOVED lines=9> */
[----:B--2---:R-:W-:-:S05]  /*167f0*/  SEL R23, R29, R23, !P5 ;  /* 0x000000171d177207 */ /* 0x004fca0006800000 */
[----:B------:R0:W-:Y:S04]  /*16800*/  STL [R1+0x14], R23 ;  /* 0x0000141701007387 */ /* 0x0001e80000100800 */
[----:B0-----:R-:W2:Y:S04]  /*16810*/  LDL.LU R23, [R1+0x64] ;  /* 0x0000640001177983 */ /* 0x001ea80000300800 */
[----:B------:R0:W-:Y:S04]  /*16820*/  STL [R1+0x10], R18 ;  /* 0x0000101201007387 */ /* 0x0001e80000100800 */
[----:B0-----:R-:W2:Y:S01]  /*16830*/  LDL.LU R18, [R1+0x49f8] ;  /* 0x0049f80001127983 */ /* 0x001ea20000300800 */
[----:B------:R-:W-:-:S02]  /*16840*/  SEL R28, R29, R28, !P5 ;  /* 0x0000001c1d1c7207 */ /* 0x000fc40006800000 */
[C---:B---3--:R-:W-:Y:S02]  /*16850*/  SEL R3, R29.reuse, R3, !P5 ;  /* 0x000000031d037207 */ /* 0x048fe40006800000 */
[C---:B----4-:R-:W-:Y:S02]  /*16860*/  SEL R6, R29.reuse, R6, !P5 ;  /* 0x000000061d067207 */ /* 0x050fe40006800000 */
[C---:B-----5:R-:W-:Y:S02]  /*16870*/  SEL R17, R29.reuse, R17, !P5 ;  /* 0x000000111d117207 */ /* 0x060fe40006800000 */
[C---:B------:R-:W-:Y:S02]  /*16880*/  SEL R10, R29.reuse, R10, !P5 ;  /* 0x0000000a1d0a7207 */ /* 0x040fe40006800000 */
[C---:B------:R-:W-:Y:S02]  /*16890*/  SEL R11, R29.reuse, R11, !P5 ;  /* 0x0000000b1d0b7207 */ /* 0x040fe40006800000 */
[----:B------:R-:W-:-:S02]  /*168a0*/  SEL R13, R29, R13, !P5 ;  /* 0x0000000d1d0d7207 */ /* 0x000fc40006800000 */
[C---:B------:R-:W-:Y:S02]  /*168b0*/  SEL R12, R29.reuse, R12, !P5 ;  /* 0x0000000c1d0c7207 */ /* 0x040fe40006800000 */
[C---:B------:R-:W-:Y:S02]  /*168c0*/  SEL R5, R29.reuse, R5, !P5 ;  /* 0x000000051d057207 */ /* 0x040fe40006800000 */
[C---:B------:R-:W-:Y:S02]  /*168d0*/  SEL R9, R29.reuse, R9, !P5 ;  /* 0x000000091d097207 */ /* 0x040fe40006800000 */
[C---:B------:R-:W-:Y:S02]  /*168e0*/  SEL R15, R29.reuse, R15, !P5 ;  /* 0x0000000f1d0f7207 */ /* 0x040fe40006800000 */
[C---:B------:R-:W-:Y:S02]  /*168f0*/  SEL R24, R29.reuse, R24, !P5 ;  /* 0x000000181d187207 */ /* 0x040fe40006800000 */
[----:B------:R-:W-:-:S02]  /*16900*/  SEL R7, R29, R7, !P5 ;  /* 0x000000071d077207 */ /* 0x000fc40006800000 */
[----:B--2---:R-:W-:-:S05]  /*16910*/  SEL R23, R29, R23, !P5 ;  /* 0x000000171d177207 */ /* 0x004fca0006800000 */
[----:B------:R0:W-:Y:S04]  /*16920*/  STL [R1+0xc], R23 ;  /* 0x00000c1701007387 */ /* 0x0001e80000100800 */
[----:B------:R-:W-:Y:S01]  /*16930*/  STL [R1+0x4954], R28 ;  /* 0x0049541c01007387 */ /* 0x000fe20000100800 */
[C---:B0-----:R-:W-:Y:S02]  /*16940*/  SEL R23, R29.reuse, R26, !P5 ;  /* 0x0000001a1d177207 */ /* 0x041fe40006800000 */
[C---:B------:R-:W-:Y:S02]  /*16950*/  SEL R26, R29.reuse, R8, !P5 ;  /* 0x000000081d1a7207 */ /* 0x040fe40006800000 */
[C---:B------:R-:W-:Y:S01]  /*16960*/  SEL R8, R29.reuse, R0, !P5 ;  /* 0x000000001d087207 */ /* 0x040fe20006800000 */
[----:B------:R0:W-:Y:S04]  /*16970*/  STL [R1+0x8], R23 ;  /* 0x0000081701007387 */ /* 0x0001e80000100800 */
[----:B------:R-:W-:Y:S01]  /*16980*/  STL [R1+0x4958], R3 ;  /* 0x0049580301007387 */ /* 0x000fe20000100800 */
[----:B------:R-:W-:-:S03]  /*16990*/  SEL R18, R29, R18, !P5 ;  /* 0x000000121d127207 */ /* 0x000fc60006800000 */
[----:B------:R1:W-:Y:S04]  /*169a0*/  STL [R1+0x495c], R26 ;  /* 0x00495c1a01007387 */ /* 0x0003e80000100800 */
[----:B------:R-:W-:Y:S04]  /*169b0*/  STL [R1+0x4960], R6 ;  /* 0x0049600601007387 */ /* 0x000fe80000100800 */
[----:B------:R-:W-:Y:S01]  /*169c0*/  STL [R1+0x4964], R17 ;  /* 0x0049641101007387 */ /* 0x000fe20000100800 */
[C---:B0-----:R-:W-:Y:S01]  /*169d0*/  SEL R23, R29.reuse, R2, !P5 ;  /* 0x000000021d177207 */ /* 0x041fe20006800000 */
[----:B-1----:R-:W0:Y:S02]  /*169e0*/  LDC R26, c[0x0][0x3ac] ;  /* 0x0000eb00ff1a7b82 */ /* 0x002e240000000800 */
[----:B------:R-:W-:Y:S04]  /*169f0*/  STL [R1+0x4968], R10 ;  /* 0x0049680a01007387 */ /* 0x000fe80000100800 */
[----:B------:R-:W-:Y:S04]  /*16a00*/  STL [R1+0x496c], R8 ;  /* 0x00496c0801007387 */ /* 0x000fe80000100800 */
[----:B------:R-:W2:Y:S04]  /*16a10*/  LDL.LU R3, [R1+0x3e0] ;  /* 0x0003e00001037983 */ /* 0x000ea80000300800 */
[----:B------:R-:W3:Y:S04]  /*16a20*/  LDL.LU R28, [R1+0x3dc] ;  /* 0x0003dc00011c7983 */ /* 0x000ee80000300800 */
[----:B------:R-:W-:Y:S04]  /*16a30*/  STL [R1+0x4970], R11 ;  /* 0x0049700b01007387 */ /* 0x000fe80000100800 */
[----:B------:R-:W-:Y:S04]  /*16a40*/  STL [R1+0x4974], R18 ;  /* 0x0049741201007387 */ /* 0x000fe80000100800 */
[----:B------:R-:W-:Y:S04]  /*16a50*/  STL [R1+0x4978], R13 ;  /* 0x0049780d01007387 */ /* 0x000fe80000100800 */
[----:B------:R-:W-:Y:S04]  /*16a60*/  STL [R1+0x497c], R12 ;  /* 0x00497c0c01007387 */ /* 0x000fe80000100800 */
[----:B------:R-:W-:Y:S04]  /*16a70*/  STL [R1+0x4980], R5 ;  /* 0x0049800501007387 */ /* 0x000fe80000100800 */
[----:B------:R1:W-:Y:S04]  /*16a80*/  STL [R1+0x4984], R23 ;  /* 0x0049841701007387 */ /* 0x0003e80000100800 */
[----:B-1----:R-:W4:Y:S04]  /*16a90*/  LDL.LU R23, [R1+0x3d8] ;  /* 0x0003d80001177983 */ /* 0x002f280000300800 */
[----:B------:R1:W-:Y:S04]  /*16aa0*/  STL [R1+0x4988], R9 ;  /* 0x0049880901007387 */ /* 0x0003e80000100800 */
[----:B-1----:R-:W5:Y:S04]  /*16ab0*/  LDL.LU R9, [R1+0x3f0] ;  /* 0x0003f00001097983 */ /* 0x002f680000300800 */
[----:B------:R1:W-:Y:S04]  /*16ac0*/  STL [R1+0x498c], R15 ;  /* 0x00498c0f01007387 */ /* 0x0003e80000100800 */
[----:B-1----:R-:W2:Y:S04]  /*16ad0*/  LDL.LU R15, [R1+0x3ec] ;  /* 0x0003ec00010f7983 */ /* 0x002ea80000300800 */
[----:B------:R1:W-:Y:S04]  /*16ae0*/  STL [R1+0x4990], R24 ;  /* 0x0049901801007387 */ /* 0x0003e80000100800 */
[----:B-1----:R-:W3:Y:S04]  /*16af0*/  LDL.LU R24, [R1+0x3e8] ;  /* 0x0003e80001187983 */ /* 0x002ee80000300800 */
[----:B------:R1:W-:Y:S04]  /*16b00*/  STL [R1+0x4994], R7 ;  /* 0x0049940701007387 */ /* 0x0003e80000100800 */
[----:B-1----:R-:W4:Y:S01]  /*16b10*/  LDL.LU R7, [R1+0x3e4] ;  /* 0x0003e40001077983 */ /* 0x002f220000300800 */
[----:B------:R-:W1:Y:S01]  /*16b20*/  S2R R0, SR_TID.X ;  /* 0x0000000000007919 */ /* 0x000e620000002100 */
[----:B------:R-:W-:-:S02]  /*16b30*/  SEL R21, R29, R21, !P5 ;  /* 0x000000151d157207 */ /* 0x000fc40006800000 */
[C---:B------:R-:W-:Y:S02]  /*16b40*/  SEL R19, R29.reuse, R19, !P5 ;  /* 0x000000131d137207 */ /* 0x040fe40006800000 */
[C---:B------:R-:W-:Y:S02]  /*16b50*/  SEL R4, R29.reuse, R4, !P5 ;  /* 0x000000041d047207 */ /* 0x040fe40006800000 */
[C---:B------:R-:W-:Y:S01]  /*16b60*/  SEL R22, R29.reuse, R22, !P5 ;  /* 0x000000161d167207 */ /* 0x040fe20006800000 */
[----:B------:R-:W-:Y:S01]  /*16b70*/  STL [R1+0x4998], R21 ;  /* 0x0049981501007387 */ /* 0x000fe20000100800 */
[----:B------:R-:W-:Y:S02]  /*16b80*/  SEL R27, R29, R27, !P5 ;  /* 0x0000001b1d1b7207 */ /* 0x000fe40006800000 */
[----:B-1----:R-:W-:-:S05]  /*16b90*/  LOP3.LUT R0, R0, 0x3f, RZ, 0xc0, !PT ;  /* 0x0000003f00007812 */ /* 0x002fca00078ec0ff */
[----:B0-----:R-:W-:Y:S01]  /*16ba0*/  IMAD R0, R0, R26, RZ ;  /* 0x0000001a00007224 */ /* 0x001fe200078e02ff */
[C---:B------:R-:W-:Y:S01]  /*16bb0*/  SEL R25, R29.reuse, R25, !P5 ;  /* 0x000000191d197207 */ /* 0x040fe20006800000 */
[----:B------:R-:W-:Y:S01]  /*16bc0*/  STL [R1+0x499c], R19 ;  /* 0x00499c1301007387 */ /* 0x000fe20000100800 */
[C---:B------:R-:W-:Y:S01]  /*16bd0*/  SEL R14, R29.reuse, R14, !P5 ;  /* 0x0000000e1d0e7207 */ /* 0x040fe20006800000 */
[----:B------:R-:W0:Y:S01]  /*16be0*/  LDC R26, c[0x0][0x3ac] ;  /* 0x0000eb00ff1a7b82 */ /* 0x000e220000000800 */
[----:B------:R-:W-:Y:S02]  /*16bf0*/  LEA.HI.X.SX32 R2, R0, UR27, 0x1, P3 ;  /* 0x0000001b00027c11 */ /* 0x000fe400098f0eff */
[----:B------:R-:W1:Y:S01]  /*16c00*/  S2R R0, SR_TID.X ;  /* 0x0000000000007919 */ /* 0x000e620000002100 */
[C---:B------:R-:W-:Y:S02]  /*16c10*/  SEL R16, R29.reuse, R16, !P5 ;  /* 0x000000101d107207 */ /* 0x040fe40006800000 */
[----:B------:R-:W-:Y:S01]  /*16c20*/  SEL R20, R29, R20, !P5 ;  /* 0x000000141d147207 */ /* 0x000fe20006800000 */
[----:B------:R-:W-:Y:S04]  /*16c30*/  STL [R1+0x49a0], R4 ;  /* 0x0049a00401007387 */ /* 0x000fe80000100800 */
[----:B------:R-:W-:Y:S04]  /*16c40*/  STL [R1+0x49a4], R22 ;  /* 0x0049a41601007387 */ /* 0x000fe80000100800 */
[----:B------:R-:W-:Y:S04]  /*16c50*/  STL [R1+0x49a8], R27 ;  /* 0x0049a81b01007387 */ /* 0x000fe80000100800 */
[----:B------:R-:W-:Y:S04]  /*16c60*/  STL [R1+0x49ac], R25 ;  /* 0x0049ac1901007387 */ /* 0x000fe80000100800 */
[----:B------:R-:W-:Y:S04]  /*16c70*/  STL [R1+0x49b0], R14 ;  /* 0x0049b00e01007387 */ /* 0x000fe80000100800 */
[----:B------:R-:W-:Y:S04]  /*16c80*/  STL [R1+0x49b4], R16 ;  /* 0x0049b41001007387 */ /* 0x000fe80000100800 */
[----:B------:R-:W-:Y:S04]  /*16c90*/  STL [R1+0x49b8], R20 ;  /* 0x0049b81401007387 */ /* 0x000fe80000100800 */
[----:B------:R-:W5:Y:S04]  /*16ca0*/  LDL.LU R5, [R1+0x3d4] ;  /* 0x0003d40001057983 */ /* 0x000f680000300800 */
[----:B------:R-:W5:Y:S04]  /*16cb0*/  LDL.LU R12, [R1+0x3d0] ;  /* 0x0003d000010c7983 */ /* 0x000f680000300800 */
[----:B------:R-:W5:Y:S04]  /*16cc0*/  LDL.LU R13, [R1+0x3cc] ;  /* 0x0003cc00010d7983 */ /* 0x000f680000300800 */
[----:B------:R-:W5:Y:S04]  /*16cd0*/  LDL.LU R18, [R1+0x3c8] ;  /* 0x0003c80001127983 */ /* 0x000f680000300800 */
[----:B------:R-:W5:Y:S01]  /*16ce0*/  LDL.LU R11, [R1+0x3c4] ;  /* 0x0003c400010b7983 */ /* 0x000f620000300800 */
[----:B-1----:R-:W-:-:S03]  /*16cf0*/  LOP3.LUT R0, R0, 0x3f, RZ, 0xc0, !PT ;  /* 0x0000003f00007812 */ /* 0x002fc600078ec0ff */
[----:B------:R-:W5:Y:S04]  /*16d00*/  LDL.LU R8, [R1+0x3c0] ;  /* 0x0003c00001087983 */ /* 0x000f680000300800 */
[----:B------:R-:W5:Y:S01]  /*16d10*/  LDL.LU R10, [R1+0x3bc] ;  /* 0x0003bc00010a7983 */ /* 0x000f620000300800 */
[----:B0-----:R-:W-:-:S03]  /*16d20*/  IMAD R0, R0, R26, RZ ;  /* 0x0000001a00007224 */ /* 0x001fc600078e02ff */
[----:B------:R-:W5:Y:S01]  /*16d30*/  LDL.LU R17, [R1+0x3b8] ;  /* 0x0003b80001117983 */ /* 0x000f620000300800 */
[----:B------:R-:W-:-:S03]  /*16d40*/  IMAD R0, R26, 0x40, R0 ;  /* 0x000000401a007824 */ /* 0x000fc600078e0200 */
[----:B------:R-:W5:Y:S04]  /*16d50*/  LDL.LU R6, [R1+0x3b4] ;  /* 0x0003b40001067983 */ /* 0x000f680000300800 */
[----:B------:R-:W5:Y:S01]  /*16d60*/  LDL.LU R26, [R1+0x3b0] ;  /* 0x0003b000011a7983 */ /* 0x000f620000300800 */
[----:B------:R-:W-:Y:S01]  /*16d70*/  LEA.HI.X.SX32 R0, R0, UR27, 0x1, P6 ;  /* 0x0000001b00007c11 */ /* 0x000fe2000b0f0eff */
[----:B------:R-:W0:Y:S02]  /*16d80*/  LDCU UR27, c[0x0][0x3a8] ;  /* 0x00007500ff1b77ac */ /* 0x000e240008000800 */
[----:B------:R-:W-:Y:S04]  /*16d90*/  STL [R1+0x48f4], R2 ;  /* 0x0048f40201007387 */ /* 0x000fe80000100800 */
[----:B------:R2:W-:Y:S02]  /*16da0*/  STL [R1+0x48f8], R0 ;  /* 0x0048f80001007387 */ /* 0x0005e40000100800 */
[----:B--2---:R-:W-:-:S02]  /*16db0*/  IADD3 R0, P2, PT, R15, UR24, RZ ;  /* 0x000000180f007c10 */ /* 0x004fc4000ff5e0ff */
[----:B---3--:R-:W-:Y:S02]  /*16dc0*/  IADD3 R4, P1, PT, R24, UR24, RZ ;  /* 0x0000001818047c10 */ /* 0x008fe4000ff3e0ff */
[----:B----4-:R-:W-:-:S05]  /*16dd0*/  IADD3 R2, P0, PT, R7, UR24, RZ ;  /* 0x0000001807027c10 */ /* 0x010fca000ff1e0ff */
[----:B------:R5:W-:Y:S04]  /*16de0*/  STL [R1+0x19e8], R2 ;  /* 0x0019e80201007387 */ /* 0x000be80000100800 */
[----:B------:R1:W-:Y:S04]  /*16df0*/  STL [R1+0x19f0], R4 ;  /* 0x0019f00401007387 */ /* 0x0003e80000100800 */
[----:B------:R2:W-:Y:S01]  /*16e00*/  STL [R1+0x19f8], R0 ;  /* 0x0019f80001007387 */ /* 0x0005e20000100800 */
[----:B-----5:R-:W-:Y:S01]  /*16e10*/  IADD3 R2, P3, PT, R9, UR24, RZ ;  /* 0x0000001809027c10 */ /* 0x020fe2000ff7e0ff */
[----:B------:R-:W3:Y:S01]  /*16e20*/  LDCU UR24, c[0x0][0x3a8] ;  /* 0x00007500ff1877ac */ /* 0x000ee20008000800 */
[----:B-1----:R-:W-:-:S03]  /*16e30*/  LEA.HI.X.SX32 R4, R24, UR25, 0x1, P1 ;  /* 0x0000001918047c11 */ /* 0x002fc600088f0eff */
[----:B------:R1:W-:Y:S01]  /*16e40*/  STL [R1+0x1a00], R2 ;  /* 0x001a000201007387 */ /* 0x0003e20000100800 */
[----:B--2---:R-:W-:-:S05]  /*16e50*/  LEA.HI.X.SX32 R0, R7, UR25, 0x1, P0 ;  /* 0x0000001907007c11 */ /* 0x004fca00080f0eff */
[----:B------:R2:W-:Y:S01]  /*16e60*/  STL [R1+0x19e4], R0 ;  /* 0x0019e40001007387 */ /* 0x0005e20000100800 */
[----:B-1----:R-:W-:-:S03]  /*16e70*/  LEA.HI.X.SX32 R2, R15, UR25, 0x1, P2 ;  /* 0x000000190f027c11 */ /* 0x002fc600090f0eff */
[----:B------:R-:W-:Y:S01]  /*16e80*/  STL [R1+0x19ec], R4 ;  /* 0x0019ec0401007387 */ /* 0x000fe20000100800 */
[----:B--2---:R-:W-:-:S03]  /*16e90*/  LEA.HI.X.SX32 R0, R9, UR25, 0x1, P3 ;  /* 0x0000001909007c11 */ /* 0x004fc600098f0eff */
[----:B------:R1:W-:Y:S04]  /*16ea0*/  STL [R1+0x19f4], R2 ;  /* 0x0019f40201007387 */ /* 0x0003e80000100800 */
[----:B------:R2:W-:Y:S01]  /*16eb0*/  STL [R1+0x19fc], R0 ;  /* 0x0019fc0001007387 */ /* 0x0005e20000100800 */
[----:B-1----:R-:W-:-:S03]  /*16ec0*/  IMAD R2, R3, UR11, RZ ;  /* 0x0000000b03027c24 */ /* 0x002fc6000f8e02ff */
[----:B------:R-:W4:Y:S01]  /*16ed0*/  LDL.LU R3, [R1+0x3ac] ;  /* 0x0003ac0001037983 */ /* 0x000f220000300800 */
[----:B--2---:R-:W-:-:S03]  /*16ee0*/  IMAD R0, R28, UR11, RZ ;  /* 0x0000000b1c007c24 */ /* 0x004fc6000f8e02ff */
[----:B------:R1:W-:Y:S04]  /*16ef0*/  STL [R1+0x28], R2 ;  /* 0x0000280201007387 */ /* 0x0003e80000100800 */
[----:B------:R-:W2:Y:S01]  /*16f00*/  LDL.LU R28, [R1+0x3a8] ;  /* 0x0003a800011c7983 */ /* 0x000ea20000300800 */
[----:B-1----:R-:W-:-:S03]  /*16f10*/  IMAD R2, R23, UR11, RZ ;  /* 0x0000000b17027c24 */ /* 0x002fc6000f8e02ff */
[----:B------:R-:W-:Y:S04]  /*16f20*/  STL [R1+0x49bc], R0 ;  /* 0x0049bc0001007387 */ /* 0x000fe80000100800 */
[----:B------:R1:W-:Y:S01]  /*16f30*/  STL [R1+0x49c0], R2 ;  /* 0x0049c00201007387 */ /* 0x0003e20000100800 */
[----:B------:R-:W-:Y:S02]  /*16f40*/  IMAD R4, R5, UR11, RZ ;  /* 0x0000000b05047c24 */ /* 0x000fe4000f8e02ff */
[----:B-1----:R-:W-:-:S03]  /*16f50*/  IMAD R2, R12, UR11, RZ ;  /* 0x0000000b0c027c24 */ /* 0x002fc6000f8e02ff */
[----:B------:R1:W-:Y:S01]  /*16f60*/  STL [R1+0x64], R4 ;  /* 0x0000640401007387 */ /* 0x0003e20000100800 */
[----:B------:R-:W-:-:S03]  /*16f70*/  IMAD R0, R13, UR11, RZ ;  /* 0x0000000b0d007c24 */ /* 0x000fc6000f8e02ff */
[----:B------:R5:W-:Y:S01]  /*16f80*/  STL [R1+0x6c], R2 ;  /* 0x00006c0201007387 */ /* 0x000be20000100800 */
[----:B-1----:R-:W-:-:S03]  /*16f90*/  IMAD R4, R18, UR11, RZ ;  /* 0x0000000b12047c24 */ /* 0x002fc6000f8e02ff */
[----:B------:R1:W-:Y:S01]  /*16fa0*/  STL [R1+0x80], R0 ;  /* 0x0000800001007387 */ /* 0x0003e20000100800 */
[----:B-----5:R-:W-:-:S03]  /*16fb0*/  IMAD R2, R11, UR11, RZ ;  /* 0x0000000b0b027c24 */ /* 0x020fc6000f8e02ff */
[----:B------:R5:W-:Y:S04]  /*16fc0*/  STL [R1+0x84], R4 ;  /* 0x0000840401007387 */ /* 0x000be80000100800 */
[----:B------:R0:W-:Y:S01]  /*16fd0*/  STL [R1+0x88], R2 ;  /* 0x0000880201007387 */ /* 0x0001e20000100800 */
[----:B-1----:R-:W-:Y:S02]  /*16fe0*/  IMAD R0, R8, UR11, RZ ;  /* 0x0000000b08007c24 */ /* 0x002fe4000f8e02ff */
[----:B-----5:R-:W-:-:S03]  /*16ff0*/  IMAD R4, R10, UR11, RZ ;  /* 0x0000000b0a047c24 */ /* 0x020fc6000f8e02ff */
[----:B------:R1:W-:Y:S01]  /*17000*/  STL [R1+0x8c], R0 ;  /* 0x00008c0001007387 */ /* 0x0003e20000100800 */
[----:B0-----:R-:W-:-:S03]  /*17010*/  IMAD R2, R17, UR11, RZ ;  /* 0x0000000b11027c24 */ /* 0x001fc6000f8e02ff */
[----:B------:R0:W-:Y:S04]  /*17020*/  STL [R1+0xa0], R4 ;  /* 0x0000a00401007387 */ /* 0x0001e80000100800 */
[----:B------:R5:W-:Y:S01]  /*17030*/  STL [R1+0xe4], R2 ;  /* 0x0000e40201007387 */ /* 0x000be20000100800 */
[----:B-1----:R-:W-:Y:S02]  /*17040*/  IMAD R0, R6, UR11, RZ ;  /* 0x0000000b06007c24 */ /* 0x002fe4000f8e02ff */
[----:B0-----:R-:W-:Y:S01]  /*17050*/  IMAD R4, R26, UR11, RZ ;  /* 0x0000000b1a047c24 */ /* 0x001fe2000f8e02ff */
[----:B-----5:R-:W5:Y:S04]  /*17060*/  LDL.LU R2, [R1+0x3a4] ;  /* 0x0003a40001027983 */ /* 0x020f680000300800 */
[----:B------:R0:W-:Y:S04]  /*17070*/  STL [R1+0xec], R0 ;  /* 0x0000ec0001007387 */ /* 0x0001e80000100800 */
[----:B0-----:R-:W3:Y:S04]  /*17080*/  LDL.LU R0, [R1+0x3a0] ;  /* 0x0003a00001007983 */ /* 0x001ee80000300800 */
[----:B------:R0:W-:Y:S04]  /*17090*/  STL [R1+0xf4], R4 ;  /* 0x0000f40401007387 */ /* 0x0001e80000100800 */
[----:B------:R-:W3:Y:S04]  /*170a0*/  LDL.LU R20, [R1+0x39c] ;  /* 0x00039c0001147983 */ /* 0x000ee80000300800 */
[----:B------:R-:W3:Y:S04]  /*170b0*/  LDL.LU R29, [R1+0x398] ;  /* 0x00039800011d7983 */ /* 0x000ee80000300800 */
[----:B------:R-:W3:Y:S04]  /*170c0*/  LDL.LU R16, [R1+0x394] ;  /* 0x0003940001107983 */ /* 0x000ee80000300800 */
[----:B------:R-:W3:Y:S04]  /*170d0*/  LDL.LU R14, [R1+0x390] ;  /* 0x00039000010e7983 */ /* 0x000ee80000300800 */
[----:B------:R-:W3:Y:S04]  /*170e0*/  LDL.LU R25, [R1+0x38c] ;  /* 0x00038c0001197983 */ /* 0x000ee80000300800 */
[----:B------:R-:W3:Y:S04]  /*170f0*/  LDL.LU R27, [R1+0x388] ;  /* 0x00038800011b7983 */ /* 0x000ee80000300800 */
[----:B------:R-:W3:Y:S04]  /*17100*/  LDL.LU R22, [R1+0x384] ;  /* 0x0003840001167983 */ /* 0x000ee80000300800 */
[----:B0-----:R-:W3:Y:S04]  /*17110*/  LDL.LU R4, [R1+0x380] ;  /* 0x0003800001047983 */ /* 0x001ee80000300800 */
[----:B------:R-:W3:Y:S04]  /*17120*/  LDL.LU R19, [R1+0x37c] ;  /* 0x00037c0001137983 */ /* 0x000ee80000300800 */
[----:B------:R-:W3:Y:S04]  /*17130*/  LDL.LU R21, [R1+0x378] ;  /* 0x0003780001157983 */ /* 0x000ee80000300800 */
[----:B------:R-:W3:Y:S04]  /*17140*/  LDL.LU R7, [R1+0x374] ;  /* 0x0003740001077983 */ /* 0x000ee80000300800 */
[----:B------:R-:W3:Y:S04]  /*17150*/  LDL.LU R24, [R1+0x370] ;  /* 0x0003700001187983 */ /* 0x000ee80000300800 */
[----:B------:R-:W3:Y:S04]  /*17160*/  LDL.LU R15, [R1+0x36c] ;  /* 0x00036c00010f7983 */ /* 0x000ee80000300800 */
[----:B------:R-:W3:Y:S04]  /*17170*/  LDL.LU R9, [R1+0x368] ;  /* 0x0003680001097983 */ /* 0x000ee80000300800 */
[----:B------:R-:W3:Y:S01]  /*17180*/  LDL.LU R23, [R1+0x364] ;  /* 0x0003640001177983 */ /* 0x000ee20000300800 */
[----:B----4-:R-:W-:-:S05]  /*17190*/  IMAD R5, R3, UR11, RZ ;  /* 0x0000000b03057c24 */ /* 0x010fca000f8e02ff */
[----:B------:R0:W-:Y:S01]  /*171a0*/  STL [R1+0x120], R5 ;  /* 0x0001200501007387 */ /* 0x0001e20000100800 */
[----:B--2---:R-:W-:-:S03]  /*171b0*/  IMAD R3, R28, UR11, RZ ;  /* 0x0000000b1c037c24 */ /* 0x004fc6000f8e02ff */
[----:B0-----:R-:W2:Y:S04]  /*171c0*/  LDL.LU R5, [R1+0x360] ;  /* 0x0003600001057983 */ /* 0x001ea80000300800 */
        /* <DEDUP_REMOVED lines=10> */
[----:B0-----:R-:W4:Y:S04]  /*17270*/  LDL.LU R3, [R1+0x338] ;  /* 0x0003380001037983 */ /* 0x001f280000300800 */
[----:B------:R-:W4:Y:S01]  /*17280*/  LDL.LU R28, [R1+0x334] ;  /* 0x00033400011c7983 */ /* 0x000f220000300800 */
[----:B-----5:R-:W-:-:S05]  /*17290*/  IMAD R2, R2, UR11, RZ ;  /* 0x0000000b02027c24 */ /* 0x020fca000f8e02ff */
[----:B------:R3:W-:Y:S02]  /*172a0*/  STL [R1+0x148], R2 ;  /* 0x0001480201007387 */ /* 0x0007e40000100800 */
[----:B---3--:R-:W-:Y:S02]  /*172b0*/  IMAD R2, R0, UR11, RZ ;  /* 0x0000000b00027c24 */ /* 0x008fe4000f8e02ff */
[----:B------:R-:W-:-:S03]  /*172c0*/  IMAD R0, R20, UR11, RZ ;  /* 0x0000000b14007c24 */ /* 0x000fc6000f8e02ff */
[----:B------:R0:W-:Y:S01]  /*172d0*/  STL [R1+0x3a0], R2 ;  /* 0x0003a00201007387 */ /* 0x0001e20000100800 */
[----:B------:R-:W-:-:S03]  /*172e0*/  IMAD R20, R29, UR11, RZ ;  /* 0x0000000b1d147c24 */ /* 0x000fc6000f8e02ff */
[----:B------:R1:W-:Y:S01]  /*172f0*/  STL [R1+0x39c], R0 ;  /* 0x00039c0001007387 */ /* 0x0003e20000100800 */
[----:B0-----:R-:W-:-:S03]  /*17300*/  IMAD R2, R16, UR11, RZ ;  /* 0x0000000b10027c24 */ /* 0x001fc6000f8e02ff */
[----:B------:R-:W-:Y:S01]  /*17310*/  STL [R1+0x398], R20 ;  /* 0x0003981401007387 */ /* 0x000fe20000100800 */
[----:B-1----:R-:W-:-:S03]  /*17320*/  IMAD R0, R14, UR11, RZ ;  /* 0x0000000b0e007c24 */ /* 0x002fc6000f8e02ff */
[----:B------:R0:W-:Y:S01]  /*17330*/  STL [R1+0x394], R2 ;  /* 0x0003940201007387 */ /* 0x0001e20000100800 */
[----:B------:R-:W-:-:S03]  /*17340*/  IMAD R14, R25, UR11, RZ ;  /* 0x0000000b190e7c24 */ /* 0x000fc6000f8e02ff */
[----:B------:R1:W-:Y:S01]  /*17350*/  STL [R1+0x390], R0 ;  /* 0x0003900001007387 */ /* 0x0003e20000100800 */
[----:B0-----:R-:W-:-:S03]  /*17360*/  IMAD R2, R27, UR11, RZ ;  /* 0x0000000b1b027c24 */ /* 0x001fc6000f8e02ff */
[----:B------:R-:W-:Y:S01]  /*17370*/  STL [R1+0x38c], R14 ;  /* 0x00038c0e01007387 */ /* 0x000fe20000100800 */
[----:B------:R-:W-:Y:S02]  /*17380*/  IMAD R4, R4, UR11, RZ ;  /* 0x0000000b04047c24 */ /* 0x000fe4000f8e02ff */
[----:B-1----:R-:W-:Y:S01]  /*17390*/  IMAD R0, R22, UR11, RZ ;  /* 0x0000000b16007c24 */ /* 0x002fe2000f8e02ff */
[----:B------:R0:W-:Y:S04]  /*173a0*/  STL [R1+0x388], R2 ;  /* 0x0003880201007387 */ /* 0x0001e80000100800 */
[----:B------:R1:W-:Y:S01]  /*173b0*/  STL [R1+0x384], R0 ;  /* 0x0003840001007387 */ /* 0x0003e20000100800 */
[----:B0-----:R-:W-:-:S03]  /*173c0*/  IMAD R2, R19, UR11, RZ ;  /* 0x0000000b13027c24 */ /* 0x001fc6000f8e02ff */
[----:B------:R0:W-:Y:S01]  /*173d0*/  STL [R1+0x380], R4 ;  /* 0x0003800401007387 */ /* 0x0001e20000100800 */
[----:B-1----:R-:W-:-:S03]  /*173e0*/  IMAD R0, R21, UR11, RZ ;  /* 0x0000000b15007c24 */ /* 0x002fc6000f8e02ff */
[----:B------:R1:W-:Y:S01]  /*173f0*/  STL [R1+0x37c], R2 ;  /* 0x00037c0201007387 */ /* 0x0003e20000100800 */
[----:B------:R-:W-:Y:S02]  /*17400*/  IMAD R29, R7, UR11, RZ ;  /* 0x0000000b071d7c24 */ /* 0x000fe4000f8e02ff */
[----:B0-----:R-:W-:Y:S01]  /*17410*/  IMAD R4, R24, UR11, RZ ;  /* 0x0000000b18047c24 */ /* 0x001fe2000f8e02ff */
[----:B------:R0:W-:Y:S01]  /*17420*/  STL [R1+0x378], R0 ;  /* 0x0003780001007387 */ /* 0x0001e20000100800 */
[----:B-1----:R-:W-:-:S03]  /*17430*/  IMAD R2, R15, UR11, RZ ;  /* 0x0000000b0f027c24 */ /* 0x002fc6000f8e02ff */
[----:B------:R-:W-:Y:S04]  /*17440*/  STL [R1+0x370], R4 ;  /* 0x0003700401007387 */ /* 0x000fe80000100800 */
[----:B------:R-:W-:Y:S01]  /*17450*/  STL [R1+0x374], R29 ;  /* 0x0003741d01007387 */ /* 0x000fe20000100800 */
[----:B0-----:R-:W-:-:S03]  /*17460*/  IMAD R0, R9, UR11, RZ ;  /* 0x0000000b09007c24 */ /* 0x001fc6000f8e02ff */
[----:B------:R-:W-:Y:S04]  /*17470*/  STL [R1+0x36c], R2 ;  /* 0x00036c0201007387 */ /* 0x000fe80000100800 */
[----:B------:R-:W-:Y:S04]  /*17480*/  STL [R1+0x49c4], R29 ;  /* 0x0049c41d01007387 */ /* 0x000fe80000100800 */
[----:B------:R0:W-:Y:S02]  /*17490*/  STL [R1+0x368], R0 ;  /* 0x0003680001007387 */ /* 0x0001e40000100800 */
[----:B0-----:R-:W-:-:S05]  /*174a0*/  IMAD R0, R23, UR11, RZ ;  /* 0x0000000b17007c24 */ /* 0x001fca000f8e02ff */
[----:B------:R0:W-:Y:S01]  /*174b0*/  STL [R1+0x364], R0 ;  /* 0x0003640001007387 */ /* 0x0001e20000100800 */
[----:B--2---:R-:W-:-:S05]  /*174c0*/  IMAD R4, R5, UR11, RZ ;  /* 0x0000000b05047c24 */ /* 0x004fca000f8e02ff */
[----:B------:R1:W-:Y:S01]  /*174d0*/  STL [R1+0x360], R4 ;  /* 0x0003600401007387 */ /* 0x0003e20000100800 */
[----:B----4-:R-:W-:Y:S02]  /*174e0*/  IMAD R2, R12, UR11, RZ ;  /* 0x0000000b0c027c24 */ /* 0x010fe4000f8e02ff */
[----:B0-----:R-:W-:-:S03]  /*174f0*/  IMAD R0, R13, UR11, RZ ;  /* 0x0000000b0d007c24 */ /* 0x001fc6000f8e02ff */
[----:B------:R0:W-:Y:S01]  /*17500*/  STL [R1+0x35c], R2 ;  /* 0x00035c0201007387 */ /* 0x0001e20000100800 */
[----:B-1----:R-:W-:-:S03]  /*17510*/  IMAD R4, R18, UR11, RZ ;  /* 0x0000000b12047c24 */ /* 0x002fc6000f8e02ff */
[----:B------:R1:W-:Y:S04]  /*17520*/  STL [R1+0x358], R0 ;  /* 0x0003580001007387 */ /* 0x0003e80000100800 */
[----:B------:R2:W-:Y:S01]  /*17530*/  STL [R1+0x354], R4 ;  /* 0x0003540401007387 */ /* 0x0005e20000100800 */
[----:B0-----:R-:W-:Y:S02]  /*17540*/  IMAD R2, R11, UR11, RZ ;  /* 0x0000000b0b027c24 */ /* 0x001fe4000f8e02ff */
[----:B-1----:R-:W-:-:S03]  /*17550*/  IMAD R0, R8, UR11, RZ ;  /* 0x0000000b08007c24 */ /* 0x002fc6000f8e02ff */
[----:B------:R0:W-:Y:S01]  /*17560*/  STL [R1+0x350], R2 ;  /* 0x0003500201007387 */ /* 0x0001e20000100800 */
[----:B--2---:R-:W-:-:S03]  /*17570*/  IMAD R4, R10, UR11, RZ ;  /* 0x0000000b0a047c24 */ /* 0x004fc6000f8e02ff */
[----:B------:R1:W-:Y:S04]  /*17580*/  STL [R1+0x34c], R0 ;  /* 0x00034c0001007387 */ /* 0x0003e80000100800 */
[----:B------:R2:W-:Y:S01]  /*17590*/  STL [R1+0x348], R4 ;  /* 0x0003480401007387 */ /* 0x0005e20000100800 */
[----:B0-----:R-:W-:Y:S02]  /*175a0*/  IMAD R2, R17, UR11, RZ ;  /* 0x0000000b11027c24 */ /* 0x001fe4000f8e02ff */
[----:B-1----:R-:W-:-:S03]  /*175b0*/  IMAD R0, R6, UR11, RZ ;  /* 0x0000000b06007c24 */ /* 0x002fc6000f8e02ff */
[----:B------:R0:W-:Y:S01]  /*175c0*/  STL [R1+0x344], R2 ;  /* 0x0003440201007387 */ /* 0x0001e20000100800 */
[----:B--2---:R-:W-:-:S03]  /*175d0*/  IMAD R4, R26, UR11, RZ ;  /* 0x0000000b1a047c24 */ /* 0x004fc6000f8e02ff */
[----:B------:R1:W-:Y:S04]  /*175e0*/  STL [R1+0x340], R0 ;  /* 0x0003400001007387 */ /* 0x0003e80000100800 */
[----:B------:R-:W-:Y:S04]  /*175f0*/  STL [R1+0x33c], R4 ;  /* 0x00033c0401007387 */ /* 0x000fe80000100800 */
[----:B------:R-:W2:Y:S01]  /*17600*/  LDL.LU R29, [R1+0x328] ;  /* 0x00032800011d7983 */ /* 0x000ea20000300800 */
[----:B0-----:R-:W-:Y:S02]  /*17610*/  IMAD R2, R3, UR11, RZ ;  /* 0x0000000b03027c24 */ /* 0x001fe4000f8e02ff */
[----:B-1----:R-:W-:-:S03]  /*17620*/  IMAD R0, R28, UR11, RZ ;  /* 0x0000000b1c007c24 */ /* 0x002fc6000f8e02ff */
[----:B------:R-:W-:Y:S04]  /*17630*/  STL [R1+0x338], R2 ;  /* 0x0003380201007387 */ /* 0x000fe80000100800 */
[----:B--2---:R0:W-:Y:S04]  /*17640*/  STL [R1+0x49f0], R29 ;  /* 0x0049f01d01007387 */ /* 0x0041e80000100800 */
[----:B------:R-:W-:Y:S04]  /*17650*/  STL [R1+0x334], R0 ;  /* 0x0003340001007387 */ /* 0x000fe80000100800 */
[----:B0-----:R-:W2:Y:S04]  /*17660*/  LDL.LU R29, [R1+0x32c] ;  /* 0x00032c00011d7983 */ /* 0x001ea80000300800 */
[----:B--2---:R0:W-:Y:S04]  /*17670*/  STL [R1+0x49f4], R29 ;  /* 0x0049f41d01007387 */ /* 0x0041e80000100800 */
[----:B0-----:R-:W2:Y:S04]  /*17680*/  LDL.LU R29, [R1+0x330] ;  /* 0x00033000011d7983 */ /* 0x001ea80000300800 */
[----:B------:R-:W3:Y:S04]  /*17690*/  LDL.LU R2, [R1+0x324] ;  /* 0x0003240001027983 */ /* 0x000ee80000300800 */
[----:B------:R-:W4:Y:S04]  /*176a0*/  LDL.LU R0, [R1+0x320] ;  /* 0x0003200001007983 */ /* 0x000f280000300800 */
[----:B------:R-:W5:Y:S04]  /*176b0*/  LDL.LU R20, [R1+0x31c] ;  /* 0x00031c0001147983 */ /* 0x000f680000300800 */
[----:B------:R-:W3:Y:S04]  /*176c0*/  LDL.LU R16, [R1+0x318] ;  /* 0x0003180001107983 */ /* 0x000ee80000300800 */
        /* <DEDUP_REMOVED lines=23> */
[----:B------:R-:W3:Y:S01]  /*17840*/  LDL.LU R28, [R1+0x2b8] ;  /* 0x0002b800011c7983 */ /* 0x000ee20000300800 */
[----:B--2---:R-:W-:-:S05]  /*17850*/  IMAD R29, R29, UR11, RZ ;  /* 0x0000000b1d1d7c24 */ /* 0x004fca000f8e02ff */
[----:B------:R0:W-:Y:S04]  /*17860*/  STL [R1+0x330], R29 ;  /* 0x0003301d01007387 */ /* 0x0001e80000100800 */
[----:B0-----:R-:W2:Y:S02]  /*17870*/  LDL.LU R29, [R1+0x49f4] ;  /* 0x0049f400011d7983 */ /* 0x001ea40000300800 */
[----:B--2---:R-:W-:-:S05]  /*17880*/  IMAD R29, R29, UR11, RZ ;  /* 0x0000000b1d1d7c24 */ /* 0x004fca000f8e02ff */
[----:B------:R0:W-:Y:S04]  /*17890*/  STL [R1+0x32c], R29 ;  /* 0x00032c1d01007387 */ /* 0x0001e80000100800 */
[----:B0-----:R-:W2:Y:S01]  /*178a0*/  LDL.LU R29, [R1+0x49f0] ;  /* 0x0049f000011d7983 */ /* 0x001ea20000300800 */
[----:B---3--:R-:W-:Y:S02]  /*178b0*/  IMAD R2, R2, UR11, RZ ;  /* 0x0000000b02027c24 */ /* 0x008fe4000f8e02ff */
[----:B------:R-:W-:Y:S02]  /*178c0*/  IMAD R14, R14, UR11, RZ ;  /* 0x0000000b0e0e7c24 */ /* 0x000fe4000f8e02ff */
[----:B--2---:R-:W-:-:S05]  /*178d0*/  IMAD R29, R29, UR11, RZ ;  /* 0x0000000b1d1d7c24 */ /* 0x004fca000f8e02ff */
[----:B------:R4:W-:Y:S04]  /*178e0*/  STL [R1+0x328], R29 ;  /* 0x0003281d01007387 */ /* 0x0009e80000100800 */
[----:B------:R5:W-:Y:S01]  /*178f0*/  STL [R1+0x324], R2 ;  /* 0x0003240201007387 */ /* 0x000be20000100800 */
[----:B----4-:R-:W-:Y:S02]  /*17900*/  IMAD R29, R0, UR11, RZ ;  /* 0x0000000b001d7c24 */ /* 0x010fe4000f8e02ff */
[----:B------:R-:W-:Y:S02]  /*17910*/  IMAD R0, R16, UR11, RZ ;  /* 0x0000000b10007c24 */ /* 0x000fe4000f8e02ff */
[----:B-----5:R-:W-:Y:S01]  /*17920*/  IMAD R2, R20, UR11, RZ ;  /* 0x0000000b14027c24 */ /* 0x020fe2000f8e02ff */
[----:B------:R-:W-:Y:S04]  /*17930*/  STL [R1+0x320], R29 ;  /* 0x0003201d01007387 */ /* 0x000fe80000100800 */
[----:B------:R0:W-:Y:S04]  /*17940*/  STL [R1+0x31c], R2 ;  /* 0x00031c0201007387 */ /* 0x0001e80000100800 */
[----:B------:R1:W-:Y:S01]  /*17950*/  STL [R1+0x318], R0 ;  /* 0x0003180001007387 */ /* 0x0003e20000100800 */
[----:B0-----:R-:W-:-:S03]  /*17960*/  IMAD R2, R25, UR11, RZ ;  /* 0x0000000b19027c24 */ /* 0x001fc6000f8e02ff */
[----:B------:R0:W-:Y:S01]  /*17970*/  STL [R1+0x314], R14 ;  /* 0x0003140e01007387 */ /* 0x0001e20000100800 */
[----:B-1----:R-:W-:-:S03]  /*17980*/  IMAD R0, R27, UR11, RZ ;  /* 0x0000000b1b007c24 */ /* 0x002fc6000f8e02ff */
[----:B------:R1:W-:Y:S04]  /*17990*/  STL [R1+0x310], R2 ;  /* 0x0003100201007387 */ /* 0x0003e80000100800 */
[----:B------:R2:W-:Y:S01]  /*179a0*/  STL [R1+0x30c], R0 ;  /* 0x00030c0001007387 */ /* 0x0005e20000100800 */
[----:B0-----:R-:W-:Y:S02]  /*179b0*/  IMAD R14, R22, UR11, RZ ;  /* 0x0000000b160e7c24 */ /* 0x001fe4000f8e02ff */
[----:B-1----:R-:W-:Y:S02]  /*179c0*/  IMAD R2, R4, UR11, RZ ;  /* 0x0000000b04027c24 */ /* 0x002fe4000f8e02ff */
[----:B------:R-:W-:Y:S02]  /*179d0*/  IMAD R4, R21, UR11, RZ ;  /* 0x0000000b15047c24 */ /* 0x000fe4000f8e02ff */
[----:B--2---:R-:W-:Y:S01]  /*179e0*/  IMAD R0, R19, UR11, RZ ;  /* 0x0000000b13007c24 */ /* 0x004fe2000f8e02ff */
[----:B------:R-:W-:Y:S04]  /*179f0*/  STL [R1+0x308], R14 ;  /* 0x0003080e01007387 */ /* 0x000fe80000100800 */
[----:B------:R0:W-:Y:S04]  /*17a00*/  STL [R1+0x304], R2 ;  /* 0x0003040201007387 */ /* 0x0001e80000100800 */
[----:B------:R1:W-:Y:S04]  /*17a10*/  STL [R1+0x300], R0 ;  /* 0x0003000001007387 */ /* 0x0003e80000100800 */
[----:B------:R2:W-:Y:S01]  /*17a20*/  STL [R1+0x2fc], R4 ;  /* 0x0002fc0401007387 */ /* 0x0005e20000100800 */
[----:B0-----:R-:W-:-:S02]  /*17a30*/  IMAD R2, R7, UR11, RZ ;  /* 0x0000000b07027c24 */ /* 0x001fc4000f8e02ff */
        /* <DEDUP_REMOVED lines=461> */
[----:B----4-:R-:W-:Y:S02]  /*19710*/  IMAD R0, R0, UR11, RZ ;  /* 0x0000000b00007c24 */ /* 0x010fe4000f8e02ff */
[----:B-----5:R-:W-:Y:S02]  /*19720*/  IMAD R20, R20, UR11, RZ ;  /* 0x0000000b14147c24 */ /* 0x020fe4000f8e02ff */
[----:B------:R-:W-:-:S02]  /*19730*/  IMAD R16, R16, UR11, RZ ;  /* 0x0000000b10107c24 */ /* 0x000fc4000f8e02ff */
[----:B------:R-:W-:Y:S02]  /*19740*/  IMAD R14, R14, UR11, RZ ;  /* 0x0000000b0e0e7c24 */ /* 0x000fe4000f8e02ff */
[----:B------:R-:W-:Y:S02]  /*19750*/  IMAD R25, R25, UR11, RZ ;  /* 0x0000000b19197c24 */ /* 0x000fe4000f8e02ff */
[----:B------:R-:W-:Y:S02]  /*19760*/  IMAD R27, R27, UR11, RZ ;  /* 0x0000000b1b1b7c24 */ /* 0x000fe4000f8e02ff */
[----:B------:R-:W-:Y:S02]  /*19770*/  IMAD R22, R22, UR11, RZ ;  /* 0x0000000b16167c24 */ /* 0x000fe4000f8e02ff */
[----:B------:R-:W-:Y:S02]  /*19780*/  IMAD R4, R4, UR11, RZ ;  /* 0x0000000b04047c24 */ /* 0x000fe4000f8e02ff */
        /* <DEDUP_REMOVED lines=19> */
[----:B--2---:R-:W-:-:S05]  /*198c0*/  IMAD R29, R29, UR11, RZ ;  /* 0x0000000b1d1d7c24 */ /* 0x004fca000f8e02ff */
[----:B------:R0:W-:Y:S04]  /*198d0*/  STL [R1+0x528], R29 ;  /* 0x0005281d01007387 */ /* 0x0001e80000100800 */
[----:B0-----:R-:W2:Y:S04]  /*198e0*/  LDL.LU R29, [R1+0x49c4] ;  /* 0x0049c400011d7983 */ /* 0x001ea80000300800 */
[----:B------:R0:W-:Y:S04]  /*198f0*/  STL [R1+0x530], R2 ;  /* 0x0005300201007387 */ /* 0x0001e80000100800 */
[----:B0-----:R-:W3:Y:S04]  /*19900*/  LDL.LU R2, [R1+0x49c0] ;  /* 0x0049c00001027983 */ /* 0x001ee80000300800 */
[----:B------:R0:W-:Y:S04]  /*19910*/  STL [R1+0x534], R0 ;  /* 0x0005340001007387 */ /* 0x0001e80000100800 */
[----:B0-----:R-:W4:Y:S04]  /*19920*/  LDL.LU R0, [R1+0x49bc] ;  /* 0x0049bc0001007983 */ /* 0x001f280000300800 */
[----:B------:R0:W-:Y:S04]  /*19930*/  STL [R1+0x53c], R20 ;  /* 0x00053c1401007387 */ /* 0x0001e80000100800 */
[----:B0-----:R-:W5:Y:S04]  /*19940*/  LDL.LU R20, [R1+0x49b8] ;  /* 0x0049b80001147983 */ /* 0x001f680000300800 */
        /* <DEDUP_REMOVED lines=39> */
[----:B0-----:R-:W3:Y:S04]  /*19bc0*/  LDL.LU R10, [R1+0x4968] ;  /* 0x00496800010a7983 */ /* 0x001ee80000300800 */
        /* <DEDUP_REMOVED lines=9> */
[----:B0-----:R-:W3:Y:S01]  /*19c60*/  LDL.LU R28, [R1+0x4954] ;  /* 0x00495400011c7983 */ /* 0x001ee20000300800 */
[----:B--2---:R-:W-:-:S02]  /*19c70*/  IMAD R8, R8, UR11, RZ ;  /* 0x0000000b08087c24 */ /* 0x004fc4000f8e02ff */
[----:B---3--:R-:W-:-:S05]  /*19c80*/  IMAD R28, R28, UR11, RZ ;  /* 0x0000000b1c1c7c24 */ /* 0x008fca000f8e02ff */
[----:B------:R0:W-:Y:S02]  /*19c90*/  STL [R1+0x5e4], R28 ;  /* 0x0005e41c01007387 */ /* 0x0001e40000100800 */
[----:B0-----:R-:W-:Y:S02]  /*19ca0*/  IMAD R28, R3, UR11, RZ ;  /* 0x0000000b031c7c24 */ /* 0x001fe4000f8e02ff */
[----:B------:R-:W-:Y:S02]  /*19cb0*/  IMAD R3, R26, UR11, RZ ;  /* 0x0000000b1a037c24 */ /* 0x000fe4000f8e02ff */
[----:B------:R-:W-:Y:S01]  /*19cc0*/  IMAD R26, R6, UR11, RZ ;  /* 0x0000000b061a7c24 */ /* 0x000fe2000f8e02ff */
[----:B------:R-:W-:Y:S01]  /*19cd0*/  STL [R1+0x5ec], R28 ;  /* 0x0005ec1c01007387 */ /* 0x000fe20000100800 */
[----:B------:R-:W-:-:S03]  /*19ce0*/  IMAD R6, R17, UR11, RZ ;  /* 0x0000000b11067c24 */ /* 0x000fc6000f8e02ff */
[----:B------:R0:W-:Y:S04]  /*19cf0*/  STL [R1+0x5f0], R3 ;  /* 0x0005f00301007387 */ /* 0x0001e80000100800 */
[----:B------:R-:W-:Y:S04]  /*19d00*/  STL [R1+0x5f8], R26 ;  /* 0x0005f81a01007387 */ /* 0x000fe80000100800 */
[----:B------:R1:W-:Y:S01]  /*19d10*/  STL [R1+0x600], R6 ;  /* 0x0006000601007387 */ /* 0x0003e20000100800 */
[----:B0-----:R-:W-:-:S05]  /*19d20*/  IMAD R3, R10, UR11, RZ ;  /* 0x0000000b0a037c24 */ /* 0x001fca000f8e02ff */
[----:B------:R0:W-:Y:S01]  /*19d30*/  STL [R1+0x604], R3 ;  /* 0x0006040301007387 */ /* 0x0001e20000100800 */
[----:B-1----:R-:W-:-:S03]  /*19d40*/  IMAD R6, R11, UR11, RZ ;  /* 0x0000000b0b067c24 */ /* 0x002fc6000f8e02ff */
[----:B------:R-:W-:Y:S01]  /*19d50*/  STL [R1+0x60c], R8 ;  /* 0x00060c0801007387 */ /* 0x000fe20000100800 */
[----:B0-----:R-:W-:-:S03]  /*19d60*/  IMAD R3, R18, UR11, RZ ;  /* 0x0000000b12037c24 */ /* 0x001fc6000f8e02ff */
[----:B------:R-:W2:Y:S04]  /*19d70*/  LDL R18, [R1+0x19fc] ;  /* 0x0019fc0001127983 */ /* 0x000ea80000100800 */
[----:B------:R0:W-:Y:S04]  /*19d80*/  STL [R1+0x610], R6 ;  /* 0x0006100601007387 */ /* 0x0001e80000100800 */
[----:B------:R-:W3:Y:S01]  /*19d90*/  LDL R11, [R1+0x19f4] ;  /* 0x0019f400010b7983 */ /* 0x000ee20000100800 */
[----:B0-----:R-:W-:-:S03]  /*19da0*/  IMAD R6, R13, UR11, RZ ;  /* 0x0000000b0d067c24 */ /* 0x001fc6000f8e02ff */
[----:B------:R0:W-:Y:S04]  /*19db0*/  STL [R1+0x618], R3 ;  /* 0x0006180301007387 */ /* 0x0001e80000100800 */
[----:B------:R-:W2:Y:S04]  /*19dc0*/  LDL R8, [R1+0x19ec] ;  /* 0x0019ec0001087983 */ /* 0x000ea80000100800 */
[----:B------:R-:W2:Y:S01]  /*19dd0*/  LDL R10, [R1+0x19e4] ;  /* 0x0019e400010a7983 */ /* 0x000ea20000100800 */
[----:B0-----:R-:W-:-:S03]  /*19de0*/  IMAD R3, R12, UR11, RZ ;  /* 0x0000000b0c037c24 */ /* 0x001fc6000f8e02ff */
[----:B------:R-:W2:Y:S04]  /*19df0*/  LDL R13, [R1+0x19e8] ;  /* 0x0019e800010d7983 */ /* 0x000ea80000100800 */
[----:B------:R0:W-:Y:S04]  /*19e00*/  STL [R1+0x620], R6 ;  /* 0x0006200601007387 */ /* 0x0001e80000100800 */
[----:B------:R-:W2:Y:S01]  /*19e10*/  LDL R12, [R1+0x19f0] ;  /* 0x0019f000010c7983 */ /* 0x000ea20000100800 */
[----:B0-----:R-:W-:-:S03]  /*19e20*/  IMAD R6, R5, UR11, RZ ;  /* 0x0000000b05067c24 */ /* 0x001fc6000f8e02ff */
[----:B------:R0:W-:Y:S04]  /*19e30*/  STL [R1+0x624], R3 ;  /* 0x0006240301007387 */ /* 0x0001e80000100800 */
[----:B------:R-:W3:Y:S04]  /*19e40*/  LDL R5, [R1+0x19f8] ;  /* 0x0019f80001057983 */ /* 0x000ee80000100800 */
[----:B------:R1:W-:Y:S01]  /*19e50*/  STL [R1+0x62c], R6 ;  /* 0x00062c0601007387 */ /* 0x0003e20000100800 */
[----:B0-----:R-:W-:-:S03]  /*19e60*/  IMAD R3, R23, UR11, RZ ;  /* 0x0000000b17037c24 */ /* 0x001fc6000f8e02ff */
[----:B------:R-:W4:Y:S04]  /*19e70*/  LDL R23, [R1+0x1a00] ;  /* 0x001a000001177983 */ /* 0x000f280000100800 */
[----:B------:R0:W-:Y:S01]  /*19e80*/  STL [R1+0x630], R3 ;  /* 0x0006300301007387 */ /* 0x0001e20000100800 */
[----:B-1----:R-:W-:Y:S02]  /*19e90*/  IMAD R6, R9, UR11, RZ ;  /* 0x0000000b09067c24 */ /* 0x002fe4000f8e02ff */
[----:B------:R-:W-:Y:S02]  /*19ea0*/  IMAD R9, R24, UR11, RZ ;  /* 0x0000000b18097c24 */ /* 0x000fe4000f8e02ff */
[----:B0-----:R-:W-:Y:S01]  /*19eb0*/  IMAD R3, R15, UR11, RZ ;  /* 0x0000000b0f037c24 */ /* 0x001fe2000f8e02ff */
[----:B------:R0:W-:Y:S04]  /*19ec0*/  STL [R1+0x638], R6 ;  /* 0x0006380601007387 */ /* 0x0001e80000100800 */
[----:B------:R1:W-:Y:S01]  /*19ed0*/  STL [R1+0x63c], R3 ;  /* 0x00063c0301007387 */ /* 0x0003e20000100800 */
[----:B0-----:R-:W-:-:S03]  /*19ee0*/  IMAD R6, R7, UR11, RZ ;  /* 0x0000000b07067c24 */ /* 0x001fc6000f8e02ff */
[----:B------:R-:W-:Y:S01]  /*19ef0*/  STL [R1+0x644], R9 ;  /* 0x0006440901007387 */ /* 0x000fe20000100800 */
[----:B-1----:R-:W-:-:S03]  /*19f00*/  IMAD R3, R21, UR11, RZ ;  /* 0x0000000b15037c24 */ /* 0x002fc6000f8e02ff */
[----:B------:R0:W-:Y:S01]  /*19f10*/  STL [R1+0x64c], R6 ;  /* 0x00064c0601007387 */ /* 0x0001e20000100800 */
[----:B------:R-:W-:-:S03]  /*19f20*/  IMAD R7, R19, UR11, RZ ;  /* 0x0000000b13077c24 */ /* 0x000fc6000f8e02ff */
[----:B------:R1:W-:Y:S01]  /*19f30*/  STL [R1+0x650], R3 ;  /* 0x0006500301007387 */ /* 0x0003e20000100800 */
[----:B------:R-:W-:Y:S02]  /*19f40*/  IMAD R28, R25, UR11, RZ ;  /* 0x0000000b191c7c24 */ /* 0x000fe4000f8e02ff */
[----:B0-----:R-:W-:Y:S02]  /*19f50*/  IMAD R6, R4, UR11, RZ ;  /* 0x0000000b04067c24 */ /* 0x001fe4000f8e02ff */
[----:B------:R-:W-:Y:S02]  /*19f60*/  IMAD R4, R27, UR11, RZ ;  /* 0x0000000b1b047c24 */ /* 0x000fe4000f8e02ff */
[----:B-1----:R-:W-:Y:S01]  /*19f70*/  IMAD R3, R22, UR11, RZ ;  /* 0x0000000b16037c24 */ /* 0x002fe2000f8e02ff */
[----:B------:R-:W-:Y:S04]  /*19f80*/  STL [R1+0x658], R7 ;  /* 0x0006580701007387 */ /* 0x000fe80000100800 */
[----:B------:R0:W-:Y:S04]  /*19f90*/  STL [R1+0x65c], R6 ;  /* 0x00065c0601007387 */ /* 0x0001e80000100800 */
[----:B------:R1:W-:Y:S01]  /*19fa0*/  STL [R1+0x664], R3 ;  /* 0x0006640301007387 */ /* 0x0003e20000100800 */
[----:B------:R-:W-:-:S03]  /*19fb0*/  UIMAD UR25, UR54, 0x7f, URZ ;  /* 0x0000007f361978a4 */ /* 0x000fc6000f8e02ff */
[----:B------:R5:W-:Y:S01]  /*19fc0*/  STL [R1+0x668], R4 ;  /* 0x0006680401007387 */ /* 0x000be20000100800 */
[----:B0-----:R-:W-:-:S03]  /*19fd0*/  IMAD R6, R16, UR11, RZ ;  /* 0x0000000b10067c24 */ /* 0x001fc6000f8e02ff */
[----:B------:R-:W-:Y:S01]  /*19fe0*/  STL [R1+0x670], R28 ;  /* 0x0006701c01007387 */ /* 0x000fe20000100800 */
[----:B-1----:R-:W-:Y:S02]  /*19ff0*/  IMAD R3, R14, UR11, RZ ;  /* 0x0000000b0e037c24 */ /* 0x002fe4000f8e02ff */
[----:B-----5:R-:W-:Y:S01]  /*1a000*/  IMAD R4, R20, UR11, RZ ;  /* 0x0000000b14047c24 */ /* 0x020fe2000f8e02ff */
[----:B------:R-:W-:Y:S04]  /*1a010*/  STL [R1+0x680], R6 ;  /* 0x0006800601007387 */ /* 0x000fe80000100800 */
[----:B------:R-:W-:Y:S04]  /*1a020*/  STL [R1+0x4908], R28 ;  /* 0x0049081c01007387 */ /* 0x000fe80000100800 */
[----:B------:R2:W-:Y:S04]  /*1a030*/  STL [R1+0x508], R4 ;  /* 0x0005080401007387 */ /* 0x0005e80000100800 */
[----:B------:R-:W-:Y:S04]  /*1a040*/  STL [R1+0x678], R3 ;  /* 0x0006780301007387 */ /* 0x000fe80000100800 */
[----:B------:R4:W-:Y:S01]  /*1a050*/  STL [R1+0x490c], R3 ;  /* 0x00490c0301007387 */ /* 0x0009e20000100800 */
[----:B------:R-:W-:-:S02]  /*1a060*/  USHF.R.S32.HI UR11, URZ, 0x1f, UR25 ;  /* 0x0000001fff0b7899 */ /* 0x000fc40008011419 */
[----:B--2---:R-:W-:Y:S02]  /*1a070*/  IADD3 R4, P2, PT, R12, UR25, RZ ;  /* 0x000000190c047c10 */ /* 0x004fe4000ff5e0ff */
[----:B---3--:R-:W-:Y:S02]  /*1a080*/  IADD3 R6, P1, PT, R5, UR25, RZ ;  /* 0x0000001905067c10 */ /* 0x008fe4000ff3e0ff */
[----:B----4-:R-:W-:-:S05]  /*1a090*/  IADD3 R3, P0, PT, R23, UR25, RZ ;  /* 0x0000001917037c10 */ /* 0x010fca000ff1e0ff */
[----:B------:R0:W-:Y:S04]  /*1a0a0*/  STL [R1+0x3acc], R3 ;  /* 0x003acc0301007387 */ /* 0x0001e80000100800 */
[----:B------:R1:W-:Y:S01]  /*1a0b0*/  STL [R1+0x3ad4], R6 ;  /* 0x003ad40601007387 */ /* 0x0003e20000100800 */
[----:B0-----:R-:W-:-:S03]  /*1a0c0*/  IADD3 R3, P3, PT, R13, UR25, RZ ;  /* 0x000000190d037c10 */ /* 0x001fc6000ff7e0ff */
[----:B------:R0:W-:Y:S01]  /*1a0d0*/  STL [R1+0x3adc], R4 ;  /* 0x003adc0401007387 */ /* 0x0001e20000100800 */
[----:B------:R-:W-:Y:S01]  /*1a0e0*/  UIMAD UR25, UR54, 0x7e, URZ ;  /* 0x0000007e361978a4 */ /* 0x000fe2000f8e02ff */
[----:B-1----:R-:W-:Y:S02]  /*1a0f0*/  IADD3.X R6, PT, PT, R11, UR11, RZ, P1, !PT ;  /* 0x0000000b0b067c10 */ /* 0x002fe40008ffe4ff */
[----:B------:R1:W-:Y:S01]  /*1a100*/  STL [R1+0x3ae4], R3 ;  /* 0x003ae40301007387 */ /* 0x0003e20000100800 */
[----:B0-----:R-:W-:Y:S02]  /*1a110*/  IADD3.X R4, PT, PT, R18, UR11, RZ, P0, !PT ;  /* 0x0000000b12047c10 */ /* 0x001fe400087fe4ff */
[----:B-1----:R-:W-:-:S03]  /*1a120*/  IADD3.X R3, PT, PT, R8, UR11, RZ, P2, !PT ;  /* 0x0000000b08037c10 */ /* 0x002fc600097fe4ff */
[----:B------:R0:W-:Y:S04]  /*1a130*/  STL [R1+0x3ac8], R4 ;  /* 0x003ac80401007387 */ /* 0x0001e80000100800 */
[----:B------:R1:W-:Y:S04]  /*1a140*/  STL [R1+0x3ad0], R6 ;  /* 0x003ad00601007387 */ /* 0x0003e80000100800 */
[----:B------:R2:W-:Y:S01]  /*1a150*/  STL [R1+0x3ad8], R3 ;  /* 0x003ad80301007387 */ /* 0x0005e20000100800 */
[----:B0-----:R-:W-:Y:S01]  /*1a160*/  IADD3.X R4, PT, PT, R10, UR11, RZ, P3, !PT ;  /* 0x0000000b0a047c10 */ /* 0x001fe20009ffe4ff */
[----:B------:R-:W-:-:S02]  /*1a170*/  USHF.R.S32.HI UR11, URZ, 0x1f, UR25 ;  /* 0x0000001fff0b7899 */ /* 0x000fc40008011419 */
[----:B-1----:R-:W-:Y:S02]  /*1a180*/  IADD3 R6, P1, PT, R5, UR25, RZ ;  /* 0x0000001905067c10 */ /* 0x002fe4000ff3e0ff */
[----:B------:R0:W-:Y:S01]  /*1a190*/  STL [R1+0x3ae0], R4 ;  /* 0x003ae00401007387 */ /* 0x0001e20000100800 */
[----:B--2---:R-:W-:-:S05]  /*1a1a0*/  IADD3 R3, P0, PT, R23, UR25, RZ ;  /* 0x0000001917037c10 */ /* 0x004fca000ff1e0ff */
[----:B------:R1:W-:Y:S01]  /*1a1b0*/  STL [R1+0x3aec], R3 ;  /* 0x003aec0301007387 */ /* 0x0003e20000100800 */
[----:B0-----:R-:W-:-:S03]  /*1a1c0*/  IADD3 R4, P2, PT, R12, UR25, RZ ;  /* 0x000000190c047c10 */ /* 0x001fc6000ff5e0ff */
[----:B------:R0:W-:Y:S01]  /*1a1d0*/  STL [R1+0x3af4], R6 ;  /* 0x003af40601007387 */ /* 0x0001e20000100800 */
[----:B-1----:R-:W-:-:S03]  /*1a1e0*/  IADD3 R3, P3, PT, R13, UR25, RZ ;  /* 0x000000190d037c10 */ /* 0x002fc6000ff7e0ff */
[----:B------:R1:W-:Y:S01]  /*1a1f0*/  STL [R1+0x3afc], R4 ;  /* 0x003afc0401007387 */ /* 0x0003e20000100800 */
[----:B------:R-:W-:Y:S01]  /*1a200*/  UIMAD UR25, UR54, 0x7d, URZ ;  /* 0x0000007d361978a4 */ /* 0x000fe2000f8e02ff */
[----:B0-----:R-:W-:Y:S02]  /*1a210*/  IADD3.X R6, PT, PT, R11, UR11, RZ, P1, !PT ;  /* 0x0000000b0b067c10 */ /* 0x001fe40008ffe4ff */
[----:B------:R0:W-:Y:S01]  /*1a220*/  STL [R1+0x3b04], R3 ;  /* 0x003b040301007387 */ /* 0x0001e20000100800 */
[----:B-1----:R-:W-:Y:S02]  /*1a230*/  IADD3.X R4, PT, PT, R18, UR11, RZ, P0, !PT ;  /* 0x0000000b12047c10 */ /* 0x002fe400087fe4ff */
[----:B0-----:R-:W-:-:S03]  /*1a240*/  IADD3.X R3, PT, PT, R8, UR11, RZ, P2, !PT ;  /* 0x0000000b08037c10 */ /* 0x001fc600097fe4ff */
        /* <DEDUP_REMOVED lines=535> */
[----:B0-----:R-:W-:-:S03]  /*1c3c0*/  IADD3.X R6, PT, PT, R11, UR11, RZ, P1, !PT ;  /* 0x0000000b0b067c10 */ /* 0x001fc60008ffe4ff */
[----:B------:R0:W-:Y:S01]  /*1c3d0*/  STL [R1+0x3ec4], R3 ;  /* 0x003ec40301007387 */ /* 0x0001e20000100800 */
[----:B-1----:R-:W-:Y:S02]  /*1c3e0*/  IADD3.X R4, PT, PT, R18, UR11, RZ, P0, !PT ;  /* 0x0000000b12047c10 */ /* 0x002fe400087fe4ff */
[----:B0-----:R-:W-:-:S03]  /*1c3f0*/  IADD3.X R3, PT, PT, R8, UR11, RZ, P2, !PT ;  /* 0x0000000b08037c10 */ /* 0x001fc600097fe4ff */
[----:B------:R0:W-:Y:S04]  /*1c400*/  STL [R1+0x3ea8], R4 ;  /* 0x003ea80401007387 */ /* 0x0001e80000100800 */
[----:B------:R1:W-:Y:S04]  /*1c410*/  STL [R1+0x3eb0], R6 ;  /* 0x003eb00601007387 */ /* 0x0003e80000100800 */
[----:B------:R2:W-:Y:S01]  /*1c420*/  STL [R1+0x3eb8], R3 ;  /* 0x003eb80301007387 */ /* 0x0005e20000100800 */
[----:B0-----:R-:W-:Y:S01]  /*1c430*/  IADD3.X R4, PT, PT, R10, UR11, RZ, P3, !PT ;  /* 0x0000000b0a047c10 */ /* 0x001fe20009ffe4ff */
[----:B------:R-:W-:Y:S01]  /*1c440*/  USHF.R.S32.HI UR25, URZ, 0x1f, UR76 ;  /* 0x0000001fff197899 */ /* 0x000fe2000801144c */
[----:B------:R-:W-:Y:S01]  /*1c450*/  SHF.R.S32.HI R29, RZ, 0x1f, R29 ;  /* 0x0000001fff1d7819 */ /* 0x000fe2000001141d */
[----:B------:R-:W0:Y:S01]  /*1c460*/  LDCU UR11, c[0x0][0x3a8] ;  /* 0x00007500ff0b77ac */ /* 0x000e220008000800 */
[----:B-1----:R-:W-:Y:S01]  /*1c470*/  IADD3 R6, P1, PT, R5, UR76, RZ ;  /* 0x0000004c05067c10 */ /* 0x002fe2000ff3e0ff */
[----:B------:R1:W-:Y:S01]  /*1c480*/  STL [R1+0x3ec0], R4 ;  /* 0x003ec00401007387 */ /* 0x0003e20000100800 */
[----:B--2---:R-:W-:-:S05]  /*1c490*/  IADD3 R3, P0, PT, R23, UR76, RZ ;  /* 0x0000004c17037c10 */ /* 0x004fca000ff1e0ff */
[----:B------:R2:W-:Y:S01]  /*1c4a0*/  STL [R1+0x3ecc], R3 ;  /* 0x003ecc0301007387 */ /* 0x0005e20000100800 */
[----:B-1----:R-:W-:-:S03]  /*1c4b0*/  IADD3 R4, P2, PT, R12, UR76, RZ ;  /* 0x0000004c0c047c10 */ /* 0x002fc6000ff5e0ff */
[----:B------:R1:W-:Y:S01]  /*1c4c0*/  STL [R1+0x3ed4], R6 ;  /* 0x003ed40601007387 */ /* 0x0003e20000100800 */
[----:B--2---:R-:W-:-:S03]  /*1c4d0*/  IADD3 R3, P3, PT, R13, UR76, RZ ;  /* 0x0000004c0d037c10 */ /* 0x004fc6000ff7e0ff */
[----:B------:R2:W-:Y:S01]  /*1c4e0*/  STL [R1+0x3edc], R4 ;  /* 0x003edc0401007387 */ /* 0x0005e20000100800 */
[----:B------:R-:W-:Y:S01]  /*1c4f0*/  UIMAD UR76, UR54, 0x5e, URZ ;  /* 0x0000005e364c78a4 */ /* 0x000fe2000f8e02ff */
[----:B-1----:R-:W-:Y:S02]  /*1c500*/  IADD3.X R6, PT, PT, R11, UR25, RZ, P1, !PT ;  /* 0x000000190b067c10 */ /* 0x002fe40008ffe4ff */
[----:B------:R1:W-:Y:S01]  /*1c510*/  STL [R1+0x3ee4], R3 ;  /* 0x003ee40301007387 */ /* 0x0003e20000100800 */
[----:B--2---:R-:W-:Y:S02]  /*1c520*/  IADD3.X R4, PT, PT, R18, UR25, RZ, P0, !PT ;  /* 0x0000001912047c10 */ /* 0x004fe400087fe4ff */
[----:B-1----:R-:W-:-:S03]  /*1c530*/  IADD3.X R3, PT, PT, R8, UR25, RZ, P2, !PT ;  /* 0x0000001908037c10 */ /* 0x002fc600097fe4ff */
[----:B------:R1:W-:Y:S04]  /*1c540*/  STL [R1+0x3ec8], R4 ;  /* 0x003ec80401007387 */ /* 0x0003e80000100800 */
[----:B------:R2:W-:Y:S04]  /*1c550*/  STL [R1+0x3ed0], R6 ;  /* 0x003ed00601007387 */ /* 0x0005e80000100800 */
[----:B------:R3:W-:Y:S01]  /*1c560*/  STL [R1+0x3ed8], R3 ;  /* 0x003ed80301007387 */ /* 0x0007e20000100800 */
[----:B-1----:R-:W-:Y:S01]  /*1c570*/  IADD3.X R4, PT, PT, R10, UR25, RZ, P3, !PT ;  /* 0x000000190a047c10 */ /* 0x002fe20009ffe4ff */
[----:B------:R-:W-:Y:S01]  /*1c580*/  USHF.R.S32.HI UR54, URZ, 0x1f, UR76 ;  /* 0x0000001fff367899 */ /* 0x000fe2000801144c */
[----:B------:R-:W1:Y:S01]  /*1c590*/  LDCU UR25, c[0x0][0x3a8] ;  /* 0x00007500ff1977ac */ /* 0x000e620008000800 */
[----:B--2---:R-:W-:-:S02]  /*1c5a0*/  IADD3 R6, P1, PT, R5, UR76, RZ ;  /* 0x0000004c05067c10 */ /* 0x004fc4000ff3e0ff */
[----:B------:R2:W-:Y:S01]  /*1c5b0*/  STL [R1+0x3ee0], R4 ;  /* 0x003ee00401007387 */ /* 0x0005e20000100800 */
[----:B---3--:R-:W-:-:S05]  /*1c5c0*/  IADD3 R3, P0, PT, R23, UR76, RZ ;  /* 0x0000004c17037c10 */ /* 0x008fca000ff1e0ff */
[----:B------:R3:W-:Y:S01]  /*1c5d0*/  STL [R1+0x3eec], R3 ;  /* 0x003eec0301007387 */ /* 0x0007e20000100800 */
[----:B--2---:R-:W-:-:S03]  /*1c5e0*/  IADD3 R4, P2, PT, R12, UR76, RZ ;  /* 0x0000004c0c047c10 */ /* 0x004fc6000ff5e0ff */
[----:B------:R2:W-:Y:S01]  /*1c5f0*/  STL [R1+0x3ef4], R6 ;  /* 0x003ef40601007387 */ /* 0x0005e20000100800 */
[----:B---3--:R-:W-:-:S03]  /*1c600*/  IADD3 R3, P3, PT, R13, UR76, RZ ;  /* 0x0000004c0d037c10 */ /* 0x008fc6000ff7e0ff */
[----:B------:R3:W-:Y:S01]  /*1c610*/  STL [R1+0x3efc], R4 ;  /* 0x003efc0401007387 */ /* 0x0007e20000100800 */
[----:B------:R-:W-:Y:S01]  /*1c620*/  UIMAD UR76, UR55, 0x5d, URZ ;  /* 0x0000005d374c78a4 */ /* 0x000fe2000f8e02ff */
[----:B--2---:R-:W-:Y:S02]  /*1c630*/  IADD3.X R6, PT, PT, R11, UR54, RZ, P1, !PT ;  /* 0x000000360b067c10 */ /* 0x004fe40008ffe4ff */
[----:B------:R2:W-:Y:S01]  /*1c640*/  STL [R1+0x3f04], R3 ;  /* 0x003f040301007387 */ /* 0x0005e20000100800 */
[----:B---3--:R-:W-:Y:S02]  /*1c650*/  IADD3.X R4, PT, PT, R18, UR54, RZ, P0, !PT ;  /* 0x0000003612047c10 */ /* 0x008fe400087fe4ff */
[----:B--2---:R-:W-:-:S03]  /*1c660*/  IADD3.X R3, PT, PT, R8, UR54, RZ, P2, !PT ;  /* 0x0000003608037c10 */ /* 0x004fc600097fe4ff */
[----:B------:R2:W-:Y:S04]  /*1c670*/  STL [R1+0x3ee8], R4 ;  /* 0x003ee80401007387 */ /* 0x0005e80000100800 */
[----:B------:R3:W-:Y:S04]  /*1c680*/  STL [R1+0x3ef0], R6 ;  /* 0x003ef00601007387 */ /* 0x0007e80000100800 */
[----:B------:R4:W-:Y:S01]  /*1c690*/  STL [R1+0x3ef8], R3 ;  /* 0x003ef80301007387 */ /* 0x0009e20000100800 */
[----:B--2---:R-:W-:Y:S01]  /*1c6a0*/  IADD3.X R4, PT, PT, R10, UR54, RZ, P3, !PT ;  /* 0x000000360a047c10 */ /* 0x004fe20009ffe4ff */
[----:B------:R-:W-:Y:S01]  /*1c6b0*/  USHF.R.S32.HI UR55, URZ, 0x1f, UR76 ;  /* 0x0000001fff377899 */ /* 0x000fe2000801144c */
[----:B------:R-:W2:Y:S01]  /*1c6c0*/  LDCU UR54, c[0x0][0x3a8] ;  /* 0x00007500ff3677ac */ /* 0x000ea20008000800 */
[----:B---3--:R-:W-:-:S02]  /*1c6d0*/  IADD3 R6, P1, PT, R5, UR76, RZ ;  /* 0x0000004c05067c10 */ /* 0x008fc4000ff3e0ff */
[----:B------:R3:W-:Y:S01]  /*1c6e0*/  STL [R1+0x3f00], R4 ;  /* 0x003f000401007387 */ /* 0x0007e20000100800 */
[----:B----4-:R-:W-:-:S05]  /*1c6f0*/  IADD3 R3, P0, PT, R23, UR76, RZ ;  /* 0x0000004c17037c10 */ /* 0x010fca000ff1e0ff */
[----:B------:R4:W-:Y:S01]  /*1c700*/  STL [R1+0x3f0c], R3 ;  /* 0x003f0c0301007387 */ /* 0x0009e20000100800 */
[----:B---3--:R-:W-:-:S03]  /*1c710*/  IADD3 R4, P2, PT, R12, UR76, RZ ;  /* 0x0000004c0c047c10 */ /* 0x008fc6000ff5e0ff */
[----:B------:R3:W-:Y:S01]  /*1c720*/  STL [R1+0x3f14], R6 ;  /* 0x003f140601007387 */ /* 0x0007e20000100800 */
[----:B----4-:R-:W-:-:S03]  /*1c730*/  IADD3 R3, P3, PT, R13, UR76, RZ ;  /* 0x0000004c0d037c10 */ /* 0x010fc6000ff7e0ff */
[----:B------:R4:W-:Y:S01]  /*1c740*/  STL [R1+0x3f1c], R4 ;  /* 0x003f1c0401007387 */ /* 0x0009e20000100800 */
[----:B------:R-:W-:Y:S01]  /*1c750*/  UIMAD UR76, UR56, 0x5c, URZ ;  /* 0x0000005c384c78a4 */ /* 0x000fe2000f8e02ff */
[----:B---3--:R-:W-:Y:S02]  /*1c760*/  IADD3.X R6, PT, PT, R11, UR55, RZ, P1, !PT ;  /* 0x000000370b067c10 */ /* 0x008fe40008ffe4ff */
[----:B------:R3:W-:Y:S01]  /*1c770*/  STL [R1+0x3f24], R3 ;  /* 0x003f240301007387 */ /* 0x0007e20000100800 */
[----:B----4-:R-:W-:Y:S02]  /*1c780*/  IADD3.X R4, PT, PT, R18, UR55, RZ, P0, !PT ;  /* 0x0000003712047c10 */ /* 0x010fe400087fe4ff */
[----:B---3--:R-:W-:-:S03]  /*1c790*/  IADD3.X R3, PT, PT, R8, UR55, RZ, P2, !PT ;  /* 0x0000003708037c10 */ /* 0x008fc600097fe4ff */
[----:B------:R3:W-:Y:S04]  /*1c7a0*/  STL [R1+0x3f08], R4 ;  /* 0x003f080401007387 */ /* 0x0007e80000100800 */
[----:B------:R4:W-:Y:S04]  /*1c7b0*/  STL [R1+0x3f10], R6 ;  /* 0x003f100601007387 */ /* 0x0009e80000100800 */
[----:B------:R5:W-:Y:S01]  /*1c7c0*/  STL [R1+0x3f18], R3 ;  /* 0x003f180301007387 */ /* 0x000be20000100800 */
[----:B---3--:R-:W-:Y:S01]  /*1c7d0*/  IADD3.X R4, PT, PT, R10, UR55, RZ, P3, !PT ;  /* 0x000000370a047c10 */ /* 0x008fe20009ffe4ff */
[----:B------:R-:W-:Y:S01]  /*1c7e0*/  USHF.R.S32.HI UR56, URZ, 0x1f, UR76 ;  /* 0x0000001fff387899 */ /* 0x000fe2000801144c */
[----:B------:R-:W3:Y:S01]  /*1c7f0*/  LDCU UR55, c[0x0][0x3a8] ;  /* 0x00007500ff3777ac */ /* 0x000ee20008000800 */
[----:B----4-:R-:W-:-:S02]  /*1c800*/  IADD3 R6, P1, PT, R5, UR76, RZ ;  /* 0x0000004c05067c10 */ /* 0x010fc4000ff3e0ff */
[----:B------:R4:W-:Y:S01]  /*1c810*/  STL [R1+0x3f20], R4 ;  /* 0x003f200401007387 */ /* 0x0009e20000100800 */
[----:B-----5:R-:W-:-:S05]  /*1c820*/  IADD3 R3, P0, PT, R23, UR76, RZ ;  /* 0x0000004c17037c10 */ /* 0x020fca000ff1e0ff */
[----:B------:R5:W-:Y:S01]  /*1c830*/  STL [R1+0x3f2c], R3 ;  /* 0x003f2c0301007387 */ /* 0x000be20000100800 */
[----:B----4-:R-:W-:-:S03]  /*1c840*/  IADD3 R4, P2, PT, R12, UR76, RZ ;  /* 0x0000004c0c047c10 */ /* 0x010fc6000ff5e0ff */
[----:B------:R4:W-:Y:S01]  /*1c850*/  STL [R1+0x3f34], R6 ;  /* 0x003f340601007387 */ /* 0x0009e20000100800 */
[----:B-----5:R-:W-:-:S03]  /*1c860*/  IADD3 R3, P3, PT, R13, UR76, RZ ;  /* 0x0000004c0d037c10 */ /* 0x020fc6000ff7e0ff */
[----:B------:R5:W-:Y:S01]  /*1c870*/  STL [R1+0x3f3c], R4 ;  /* 0x003f3c0401007387 */ /* 0x000be20000100800 */
[----:B------:R-:W-:Y:S01]  /*1c880*/  UIMAD UR76, UR57, 0x5b, URZ ;  /* 0x0000005b394c78a4 */ /* 0x000fe2000f8e02ff */
[----:B----4-:R-:W-:Y:S02]  /*1c890*/  IADD3.X R6, PT, PT, R11, UR56, RZ, P1, !PT ;  /* 0x000000380b067c10 */ /* 0x010fe40008ffe4ff */
[----:B------:R4:W-:Y:S01]  /*1c8a0*/  STL [R1+0x3f44], R3 ;  /* 0x003f440301007387 */ /* 0x0009e20000100800 */
[----:B-----5:R-:W-:Y:S02]  /*1c8b0*/  IADD3.X R4, PT, PT, R18, UR56, RZ, P0, !PT ;  /* 0x0000003812047c10 */ /* 0x020fe400087fe4ff */
[----:B----4-:R-:W-:-:S03]  /*1c8c0*/  IADD3.X R3, PT, PT, R8, UR56, RZ, P2, !PT ;  /* 0x0000003808037c10 */ /* 0x010fc600097fe4ff */
[----:B------:R4:W-:Y:S04]  /*1c8d0*/  STL [R1+0x3f28], R4 ;  /* 0x003f280401007387 */ /* 0x0009e80000100800 */
[----:B------:R5:W-:Y:S04]  /*1c8e0*/  STL [R1+0x3f30], R6 ;  /* 0x003f300601007387 */ /* 0x000be80000100800 */
[----:B------:R0:W-:Y:S01]  /*1c8f0*/  STL [R1+0x3f38], R3 ;  /* 0x003f380301007387 */ /* 0x0001e20000100800 */
[----:B----4-:R-:W-:Y:S01]  /*1c900*/  IADD3.X R4, PT, PT, R10, UR56, RZ, P3, !PT ;  /* 0x000000380a047c10 */ /* 0x010fe20009ffe4ff */
[----:B------:R-:W-:Y:S01]  /*1c910*/  USHF.R.S32.HI UR57, URZ, 0x1f, UR76 ;  /* 0x0000001fff397899 */ /* 0x000fe2000801144c */
[----:B------:R-:W4:Y:S01]  /*1c920*/  LDCU UR56, c[0x0][0x3a8] ;  /* 0x00007500ff3877ac */ /* 0x000f220008000800 */
[----:B-----5:R-:W-:-:S02]  /*1c930*/  IADD3 R6, P1, PT, R5, UR76, RZ ;  /* 0x0000004c05067c10 */ /* 0x020fc4000ff3e0ff */
[----:B------:R5:W-:Y:S01]  /*1c940*/  STL [R1+0x3f40], R4 ;  /* 0x003f400401007387 */ /* 0x000be20000100800 */
[----:B0-----:R-:W-:-:S05]  /*1c950*/  IADD3 R3, P0, PT, R23, UR76, RZ ;  /* 0x0000004c17037c10 */ /* 0x001fca000ff1e0ff */
[----:B------:R0:W-:Y:S01]  /*1c960*/  STL [R1+0x3f4c], R3 ;  /* 0x003f4c0301007387 */ /* 0x0001e20000100800 */
[----:B-----5:R-:W-:-:S03]  /*1c970*/  IADD3 R4, P2, PT, R12, UR76, RZ ;  /* 0x0000004c0c047c10 */ /* 0x020fc6000ff5e0ff */
[----:B------:R5:W-:Y:S01]  /*1c980*/  STL [R1+0x3f54], R6 ;  /* 0x003f540601007387 */ /* 0x000be20000100800 */
[----:B0-----:R-:W-:-:S03]  /*1c990*/  IADD3 R3, P3, PT, R13, UR76, RZ ;  /* 0x0000004c0d037c10 */ /* 0x001fc6000ff7e0ff */
[----:B------:R0:W-:Y:S01]  /*1c9a0*/  STL [R1+0x3f5c], R4 ;  /* 0x003f5c0401007387 */ /* 0x0001e20000100800 */
[----:B------:R-:W-:Y:S01]  /*1c9b0*/  UIMAD UR76, UR58, 0x5a, URZ ;  /* 0x0000005a3a4c78a4 */ /* 0x000fe2000f8e02ff */
[----:B-----5:R-:W-:Y:S02]  /*1c9c0*/  IADD3.X R6, PT, PT, R11, UR57, RZ, P1, !PT ;  /* 0x000000390b067c10 */ /* 0x020fe40008ffe4ff */
[----:B------:R5:W-:Y:S01]  /*1c9d0*/  STL [R1+0x3f64], R3 ;  /* 0x003f640301007387 */ /* 0x000be20000100800 */
[----:B0-----:R-:W-:Y:S02]  /*1c9e0*/  IADD3.X R4, PT, PT, R18, UR57, RZ, P0, !PT ;  /* 0x0000003912047c10 */ /* 0x001fe400087fe4ff */
[----:B-----5:R-:W-:-:S03]  /*1c9f0*/  IADD3.X R3, PT, PT, R8, UR57, RZ, P2, !PT ;  /* 0x0000003908037c10 */ /* 0x020fc600097fe4ff */
[----:B------:R0:W-:Y:S04]  /*1ca00*/  STL [R1+0x3f48], R4 ;  /* 0x003f480401007387 */ /* 0x0001e80000100800 */
[----:B------:R5:W-:Y:S04]  /*1ca10*/  STL [R1+0x3f50], R6 ;  /* 0x003f500601007387 */ /* 0x000be80000100800 */
[----:B------:R1:W-:Y:S01]  /*1ca20*/  STL [R1+0x3f58], R3 ;  /* 0x003f580301007387 */ /* 0x0003e20000100800 */
[----:B0-----:R-:W-:Y:S01]  /*1ca30*/  IADD3.X R4, PT, PT, R10, UR57, RZ, P3, !PT ;  /* 0x000000390a047c10 */ /* 0x001fe20009ffe4ff */
[----:B------:R-:W-:Y:S01]  /*1ca40*/  USHF.R.S32.HI UR58, URZ, 0x1f, UR76 ;  /* 0x0000001fff3a7899 */ /* 0x000fe2000801144c */
[----:B------:R-:W0:Y:S01]  /*1ca50*/  LDCU UR57, c[0x0][0x3a8] ;  /* 0x00007500ff3977ac */ /* 0x000e220008000800 */
[----:B-----5:R-:W-:-:S02]  /*1ca60*/  IADD3 R6, P1, PT, R5, UR76, RZ ;  /* 0x0000004c05067c10 */ /* 0x020fc4000ff3e0ff */
[----:B------:R5:W-:Y:S01]  /*1ca70*/  STL [R1+0x3f60], R4 ;  /* 0x003f600401007387 */ /* 0x000be20000100800 */
[----:B-1----:R-:W-:-:S05]  /*1ca80*/  IADD3 R3, P0, PT, R23, UR76, RZ ;  /* 0x0000004c17037c10 */ /* 0x002fca000ff1e0ff */
[----:B------:R1:W-:Y:S01]  /*1ca90*/  STL [R1+0x3f6c], R3 ;  /* 0x003f6c0301007387 */ /* 0x0003e20000100800 */
[----:B-----5:R-:W-:-:S03]  /*1caa0*/  IADD3 R4, P2, PT, R12, UR76, RZ ;  /* 0x0000004c0c047c10 */ /* 0x020fc6000ff5e0ff */
[----:B------:R5:W-:Y:S01]  /*1cab0*/  STL [R1+0x3f74], R6 ;  /* 0x003f740601007387 */ /* 0x000be20000100800 */
[----:B-1----:R-:W-:-:S03]  /*1cac0*/  IADD3 R3, P3, PT, R13, UR76, RZ ;  /* 0x0000004c0d037c10 */ /* 0x002fc6000ff7e0ff */
[----:B------:R1:W-:Y:S01]  /*1cad0*/  STL [R1+0x3f7c], R4 ;  /* 0x003f7c0401007387 */ /* 0x0003e20000100800 */
[----:B------:R-:W-:Y:S01]  /*1cae0*/  UIMAD UR76, UR59, 0x59, URZ ;  /* 0x000000593b4c78a4 */ /* 0x000fe2000f8e02ff */
[----:B-----5:R-:W-:Y:S02]  /*1caf0*/  IADD3.X R6, PT, PT, R11, UR58, RZ, P1, !PT ;  /* 0x0000003a0b067c10 */ /* 0x020fe40008ffe4ff */
[----:B------:R5:W-:Y:S01]  /*1cb00*/  STL [R1+0x3f84], R3 ;  /* 0x003f840301007387 */ /* 0x000be20000100800 */
[----:B-1----:R-:W-:Y:S02]  /*1cb10*/  IADD3.X R4, PT, PT, R18, UR58, RZ, P0, !PT ;  /* 0x0000003a12047c10 */ /* 0x002fe400087fe4ff */
[----:B-----5:R-:W-:-:S03]  /*1cb20*/  IADD3.X R3, PT, PT, R8, UR58, RZ, P2, !PT ;  /* 0x0000003a08037c10 */ /* 0x020fc600097fe4ff */
[----:B------:R1:W-:Y:S04]  /*1cb30*/  STL [R1+0x3f68], R4 ;  /* 0x003f680401007387 */ /* 0x0003e80000100800 */
[----:B------:R5:W-:Y:S04]  /*1cb40*/  STL [R1+0x3f70], R6 ;  /* 0x003f700601007387 */ /* 0x000be80000100800 */
[----:B------:R0:W-:Y:S01]  /*1cb50*/  STL [R1+0x3f78], R3 ;  /* 0x003f780301007387 */ /* 0x0001e20000100800 */
[----:B-1----:R-:W-:Y:S01]  /*1cb60*/  IADD3.X R4, PT, PT, R10, UR58, RZ, P3, !PT ;  /* 0x0000003a0a047c10 */ /* 0x002fe20009ffe4ff */
[----:B------:R-:W-:Y:S01]  /*1cb70*/  USHF.R.S32.HI UR59, URZ, 0x1f, UR76 ;  /* 0x0000001fff3b7899 */ /* 0x000fe2000801144c */
[----:B------:R-:W1:Y:S01]  /*1cb80*/  LDCU UR58, c[0x0][0x3a8] ;  /* 0x00007500ff3a77ac */ /* 0x000e620008000800 */
        /* <DEDUP_REMOVED lines=331> */
[----:B------:R-:W0:Y:S01]  /*1e040*/  LDCU UR76, c[0x0][0x3a8] ;  /* 0x00007500ff4c77ac */ /* 0x000e220008000800 */
        /* <DEDUP_REMOVED lines=8> */
[----:B------:R-:W-:-:S02]  /*1e0d0*/  USHF.R.S32.HI UR4, URZ, 0x1f, UR5 ;  /* 0x0000001fff047899 */ /* 0x000fc40008011405 */
[----:B-----5:R-:W-:Y:S02]  /*1e0e0*/  IADD3 R6, P1, PT, R5, UR5, RZ ;  /* 0x0000000505067c10 */ /* 0x020fe4000ff3e0ff */
[----:B0-----:R-:W-:Y:S01]  /*1e0f0*/  IADD3 R3, P0, PT, R23, UR5, RZ ;  /* 0x0000000517037c10 */ /* 0x001fe2000ff1e0ff */
[----:B------:R0:W-:Y:S04]  /*1e100*/  STL [R1+0x41c0], R4 ;  /* 0x0041c00401007387 */ /* 0x0001e80000100800 */
[----:B------:R1:W-:Y:S01]  /*1e110*/  STL [R1+0x41cc], R3 ;  /* 0x0041cc0301007387 */ /* 0x0003e20000100800 */
[----:B0-----:R-:W-:-:S03]  /*1e120*/  IADD3 R4, P2, PT, R12, UR5, RZ ;  /* 0x000000050c047c10 */ /* 0x001fc6000ff5e0ff */
[----:B------:R0:W-:Y:S01]  /*1e130*/  STL [R1+0x41d4], R6 ;  /* 0x0041d40601007387 */ /* 0x0001e20000100800 */
[----:B-1----:R-:W-:-:S03]  /*1e140*/  IADD3 R3, P3, PT, R13, UR5, RZ ;  /* 0x000000050d037c10 */ /* 0x002fc6000ff7e0ff */
[----:B------:R1:W-:Y:S04]  /*1e150*/  STL [R1+0x41dc], R4 ;  /* 0x0041dc0401007387 */ /* 0x0003e80000100800 */
[----:B------:R5:W-:Y:S01]  /*1e160*/  STL [R1+0x41e4], R3 ;  /* 0x0041e40301007387 */ /* 0x000be20000100800 */
[----:B0-----:R-:W-:-:S03]  /*1e170*/  IADD3.X R6, PT, PT, R11, UR4, RZ, P1, !PT ;  /* 0x000000040b067c10 */ /* 0x001fc60008ffe4ff */
[----:B------:R-:W2:Y:S01]  /*1e180*/  LDL R17, [R1+0x28] ;  /* 0x0000280001117983 */ /* 0x000ea20000100800 */
[----:B-1----:R-:W-:Y:S02]  /*1e190*/  IADD3.X R4, PT, PT, R8, UR4, RZ, P2, !PT ;  /* 0x0000000408047c10 */ /* 0x002fe400097fe4ff */
[----:B-----5:R-:W-:-:S05]  /*1e1a0*/  IADD3.X R3, PT, PT, R18, UR4, RZ, P0, !PT ;  /* 0x0000000412037c10 */ /* 0x020fca00087fe4ff */
[----:B------:R0:W-:Y:S04]  /*1e1b0*/  STL [R1+0x41c8], R3 ;  /* 0x0041c80301007387 */ /* 0x0001e80000100800 */
[----:B------:R-:W-:Y:S04]  /*1e1c0*/  STL [R1+0x41d0], R6 ;  /* 0x0041d00601007387 */ /* 0x000fe80000100800 */
[----:B------:R1:W-:Y:S01]  /*1e1d0*/  STL [R1+0x41d8], R4 ;  /* 0x0041d80401007387 */ /* 0x0003e20000100800 */
[----:B0-----:R-:W-:-:S05]  /*1e1e0*/  IADD3.X R3, PT, PT, R10, UR4, RZ, P3, !PT ;  /* 0x000000040a037c10 */ /* 0x001fca0009ffe4ff */
[----:B------:R0:W-:Y:S01]  /*1e1f0*/  STL [R1+0x41e0], R3 ;  /* 0x0041e00301007387 */ /* 0x0001e20000100800 */
[----:B-1----:R-:W-:-:S03]  /*1e200*/  IADD3 R4, P0, PT, R23, UR6, RZ ;  /* 0x0000000617047c10 */ /* 0x002fc6000ff1e0ff */
[----:B------:R-:W5:Y:S04]  /*1e210*/  LDL R6, [R1+0x64] ;  /* 0x0000640001067983 */ /* 0x000f680000100800 */
[----:B------:R1:W-:Y:S04]  /*1e220*/  STL [R1+0x41ec], R4 ;  /* 0x0041ec0401007387 */ /* 0x0003e80000100800 */
[----:B------:R-:W3:Y:S01]  /*1e230*/  LDL R26, [R1+0x6c] ;  /* 0x00006c00011a7983 */ /* 0x000ee20000100800 */
[----:B0-----:R-:W-:Y:S01]  /*1e240*/  IADD3 R3, P1, PT, R5, UR6, RZ ;  /* 0x0000000605037c10 */ /* 0x001fe2000ff3e0ff */
[----:B------:R-:W-:-:S02]  /*1e250*/  USHF.R.S32.HI UR4, URZ, 0x1f, UR6 ;  /* 0x0000001fff047899 */ /* 0x000fc40008011406 */
[----:B-1----:R-:W-:Y:S02]  /*1e260*/  IADD3 R4, P2, PT, R12, UR6, RZ ;  /* 0x000000060c047c10 */ /* 0x002fe4000ff5e0ff */
[----:B------:R0:W-:Y:S02]  /*1e270*/  STL [R1+0x41f4], R3 ;  /* 0x0041f40301007387 */ /* 0x0001e40000100800 */
[----:B------:R-:W-:Y:S02]  /*1e280*/  IADD3.X R7, PT, PT, R11, UR4, RZ, P1, !PT ;  /* 0x000000040b077c10 */ /* 0x000fe40008ffe4ff */
[----:B------:R1:W-:Y:S01]  /*1e290*/  STL [R1+0x41fc], R4 ;  /* 0x0041fc0401007387 */ /* 0x0003e20000100800 */
[----:B0-----:R-:W-:Y:S02]  /*1e2a0*/  IADD3 R3, P3, PT, R13, UR6, RZ ;  /* 0x000000060d037c10 */ /* 0x001fe4000ff7e0ff */
[----:B-1----:R-:W-:-:S03]  /*1e2b0*/  IADD3.X R4, PT, PT, R18, UR4, RZ, P0, !PT ;  /* 0x0000000412047c10 */ /* 0x002fc600087fe4ff */
[----:B------:R0:W-:Y:S04]  /*1e2c0*/  STL [R1+0x4204], R3 ;  /* 0x0042040301007387 */ /* 0x0001e80000100800 */
[----:B------:R1:W-:Y:S01]  /*1e2d0*/  STL [R1+0x41e8], R4 ;  /* 0x0041e80401007387 */ /* 0x0003e20000100800 */
[----:B0-----:R-:W-:-:S03]  /*1e2e0*/  IADD3.X R3, PT, PT, R8, UR4, RZ, P2, !PT ;  /* 0x0000000408037c10 */ /* 0x001fc600097fe4ff */
[----:B------:R-:W-:Y:S01]  /*1e2f0*/  STL [R1+0x41f0], R7 ;  /* 0x0041f00701007387 */ /* 0x000fe20000100800 */
[----:B-1----:R-:W-:-:S03]  /*1e300*/  IADD3.X R4, PT, PT, R10, UR4, RZ, P3, !PT ;  /* 0x000000040a047c10 */ /* 0x002fc60009ffe4ff */
[----:B------:R0:W-:Y:S01]  /*1e310*/  STL [R1+0x41f8], R3 ;  /* 0x0041f80301007387 */ /* 0x0001e20000100800 */
[----:B------:R-:W-:Y:S01]  /*1e320*/  IADD3 R5, P1, PT, R5, UR7, RZ ;  /* 0x0000000705057c10 */ /* 0x000fe2000ff3e0ff */
[----:B------:R-:W-:Y:S02]  /*1e330*/  USHF.R.S32.HI UR4, URZ, 0x1f, UR7 ;  /* 0x0000001fff047899 */ /* 0x000fe40008011407 */
[----:B------:R1:W-:Y:S01]  /*1e340*/  STL [R1+0x4200], R4 ;  /* 0x0042000401007387 */ /* 0x0003e20000100800 */
[----:B0-----:R-:W-:Y:S02]  /*1e350*/  IADD3 R3, P0, PT, R23, UR7, RZ ;  /* 0x0000000717037c10 */ /* 0x001fe4000ff1e0ff */
[----:B-1----:R-:W-:-:S03]  /*1e360*/  IADD3 R4, P2, PT, R12, UR7, RZ ;  /* 0x000000070c047c10 */ /* 0x002fc6000ff5e0ff */
[----:B------:R0:W-:Y:S04]  /*1e370*/  STL [R1+0x420c], R3 ;  /* 0x00420c0301007387 */ /* 0x0001e80000100800 */
[----:B------:R-:W-:Y:S01]  /*1e380*/  STL [R1+0x4214], R5 ;  /* 0x0042140501007387 */ /* 0x000fe20000100800 */
[----:B0-----:R-:W-:-:S03]  /*1e390*/  IADD3 R3, P3, PT, R13, UR7, RZ ;  /* 0x000000070d037c10 */ /* 0x001fc6000ff7e0ff */
[----:B------:R0:W-:Y:S01]  /*1e3a0*/  STL [R1+0x421c], R4 ;  /* 0x00421c0401007387 */ /* 0x0001e20000100800 */
[----:B------:R-:W-:Y:S02]  /*1e3b0*/  USHF.R.S32.HI UR5, URZ, 0x1f, UR9 ;  /* 0x0000001fff057899 */ /* 0x000fe40008011409 */
[----:B------:R-:W-:Y:S01]  /*1e3c0*/  USHF.R.S32.HI UR6, URZ, 0x1f, UR10 ;  /* 0x0000001fff067899 */ /* 0x000fe2000801140a */
[----:B------:R1:W-:Y:S01]  /*1e3d0*/  STL [R1+0x4224], R3 ;  /* 0x0042240301007387 */ /* 0x0003e20000100800 */
[----:B------:R-:W2:Y:S01]  /*1e3e0*/  LDCU UR7, c[0x0][0x3a8] ;  /* 0x00007500ff0777ac */ /* 0x000ea20008000800 */
[----:B0-----:R-:W-:Y:S02]  /*1e3f0*/  IADD3.X R4, PT, PT, R18, UR4, RZ, P0, !PT ;  /* 0x0000000412047c10 */ /* 0x001fe400087fe4ff */
[----:B-1----:R-:W-:Y:S02]  /*1e400*/  IADD3.X R3, PT, PT, R11, UR4, RZ, P1, !PT ;  /* 0x000000040b037c10 */ /* 0x002fe40008ffe4ff */
[----:B------:R-:W4:Y:S04]  /*1e410*/  LDL R11, [R1+0x8c] ;  /* 0x00008c00010b7983 */ /* 0x000f280000100800 */
[----:B------:R0:W-:Y:S04]  /*1e420*/  STL [R1+0x4208], R4 ;  /* 0x0042080401007387 */ /* 0x0001e80000100800 */
[----:B------:R1:W-:Y:S01]  /*1e430*/  STL [R1+0x4210], R3 ;  /* 0x0042100301007387 */ /* 0x0003e20000100800 */
[----:B0-----:R-:W-:-:S02]  /*1e440*/  IADD3.X R4, PT, PT, R8, UR4, RZ, P2, !PT ;  /* 0x0000000408047c10 */ /* 0x001fc400097fe4ff */
[----:B-1----:R-:W-:Y:S02]  /*1e450*/  IADD3.X R3, PT, PT, R10, UR4, RZ, P3, !PT ;  /* 0x000000040a037c10 */ /* 0x002fe40009ffe4ff */
[----:B------:R-:W4:Y:S04]  /*1e460*/  LDL R10, [R1+0xa0] ;  /* 0x0000a000010a7983 */ /* 0x000f280000100800 */
[----:B------:R-:W-:Y:S04]  /*1e470*/  STL [R1+0x4218], R4 ;  /* 0x0042180401007387 */ /* 0x000fe80000100800 */
[----:B------:R0:W-:Y:S04]  /*1e480*/  STL [R1+0x4220], R3 ;  /* 0x0042200301007387 */ /* 0x0001e80000100800 */
[----:B------:R1:W-:Y:S01]  /*1e490*/  STL [R1+0x4910], R0 ;  /* 0x0049100001007387 */ /* 0x0003e20000100800 */
[----:B0-----:R-:W-:-:S02]  /*1e4a0*/  SHF.R.S32.HI R3, RZ, 0x1f, R0 ;  /* 0x0000001fff037819 */ /* 0x001fc40000011400 */
[----:B-1----:R-:W-:Y:S02]  /*1e4b0*/  SHF.R.S32.HI R0, RZ, 0x1f, R2 ;  /* 0x0000001fff007819 */ /* 0x002fe40000011402 */
[----:B--2---:R-:W-:-:S05]  /*1e4c0*/  SHF.R.S32.HI R4, RZ, 0x1f, R17 ;  /* 0x0000001fff047819 */ /* 0x004fca0000011411 */
[----:B------:R5:W-:Y:S04]  /*1e4d0*/  STL [R1+0x8], R4 ;  /* 0x0000080401007387 */ /* 0x000be80000100800 */
[----:B------:R-:W-:Y:S04]  /*1e4e0*/  STL [R1+0x4], R3 ;  /* 0x0000040301007387 */ /* 0x000fe80000100800 */
[----:B------:R-:W2:Y:S04]  /*1e4f0*/  LDL R13, [R1+0xec] ;  /* 0x0000ec00010d7983 */ /* 0x000ea80000100800 */
[----:B------:R-:W-:Y:S04]  /*1e500*/  STL [R1+0x48fc], R2 ;  /* 0x0048fc0201007387 */ /* 0x000fe80000100800 */
[----:B------:R-:W-:Y:S01]  /*1e510*/  STL [R1], R0 ;  /* 0x0000000001007387 */ /* 0x000fe20000100800 */
[----:B-----5:R-:W-:-:S05]  /*1e520*/  SHF.R.S32.HI R4, RZ, 0x1f, R6 ;  /* 0x0000001fff047819 */ /* 0x020fca0000011406 */
[----:B------:R-:W-:Y:S01]  /*1e530*/  STL [R1+0x48e0], R4 ;  /* 0x0048e00401007387 */ /* 0x000fe20000100800 */
[----:B---3--:R-:W-:-:S03]  /*1e540*/  SHF.R.S32.HI R5, RZ, 0x1f, R26 ;  /* 0x0000001fff057819 */ /* 0x008fc6000001141a */
[----:B------:R-:W3:Y:S04]  /*1e550*/  LDL R15, [R1+0x120] ;  /* 0x00012000010f7983 */ /* 0x000ee80000100800 */
[----:B------:R-:W5:Y:S04]  /*1e560*/  LDL R23, [R1+0x124] ;  /* 0x0001240001177983 */ /* 0x000f680000100800 */
[----:B------:R-:W2:Y:S04]  /*1e570*/  LDL R17, [R1+0x148] ;  /* 0x0001480001117983 */ /* 0x000ea80000100800 */
[----:B------:R-:W2:Y:S04]  /*1e580*/  LDL R26, [R1+0x3a0] ;  /* 0x0003a000011a7983 */ /* 0x000ea80000100800 */
[----:B------:R0:W-:Y:S04]  /*1e590*/  STL [R1+0x48dc], R5 ;  /* 0x0048dc0501007387 */ /* 0x0001e80000100800 */
[----:B0-----:R-:W2:Y:S02]  /*1e5a0*/  LDL.LU R5, [R1+0x80] ;  /* 0x0000800001057983 */ /* 0x001ea40000300800 */
[----:B--2---:R-:W-:-:S02]  /*1e5b0*/  SHF.R.S32.HI R6, RZ, 0x1f, R5 ;  /* 0x0000001fff067819 */ /* 0x004fc40000011405 */
[----:B------:R-:W-:Y:S04]  /*1e5c0*/  STL [R1+0x48e8], R5 ;  /* 0x0048e80501007387 */ /* 0x000fe80000100800 */
[----:B------:R0:W-:Y:S04]  /*1e5d0*/  STL [R1+0x48d8], R6 ;  /* 0x0048d80601007387 */ /* 0x0001e80000100800 */
[----:B0-----:R-:W2:Y:S02]  /*1e5e0*/  LDL.LU R6, [R1+0x84] ;  /* 0x0000840001067983 */ /* 0x001ea40000300800 */
[----:B--2---:R-:W-:-:S02]  /*1e5f0*/  SHF.R.S32.HI R7, RZ, 0x1f, R6 ;  /* 0x0000001fff077819 */ /* 0x004fc40000011406 */
[----:B------:R-:W-:Y:S04]  /*1e600*/  STL [R1+0x48e4], R6 ;  /* 0x0048e40601007387 */ /* 0x000fe80000100800 */
[----:B------:R0:W-:Y:S04]  /*1e610*/  STL [R1+0x48d4], R7 ;  /* 0x0048d40701007387 */ /* 0x0001e80000100800 */
[----:B0-----:R-:W2:Y:S01]  /*1e620*/  LDL.LU R7, [R1+0x88] ;  /* 0x0000880001077983 */ /* 0x001ea20000300800 */
[----:B----4-:R-:W-:Y:S02]  /*1e630*/  SHF.R.S32.HI R9, RZ, 0x1f, R11 ;  /* 0x0000001fff097819 */ /* 0x010fe4000001140b */
[----:B------:R-:W-:-:S02]  /*1e640*/  SHF.R.S32.HI R10, RZ, 0x1f, R10 ;  /* 0x0000001fff0a7819 */ /* 0x000fc4000001140a */
[----:B--2---:R-:W-:-:S05]  /*1e650*/  SHF.R.S32.HI R8, RZ, 0x1f, R7 ;  /* 0x0000001fff087819 */ /* 0x004fca0000011407 */
[----:B------:R-:W-:Y:S04]  /*1e660*/  STL [R1+0x48f0], R8 ;  /* 0x0048f00801007387 */ /* 0x000fe80000100800 */
[----:B------:R-:W-:Y:S04]  /*1e670*/  STL [R1+0x48ec], R7 ;  /* 0x0048ec0701007387 */ /* 0x000fe80000100800 */
[----:B------:R-:W2:Y:S04]  /*1e680*/  LDL R18, [R1+0x39c] ;  /* 0x00039c0001127983 */ /* 0x000ea80000100800 */
[----:B------:R-:W-:Y:S04]  /*1e690*/  STL [R1+0x4914], R9 ;  /* 0x0049140901007387 */ /* 0x000fe80000100800 */
[----:B------:R0:W-:Y:S04]  /*1e6a0*/  STL [R1+0x48d0], R10 ;  /* 0x0048d00a01007387 */ /* 0x0001e80000100800 */
[----:B0-----:R-:W4:Y:S01]  /*1e6b0*/  LDL.LU R10, [R1+0xe4] ;  /* 0x0000e400010a7983 */ /* 0x001f220000300800 */
[----:B------:R-:W-:-:S02]  /*1e6c0*/  SHF.R.S32.HI R12, RZ, 0x1f, R13 ;  /* 0x0000001fff0c7819 */ /* 0x000fc4000001140d */
[----:B----4-:R-:W-:-:S05]  /*1e6d0*/  SHF.R.S32.HI R11, RZ, 0x1f, R10 ;  /* 0x0000001fff0b7819 */ /* 0x010fca000001140a */
[----:B------:R-:W-:Y:S04]  /*1e6e0*/  STL [R1+0x491c], R11 ;  /* 0x00491c0b01007387 */ /* 0x000fe80000100800 */
[----:B------:R-:W-:Y:S04]  /*1e6f0*/  STL [R1+0x4918], R10 ;  /* 0x0049180a01007387 */ /* 0x000fe80000100800 */
[----:B------:R-:W4:Y:S04]  /*1e700*/  LDL R19, [R1+0x398] ;  /* 0x0003980001137983 */ /* 0x000f280000100800 */
[----:B------:R-:W4:Y:S04]  /*1e710*/  LDL R20, [R1+0x394] ;  /* 0x0003940001147983 */ /* 0x000f280000100800 */
[----:B------:R-:W4:Y:S04]  /*1e720*/  LDL R21, [R1+0x390] ;  /* 0x0003900001157983 */ /* 0x000f280000100800 */
[----:B------:R0:W-:Y:S04]  /*1e730*/  STL [R1+0x48cc], R12 ;  /* 0x0048cc0c01007387 */ /* 0x0001e80000100800 */
[----:B0-----:R-:W4:Y:S01]  /*1e740*/  LDL.LU R12, [R1+0xf4] ;  /* 0x0000f400010c7983 */ /* 0x001f220000300800 */
[----:B---3--:R-:W-:-:S02]  /*1e750*/  SHF.R.S32.HI R14, RZ, 0x1f, R15 ;  /* 0x0000001fff0e7819 */ /* 0x008fc4000001140f */
[----:B-----5:R-:W-:Y:S02]  /*1e760*/  SHF.R.S32.HI R15, RZ, 0x1f, R23 ;  /* 0x0000001fff0f7819 */ /* 0x020fe40000011417 */
[----:B------:R-:W-:Y:S02]  /*1e770*/  SHF.R.S32.HI R16, RZ, 0x1f, R17 ;  /* 0x0000001fff107819 */ /* 0x000fe40000011411 */
[----:B------:R-:W-:Y:S02]  /*1e780*/  SHF.R.S32.HI R17, RZ, 0x1f, R26 ;  /* 0x0000001fff117819 */ /* 0x000fe4000001141a */
[----:B--2---:R-:W-:Y:S02]  /*1e790*/  SHF.R.S32.HI R18, RZ, 0x1f, R18 ;  /* 0x0000001fff127819 */ /* 0x004fe40000011412 */
[----:B----4-:R-:W-:-:S05]  /*1e7a0*/  SHF.R.S32.HI R13, RZ, 0x1f, R12 ;  /* 0x0000001fff0d7819 */ /* 0x010fca000001140c */
[----:B------:R-:W-:Y:S04]  /*1e7b0*/  STL [R1+0x4924], R13 ;  /* 0x0049240d01007387 */ /* 0x000fe80000100800 */
[----:B------:R0:W-:Y:S04]  /*1e7c0*/  STL [R1+0x4920], R12 ;  /* 0x0049200c01007387 */ /* 0x0001e80000100800 */
[----:B------:R-:W2:Y:S04]  /*1e7d0*/  LDL R22, [R1+0x38c] ;  /* 0x00038c0001167983 */ /* 0x000ea80000100800 */
[----:B------:R1:W-:Y:S04]  /*1e7e0*/  STL [R1+0x4928], R14 ;  /* 0x0049280e01007387 */ /* 0x0003e80000100800 */
[----:B------:R-:W-:Y:S04]  /*1e7f0*/  STL [R1+0x492c], R15 ;  /* 0x00492c0f01007387 */ /* 0x000fe80000100800 */
[----:B------:R-:W3:Y:S04]  /*1e800*/  LDL R23, [R1+0x388] ;  /* 0x0003880001177983 */ /* 0x000ee80000100800 */
[----:B------:R-:W-:Y:S04]  /*1e810*/  STL [R1+0x4930], R16 ;  /* 0x0049301001007387 */ /* 0x000fe80000100800 */
[----:B------:R-:W4:Y:S04]  /*1e820*/  LDL R24, [R1+0x384] ;  /* 0x0003840001187983 */ /* 0x000f280000100800 */
[----:B------:R-:W5:Y:S04]  /*1e830*/  LDL R25, [R1+0x380] ;  /* 0x0003800001197983 */ /* 0x000f680000100800 */
[----:B------:R-:W5:Y:S04]  /*1e840*/  LDL R26, [R1+0x37c] ;  /* 0x00037c00011a7983 */ /* 0x000f680000100800 */
[----:B------:R-:W5:Y:S04]  /*1e850*/  LDL R27, [R1+0x378] ;  /* 0x00037800011b7983 */ /* 0x000f680000100800 */
[----:B------:R-:W-:Y:S04]  /*1e860*/  STL [R1+0x4934], R17 ;  /* 0x0049341101007387 */ /* 0x000fe80000100800 */
[----:B0-----:R-:W1:Y:S04]  /*1e870*/  LDL R12, [R1+0x370] ;  /* 0x00037000010c7983 */ /* 0x001e680000100800 */
[----:B------:R-:W5:Y:S04]  /*1e880*/  LDL R13, [R1+0x36c] ;  /* 0x00036c00010d7983 */ /* 0x000f680000100800 */
[----:B------:R-:W5:Y:S04]  /*1e890*/  LDL R10, [R1+0x368] ;  /* 0x00036800010a7983 */ /* 0x000f680000100800 */
[----:B------:R-:W5:Y:S04]  /*1e8a0*/  LDL R11, [R1+0x364] ;  /* 0x00036400010b7983 */ /* 0x000f680000100800 */
[----:B------:R-:W5:Y:S04]  /*1e8b0*/  LDL R9, [R1+0x360] ;  /* 0x0003600001097983 */ /* 0x000f680000100800 */
[----:B------:R-:W5:Y:S04]  /*1e8c0*/  LDL R7, [R1+0x35c] ;  /* 0x00035c0001077983 */ /* 0x000f680000100800 */
[----:B------:R-:W5:Y:S04]  /*1e8d0*/  LDL R8, [R1+0x358] ;  /* 0x0003580001087983 */ /* 0x000f680000100800 */
[----:B------:R-:W5:Y:S04]  /*1e8e0*/  LDL R4, [R1+0x354] ;  /* 0x0003540001047983 */ /* 0x000f680000100800 */
[----:B------:R-:W-:Y:S04]  /*1e8f0*/  STL [R1+0x4938], R18 ;  /* 0x0049381201007387 */ /* 0x000fe80000100800 */
[----:B------:R-:W5:Y:S01]  /*1e900*/  LDL R0, [R1+0x350] ;  /* 0x0003500001007983 */ /* 0x000f620000100800 */
[----:B------:R-:W-:-:S02]  /*1e910*/  SHF.R.S32.HI R19, RZ, 0x1f, R19 ;  /* 0x0000001fff137819 */ /* 0x000fc40000011413 */
[----:B------:R-:W-:-:S03]  /*1e920*/  SHF.R.S32.HI R20, RZ, 0x1f, R20 ;  /* 0x0000001fff147819 */ /* 0x000fc60000011414 */
[----:B------:R-:W-:Y:S01]  /*1e930*/  STL [R1+0x493c], R19 ;  /* 0x00493c1301007387 */ /* 0x000fe20000100800 */
[----:B------:R-:W-:-:S03]  /*1e940*/  SHF.R.S32.HI R21, RZ, 0x1f, R21 ;  /* 0x0000001fff157819 */ /* 0x000fc60000011415 */
[----:B------:R-:W-:Y:S04]  /*1e950*/  STL [R1+0x4940], R20 ;  /* 0x0049401401007387 */ /* 0x000fe80000100800 */
[----:B------:R-:W5:Y:S04]  /*1e960*/  LDL R6, [R1+0x34c] ;  /* 0x00034c0001067983 */ /* 0x000f680000100800 */
[----:B------:R-:W5:Y:S04]  /*1e970*/  LDL R3, [R1+0x348] ;  /* 0x0003480001037983 */ /* 0x000f680000100800 */
[----:B------:R-:W-:Y:S04]  /*1e980*/  STL [R1+0x4944], R21 ;  /* 0x0049441501007387 */ /* 0x000fe80000100800 */
[----:B------:R-:W5:Y:S04]  /*1e990*/  LDL R5, [R1+0x344] ;  /* 0x0003440001057983 */ /* 0x000f680000100800 */
[----:B------:R-:W5:Y:S01]  /*1e9a0*/  LDL R28, [R1+0x340] ;  /* 0x00034000011c7983 */ /* 0x000f620000100800 */
[----:B--2---:R-:W-:-:S05]  /*1e9b0*/  SHF.R.S32.HI R22, RZ, 0x1f, R22 ;  /* 0x0000001fff167819 */ /* 0x004fca0000011416 */
[----:B------:R-:W-:Y:S04]  /*1e9c0*/  STL [R1+0x4948], R22 ;  /* 0x0049481601007387 */ /* 0x000fe80000100800 */
[----:B------:R-:W2:Y:S01]  /*1e9d0*/  LDL R2, [R1+0x33c] ;  /* 0x00033c0001027983 */ /* 0x000ea20000100800 */
[----:B---3--:R-:W-:Y:S02]  /*1e9e0*/  SHF.R.S32.HI R23, RZ, 0x1f, R23 ;  /* 0x0000001fff177819 */ /* 0x008fe40000011417 */
[----:B----4-:R-:W-:-:S03]  /*1e9f0*/  SHF.R.S32.HI R24, RZ, 0x1f, R24 ;  /* 0x0000001fff187819 */ /* 0x010fc60000011418 */
[----:B------:R-:W-:Y:S04]  /*1ea00*/  STL [R1+0x494c], R23 ;  /* 0x00494c1701007387 */ /* 0x000fe80000100800 */
[----:B------:R0:W-:Y:S01]  /*1ea10*/  STL [R1+0x4950], R24 ;  /* 0x0049501801007387 */ /* 0x0001e20000100800 */
[----:B-1----:R-:W-:Y:S02]  /*1ea20*/  SHF.R.S32.HI R14, RZ, 0x1f, R12 ;  /* 0x0000001fff0e7819 */ /* 0x002fe4000001140c */
[----:B-----5:R-:W-:-:S03]  /*1ea30*/  SHF.R.S32.HI R13, RZ, 0x1f, R13 ;  /* 0x0000001fff0d7819 */ /* 0x020fc6000001140d */
[----:B------:R-:W-:Y:S01]  /*1ea40*/  STL [R1+0xc], R14 ;  /* 0x00000c0e01007387 */ /* 0x000fe20000100800 */
[----:B------:R-:W-:-:S03]  /*1ea50*/  SHF.R.S32.HI R12, RZ, 0x1f, R10 ;  /* 0x0000001fff0c7819 */ /* 0x000fc6000001140a */
        /* <DEDUP_REMOVED lines=8> */
[----:B------:R-:W-:Y:S04]  /*1eae0*/  STL [R1+0x20], R9 ;  /* 0x0000200901007387 */ /* 0x000fe80000100800 */
[----:B0-----:R-:W3:Y:S01]  /*1eaf0*/  LDL R24, [R1+0x338] ;  /* 0x0003380001187983 */ /* 0x001ee20000100800 */
[----:B------:R-:W-:-:S03]  /*1eb00*/  SHF.R.S32.HI R7, RZ, 0x1f, R4 ;  /* 0x0000001fff077819 */ /* 0x000fc60000011404 */
[----:B------:R0:W-:Y:S04]  /*1eb10*/  STL [R1+0x24], R8 ;  /* 0x0000240801007387 */ /* 0x0001e80000100800 */
[----:B------:R-:W4:Y:S01]  /*1eb20*/  LDL R4, [R1+0x334] ;  /* 0x0003340001047983 */ /* 0x000f220000100800 */
[----:B------:R-:W-:-:S03]  /*1eb30*/  SHF.R.S32.HI R0, RZ, 0x1f, R0 ;  /* 0x0000001fff007819 */ /* 0x000fc60000011400 */
[----:B------:R-:W-:Y:S04]  /*1eb40*/  STL [R1+0x2c], R7 ;  /* 0x00002c0701007387 */ /* 0x000fe80000100800 */
[----:B------:R-:W5:Y:S04]  /*1eb50*/  LDL R23, [R1+0x330] ;  /* 0x0003300001177983 */ /* 0x000f680000100800 */
[----:B------:R-:W5:Y:S04]  /*1eb60*/  LDL R22, [R1+0x32c] ;  /* 0x00032c0001167983 */ /* 0x000f680000100800 */
[----:B------:R1:W-:Y:S04]  /*1eb70*/  STL [R1+0x30], R0 ;  /* 0x0000300001007387 */ /* 0x0003e80000100800 */
[----:B------:R-:W5:Y:S04]  /*1eb80*/  LDL R21, [R1+0x328] ;  /* 0x0003280001157983 */ /* 0x000f680000100800 */
[----:B0-----:R-:W5:Y:S01]  /*1eb90*/  LDL R8, [R1+0x324] ;  /* 0x0003240001087983 */ /* 0x001f620000100800 */
[----:B------:R-:W-:-:S03]  /*1eba0*/  SHF.R.S32.HI R9, RZ, 0x1f, R6 ;  /* 0x0000001fff097819 */ /* 0x000fc60000011406 */
[----:B-1----:R-:W5:Y:S01]  /*1ebb0*/  LDL R0, [R1+0x320] ;  /* 0x0003200001007983 */ /* 0x002f620000100800 */
[----:B------:R-:W-:-:S03]  /*1ebc0*/  SHF.R.S32.HI R7, RZ, 0x1f, R3 ;  /* 0x0000001fff077819 */ /* 0x000fc60000011403 */
[----:B------:R-:W5:Y:S04]  /*1ebd0*/  LDL R6, [R1+0x31c] ;  /* 0x00031c0001067983 */ /* 0x000f680000100800 */
[----:B------:R-:W-:Y:S04]  /*1ebe0*/  STL [R1+0x34], R9 ;  /* 0x0000340901007387 */ /* 0x000fe80000100800 */
[----:B------:R-:W5:Y:S04]  /*1ebf0*/  LDL R3, [R1+0x318] ;  /* 0x0003180001037983 */ /* 0x000f680000100800 */
[----:B------:R0:W-:Y:S04]  /*1ec00*/  STL [R1+0x3c], R7 ;  /* 0x00003c0701007387 */ /* 0x0001e80000100800 */
[----:B------:R-:W5:Y:S01]  /*1ec10*/  LDL R20, [R1+0x314] ;  /* 0x0003140001147983 */ /* 0x000f620000100800 */
[----:B0-----:R-:W-:-:S02]  /*1ec20*/  SHF.R.S32.HI R7, RZ, 0x1f, R5 ;  /* 0x0000001fff077819 */ /* 0x001fc40000011405 */
[----:B------:R-:W-:-:S03]  /*1ec30*/  SHF.R.S32.HI R5, RZ, 0x1f, R28 ;  /* 0x0000001fff057819 */ /* 0x000fc6000001141c */
[----:B------:R0:W-:Y:S04]  /*1ec40*/  STL [R1+0x40], R7 ;  /* 0x0000400701007387 */ /* 0x0001e80000100800 */
[----:B------:R-:W5:Y:S04]  /*1ec50*/  LDL R28, [R1+0x310] ;  /* 0x00031000011c7983 */ /* 0x000f680000100800 */
[----:B------:R1:W-:Y:S04]  /*1ec60*/  STL [R1+0x44], R5 ;  /* 0x0000440501007387 */ /* 0x0003e80000100800 */
[----:B------:R-:W5:Y:S04]  /*1ec70*/  LDL R19, [R1+0x30c] ;  /* 0x00030c0001137983 */ /* 0x000f680000100800 */
[----:B------:R-:W5:Y:S01]  /*1ec80*/  LDL R18, [R1+0x308] ;  /* 0x0003080001127983 */ /* 0x000f620000100800 */
[----:B--2---:R-:W-:-:S05]  /*1ec90*/  SHF.R.S32.HI R2, RZ, 0x1f, R2 ;  /* 0x0000001fff027819 */ /* 0x004fca0000011402 */
[----:B------:R2:W-:Y:S04]  /*1eca0*/  STL [R1+0x48], R2 ;  /* 0x0000480201007387 */ /* 0x0005e80000100800 */
[----:B------:R-:W5:Y:S04]  /*1ecb0*/  LDL R17, [R1+0x304] ;  /* 0x0003040001117983 */ /* 0x000f680000100800 */
        /* <DEDUP_REMOVED lines=8> */
[----:B0-----:R-:W5:Y:S04]  /*1ed40*/  LDL R7, [R1+0x2e0] ;  /* 0x0002e00001077983 */ /* 0x001f680000100800 */
[----:B-1----:R-:W5:Y:S04]  /*1ed50*/  LDL R5, [R1+0x2dc] ;  /* 0x0002dc0001057983 */ /* 0x002f680000100800 */
[----:B--2---:R-:W2:Y:S01]  /*1ed60*/  LDL R2, [R1+0x2d8] ;  /* 0x0002d80001027983 */ /* 0x004ea20000100800 */
[----:B---3--:R-:W-:-:S05]  /*1ed70*/  SHF.R.S32.HI R24, RZ, 0x1f, R24 ;  /* 0x0000001fff187819 */ /* 0x008fca0000011418 */
[----:B------:R4:W-:Y:S02]  /*1ed80*/  STL [R1+0x4c], R24 ;  /* 0x00004c1801007387 */ /* 0x0009e40000100800 */
[----:B----4-:R-:W-:Y:S02]  /*1ed90*/  SHF.R.S32.HI R24, RZ, 0x1f, R4 ;  /* 0x0000001fff187819 */ /* 0x010fe40000011404 */
[----:B------:R-:W3:Y:S01]  /*1eda0*/  LDL R4, [R1+0x2d4] ;  /* 0x0002d40001047983 */ /* 0x000ee20000100800 */
[----:B-----5:R-:W-:-:S03]  /*1edb0*/  SHF.R.S32.HI R23, RZ, 0x1f, R23 ;  /* 0x0000001fff177819 */ /* 0x020fc60000011417 */
[----:B------:R0:W-:Y:S04]  /*1edc0*/  STL [R1+0x50], R24 ;  /* 0x0000501801007387 */ /* 0x0001e80000100800 */
[----:B------:R1:W-:Y:S01]  /*1edd0*/  STL [R1+0x54], R23 ;  /* 0x0000541701007387 */ /* 0x0003e20000100800 */
[----:B0-----:R-:W-:Y:S02]  /*1ede0*/  SHF.R.S32.HI R24, RZ, 0x1f, R22 ;  /* 0x0000001fff187819 */ /* 0x001fe40000011416 */
[----:B------:R-:W-:Y:S02]  /*1edf0*/  SHF.R.S32.HI R22, RZ, 0x1f, R8 ;  /* 0x0000001fff167819 */ /* 0x000fe40000011408 */
[----:B-1----:R-:W-:Y:S01]  /*1ee00*/  SHF.R.S32.HI R23, RZ, 0x1f, R21 ;  /* 0x0000001fff177819 */ /* 0x002fe20000011415 */
[----:B------:R-:W-:Y:S01]  /*1ee10*/  STL [R1+0x5c], R24 ;  /* 0x00005c1801007387 */ /* 0x000fe20000100800 */
[----:B------:R-:W-:-:S03]  /*1ee20*/  SHF.R.S32.HI R21, RZ, 0x1f, R0 ;  /* 0x0000001fff157819 */ /* 0x000fc60000011400 */
[----:B------:R-:W-:Y:S04]  /*1ee30*/  STL [R1+0x60], R23 ;  /* 0x0000601701007387 */ /* 0x000fe80000100800 */
[----:B------:R-:W4:Y:S04]  /*1ee40*/  LDL R8, [R1+0x2d0] ;  /* 0x0002d00001087983 */ /* 0x000f280000100800 */
[----:B------:R0:W-:Y:S04]  /*1ee50*/  STL [R1+0x68], R22 ;  /* 0x0000681601007387 */ /* 0x0001e80000100800 */
[----:B------:R-:W5:Y:S04]  /*1ee60*/  LDL R0, [R1+0x2cc] ;  /* 0x0002cc0001007983 */ /* 0x000f680000100800 */
[----:B------:R1:W-:Y:S01]  /*1ee70*/  STL [R1+0x70], R21 ;  /* 0x0000701501007387 */ /* 0x0003e20000100800 */
[----:B0-----:R-:W-:-:S03]  /*1ee80*/  SHF.R.S32.HI R22, RZ, 0x1f, R6 ;  /* 0x0000001fff167819 */ /* 0x001fc60000011406 */
[----:B------:R-:W5:Y:S04]  /*1ee90*/  LDL R6, [R1+0x2c8] ;  /* 0x0002c80001067983 */ /* 0x000f680000100800 */
[----:B------:R-:W-:Y:S01]  /*1eea0*/  STL [R1+0x74], R22 ;  /* 0x0000741601007387 */ /* 0x000fe20000100800 */
[----:B-1----:R-:W-:-:S03]  /*1eeb0*/  SHF.R.S32.HI R21, RZ, 0x1f, R3 ;  /* 0x0000001fff157819 */ /* 0x002fc60000011403 */
[----:B------:R-:W5:Y:S04]  /*1eec0*/  LDL R3, [R1+0x2c4] ;  /* 0x0002c40001037983 */ /* 0x000f680000100800 */
[----:B------:R0:W-:Y:S02]  /*1eed0*/  STL [R1+0x78], R21 ;  /* 0x0000781501007387 */ /* 0x0001e40000100800 */
[----:B0-----:R-:W-:Y:S02]  /*1eee0*/  SHF.R.S32.HI R21, RZ, 0x1f, R28 ;  /* 0x0000001fff157819 */ /* 0x001fe4000001141c */
[----:B------:R-:W5:Y:S01]  /*1eef0*/  LDL R28, [R1+0x2c0] ;  /* 0x0002c000011c7983 */ /* 0x000f620000100800 */
[----:B------:R-:W-:-:S05]  /*1ef00*/  SHF.R.S32.HI R20, RZ, 0x1f, R20 ;  /* 0x0000001fff147819 */ /* 0x000fca0000011414 */
[----:B------:R0:W-:Y:S04]  /*1ef10*/  STL [R1+0x7c], R20 ;  /* 0x00007c1401007387 */ /* 0x0001e80000100800 */
[----:B------:R1:W-:Y:S01]  /*1ef20*/  STL [R1+0x90], R21 ;  /* 0x0000901501007387 */ /* 0x0003e20000100800 */
[----:B0-----:R-:W-:Y:S02]  /*1ef30*/  SHF.R.S32.HI R20, RZ, 0x1f, R19 ;  /* 0x0000001fff147819 */ /* 0x001fe40000011413 */
[----:B------:R-:W-:-:S03]  /*1ef40*/  SHF.R.S32.HI R19, RZ, 0x1f, R18 ;  /* 0x0000001fff137819 */ /* 0x000fc60000011412 */
[----:B------:R-:W-:Y:S04]  /*1ef50*/  STL [R1+0x94], R20 ;  /* 0x0000941401007387 */ /* 0x000fe80000100800 */
[----:B------:R-:W-:Y:S01]  /*1ef60*/  STL [R1+0x98], R19 ;  /* 0x0000981301007387 */ /* 0x000fe20000100800 */
[----:B------:R-:W-:Y:S02]  /*1ef70*/  SHF.R.S32.HI R18, RZ, 0x1f, R17 ;  /* 0x0000001fff127819 */ /* 0x000fe40000011411 */
        /* <DEDUP_REMOVED lines=20> */
[----:B--2---:R-:W-:-:S03]  /*1f0c0*/  SHF.R.S32.HI R5, RZ, 0x1f, R2 ;  /* 0x0000001fff057819 */ /* 0x004fc60000011402 */
[----:B------:R-:W2:Y:S04]  /*1f0d0*/  LDL R24, [R1+0x2bc] ;  /* 0x0002bc0001187983 */ /* 0x000ea80000100800 */
[----:B------:R-:W-:Y:S04]  /*1f0e0*/  STL [R1+0xc8], R7 ;  /* 0x0000c80701007387 */ /* 0x000fe80000100800 */
[----:B------:R-:W2:Y:S04]  /*1f0f0*/  LDL R2, [R1+0x2b8] ;  /* 0x0002b80001027983 */ /* 0x000ea80000100800 */
[----:B------:R0:W-:Y:S04]  /*1f100*/  STL [R1+0xcc], R5 ;  /* 0x0000cc0501007387 */ /* 0x0001e80000100800 */
[----:B------:R-:W2:Y:S04]  /*1f110*/  LDL R23, [R1+0x2b4] ;  /* 0x0002b40001177983 */ /* 0x000ea80000100800 */
[----:B------:R-:W2:Y:S01]  /*1f120*/  LDL R22, [R1+0x2b0] ;  /* 0x0002b00001167983 */ /* 0x000ea20000100800 */
[----:B---3--:R-:W-:-:S05]  /*1f130*/  SHF.R.S32.HI R4, RZ, 0x1f, R4 ;  /* 0x0000001fff047819 */ /* 0x008fca0000011404 */
[----:B------:R3:W-:Y:S04]  /*1f140*/  STL [R1+0xd0], R4 ;  /* 0x0000d00401007387 */ /* 0x0007e80000100800 */
[----:B-1----:R-:W2:Y:S04]  /*1f150*/  LDL R21, [R1+0x2ac] ;  /* 0x0002ac0001157983 */ /* 0x002ea80000100800 */
[----:B0-----:R-:W2:Y:S04]  /*1f160*/  LDL R5, [R1+0x2a8] ;  /* 0x0002a80001057983 */ /* 0x001ea80000100800 */
[----:B---3--:R-:W3:Y:S01]  /*1f170*/  LDL R4, [R1+0x2a4] ;  /* 0x0002a40001047983 */ /* 0x008ee20000100800 */
[----:B----4-:R-:W-:-:S03]  /*1f180*/  SHF.R.S32.HI R9, RZ, 0x1f, R8 ;  /* 0x0000001fff097819 */ /* 0x010fc60000011408 */
[----:B------:R-:W4:Y:S01]  /*1f190*/  LDL R8, [R1+0x2a0] ;  /* 0x0002a00001087983 */ /* 0x000f220000100800 */
[----:B-----5:R-:W-:-:S03]  /*1f1a0*/  SHF.R.S32.HI R7, RZ, 0x1f, R0 ;  /* 0x0000001fff077819 */ /* 0x020fc60000011400 */
[----:B------:R-:W-:Y:S04]  /*1f1b0*/  STL [R1+0xd4], R9 ;  /* 0x0000d40901007387 */ /* 0x000fe80000100800 */
[----:B------:R-:W5:Y:S04]  /*1f1c0*/  LDL R0, [R1+0x29c] ;  /* 0x00029c0001007983 */ /* 0x000f680000100800 */
[----:B------:R0:W-:Y:S04]  /*1f1d0*/  STL [R1+0xd8], R7 ;  /* 0x0000d80701007387 */ /* 0x0001e80000100800 */
[----:B------:R-:W5:Y:S01]  /*1f1e0*/  LDL R20, [R1+0x298] ;  /* 0x0002980001147983 */ /* 0x000f620000100800 */
[----:B0-----:R-:W-:-:S02]  /*1f1f0*/  SHF.R.S32.HI R7, RZ, 0x1f, R6 ;  /* 0x0000001fff077819 */ /* 0x001fc40000011406 */
[----:B------:R-:W-:-:S03]  /*1f200*/  SHF.R.S32.HI R6, RZ, 0x1f, R3 ;  /* 0x0000001fff067819 */ /* 0x000fc60000011403 */
[----:B------:R-:W-:Y:S04]  /*1f210*/  STL [R1+0xdc], R7 ;  /* 0x0000dc0701007387 */ /* 0x000fe80000100800 */
[----:B------:R-:W5:Y:S04]  /*1f220*/  LDL R3, [R1+0x294] ;  /* 0x0002940001037983 */ /* 0x000f680000100800 */
[----:B------:R0:W-:Y:S04]  /*1f230*/  STL [R1+0xe0], R6 ;  /* 0x0000e00601007387 */ /* 0x0001e80000100800 */
[----:B------:R-:W5:Y:S04]  /*1f240*/  LDL R19, [R1+0x290] ;  /* 0x0002900001137983 */ /* 0x000f680000100800 */
[----:B------:R-:W5:Y:S01]  /*1f250*/  LDL R18, [R1+0x28c] ;  /* 0x00028c0001127983 */ /* 0x000f620000100800 */
[----:B0-----:R-:W-:-:S05]  /*1f260*/  SHF.R.S32.HI R6, RZ, 0x1f, R28 ;  /* 0x0000001fff067819 */ /* 0x001fca000001141c */
        /* <DEDUP_REMOVED lines=12> */
[----:B------:R-:W5:Y:S01]  /*1f330*/  LDL R28, [R1+0x25c] ;  /* 0x00025c00011c7983 */ /* 0x000f620000100800 */
[----:B--2---:R-:W-:-:S05]  /*1f340*/  SHF.R.S32.HI R24, RZ, 0x1f, R24 ;  /* 0x0000001fff187819 */ /* 0x004fca0000011418 */
[----:B------:R0:W-:Y:S02]  /*1f350*/  STL [R1+0xf0], R24 ;  /* 0x0000f01801007387 */ /* 0x0001e40000100800 */
[----:B0-----:R-:W-:Y:S02]  /*1f360*/  SHF.R.S32.HI R24, RZ, 0x1f, R2 ;  /* 0x0000001fff187819 */ /* 0x001fe40000011402 */
[----:B------:R-:W2:Y:S01]  /*1f370*/  LDL R2, [R1+0x258] ;  /* 0x0002580001027983 */ /* 0x000ea20000100800 */
[----:B------:R-:W-:-:S03]  /*1f380*/  SHF.R.S32.HI R23, RZ, 0x1f, R23 ;  /* 0x0000001fff177819 */ /* 0x000fc60000011417 */
[----:B------:R0:W-:Y:S04]  /*1f390*/  STL [R1+0xf8], R24 ;  /* 0x0000f81801007387 */ /* 0x0001e80000100800 */
[----:B------:R1:W-:Y:S01]  /*1f3a0*/  STL [R1+0xfc], R23 ;  /* 0x0000fc1701007387 */ /* 0x0003e20000100800 */
[----:B0-----:R-:W-:Y:S02]  /*1f3b0*/  SHF.R.S32.HI R24, RZ, 0x1f, R22 ;  /* 0x0000001fff187819 */ /* 0x001fe40000011416 */
[----:B-1----:R-:W-:-:S03]  /*1f3c0*/  SHF.R.S32.HI R23, RZ, 0x1f, R21 ;  /* 0x0000001fff177819 */ /* 0x002fc60000011415 */
[----:B------:R-:W-:Y:S01]  /*1f3d0*/  STL [R1+0x100], R24 ;  /* 0x0001001801007387 */ /* 0x000fe20000100800 */
[----:B------:R-:W-:-:S03]  /*1f3e0*/  SHF.R.S32.HI R22, RZ, 0x1f, R5 ;  /* 0x0000001fff167819 */ /* 0x000fc60000011405 */
[----:B------:R-:W-:Y:S01]  /*1f3f0*/  STL [R1+0x104], R23 ;  /* 0x0001041701007387 */ /* 0x000fe20000100800 */
[----:B---3--:R-:W-:-:S03]  /*1f400*/  SHF.R.S32.HI R21, RZ, 0x1f, R4 ;  /* 0x0000001fff157819 */ /* 0x008fc60000011404 */
[----:B------:R-:W3:Y:S04]  /*1f410*/  LDL R5, [R1+0x254] ;  /* 0x0002540001057983 */ /* 0x000ee80000100800 */
[----:B------:R4:W-:Y:S04]  /*1f420*/  STL [R1+0x108], R22 ;  /* 0x0001081601007387 */ /* 0x0009e80000100800 */
[----:B------:R-:W3:Y:S04]  /*1f430*/  LDL R4, [R1+0x250] ;  /* 0x0002500001047983 */ /* 0x000ee80000100800 */
[----:B------:R5:W-:Y:S01]  /*1f440*/  STL [R1+0x10c], R21 ;  /* 0x00010c1501007387 */ /* 0x000be20000100800 */
[----:B----4-:R-:W-:-:S03]  /*1f450*/  SHF.R.S32.HI R22, RZ, 0x1f, R8 ;  /* 0x0000001fff167819 */ /* 0x010fc60000011408 */
[----:B------:R-:W4:Y:S04]  /*1f460*/  LDL R8, [R1+0x24c] ;  /* 0x00024c0001087983 */ /* 0x000f280000100800 */
[----:B------:R-:W-:Y:S01]  /*1f470*/  STL [R1+0x110], R22 ;  /* 0x0001101601007387 */ /* 0x000fe20000100800 */
[----:B-----5:R-:W-:-:S03]  /*1f480*/  SHF.R.S32.HI R21, RZ, 0x1f, R0 ;  /* 0x0000001fff157819 */ /* 0x020fc60000011400 */
[----:B------:R-:W5:Y:S04]  /*1f490*/  LDL R0, [R1+0x248] ;  /* 0x0002480001007983 */ /* 0x000f680000100800 */
[----:B------:R0:W-:Y:S01]  /*1f4a0*/  STL [R1+0x114], R21 ;  /* 0x0001141501007387 */ /* 0x0001e20000100800 */
[----:B------:R-:W-:Y:S02]  /*1f4b0*/  SHF.R.S32.HI R20, RZ, 0x1f, R20 ;  /* 0x0000001fff147819 */ /* 0x000fe40000011414 */
[----:B0-----:R-:W-:Y:S02]  /*1f4c0*/  SHF.R.S32.HI R21, RZ, 0x1f, R3 ;  /* 0x0000001fff157819 */ /* 0x001fe40000011403 */
[----:B------:R-:W5:Y:S04]  /*1f4d0*/  LDL R3, [R1+0x244] ;  /* 0x0002440001037983 */ /* 0x000f680000100800 */
[----:B------:R0:W-:Y:S04]  /*1f4e0*/  STL [R1+0x118], R20 ;  /* 0x0001181401007387 */ /* 0x0001e80000100800 */
[----:B------:R1:W-:Y:S01]  /*1f4f0*/  STL [R1+0x11c], R21 ;  /* 0x00011c1501007387 */ /* 0x0003e20000100800 */
[----:B0-----:R-:W-:-:S02]  /*1f500*/  SHF.R.S32.HI R20, RZ, 0x1f, R19 ;  /* 0x0000001fff147819 */ /* 0x001fc40000011413 */
[----:B------:R-:W-:Y:S02]  /*1f510*/  SHF.R.S32.HI R19, RZ, 0x1f, R18 ;  /* 0x0000001fff137819 */ /* 0x000fe40000011412 */
[----:B------:R-:W-:Y:S01]  /*1f520*/  SHF.R.S32.HI R18, RZ, 0x1f, R17 ;  /* 0x0000001fff127819 */ /* 0x000fe20000011411 */
        /* <DEDUP_REMOVED lines=19> */
[----:B------:R-:W-:Y:S01]  /*1f660*/  STL [R1+0x154], R10 ;  /* 0x0001540a01007387 */ /* 0x000fe20000100800 */
[----:B------:R-:W-:-:S03]  /*1f670*/  SHF.R.S32.HI R7, RZ, 0x1f, R6 ;  /* 0x0000001fff077819 */ /* 0x000fc60000011406 */
[----:B------:R-:W-:Y:S04]  /*1f680*/  STL [R1+0x158], R9 ;  /* 0x0001580901007387 */ /* 0x000fe80000100800 */
[----:B------:R-:W5:Y:S01]  /*1f690*/  LDL R24, [R1+0x240] ;  /* 0x0002400001187983 */ /* 0x000f620000100800 */
[----:B------:R-:W-:-:S03]  /*1f6a0*/  SHF.R.S32.HI R6, RZ, 0x1f, R28 ;  /* 0x0000001fff067819 */ /* 0x000fc6000001141c */
[----:B------:R-:W-:Y:S04]  /*1f6b0*/  STL [R1+0x15c], R7 ;  /* 0x00015c0701007387 */ /* 0x000fe80000100800 */
[----:B------:R-:W5:Y:S04]  /*1f6c0*/  LDL R28, [R1+0x23c] ;  /* 0x00023c00011c7983 */ /* 0x000f680000100800 */
[----:B------:R0:W-:Y:S04]  /*1f6d0*/  STL [R1+0x160], R6 ;  /* 0x0001600601007387 */ /* 0x0001e80000100800 */
[----:B------:R-:W5:Y:S04]  /*1f6e0*/  LDL R23, [R1+0x238] ;  /* 0x0002380001177983 */ /* 0x000f680000100800 */
[----:B------:R-:W5:Y:S01]  /*1f6f0*/  LDL R22, [R1+0x234] ;  /* 0x0002340001167983 */ /* 0x000f620000100800 */
[----:B--2---:R-:W-:-:S05]  /*1f700*/  SHF.R.S32.HI R2, RZ, 0x1f, R2 ;  /* 0x0000001fff027819 */ /* 0x004fca0000011402 */
[----:B------:R2:W-:Y:S04]  /*1f710*/  STL [R1+0x164], R2 ;  /* 0x0001640201007387 */ /* 0x0005e80000100800 */
[----:B-1----:R-:W5:Y:S04]  /*1f720*/  LDL R21, [R1+0x230] ;  /* 0x0002300001157983 */ /* 0x002f680000100800 */
[----:B0-----:R-:W5:Y:S04]  /*1f730*/  LDL R6, [R1+0x22c] ;  /* 0x00022c0001067983 */ /* 0x001f680000100800 */
[----:B--2---:R-:W2:Y:S01]  /*1f740*/  LDL R2, [R1+0x228] ;  /* 0x0002280001027983 */ /* 0x004ea20000100800 */
[----:B---3--:R-:W-:-:S03]  /*1f750*/  SHF.R.S32.HI R9, RZ, 0x1f, R5 ;  /* 0x0000001fff097819 */ /* 0x008fc60000011405 */
[----:B------:R-:W3:Y:S04]  /*1f760*/  LDL R5, [R1+0x224] ;  /* 0x0002240001057983 */ /* 0x000ee80000100800 */
[----:B------:R-:W-:Y:S01]  /*1f770*/  STL [R1+0x168], R9 ;  /* 0x0001680901007387 */ /* 0x000fe20000100800 */
[----:B------:R-:W-:-:S03]  /*1f780*/  SHF.R.S32.HI R7, RZ, 0x1f, R4 ;  /* 0x0000001fff077819 */ /* 0x000fc60000011404 */
[----:B------:R-:W3:Y:S01]  /*1f790*/  LDL R4, [R1+0x220] ;  /* 0x0002200001047983 */ /* 0x000ee20000100800 */
[----:B----4-:R-:W-:-:S03]  /*1f7a0*/  SHF.R.S32.HI R8, RZ, 0x1f, R8 ;  /* 0x0000001fff087819 */ /* 0x010fc60000011408 */
[----:B------:R5:W-:Y:S04]  /*1f7b0*/  STL [R1+0x16c], R7 ;  /* 0x00016c0701007387 */ /* 0x000be80000100800 */
[----:B------:R-:W4:Y:S04]  /*1f7c0*/  LDL R20, [R1+0x21c] ;  /* 0x00021c0001147983 */ /* 0x000f280000100800 */
[----:B------:R-:W-:Y:S01]  /*1f7d0*/  STL [R1+0x170], R8 ;  /* 0x0001700801007387 */ /* 0x000fe20000100800 */
[----:B-----5:R-:W-:-:S03]  /*1f7e0*/  SHF.R.S32.HI R7, RZ, 0x1f, R0 ;  /* 0x0000001fff077819 */ /* 0x020fc60000011400 */
[----:B------:R-:W5:Y:S04]  /*1f7f0*/  LDL R0, [R1+0x218] ;  /* 0x0002180001007983 */ /* 0x000f680000100800 */
[----:B------:R0:W-:Y:S04]  /*1f800*/  STL [R1+0x174], R7 ;  /* 0x0001740701007387 */ /* 0x0001e80000100800 */
[----:B------:R-:W5:Y:S04]  /*1f810*/  LDL R19, [R1+0x214] ;  /* 0x0002140001137983 */ /* 0x000f680000100800 */
[----:B------:R-:W5:Y:S01]  /*1f820*/  LDL R18, [R1+0x210] ;  /* 0x0002100001127983 */ /* 0x000f620000100800 */
[----:B------:R-:W-:-:S05]  /*1f830*/  SHF.R.S32.HI R3, RZ, 0x1f, R3 ;  /* 0x0000001fff037819 */ /* 0x000fca0000011403 */
        /* <DEDUP_REMOVED lines=11> */
[----:B------:R-:W5:Y:S04]  /*1f8f0*/  LDL R8, [R1+0x1e4] ;  /* 0x0001e40001087983 */ /* 0x000f680000100800 */
[----:B-1----:R-:W5:Y:S01]  /*1f900*/  LDL R3, [R1+0x1e0] ;  /* 0x0001e00001037983 */ /* 0x002f620000100800 */
[----:B------:R-:W-:-:S05]  /*1f910*/  SHF.R.S32.HI R24, RZ, 0x1f, R24 ;  /* 0x0000001fff187819 */ /* 0x000fca0000011418 */
[----:B------:R0:W-:Y:S02]  /*1f920*/  STL [R1+0x17c], R24 ;  /* 0x00017c1801007387 */ /* 0x0001e40000100800 */
[----:B0-----:R-:W-:Y:S02]  /*1f930*/  SHF.R.S32.HI R24, RZ, 0x1f, R28 ;  /* 0x0000001fff187819 */ /* 0x001fe4000001141c */
[----:B------:R-:W5:Y:S01]  /*1f940*/  LDL R28, [R1+0x1dc] ;  /* 0x0001dc00011c7983 */ /* 0x000f620000100800 */
[----:B------:R-:W-:-:S03]  /*1f950*/  SHF.R.S32.HI R23, RZ, 0x1f, R23 ;  /* 0x0000001fff177819 */ /* 0x000fc60000011417 */
[----:B------:R0:W-:Y:S04]  /*1f960*/  STL [R1+0x180], R24 ;  /* 0x0001801801007387 */ /* 0x0001e80000100800 */
[----:B------:R1:W-:Y:S01]  /*1f970*/  STL [R1+0x184], R23 ;  /* 0x0001841701007387 */ /* 0x0003e20000100800 */
[----:B0-----:R-:W-:-:S05]  /*1f980*/  SHF.R.S32.HI R24, RZ, 0x1f, R22 ;  /* 0x0000001fff187819 */ /* 0x001fca0000011416 */
[----:B------:R-:W-:Y:S01]  /*1f990*/  STL [R1+0x188], R24 ;  /* 0x0001881801007387 */ /* 0x000fe20000100800 */
[----:B-1----:R-:W-:Y:S02]  /*1f9a0*/  SHF.R.S32.HI R23, RZ, 0x1f, R21 ;  /* 0x0000001fff177819 */ /* 0x002fe40000011415 */
[----:B------:R-:W-:-:S03]  /*1f9b0*/  SHF.R.S32.HI R22, RZ, 0x1f, R6 ;  /* 0x0000001fff167819 */ /* 0x000fc60000011406 */
[----:B------:R-:W-:Y:S01]  /*1f9c0*/  STL [R1+0x18c], R23 ;  /* 0x00018c1701007387 */ /* 0x000fe20000100800 */
[----:B--2---:R-:W-:-:S03]  /*1f9d0*/  SHF.R.S32.HI R21, RZ, 0x1f, R2 ;  /* 0x0000001fff157819 */ /* 0x004fc60000011402 */
[----:B------:R-:W2:Y:S04]  /*1f9e0*/  LDL R6, [R1+0x1d8] ;  /* 0x0001d80001067983 */ /* 0x000ea80000100800 */
[----:B------:R3:W-:Y:S04]  /*1f9f0*/  STL [R1+0x190], R22 ;  /* 0x0001901601007387 */ /* 0x0007e80000100800 */
[----:B------:R-:W2:Y:S04]  /*1fa00*/  LDL R2, [R1+0x1d4] ;  /* 0x0001d40001027983 */ /* 0x000ea80000100800 */
[----:B------:R0:W-:Y:S01]  /*1fa10*/  STL [R1+0x194], R21 ;  /* 0x0001941501007387 */ /* 0x0001e20000100800 */
[----:B---3--:R-:W-:-:S03]  /*1fa20*/  SHF.R.S32.HI R22, RZ, 0x1f, R5 ;  /* 0x0000001fff167819 */ /* 0x008fc60000011405 */
[----:B------:R-:W3:Y:S01]  /*1fa30*/  LDL R5, [R1+0x1d0] ;  /* 0x0001d00001057983 */ /* 0x000ee20000100800 */
[----:B0-----:R-:W-:-:S03]  /*1fa40*/  SHF.R.S32.HI R21, RZ, 0x1f, R4 ;  /* 0x0000001fff157819 */ /* 0x001fc60000011404 */
[----:B------:R-:W-:Y:S04]  /*1fa50*/  STL [R1+0x198], R22 ;  /* 0x0001981601007387 */ /* 0x000fe80000100800 */
[----:B------:R-:W3:Y:S04]  /*1fa60*/  LDL R4, [R1+0x1cc] ;  /* 0x0001cc0001047983 */ /* 0x000ee80000100800 */
[----:B------:R5:W-:Y:S01]  /*1fa70*/  STL [R1+0x19c], R21 ;  /* 0x00019c1501007387 */ /* 0x000be20000100800 */
[----:B----4-:R-:W-:Y:S02]  /*1fa80*/  SHF.R.S32.HI R20, RZ, 0x1f, R20 ;  /* 0x0000001fff147819 */ /* 0x010fe40000011414 */
[----:B-----5:R-:W-:-:S02]  /*1fa90*/  SHF.R.S32.HI R21, RZ, 0x1f, R0 ;  /* 0x0000001fff157819 */ /* 0x020fc40000011400 */
[----:B------:R-:W4:Y:S04]  /*1faa0*/  LDL R0, [R1+0x1c8] ;  /* 0x0001c80001007983 */ /* 0x000f280000100800 */
[----:B------:R0:W-:Y:S04]  /*1fab0*/  STL [R1+0x1a0], R20 ;  /* 0x0001a01401007387 */ /* 0x0001e80000100800 */
[----:B------:R-:W-:Y:S01]  /*1fac0*/  STL [R1+0x1a4], R21 ;  /* 0x0001a41501007387 */ /* 0x000fe20000100800 */
[----:B0-----:R-:W-:Y:S02]  /*1fad0*/  SHF.R.S32.HI R20, RZ, 0x1f, R19 ;  /* 0x0000001fff147819 */ /* 0x001fe40000011413 */
[----:B------:R-:W-:-:S02]  /*1fae0*/  SHF.R.S32.HI R19, RZ, 0x1f, R18 ;  /* 0x0000001fff137819 */ /* 0x000fc40000011412 */
        /* <DEDUP_REMOVED lines=34> */
[----:B------:R-:W5:Y:S01]  /*1fd10*/  LDL R28, [R1+0x3a8] ;  /* 0x0003a800011c7983 */ /* 0x000f620000100800 */
[----:B--2---:R-:W-:-:S03]  /*1fd20*/  SHF.R.S32.HI R9, RZ, 0x1f, R6 ;  /* 0x0000001fff097819 */ /* 0x004fc60000011406 */
[----:B------:R-:W2:Y:S04]  /*1fd30*/  LDL R6, [R1+0x3ac] ;  /* 0x0003ac0001067983 */ /* 0x000ea80000100800 */
[----:B------:R-:W-:Y:S01]  /*1fd40*/  STL [R1+0x430], R9 ;  /* 0x0004300901007387 */ /* 0x000fe20000100800 */
[----:B0-----:R-:W-:-:S03]  /*1fd50*/  SHF.R.S32.HI R7, RZ, 0x1f, R2 ;  /* 0x0000001fff077819 */ /* 0x001fc60000011402 */
[----:B------:R-:W2:Y:S01]  /*1fd60*/  LDL R2, [R1+0x3b4] ;  /* 0x0003b40001027983 */ /* 0x000ea20000100800 */
[----:B---3--:R-:W-:-:S03]  /*1fd70*/  SHF.R.S32.HI R5, RZ, 0x1f, R5 ;  /* 0x0000001fff057819 */ /* 0x008fc60000011405 */
[----:B------:R-:W-:Y:S04]  /*1fd80*/  STL [R1+0x43c], R7 ;  /* 0x00043c0701007387 */ /* 0x000fe80000100800 */
[----:B------:R-:W3:Y:S04]  /*1fd90*/  LDL R20, [R1+0x3bc] ;  /* 0x0003bc0001147983 */ /* 0x000ee80000100800 */
[----:B------:R0:W-:Y:S01]  /*1fda0*/  STL [R1+0x444], R5 ;  /* 0x0004440501007387 */ /* 0x0001e20000100800 */
[----:B------:R-:W-:-:S03]  /*1fdb0*/  SHF.R.S32.HI R4, RZ, 0x1f, R4 ;  /* 0x0000001fff047819 */ /* 0x000fc60000011404 */
[----:B0-----:R-:W3:Y:S04]  /*1fdc0*/  LDL R5, [R1+0x3c0] ;  /* 0x0003c00001057983 */ /* 0x001ee80000100800 */
[----:B------:R0:W-:Y:S01]  /*1fdd0*/  STL [R1+0x450], R4 ;  /* 0x0004500401007387 */ /* 0x0001e20000100800 */
[----:B----4-:R-:W-:-:S03]  /*1fde0*/  SHF.R.S32.HI R0, RZ, 0x1f, R0 ;  /* 0x0000001fff007819 */ /* 0x010fc60000011400 */
[----:B------:R-:W4:Y:S04]  /*1fdf0*/  LDL R19, [R1+0x3c8] ;  /* 0x0003c80001137983 */ /* 0x000f280000100800 */
[----:B------:R-:W4:Y:S04]  /*1fe00*/  LDL R18, [R1+0x3cc] ;  /* 0x0003cc0001127983 */ /* 0x000f280000100800 */
[----:B------:R1:W-:Y:S04]  /*1fe10*/  STL [R1+0x45c], R0 ;  /* 0x00045c0001007387 */ /* 0x0003e80000100800 */
[----:B------:R-:W4:Y:S04]  /*1fe20*/  LDL R17, [R1+0x3d4] ;  /* 0x0003d40001117983 */ /* 0x000f280000100800 */
        /* <DEDUP_REMOVED lines=9> */
[----:B0-----:R-:W4:Y:S04]  /*1fec0*/  LDL R4, [R1+0x414] ;  /* 0x0004140001047983 */ /* 0x001f280000100800 */
[----:B-1----:R-:W4:Y:S01]  /*1fed0*/  LDL R0, [R1+0x418] ;  /* 0x0004180001007983 */ /* 0x002f220000100800 */
[----:B-----5:R-:W-:-:S05]  /*1fee0*/  SHF.R.S32.HI R24, RZ, 0x1f, R24 ;  /* 0x0000001fff187819 */ /* 0x020fca0000011418 */
[----:B------:R0:W-:Y:S02]  /*1fef0*/  STL [R1+0x464], R24 ;  /* 0x0004641801007387 */ /* 0x0001e40000100800 */
[----:B0-----:R-:W-:Y:S02]  /*1ff00*/  SHF.R.S32.HI R24, RZ, 0x1f, R3 ;  /* 0x0000001fff187819 */ /* 0x001fe40000011403 */
[----:B------:R-:W5:Y:S01]  /*1ff10*/  LDL R3, [R1+0x420] ;  /* 0x0004200001037983 */ /* 0x000f620000100800 */
[----:B------:R-:W-:-:S03]  /*1ff20*/  SHF.R.S32.HI R23, RZ, 0x1f, R23 ;  /* 0x0000001fff177819 */ /* 0x000fc60000011417 */
[----:B------:R0:W-:Y:S04]  /*1ff30*/  STL [R1+0x470], R24 ;  /* 0x0004701801007387 */ /* 0x0001e80000100800 */
[----:B------:R1:W-:Y:S01]  /*1ff40*/  STL [R1+0x47c], R23 ;  /* 0x00047c1701007387 */ /* 0x0003e20000100800 */
[----:B0-----:R-:W-:Y:S02]  /*1ff50*/  SHF.R.S32.HI R24, RZ, 0x1f, R22 ;  /* 0x0000001fff187819 */ /* 0x001fe40000011416 */
[----:B-1----:R-:W-:-:S03]  /*1ff60*/  SHF.R.S32.HI R23, RZ, 0x1f, R21 ;  /* 0x0000001fff177819 */ /* 0x002fc60000011415 */
[----:B------:R-:W-:Y:S01]  /*1ff70*/  STL [R1+0x488], R24 ;  /* 0x0004881801007387 */ /* 0x000fe20000100800 */
[----:B------:R-:W-:-:S03]  /*1ff80*/  SHF.R.S32.HI R22, RZ, 0x1f, R8 ;  /* 0x0000001fff167819 */ /* 0x000fc60000011408 */
[----:B------:R-:W-:Y:S04]  /*1ff90*/  STL [R1+0x490], R23 ;  /* 0x0004901701007387 */ /* 0x000fe80000100800 */
[----:B------:R-:W5:Y:S01]  /*1ffa0*/  LDL R8, [R1+0x428] ;  /* 0x0004280001087983 */ /* 0x000f620000100800 */
[----:B------:R-:W-:-:S03]  /*1ffb0*/  SHF.R.S32.HI R21, RZ, 0x1f, R28 ;  /* 0x0000001fff157819 */ /* 0x000fc6000001141c */
[----:B------:R2:W-:Y:S04]  /*1ffc0*/  STL [R1+0x49c], R22 ;  /* 0x00049c1601007387 */ /* 0x0005e80000100800 */
[----:B------:R-:W5:Y:S04]  /*1ffd0*/  LDL R28, [R1+0x42c] ;  /* 0x00042c00011c7983 */ /* 0x000f680000100800 */
[----:B------:R0:W-:Y:S01]  /*1ffe0*/  STL [R1+0x4a4], R21 ;  /* 0x0004a41501007387 */ /* 0x0001e20000100800 */
[----:B--2---:R-:W-:-:S03]  /*1fff0*/  SHF.R.S32.HI R22, RZ, 0x1f, R6 ;  /* 0x0000001fff167819 */ /* 0x004fc60000011406 */
[----:B------:R-:W2:Y:S01]  /*20000*/  LDL R6, [R1+0x434] ;  /* 0x0004340001067983 */ /* 0x000ea20000100800 */
[----:B0-----:R-:W-:-:S03]  /*20010*/  SHF.R.S32.HI R21, RZ, 0x1f, R2 ;  /* 0x0000001fff157819 */ /* 0x001fc60000011402 */
[----:B------:R-:W-:Y:S04]  /*20020*/  STL [R1+0x4b0], R22 ;  /* 0x0004b01601007387 */ /* 0x000fe80000100800 */
[----:B------:R-:W2:Y:S04]  /*20030*/  LDL R2, [R1+0x438] ;  /* 0x0004380001027983 */ /* 0x000ea80000100800 */
[----:B------:R0:W-:Y:S01]  /*20040*/  STL [R1+0x4bc], R21 ;  /* 0x0004bc1501007387 */ /* 0x0001e20000100800 */
[----:B---3--:R-:W-:Y:S02]  /*20050*/  SHF.R.S32.HI R20, RZ, 0x1f, R20 ;  /* 0x0000001fff147819 */ /* 0x008fe40000011414 */
[----:B0-----:R-:W-:-:S02]  /*20060*/  SHF.R.S32.HI R21, RZ, 0x1f, R5 ;  /* 0x0000001fff157819 */ /* 0x001fc40000011405 */
[----:B------:R-:W3:Y:S04]  /*20070*/  LDL R5, [R1+0x440] ;  /* 0x0004400001057983 */ /* 0x000ee80000100800 */
[----:B------:R4:W-:Y:S04]  /*20080*/  STL [R1+0x4c8], R20 ;  /* 0x0004c81401007387 */ /* 0x0009e80000100800 */
[----:B------:R-:W-:Y:S01]  /*20090*/  STL [R1+0x4d0], R21 ;  /* 0x0004d01501007387 */ /* 0x000fe20000100800 */
[----:B----4-:R-:W-:Y:S02]  /*200a0*/  SHF.R.S32.HI R20, RZ, 0x1f, R19 ;  /* 0x0000001fff147819 */ /* 0x010fe40000011413 */
        /* <DEDUP_REMOVED lines=24> */
[----:B------:R-:W4:Y:S01]  /*20230*/  LDL R24, [R1+0x448] ;  /* 0x0004480001187983 */ /* 0x000f220000100800 */
[----:B------:R-:W-:-:S03]  /*20240*/  SHF.R.S32.HI R0, RZ, 0x1f, R0 ;  /* 0x0000001fff007819 */ /* 0x000fc60000011400 */
[----:B------:R0:W-:Y:S04]  /*20250*/  STL [R1+0x560], R4 ;  /* 0x0005600401007387 */ /* 0x0001e80000100800 */
[----:B0-----:R-:W4:Y:S04]  /*20260*/  LDL R4, [R1+0x44c] ;  /* 0x00044c0001047983 */ /* 0x001f280000100800 */
[----:B------:R5:W-:Y:S04]  /*20270*/  STL [R1+0x568], R0 ;  /* 0x0005680001007387 */ /* 0x000be80000100800 */
[----:B------:R-:W4:Y:S04]  /*20280*/  LDL R23, [R1+0x454] ;  /* 0x0004540001177983 */ /* 0x000f280000100800 */
[----:B------:R-:W4:Y:S01]  /*20290*/  LDL R22, [R1+0x458] ;  /* 0x0004580001167983 */ /* 0x000f220000100800 */
[----:B-----5:R-:W-:-:S05]  /*202a0*/  SHF.R.S32.HI R0, RZ, 0x1f, R3 ;  /* 0x0000001fff007819 */ /* 0x020fca0000011403 */
[----:B------:R0:W-:Y:S04]  /*202b0*/  STL [R1+0x570], R0 ;  /* 0x0005700001007387 */ /* 0x0001e80000100800 */
[----:B------:R-:W5:Y:S04]  /*202c0*/  LDL R21, [R1+0x460] ;  /* 0x0004600001157983 */ /* 0x000f680000100800 */
[----:B------:R-:W5:Y:S04]  /*202d0*/  LDL R3, [R1+0x46c] ;  /* 0x00046c0001037983 */ /* 0x000f680000100800 */
[----:B0-----:R-:W5:Y:S01]  /*202e0*/  LDL R0, [R1+0x468] ;  /* 0x0004680001007983 */ /* 0x001f620000100800 */
[----:B------:R-:W-:-:S03]  /*202f0*/  SHF.R.S32.HI R9, RZ, 0x1f, R8 ;  /* 0x0000001fff097819 */ /* 0x000fc60000011408 */
[----:B------:R-:W5:Y:S04]  /*20300*/  LDL R8, [R1+0x474] ;  /* 0x0004740001087983 */ /* 0x000f680000100800 */
[----:B------:R-:W-:Y:S01]  /*20310*/  STL [R1+0x57c], R9 ;  /* 0x00057c0901007387 */ /* 0x000fe20000100800 */
[----:B------:R-:W-:-:S03]  /*20320*/  SHF.R.S32.HI R7, RZ, 0x1f, R28 ;  /* 0x0000001fff077819 */ /* 0x000fc6000001141c */
[----:B------:R-:W5:Y:S04]  /*20330*/  LDL R28, [R1+0x478] ;  /* 0x00047800011c7983 */ /* 0x000f680000100800 */
[----:B------:R2:W-:Y:S04]  /*20340*/  STL [R1+0x588], R7 ;  /* 0x0005880701007387 */ /* 0x0005e80000100800 */
[----:B------:R-:W5:Y:S01]  /*20350*/  LDL R20, [R1+0x480] ;  /* 0x0004800001147983 */ /* 0x000f620000100800 */
[----:B--2---:R-:W-:-:S05]  /*20360*/  SHF.R.S32.HI R7, RZ, 0x1f, R6 ;  /* 0x0000001fff077819 */ /* 0x004fca0000011406 */
[----:B------:R0:W-:Y:S01]  /*20370*/  STL [R1+0x594], R7 ;  /* 0x0005940701007387 */ /* 0x0001e20000100800 */
[----:B------:R-:W-:-:S03]  /*20380*/  SHF.R.S32.HI R6, RZ, 0x1f, R2 ;  /* 0x0000001fff067819 */ /* 0x000fc60000011402 */
[----:B------:R-:W2:Y:S04]  /*20390*/  LDL R2, [R1+0x484] ;  /* 0x0004840001027983 */ /* 0x000ea80000100800 */
[----:B------:R1:W-:Y:S04]  /*203a0*/  STL [R1+0x59c], R6 ;  /* 0x00059c0601007387 */ /* 0x0003e80000100800 */
[----:B------:R-:W2:Y:S04]  /*203b0*/  LDL R19, [R1+0x48c] ;  /* 0x00048c0001137983 */ /* 0x000ea80000100800 */
[----:B------:R-:W2:Y:S01]  /*203c0*/  LDL R18, [R1+0x494] ;  /* 0x0004940001127983 */ /* 0x000ea20000100800 */
[----:B---3--:R-:W-:-:S05]  /*203d0*/  SHF.R.S32.HI R5, RZ, 0x1f, R5 ;  /* 0x0000001fff057819 */ /* 0x008fca0000011405 */
[----:B------:R3:W-:Y:S04]  /*203e0*/  STL [R1+0x5a8], R5 ;  /* 0x0005a80501007387 */ /* 0x0007e80000100800 */
[----:B------:R-:W2:Y:S04]  /*203f0*/  LDL R17, [R1+0x498] ;  /* 0x0004980001117983 */ /* 0x000ea80000100800 */
        /* <DEDUP_REMOVED lines=8> */
[----:B0-----:R-:W2:Y:S04]  /*20480*/  LDL R7, [R1+0x4d4] ;  /* 0x0004d40001077983 */ /* 0x001ea80000100800 */
[----:B-1----:R-:W2:Y:S04]  /*20490*/  LDL R6, [R1+0x4d8] ;  /* 0x0004d80001067983 */ /* 0x002ea80000100800 */
[----:B---3--:R-:W3:Y:S01]  /*204a0*/  LDL R5, [R1+0x4e0] ;  /* 0x0004e00001057983 */ /* 0x008ee20000100800 */
[----:B----4-:R-:W-:-:S05]  /*204b0*/  SHF.R.S32.HI R24, RZ, 0x1f, R24 ;  /* 0x0000001fff187819 */ /* 0x010fca0000011418 */
[----:B------:R0:W-:Y:S02]  /*204c0*/  STL [R1+0x5b4], R24 ;  /* 0x0005b41801007387 */ /* 0x0001e40000100800 */
[----:B0-----:R-:W-:Y:S02]  /*204d0*/  SHF.R.S32.HI R24, RZ, 0x1f, R4 ;  /* 0x0000001fff187819 */ /* 0x001fe40000011404 */
[----:B------:R-:W4:Y:S01]  /*204e0*/  LDL R4, [R1+0x4e4] ;  /* 0x0004e40001047983 */ /* 0x000f220000100800 */
[----:B------:R-:W-:-:S03]  /*204f0*/  SHF.R.S32.HI R23, RZ, 0x1f, R23 ;  /* 0x0000001fff177819 */ /* 0x000fc60000011417 */
[----:B------:R0:W-:Y:S04]  /*20500*/  STL [R1+0x5bc], R24 ;  /* 0x0005bc1801007387 */ /* 0x0001e80000100800 */
[----:B------:R5:W-:Y:S01]  /*20510*/  STL [R1+0x5c8], R23 ;  /* 0x0005c81701007387 */ /* 0x000be20000100800 */
[----:B0-----:R-:W-:Y:S02]  /*20520*/  SHF.R.S32.HI R24, RZ, 0x1f, R22 ;  /* 0x0000001fff187819 */ /* 0x001fe40000011416 */
[----:B-----5:R-:W-:-:S03]  /*20530*/  SHF.R.S32.HI R23, RZ, 0x1f, R21 ;  /* 0x0000001fff177819 */ /* 0x020fc60000011415 */
[----:B------:R-:W-:Y:S01]  /*20540*/  STL [R1+0x5d4], R24 ;  /* 0x0005d41801007387 */ /* 0x000fe20000100800 */
[----:B------:R-:W-:-:S03]  /*20550*/  SHF.R.S32.HI R21, RZ, 0x1f, R3 ;  /* 0x0000001fff157819 */ /* 0x000fc60000011403 */
[----:B------:R-:W-:Y:S01]  /*20560*/  STL [R1+0x5dc], R23 ;  /* 0x0005dc1701007387 */ /* 0x000fe20000100800 */
[----:B------:R-:W-:-:S03]  /*20570*/  SHF.R.S32.HI R22, RZ, 0x1f, R0 ;  /* 0x0000001fff167819 */ /* 0x000fc60000011400 */
[----:B------:R-:W5:Y:S04]  /*20580*/  LDL R0, [R1+0x4ec] ;  /* 0x0004ec0001007983 */ /* 0x000f680000100800 */
[----:B------:R0:W-:Y:S04]  /*20590*/  STL [R1+0x5e8], R22 ;  /* 0x0005e81601007387 */ /* 0x0001e80000100800 */
[----:B------:R-:W5:Y:S04]  /*205a0*/  LDL R3, [R1+0x4f0] ;  /* 0x0004f00001037983 */ /* 0x000f680000100800 */
[----:B------:R1:W-:Y:S01]  /*205b0*/  STL [R1+0x5f4], R21 ;  /* 0x0005f41501007387 */ /* 0x0003e20000100800 */
[----:B0-----:R-:W-:-:S03]  /*205c0*/  SHF.R.S32.HI R22, RZ, 0x1f, R8 ;  /* 0x0000001fff167819 */ /* 0x001fc60000011408 */
[----:B------:R-:W5:Y:S04]  /*205d0*/  LDL R8, [R1+0x4f8] ;  /* 0x0004f80001087983 */ /* 0x000f680000100800 */
[----:B------:R-:W-:Y:S01]  /*205e0*/  STL [R1+0x5fc], R22 ;  /* 0x0005fc1601007387 */ /* 0x000fe20000100800 */
[----:B-1----:R-:W-:-:S03]  /*205f0*/  SHF.R.S32.HI R21, RZ, 0x1f, R28 ;  /* 0x0000001fff157819 */ /* 0x002fc6000001141c */
[----:B------:R-:W5:Y:S01]  /*20600*/  LDL R28, [R1+0x500] ;  /* 0x00050000011c7983 */ /* 0x000f620000100800 */
[----:B------:R-:W-:-:S03]  /*20610*/  SHF.R.S32.HI R20, RZ, 0x1f, R20 ;  /* 0x0000001fff147819 */ /* 0x000fc60000011414 */
[----:B------:R2:W-:Y:S02]  /*20620*/  STL [R1+0x608], R21 ;  /* 0x0006081501007387 */ /* 0x0005e40000100800 */
[----:B--2---:R-:W-:Y:S02]  /*20630*/  SHF.R.S32.HI R21, RZ, 0x1f, R2 ;  /* 0x0000001fff157819 */ /* 0x004fe40000011402 */
[----:B------:R-:W2:Y:S04]  /*20640*/  LDL R2, [R1+0x504] ;  /* 0x0005040001027983 */ /* 0x000ea80000100800 */
[----:B------:R0:W-:Y:S04]  /*20650*/  STL [R1+0x614], R20 ;  /* 0x0006141401007387 */ /* 0x0001e80000100800 */
[----:B------:R-:W-:Y:S01]  /*20660*/  STL [R1+0x61c], R21 ;  /* 0x00061c1501007387 */ /* 0x000fe20000100800 */
[----:B0-----:R-:W-:-:S02]  /*20670*/  SHF.R.S32.HI R20, RZ, 0x1f, R19 ;  /* 0x0000001fff147819 */ /* 0x001fc40000011413 */
        /* <DEDUP_REMOVED lines=24> */
[----:B---3--:R-:W-:-:S03]  /*20800*/  SHF.R.S32.HI R5, RZ, 0x1f, R5 ;  /* 0x0000001fff057819 */ /* 0x008fc60000011405 */
[----:B------:R-:W3:Y:S04]  /*20810*/  LDL R24, [R1+0x510] ;  /* 0x0005100001187983 */ /* 0x000ee80000100800 */
[----:B------:R0:W-:Y:S04]  /*20820*/  STL [R1+0x690], R6 ;  /* 0x0006900601007387 */ /* 0x0001e80000100800 */
[----:B0-----:R-:W3:Y:S04]  /*20830*/  LDL R6, [R1+0x514] ;  /* 0x0005140001067983 */ /* 0x001ee80000100800 */
[----:B------:R0:W-:Y:S04]  /*20840*/  STL [R1+0x694], R5 ;  /* 0x0006940501007387 */ /* 0x0001e80000100800 */
[----:B------:R-:W3:Y:S04]  /*20850*/  LDL R23, [R1+0x51c] ;  /* 0x00051c0001177983 */ /* 0x000ee80000100800 */
[----:B------:R-:W3:Y:S01]  /*20860*/  LDL R22, [R1+0x524] ;  /* 0x0005240001167983 */ /* 0x000ee20000100800 */
[----:B----4-:R-:W-:-:S05]  /*20870*/  SHF.R.S32.HI R4, RZ, 0x1f, R4 ;  /* 0x0000001fff047819 */ /* 0x010fca0000011404 */
[----:B------:R1:W-:Y:S04]  /*20880*/  STL [R1+0x698], R4 ;  /* 0x0006980401007387 */ /* 0x0003e80000100800 */
[----:B------:R-:W4:Y:S04]  /*20890*/  LDL R21, [R1+0x528] ;  /* 0x0005280001157983 */ /* 0x000f280000100800 */
[----:B0-----:R-:W4:Y:S04]  /*208a0*/  LDL R5, [R1+0x530] ;  /* 0x0005300001057983 */ /* 0x001f280000100800 */
[----:B-1----:R-:W4:Y:S01]  /*208b0*/  LDL R4, [R1+0x534] ;  /* 0x0005340001047983 */ /* 0x002f220000100800 */
[----:B-----5:R-:W-:-:S03]  /*208c0*/  SHF.R.S32.HI R9, RZ, 0x1f, R0 ;  /* 0x0000001fff097819 */ /* 0x020fc60000011400 */
[----:B------:R-:W5:Y:S04]  /*208d0*/  LDL R0, [R1+0x53c] ;  /* 0x00053c0001007983 */ /* 0x000f680000100800 */
[----:B------:R-:W-:Y:S01]  /*208e0*/  STL [R1+0x69c], R9 ;  /* 0x00069c0901007387 */ /* 0x000fe20000100800 */
[----:B------:R-:W-:-:S03]  /*208f0*/  SHF.R.S32.HI R7, RZ, 0x1f, R3 ;  /* 0x0000001fff077819 */ /* 0x000fc60000011403 */
[----:B------:R-:W5:Y:S01]  /*20900*/  LDL R3, [R1+0x540] ;  /* 0x0005400001037983 */ /* 0x000f620000100800 */
[----:B------:R-:W-:-:S03]  /*20910*/  SHF.R.S32.HI R8, RZ, 0x1f, R8 ;  /* 0x0000001fff087819 */ /* 0x000fc60000011408 */
[----:B------:R0:W-:Y:S04]  /*20920*/  STL [R1+0x6a0], R7 ;  /* 0x0006a00701007387 */ /* 0x0001e80000100800 */
[----:B------:R-:W5:Y:S04]  /*20930*/  LDL R20, [R1+0x548] ;  /* 0x0005480001147983 */ /* 0x000f680000100800 */
[----:B------:R-:W-:Y:S01]  /*20940*/  STL [R1+0x6a4], R8 ;  /* 0x0006a40801007387 */ /* 0x000fe20000100800 */
[----:B0-----:R-:W-:-:S03]  /*20950*/  SHF.R.S32.HI R7, RZ, 0x1f, R28 ;  /* 0x0000001fff077819 */ /* 0x001fc6000001141c */
[----:B------:R-:W5:Y:S04]  /*20960*/  LDL R28, [R1+0x550] ;  /* 0x00055000011c7983 */ /* 0x000f680000100800 */
[----:B------:R0:W-:Y:S04]  /*20970*/  STL [R1+0x6a8], R7 ;  /* 0x0006a80701007387 */ /* 0x0001e80000100800 */
[----:B------:R-:W5:Y:S04]  /*20980*/  LDL R19, [R1+0x554] ;  /* 0x0005540001137983 */ /* 0x000f680000100800 */
[----:B------:R-:W5:Y:S01]  /*20990*/  LDL R18, [R1+0x55c] ;  /* 0x00055c0001127983 */ /* 0x000f620000100800 */
[----:B--2---:R-:W-:-:S05]  /*209a0*/  SHF.R.S32.HI R2, RZ, 0x1f, R2 ;  /* 0x0000001fff027819 */ /* 0x004fca0000011402 */
        /* <DEDUP_REMOVED lines=11> */
[----:B------:R-:W2:Y:S04]  /*20a60*/  LDL R8, [R1+0x5a0] ;  /* 0x0005a00001087983 */ /* 0x000ea80000100800 */
[----:B-1----:R-:W2:Y:S01]  /*20a70*/  LDL R2, [R1+0x5a4] ;  /* 0x0005a40001027983 */ /* 0x002ea20000100800 */
[----:B---3--:R-:W-:-:S05]  /*20a80*/  SHF.R.S32.HI R24, RZ, 0x1f, R24 ;  /* 0x0000001fff187819 */ /* 0x008fca0000011418 */
[----:B------:R0:W-:Y:S02]  /*20a90*/  STL [R1+0x6b0], R24 ;  /* 0x0006b01801007387 */ /* 0x0001e40000100800 */
[----:B0-----:R-:W-:Y:S02]  /*20aa0*/  SHF.R.S32.HI R24, RZ, 0x1f, R6 ;  /* 0x0000001fff187819 */ /* 0x001fe40000011406 */
[----:B------:R-:W3:Y:S01]  /*20ab0*/  LDL R6, [R1+0x5ac] ;  /* 0x0005ac0001067983 */ /* 0x000ee20000100800 */
[----:B------:R-:W-:-:S03]  /*20ac0*/  SHF.R.S32.HI R23, RZ, 0x1f, R23 ;  /* 0x0000001fff177819 */ /* 0x000fc60000011417 */
[----:B------:R0:W-:Y:S04]  /*20ad0*/  STL [R1+0x6b4], R24 ;  /* 0x0006b41801007387 */ /* 0x0001e80000100800 */
[----:B------:R4:W-:Y:S01]  /*20ae0*/  STL [R1+0x6b8], R23 ;  /* 0x0006b81701007387 */ /* 0x0009e20000100800 */
[----:B0-----:R-:W-:Y:S02]  /*20af0*/  SHF.R.S32.HI R24, RZ, 0x1f, R22 ;  /* 0x0000001fff187819 */ /* 0x001fe40000011416 */
[----:B----4-:R-:W-:-:S03]  /*20b00*/  SHF.R.S32.HI R23, RZ, 0x1f, R21 ;  /* 0x0000001fff177819 */ /* 0x010fc60000011415 */
[----:B------:R-:W-:Y:S01]  /*20b10*/  STL [R1+0x6bc], R24 ;  /* 0x0006bc1801007387 */ /* 0x000fe20000100800 */
[----:B------:R-:W-:-:S03]  /*20b20*/  SHF.R.S32.HI R22, RZ, 0x1f, R5 ;  /* 0x0000001fff167819 */ /* 0x000fc60000011405 */
[----:B------:R-:W-:Y:S01]  /*20b30*/  STL [R1+0x6c0], R23 ;  /* 0x0006c01701007387 */ /* 0x000fe20000100800 */
[----:B------:R-:W-:-:S03]  /*20b40*/  SHF.R.S32.HI R21, RZ, 0x1f, R4 ;  /* 0x0000001fff157819 */ /* 0x000fc60000011404 */
[----:B------:R-:W4:Y:S04]  /*20b50*/  LDL R5, [R1+0x5b0] ;  /* 0x0005b00001057983 */ /* 0x000f280000100800 */
[----:B------:R5:W-:Y:S04]  /*20b60*/  STL [R1+0x6c4], R22 ;  /* 0x0006c41601007387 */ /* 0x000be80000100800 */
[----:B------:R-:W4:Y:S01]  /*20b70*/  LDL R4, [R1+0x5b8] ;  /* 0x0005b80001047983 */ /* 0x000f220000100800 */
[----:B-----5:R-:W-:-:S03]  /*20b80*/  SHF.R.S32.HI R22, RZ, 0x1f, R0 ;  /* 0x0000001fff167819 */ /* 0x020fc60000011400 */
[----:B------:R0:W-:Y:S04]  /*20b90*/  STL [R1+0x6c8], R21 ;  /* 0x0006c81501007387 */ /* 0x0001e80000100800 */
[----:B------:R-:W5:Y:S04]  /*20ba0*/  LDL R0, [R1+0x5c0] ;  /* 0x0005c00001007983 */ /* 0x000f680000100800 */
[----:B------:R-:W-:Y:S01]  /*20bb0*/  STL [R1+0x6cc], R22 ;  /* 0x0006cc1601007387 */ /* 0x000fe20000100800 */
[----:B0-----:R-:W-:-:S03]  /*20bc0*/  SHF.R.S32.HI R21, RZ, 0x1f, R3 ;  /* 0x0000001fff157819 */ /* 0x001fc60000011403 */
        /* <DEDUP_REMOVED lines=11> */
[----:B--2---:R-:W-:Y:S02]  /*20c80*/  SHF.R.S32.HI R18, RZ, 0x1f, R17 ;  /* 0x0000001fff127819 */ /* 0x004fe40000011411 */
        /* <DEDUP_REMOVED lines=31> */
[----:B------:R-:W2:Y:S04]  /*20e80*/  LDL R8, [R1+0x5f8] ;  /* 0x0005f80001087983 */ /* 0x000ea80000100800 */
[----:B---3--:R-:W3:Y:S01]  /*20e90*/  LDL R6, [R1+0x600] ;  /* 0x0006000001067983 */ /* 0x008ee20000100800 */
[----:B----4-:R-:W-:-:S05]  /*20ea0*/  SHF.R.S32.HI R5, RZ, 0x1f, R5 ;  /* 0x0000001fff057819 */ /* 0x010fca0000011405 */
[----:B------:R0:W-:Y:S01]  /*20eb0*/  STL [R1+0x718], R5 ;  /* 0x0007180501007387 */ /* 0x0001e20000100800 */
[----:B------:R-:W-:-:S03]  /*20ec0*/  SHF.R.S32.HI R4, RZ, 0x1f, R4 ;  /* 0x0000001fff047819 */ /* 0x000fc60000011404 */
[----:B0-----:R-:W4:Y:S04]  /*20ed0*/  LDL R5, [R1+0x604] ;  /* 0x0006040001057983 */ /* 0x001f280000100800 */
[----:B------:R5:W-:Y:S04]  /*20ee0*/  STL [R1+0x71c], R4 ;  /* 0x00071c0401007387 */ /* 0x000be80000100800 */
[----:B------:R-:W4:Y:S01]  /*20ef0*/  LDL R20, [R1+0x60c] ;  /* 0x00060c0001147983 */ /* 0x000f220000100800 */
[----:B-----5:R-:W-:Y:S02]  /*20f00*/  SHF.R.S32.HI R4, RZ, 0x1f, R0 ;  /* 0x0000001fff047819 */ /* 0x020fe40000011400 */
[----:B------:R-:W-:-:S03]  /*20f10*/  SHF.R.S32.HI R0, RZ, 0x1f, R3 ;  /* 0x0000001fff007819 */ /* 0x000fc60000011403 */
[----:B------:R0:W-:Y:S04]  /*20f20*/  STL [R1+0x720], R4 ;  /* 0x0007200401007387 */ /* 0x0001e80000100800 */
[----:B0-----:R-:W5:Y:S04]  /*20f30*/  LDL R4, [R1+0x610] ;  /* 0x0006100001047983 */ /* 0x001f680000100800 */
        /* <DEDUP_REMOVED lines=16> */
[----:B------:R-:W5:Y:S01]  /*21040*/  LDL R28, [R1+0x668] ;  /* 0x00066800011c7983 */ /* 0x000f620000100800 */
[----:B--2---:R-:W-:-:S05]  /*21050*/  SHF.R.S32.HI R24, RZ, 0x1f, R24 ;  /* 0x0000001fff187819 */ /* 0x004fca0000011418 */
[----:B------:R0:W-:Y:S01]  /*21060*/  STL [R1+0x72c], R24 ;  /* 0x00072c1801007387 */ /* 0x0001e20000100800 */
[----:B------:R-:W-:-:S03]  /*21070*/  SHF.R.S32.HI R2, RZ, 0x1f, R2 ;  /* 0x0000001fff027819 */ /* 0x000fc60000011402 */
[----:B0-----:R-:W2:Y:S01]  /*21080*/  LDL.LU R24, [R1+0x4950] ;  /* 0x0049500001187983 */ /* 0x001ea20000300800 */
[----:B------:R-:W-:-:S03]  /*21090*/  SHF.R.S32.HI R23, RZ, 0x1f, R23 ;  /* 0x0000001fff177819 */ /* 0x000fc60000011417 */
[----:B------:R0:W-:Y:S01]  /*210a0*/  STL [R1+0x730], R2 ;  /* 0x0007300201007387 */ /* 0x0001e20000100800 */
[----:B------:R-:W-:-:S03]  /*210b0*/  SHF.R.S32.HI R22, RZ, 0x1f, R22 ;  /* 0x0000001fff167819 */ /* 0x000fc60000011416 */
[----:B0-----:R-:W2:Y:S04]  /*210c0*/  LDL.LU R2, [R1+0x28] ;  /* 0x0000280001027983 */ /* 0x001ea80000300800 */
[----:B------:R0:W-:Y:S04]  /*210d0*/  STL [R1+0x734], R23 ;  /* 0x0007341701007387 */ /* 0x0001e80000100800 */
[----:B0-----:R-:W2:Y:S01]  /*210e0*/  LDL.LU R23, [R1+0x494c] ;  /* 0x00494c0001177983 */ /* 0x001ea20000300800 */
[----:B------:R-:W-:-:S03]  /*210f0*/  SHF.R.S32.HI R21, RZ, 0x1f, R21 ;  /* 0x0000001fff157819 */ /* 0x000fc60000011415 */
[----:B------:R0:W-:Y:S01]  /*21100*/  STL [R1+0x738], R22 ;  /* 0x0007381601007387 */ /* 0x0001e20000100800 */
[----:B------:R-:W-:-:S03]  /*21110*/  SHF.R.S32.HI R7, RZ, 0x1f, R7 ;  /* 0x0000001fff077819 */ /* 0x000fc60000011407 */
[----:B0-----:R-:W2:Y:S04]  /*21120*/  LDL.LU R22, [R1+0x4948] ;  /* 0x0049480001167983 */ /* 0x001ea80000300800 */
[----:B------:R0:W-:Y:S01]  /*21130*/  STL [R1+0x73c], R21 ;  /* 0x00073c1501007387 */ /* 0x0001e20000100800 */
[----:B---3--:R-:W-:-:S03]  /*21140*/  SHF.R.S32.HI R6, RZ, 0x1f, R6 ;  /* 0x0000001fff067819 */ /* 0x008fc60000011406 */
[----:B0-----:R-:W3:Y:S04]  /*21150*/  LDL.LU R21, [R1+0x4944] ;  /* 0x0049440001157983 */ /* 0x001ee80000300800 */
[----:B------:R0:W-:Y:S02]  /*21160*/  STL [R1+0x740], R7 ;  /* 0x0007400701007387 */ /* 0x0001e40000100800 */
[----:B0-----:R-:W-:Y:S02]  /*21170*/  SHF.R.S32.HI R7, RZ, 0x1f, R8 ;  /* 0x0000001fff077819 */ /* 0x001fe40000011408 */
[----:B------:R-:W2:Y:S04]  /*21180*/  LDL.LU R8, [R1+0x8] ;  /* 0x0000080001087983 */ /* 0x000ea80000300800 */
[----:B------:R0:W-:Y:S01]  /*21190*/  STL [R1+0x744], R7 ;  /* 0x0007440701007387 */ /* 0x0001e20000100800 */
[----:B----4-:R-:W-:-:S03]  /*211a0*/  SHF.R.S32.HI R20, RZ, 0x1f, R20 ;  /* 0x0000001fff147819 */ /* 0x010fc60000011414 */
[----:B0-----:R-:W4:Y:S04]  /*211b0*/  LDL.LU R7, [R1+0x64] ;  /* 0x0000640001077983 */ /* 0x001f280000300800 */
[----:B------:R0:W-:Y:S01]  /*211c0*/  STL [R1+0x748], R6 ;  /* 0x0007480601007387 */ /* 0x0001e20000100800 */
[----:B-----5:R-:W-:Y:S02]  /*211d0*/  SHF.R.S32.HI R4, RZ, 0x1f, R4 ;  /* 0x0000001fff047819 */ /* 0x020fe40000011404 */
[----:B0-----:R-:W-:Y:S02]  /*211e0*/  SHF.R.S32.HI R6, RZ, 0x1f, R5 ;  /* 0x0000001fff067819 */ /* 0x001fe40000011405 */
[----:B------:R-:W5:Y:S01]  /*211f0*/  LDL.LU R5, [R1+0x4] ;  /* 0x0000040001057983 */ /* 0x000f620000300800 */
[----:B------:R-:W-:-:S03]  /*21200*/  SHF.R.S32.HI R19, RZ, 0x1f, R19 ;  /* 0x0000001fff137819 */ /* 0x000fc60000011413 */
[----:B------:R0:W-:Y:S01]  /*21210*/  STL [R1+0x74c], R6 ;  /* 0x00074c0601007387 */ /* 0x0001e20000100800 */
[----:B------:R-:W-:-:S03]  /*21220*/  SHF.R.S32.HI R18, RZ, 0x1f, R18 ;  /* 0x0000001fff127819 */ /* 0x000fc60000011412 */
[----:B0-----:R-:W2:Y:S04]  /*21230*/  LDL.LU R6, [R1+0x6c] ;  /* 0x00006c0001067983 */ /* 0x001ea80000300800 */
[----:B------:R0:W-:Y:S01]  /*21240*/  STL [R1+0x750], R20 ;  /* 0x0007501401007387 */ /* 0x0001e20000100800 */
[----:B------:R-:W-:Y:S02]  /*21250*/  SHF.R.S32.HI R17, RZ, 0x1f, R17 ;  /* 0x0000001fff117819 */ /* 0x000fe40000011411 */
[----:B------:R-:W-:Y:S01]  /*21260*/  SHF.R.S32.HI R16, RZ, 0x1f, R16 ;  /* 0x0000001fff107819 */ /* 0x000fe20000011410 */
[----:B0-----:R-:W2:Y:S04]  /*21270*/  LDL.LU R20, [R1+0x4940] ;  /* 0x0049400001147983 */ /* 0x001ea80000300800 */
[----:B------:R0:W-:Y:S01]  /*21280*/  STL [R1+0x754], R4 ;  /* 0x0007540401007387 */ /* 0x0001e20000100800 */
[----:B------:R-:W-:-:S02]  /*21290*/  SHF.R.S32.HI R15, RZ, 0x1f, R15 ;  /* 0x0000001fff0f7819 */ /* 0x000fc4000001140f */
[----:B------:R-:W-:Y:S01]  /*212a0*/  SHF.R.S32.HI R14, RZ, 0x1f, R14 ;  /* 0x0000001fff0e7819 */ /* 0x000fe2000001140e */
[----:B0-----:R-:W2:Y:S04]  /*212b0*/  LDL.LU R4, [R1] ;  /* 0x0000000001047983 */ /* 0x001ea80000300800 */
[----:B------:R0:W-:Y:S01]  /*212c0*/  STL [R1+0x758], R19 ;  /* 0x0007581301007387 */ /* 0x0001e20000100800 */
[----:B------:R-:W-:-:S03]  /*212d0*/  SHF.R.S32.HI R13, RZ, 0x1f, R13 ;  /* 0x0000001fff0d7819 */ /* 0x000fc6000001140d */
[----:B0-----:R-:W2:Y:S04]  /*212e0*/  LDL.LU R19, [R1+0x493c] ;  /* 0x00493c0001137983 */ /* 0x001ea80000300800 */
        /* <DEDUP_REMOVED lines=32> */
[----:B0-----:R-:W2:Y:S02]  /*214f0*/  LDL.LU R28, [R1+0x4908] ;  /* 0x00490800011c7983 */ /* 0x001ea40000300800 */
[----:B--2---:R-:W-:-:S05]  /*21500*/  SHF.R.S32.HI R28, RZ, 0x1f, R28 ;  /* 0x0000001fff1c7819 */ /* 0x004fca000001141c */
[----:B------:R0:W-:Y:S04]  /*21510*/  STL [R1+0x790], R28 ;  /* 0x0007901c01007387 */ /* 0x0001e80000100800 */
[----:B0-----:R-:W2:Y:S01]  /*21520*/  LDL.LU R28, [R1+0x4904] ;  /* 0x00490400011c7983 */ /* 0x001ea20000300800 */
[----:B------:R-:W-:-:S05]  /*21530*/  SHF.R.S32.HI R3, RZ, 0x1f, R3 ;  /* 0x0000001fff037819 */ /* 0x000fca0000011403 */
[----:B------:R2:W-:Y:S02]  /*21540*/  STL [R1+0x794], R3 ;  /* 0x0007940301007387 */ /* 0x0005e40000100800 */
[----:B--2---:R-:W-:-:S05]  /*21550*/  IADD3 R3, P0, PT, R2, R28, RZ ;  /* 0x0000001c02037210 */ /* 0x004fca0007f1e0ff */
[----:B------:R0:W-:Y:S04]  /*21560*/  STL [R1+0x3aac], R3 ;  /* 0x003aac0301007387 */ /* 0x0001e80000100800 */
[----:B0-----:R-:W2:Y:S02]  /*21570*/  LDL.LU R3, [R1+0x4900] ;  /* 0x0049000001037983 */ /* 0x001ea40000300800 */
[----:B--2---:R-:W-:-:S05]  /*21580*/  IADD3 R2, P6, PT, R2, R3, RZ ;  /* 0x0000000302027210 */ /* 0x004fca0007fde0ff */
[----:B------:R0:W-:Y:S02]  /*21590*/  STL [R1+0x3ab0], R2 ;  /* 0x003ab00201007387 */ /* 0x0001e40000100800 */
[----:B0-----:R-:W-:-:S05]  /*215a0*/  IADD3 R2, P5, PT, R0, R28, RZ ;  /* 0x0000001c00027210 */ /* 0x001fca0007fbe0ff */
[----:B------:R0:W-:Y:S04]  /*215b0*/  STL [R1+0x3ab4], R2 ;  /* 0x003ab40201007387 */ /* 0x0001e80000100800 */
[----:B0-----:R-:W2:Y:S01]  /*215c0*/  LDL.LU R2, [R1+0x48fc] ;  /* 0x0048fc0001027983 */ /* 0x001ea20000300800 */
[----:B------:R-:W-:-:S05]  /*215d0*/  IADD3 R0, P4, PT, R0, R3, RZ ;  /* 0x0000000300007210 */ /* 0x000fca0007f9e0ff */
[----:B------:R2:W-:Y:S02]  /*215e0*/  STL [R1+0x3ab8], R0 ;  /* 0x003ab80001007387 */ /* 0x0005e40000100800 */
[----:B--2---:R-:W-:-:S05]  /*215f0*/  IADD3 R0, P3, PT, R2, R28, RZ ;  /* 0x0000001c02007210 */ /* 0x004fca0007f7e0ff */
[----:B------:R0:W-:Y:S04]  /*21600*/  STL [R1+0x3abc], R0 ;  /* 0x003abc0001007387 */ /* 0x0001e80000100800 */
[----:B0-----:R-:W2:Y:S01]  /*21610*/  LDL.LU R0, [R1+0x48f8] ;  /* 0x0048f80001007983 */ /* 0x001ea20000300800 */
[----:B------:R-:W-:-:S05]  /*21620*/  IADD3 R2, P2, PT, R2, R3, RZ ;  /* 0x0000000302027210 */ /* 0x000fca0007f5e0ff */
[----:B------:R2:W-:Y:S02]  /*21630*/  STL [R1+0x3ac0], R2 ;  /* 0x003ac00201007387 */ /* 0x0005e40000100800 */
[----:B--2---:R-:W-:-:S05]  /*21640*/  IMAD.X R2, R8, 0x1, R0, P0 ;  /* 0x0000000108027824 */ /* 0x004fca00000e0600 */
[----:B------:R4:W-:Y:S02]  /*21650*/  STL [R1+0x3aa8], R2 ;  /* 0x003aa80201007387 */ /* 0x0009e40000100800 */
[----:B----4-:R-:W-:-:S05]  /*21660*/  IADD3 R2, P1, PT, R7, R28, RZ ;  /* 0x0000001c07027210 */ /* 0x010fca0007f3e0ff */
[----:B------:R0:W-:Y:S04]  /*21670*/  STL [R1+0x3ac4], R2 ;  /* 0x003ac40201007387 */ /* 0x0001e80000100800 */
[----:B0-----:R-:W2:Y:S01]  /*21680*/  LDL.LU R2, [R1+0x48f4] ;  /* 0x0048f40001027983 */ /* 0x001ea20000300800 */
[----:B------:R-:W-:Y:S01]  /*21690*/  IADD3 R7, P0, PT, R7, R3, RZ ;  /* 0x0000000307077210 */ /* 0x000fe20007f1e0ff */
[----:B--2---:R-:W-:-:S05]  /*216a0*/  IMAD.X R8, R8, 0x1, R2, P6 ;  /* 0x0000000108087824 */ /* 0x004fca00030e0602 */
[----:B------:R0:W-:Y:S04]  /*216b0*/  STL [R1+0x3a98], R8 ;  /* 0x003a980801007387 */ /* 0x0001e80000100800 */
[----:B0-----:R-:W2:Y:S04]  /*216c0*/  LDL.LU R8, [R1+0x48f0] ;  /* 0x0048f00001087983 */ /* 0x001ea80000300800 */
[----:B------:R5:W-:Y:S02]  /*216d0*/  STL [R1+0x3aa0], R7 ;  /* 0x003aa00701007387 */ /* 0x000be40000100800 */
[----:B-----5:R-:W-:-:S02]  /*216e0*/  IMAD.X R7, R5, 0x1, R0, P5 ;  /* 0x0000000105077824 */ /* 0x020fc400028e0600 */
[----:B------:R-:W-:-:S03]  /*216f0*/  IMAD.X R5, R5, 0x1, R2, P4 ;  /* 0x0000000105057824 */ /* 0x000fc600020e0602 */
[----:B------:R0:W-:Y:S02]  /*21700*/  STL [R1+0x3a9c], R7 ;  /* 0x003a9c0701007387 */ /* 0x0001e40000100800 */
[----:B0-----:R-:W-:-:S05]  /*21710*/  IADD3 R7, P5, PT, R6, R28, RZ ;  /* 0x0000001c06077210 */ /* 0x001fca0007fbe0ff */
[----:B------:R0:W-:Y:S04]  /*21720*/  STL [R1+0x3aa4], R7 ;  /* 0x003aa40701007387 */ /* 0x0001e80000100800 */
[----:B0-----:R-:W4:Y:S04]  /*21730*/  LDL.LU R7, [R1+0x48ec] ;  /* 0x0048ec0001077983 */ /* 0x001f280000300800 */
[----:B------:R0:W-:Y:S04]  /*21740*/  STL [R1+0x3a88], R5 ;  /* 0x003a880501007387 */ /* 0x0001e80000100800 */
[----:B0-----:R-:W5:Y:S01]  /*21750*/  LDL.LU R5, [R1+0x48e8] ;  /* 0x0048e80001057983 */ /* 0x001f620000300800 */
[----:B------:R-:W-:-:S05]  /*21760*/  IADD3 R6, P4, PT, R6, R3, RZ ;  /* 0x0000000306067210 */ /* 0x000fca0007f9e0ff */
[----:B------:R0:W-:Y:S02]  /*21770*/  STL [R1+0x3a90], R6 ;  /* 0x003a900601007387 */ /* 0x0001e40000100800 */
[C---:B0-----:R-:W-:Y:S02]  /*21780*/  IMAD.X R6, R4.reuse, 0x1, R0, P3 ;  /* 0x0000000104067824 */ /* 0x041fe400018e0600 */
[----:B------:R-:W-:-:S03]  /*21790*/  IMAD.X R4, R4, 0x1, R2, P2 ;  /* 0x0000000104047824 */ /* 0x000fc600010e0602 */
[----:B------:R5:W-:Y:S02]  /*217a0*/  STL [R1+0x3a8c], R6 ;  /* 0x003a8c0601007387 */ /* 0x000be40000100800 */
[----:B-----5:R-:W-:-:S05]  /*217b0*/  IADD3 R6, P3, PT, R5, R28, RZ ;  /* 0x0000001c05067210 */ /* 0x020fca0007f7e0ff */
[----:B------:R0:W-:Y:S04]  /*217c0*/  STL [R1+0x3a94], R6 ;  /* 0x003a940601007387 */ /* 0x0001e80000100800 */
[----:B0-----:R-:W5:Y:S04]  /*217d0*/  LDL.LU R6, [R1+0x48e4] ;  /* 0x0048e40001067983 */ /* 0x001f680000300800 */
[----:B------:R0:W-:Y:S04]  /*217e0*/  STL [R1+0x3a78], R4 ;  /* 0x003a780401007387 */ /* 0x0001e80000100800 */
[----:B0-----:R-:W2:Y:S01]  /*217f0*/  LDL.LU R4, [R1+0x48e0] ;  /* 0x0048e00001047983 */ /* 0x001ea20000300800 */
[----:B------:R-:W-:-:S05]  /*21800*/  IADD3 R5, P2, PT, R5, R3, RZ ;  /* 0x0000000305057210 */ /* 0x000fca0007f5e0ff */
[----:B------:R2:W-:Y:S02]  /*21810*/  STL [R1+0x3a80], R5 ;  /* 0x003a800501007387 */ /* 0x0005e40000100800 */
[----:B--2---:R-:W-:-:S05]  /*21820*/  IMAD.X R5, R4, 0x1, R0, P1 ;  /* 0x0000000104057824 */ /* 0x004fca00008e0600 */
[----:B------:R5:W-:Y:S02]  /*21830*/  STL [R1+0x3a7c], R5 ;  /* 0x003a7c0501007387 */ /* 0x000be40000100800 */
[----:B-----5:R-:W-:-:S05]  /*21840*/  IADD3 R5, P1, PT, R6, R28, RZ ;  /* 0x0000001c06057210 */ /* 0x020fca0007f3e0ff */
[----:B------:R0:W-:Y:S04]  /*21850*/  STL [R1+0x3a84], R5 ;  /* 0x003a840501007387 */ /* 0x0001e80000100800 */
[----:B0-----:R-:W2:Y:S01]  /*21860*/  LDL.LU R5, [R1+0x48dc] ;  /* 0x0048dc0001057983 */ /* 0x001ea20000300800 */
[----:B------:R-:W-:Y:S01]  /*21870*/  IMAD.X R4, R4, 0x1, R2, P0 ;  /* 0x0000000104047824 */ /* 0x000fe200000e0602 */
[----:B------:R-:W-:-:S04]  /*21880*/  IADD3 R6, P0, PT, R6, R3, RZ ;  /* 0x0000000306067210 */ /* 0x000fc80007f1e0ff */
[----:B------:R0:W-:Y:S04]  /*21890*/  STL [R1+0x3a68], R4 ;  /* 0x003a680401007387 */ /* 0x0001e80000100800 */
[----:B0-----:R-:W5:Y:S04]  /*218a0*/  LDL.LU R4, [R1+0xa0] ;  /* 0x0000a00001047983 */ /* 0x001f680000300800 */
[----:B------:R2:W-:Y:S02]  /*218b0*/  STL [R1+0x3a70], R6 ;  /* 0x003a700601007387 */ /* 0x0005e40000100800 */
[----:B--2---:R-:W-:-:S05]  /*218c0*/  IMAD.X R6, R5, 0x1, R0, P5 ;  /* 0x0000000105067824 */ /* 0x004fca00028e0600 */
[----:B------:R4:W-:Y:S01]  /*218d0*/  STL [R1+0x3a6c], R6 ;  /* 0x003a6c0601007387 */ /* 0x0009e20000100800 */
[----:B------:R-:W-:Y:S01]  /*218e0*/  IMAD.X R5, R5, 0x1, R2, P4 ;  /* 0x0000000105057824 */ /* 0x000fe200020e0602 */
[----:B----4-:R-:W-:-:S05]  /*218f0*/  IADD3 R6, P5, PT, R7, R28, RZ ;  /* 0x0000001c07067210 */ /* 0x010fca0007fbe0ff */
[----:B------:R0:W-:Y:S04]  /*21900*/  STL [R1+0x3a74], R6 ;  /* 0x003a740601007387 */ /* 0x0001e80000100800 */
[----:B0-----:R-:W2:Y:S04]  /*21910*/  LDL.LU R6, [R1+0x48d8] ;  /* 0x0048d80001067983 */ /* 0x001ea80000300800 */
[----:B------:R0:W-:Y:S04]  /*21920*/  STL [R1+0x3a58], R5 ;  /* 0x003a580501007387 */ /* 0x0001e80000100800 */
[----:B0-----:R-:W4:Y:S01]  /*21930*/  LDL.LU R5, [R1+0x8c] ;  /* 0x00008c0001057983 */ /* 0x001f220000300800 */
[----:B------:R-:W-:-:S05]  /*21940*/  IADD3 R7, P4, PT, R7, R3, RZ ;  /* 0x0000000307077210 */ /* 0x000fca0007f9e0ff */
[----:B------:R2:W-:Y:S02]  /*21950*/  STL [R1+0x3a60], R7 ;  /* 0x003a600701007387 */ /* 0x0005e40000100800 */
[----:B--2---:R-:W-:-:S05]  /*21960*/  IMAD.X R7, R6, 0x1, R0, P3 ;  /* 0x0000000106077824 */ /* 0x004fca00018e0600 */
[----:B------:R4:W-:Y:S02]  /*21970*/  STL [R1+0x3a5c], R7 ;  /* 0x003a5c0701007387 */ /* 0x0009e40000100800 */
[----:B----4-:R-:W-:-:S05]  /*21980*/  IADD3 R7, P3, PT, R5, R28, RZ ;  /* 0x0000001c05077210 */ /* 0x010fca0007f7e0ff */
[----:B------:R0:W-:Y:S04]  /*21990*/  STL [R1+0x3a64], R7 ;  /* 0x003a640701007387 */ /* 0x0001e80000100800 */
[----:B0-----:R-:W2:Y:S01]  /*219a0*/  LDL.LU R7, [R1+0x48d4] ;  /* 0x0048d40001077983 */ /* 0x001ea20000300800 */
[----:B------:R-:W-:Y:S01]  /*219b0*/  IMAD.X R6, R6, 0x1, R2, P2 ;  /* 0x0000000106067824 */ /* 0x000fe200010e0602 */
[----:B------:R-:W-:-:S04]  /*219c0*/  IADD3 R5, P2, PT, R5, R3, RZ ;  /* 0x0000000305057210 */ /* 0x000fc80007f5e0ff */
[----:B------:R0:W-:Y:S04]  /*219d0*/  STL [R1+0x3a48], R6 ;  /* 0x003a480601007387 */ /* 0x0001e80000100800 */
[----:B0-----:R-:W4:Y:S04]  /*219e0*/  LDL.LU R6, [R1+0x124] ;  /* 0x0001240001067983 */ /* 0x001f280000300800 */
[----:B------:R2:W-:Y:S02]  /*219f0*/  STL [R1+0x3a50], R5 ;  /* 0x003a500501007387 */ /* 0x0005e40000100800 */
[----:B--2---:R-:W-:-:S05]  /*21a00*/  IMAD.X R5, R7, 0x1, R0, P1 ;  /* 0x0000000107057824 */ /* 0x004fca00008e0600 */
[----:B------:R5:W-:Y:S02]  /*21a10*/  STL [R1+0x3a4c], R5 ;  /* 0x003a4c0501007387 */ /* 0x000be40000100800 */
[----:B-----5:R-:W-:-:S05]  /*21a20*/  IADD3 R5, P1, PT, R4, R28, RZ ;  /* 0x0000001c04057210 */ /* 0x020fca0007f3e0ff */
[----:B------:R0:W-:Y:S02]  /*21a30*/  STL [R1+0x3a54], R5 ;  /* 0x003a540501007387 */ /* 0x0001e40000100800 */
[----:B0-----:R-:W-:Y:S02]  /*21a40*/  IMAD.X R5, R7, 0x1, R2, P0 ;  /* 0x0000000107057824 */ /* 0x001fe400000e0602 */
[----:B------:R-:W2:Y:S04]  /*21a50*/  LDL.LU R7, [R1+0x120] ;  /* 0x0001200001077983 */ /* 0x000ea80000300800 */
[----:B------:R0:W-:Y:S02]  /*21a60*/  STL [R1+0x3a38], R5 ;  /* 0x003a380501007387 */ /* 0x0001e40000100800 */
[----:B0-----:R-:W-:Y:S01]  /*21a70*/  IADD3 R5, P0, PT, R4, R3, RZ ;  /* 0x0000000304057210 */ /* 0x001fe20007f1e0ff */
[----:B------:R-:W-:-:S04]  /*21a80*/  IMAD.X R4, R8, 0x1, R0, P5 ;  /* 0x0000000108047824 */ /* 0x000fc800028e0600 */
[----:B------:R0:W-:Y:S04]  /*21a90*/  STL [R1+0x3a40], R5 ;  /* 0x003a400501007387 */ /* 0x0001e80000100800 */
[----:B0-----:R-:W5:Y:S04]  /*21aa0*/  LDL.LU R5, [R1+0x3a0] ;  /* 0x0003a00001057983 */ /* 0x001f680000300800 */
[----:B------:R0:W-:Y:S02]  /*21ab0*/  STL [R1+0x3a3c], R4 ;  /* 0x003a3c0401007387 */ /* 0x0001e40000100800 */
[----:B0-----:R-:W-:-:S05]  /*21ac0*/  IADD3 R4, P5, PT, R10, R28, RZ ;  /* 0x0000001c0a047210 */ /* 0x001fca0007fbe0ff */
[----:B------:R0:W-:Y:S02]  /*21ad0*/  STL [R1+0x3a44], R4 ;  /* 0x003a440401007387 */ /* 0x0001e40000100800 */
[----:B0-----:R-:W-:Y:S02]  /*21ae0*/  IMAD.X R4, R8, 0x1, R2, P4 ;  /* 0x0000000108047824 */ /* 0x001fe400020e0602 */
[----:B------:R-:W2:Y:S04]  /*21af0*/  LDL.LU R8, [R1+0xec] ;  /* 0x0000ec0001087983 */ /* 0x000ea80000300800 */
[----:B------:R0:W-:Y:S02]  /*21b00*/  STL [R1+0x3a28], R4 ;  /* 0x003a280401007387 */ /* 0x0001e40000100800 */
[----:B0-----:R-:W-:Y:S01]  /*21b10*/  IADD3 R4, P4, PT, R10, R3, RZ ;  /* 0x000000030a047210 */ /* 0x001fe20007f9e0ff */
[----:B------:R-:W-:-:S04]  /*21b20*/  IMAD.X R10, R9, 0x1, R0, P3 ;  /* 0x00000001090a7824 */ /* 0x000fc800018e0600 */
[----:B------:R0:W-:Y:S04]  /*21b30*/  STL [R1+0x3a30], R4 ;  /* 0x003a300401007387 */ /* 0x0001e80000100800 */
[----:B0-----:R-:W3:Y:S04]  /*21b40*/  LDL.LU R4, [R1+0x39c] ;  /* 0x00039c0001047983 */ /* 0x001ee80000300800 */
[----:B------:R2:W-:Y:S02]  /*21b50*/  STL [R1+0x3a2c], R10 ;  /* 0x003a2c0a01007387 */ /* 0x0005e40000100800 */
[----:B--2---:R-:W-:-:S05]  /*21b60*/  IADD3 R10, P3, PT, R8, R28, RZ ;  /* 0x0000001c080a7210 */ /* 0x004fca0007f7e0ff */
[----:B------:R0:W-:Y:S04]  /*21b70*/  STL [R1+0x3a34], R10 ;  /* 0x003a340a01007387 */ /* 0x0001e80000100800 */
[----:B0-----:R-:W2:Y:S01]  /*21b80*/  LDL.LU R10, [R1+0x48d0] ;  /* 0x0048d000010a7983 */ /* 0x001ea20000300800 */
[----:B------:R-:W-:-:S05]  /*21b90*/  IMAD.X R9, R9, 0x1, R2, P2 ;  /* 0x0000000109097824 */ /* 0x000fca00010e0602 */
[----:B------:R0:W-:Y:S02]  /*21ba0*/  STL [R1+0x3a18], R9 ;  /* 0x003a180901007387 */ /* 0x0001e40000100800 */
[----:B0-----:R-:W-:-:S05]  /*21bb0*/  IADD3 R9, P2, PT, R8, R3, RZ ;  /* 0x0000000308097210 */ /* 0x001fca0007f5e0ff */
[----:B------:R0:W-:Y:S04]  /*21bc0*/  STL [R1+0x3a20], R9 ;  /* 0x003a200901007387 */ /* 0x0001e80000100800 */
[----:B0-----:R-:W3:Y:S01]  /*21bd0*/  LDL.LU R9, [R1+0x398] ;  /* 0x0003980001097983 */ /* 0x001ee20000300800 */
[----:B--2---:R-:W-:-:S05]  /*21be0*/  IMAD.X R8, R10, 0x1, R0, P1 ;  /* 0x000000010a087824 */ /* 0x004fca00008e0600 */
        /* <DEDUP_REMOVED lines=9> */
[----:B0-----:R-:W2:Y:S04]  /*21c80*/  LDL.LU R8, [R1+0x394] ;  /* 0x0003940001087983 */ /* 0x001ea80000300800 */
[----:B------:R0:W-:Y:S02]  /*21c90*/  STL [R1+0x3a0c], R12 ;  /* 0x003a0c0c01007387 */ /* 0x0001e40000100800 */
[----:B0-----:R-:W-:-:S05]  /*21ca0*/  IADD3 R12, P5, PT, R7, R28, RZ ;  /* 0x0000001c070c7210 */ /* 0x001fca0007fbe0ff */
[----:B------:R0:W-:Y:S04]  /*21cb0*/  STL [R1+0x3a14], R12 ;  /* 0x003a140c01007387 */ /* 0x0001e80000100800 */
[----:B0-----:R-:W2:Y:S01]  /*21cc0*/  LDL.LU R12, [R1+0x48cc] ;  /* 0x0048cc00010c7983 */ /* 0x001ea20000300800 */
[----:B------:R-:W-:Y:S01]  /*21cd0*/  IMAD.X R11, R11, 0x1, R2, P4 ;  /* 0x000000010b0b7824 */ /* 0x000fe200020e0602 */
[----:B------:R-:W-:-:S04]  /*21ce0*/  IADD3 R7, P4, PT, R7, R3, RZ ;  /* 0x0000000307077210 */ /* 0x000fc80007f9e0ff */
[----:B------:R-:W-:Y:S04]  /*21cf0*/  STL [R1+0x39f8], R11 ;  /* 0x0039f80b01007387 */ /* 0x000fe80000100800 */
[----:B------:R0:W-:Y:S04]  /*21d00*/  STL [R1+0x3a00], R7 ;  /* 0x003a000701007387 */ /* 0x0001e80000100800 */
[----:B0-----:R-:W3:Y:S01]  /*21d10*/  LDL.LU R7, [R1+0x390] ;  /* 0x0003900001077983 */ /* 0x001ee20000300800 */
[----:B--2---:R-:W-:-:S05]  /*21d20*/  IMAD.X R11, R12, 0x1, R0, P3 ;  /* 0x000000010c0b7824 */ /* 0x004fca00018e0600 */
[----:B------:R4:W-:Y:S01]  /*21d30*/  STL [R1+0x39fc], R11 ;  /* 0x0039fc0b01007387 */ /* 0x0009e20000100800 */
[----:B------:R-:W-:Y:S01]  /*21d40*/  IMAD.X R12, R12, 0x1, R2, P2 ;  /* 0x000000010c0c7824 */ /* 0x000fe200010e0602 */
[----:B----4-:R-:W-:-:S05]  /*21d50*/  IADD3 R11, P3, PT, R6, R28, RZ ;  /* 0x0000001c060b7210 */ /* 0x010fca0007f7e0ff */
[----:B------:R0:W-:Y:S02]  /*21d60*/  STL [R1+0x3a04], R11 ;  /* 0x003a040b01007387 */ /* 0x0001e40000100800 */
[----:B0-----:R-:W-:Y:S02]  /*21d70*/  IADD3 R11, P2, PT, R6, R3, RZ ;  /* 0x00000003060b7210 */ /* 0x001fe40007f5e0ff */
[----:B------:R-:W2:Y:S04]  /*21d80*/  LDL.LU R6, [R1+0x38c] ;  /* 0x00038c0001067983 */ /* 0x000ea80000300800 */
[----:B------:R0:W-:Y:S04]  /*21d90*/  STL [R1+0x39e8], R12 ;  /* 0x0039e80c01007387 */ /* 0x0001e80000100800 */
[----:B------:R1:W-:Y:S01]  /*21da0*/  STL [R1+0x39f0], R11 ;  /* 0x0039f00b01007387 */ /* 0x0003e20000100800 */
[----:B0-----:R-:W-:Y:S01]  /*21db0*/  IMAD.X R12, R13, 0x1, R0, P1 ;  /* 0x000000010d0c7824 */ /* 0x001fe200008e0600 */
[----:B-1----:R-:W-:-:S04]  /*21dc0*/  IADD3 R11, P1, PT, R10, R28, RZ ;  /* 0x0000001c0a0b7210 */ /* 0x002fc80007f3e0ff */
[----:B------:R0:W-:Y:S04]  /*21dd0*/  STL [R1+0x39ec], R12 ;  /* 0x0039ec0c01007387 */ /* 0x0001e80000100800 */
[----:B------:R1:W-:Y:S01]  /*21de0*/  STL [R1+0x39f4], R11 ;  /* 0x0039f40b01007387 */ /* 0x0003e20000100800 */
[----:B0-----:R-:W-:Y:S01]  /*21df0*/  IMAD.X R12, R13, 0x1, R2, P0 ;  /* 0x000000010d0c7824 */ /* 0x001fe200000e0602 */
[----:B-1----:R-:W-:Y:S02]  /*21e00*/  IADD3 R11, P0, PT, R10, R3, RZ ;  /* 0x000000030a0b7210 */ /* 0x002fe40007f1e0ff */
[----:B------:R-:W4:Y:S04]  /*21e10*/  LDL.LU R10, [R1+0x388] ;  /* 0x00038800010a7983 */ /* 0x000f280000300800 */
[----:B------:R0:W-:Y:S04]  /*21e20*/  STL [R1+0x39d8], R12 ;  /* 0x0039d80c01007387 */ /* 0x0001e80000100800 */
[----:B------:R1:W-:Y:S01]  /*21e30*/  STL [R1+0x39e0], R11 ;  /* 0x0039e00b01007387 */ /* 0x0003e20000100800 */
[C---:B0-----:R-:W-:Y:S01]  /*21e40*/  IMAD.X R12, R14.reuse, 0x1, R0, P5 ;  /* 0x000000010e0c7824 */ /* 0x041fe200028e0600 */
[----:B-----5:R-:W-:Y:S01]  /*21e50*/  IADD3 R13, P5, PT, R5, R28, RZ ;  /* 0x0000001c050d7210 */ /* 0x020fe20007fbe0ff */
[----:B-1----:R-:W-:-:S03]  /*21e60*/  IMAD.X R11, R14, 0x1, R2, P4 ;  /* 0x000000010e0b7824 */ /* 0x002fc600020e0602 */
[----:B------:R0:W-:Y:S04]  /*21e70*/  STL [R1+0x39dc], R12 ;  /* 0x0039dc0c01007387 */ /* 0x0001e80000100800 */
[----:B------:R-:W-:Y:S01]  /*21e80*/  STL [R1+0x39e4], R13 ;  /* 0x0039e40d01007387 */ /* 0x000fe20000100800 */
[----:B0-----:R-:W-:-:S03]  /*21e90*/  IADD3 R12, P4, PT, R5, R3, RZ ;  /* 0x00000003050c7210 */ /* 0x001fc60007f9e0ff */
[----:B------:R-:W5:Y:S04]  /*21ea0*/  LDL.LU R5, [R1+0x384] ;  /* 0x0003840001057983 */ /* 0x000f680000300800 */
[----:B------:R0:W-:Y:S04]  /*21eb0*/  STL [R1+0x39c8], R11 ;  /* 0x0039c80b01007387 */ /* 0x0001e80000100800 */
[----:B------:R1:W-:Y:S01]  /*21ec0*/  STL [R1+0x39d0], R12 ;  /* 0x0039d00c01007387 */ /* 0x0003e20000100800 */
[C---:B0-----:R-:W-:Y:S01]  /*21ed0*/  IMAD.X R11, R15.reuse, 0x1, R0, P3 ;  /* 0x000000010f0b7824 */ /* 0x041fe200018e0600 */
[----:B---3--:R-:W-:Y:S01]  /*21ee0*/  IADD3 R13, P3, PT, R4, R28, RZ ;  /* 0x0000001c040d7210 */ /* 0x008fe20007f7e0ff */
[----:B-1----:R-:W-:-:S03]  /*21ef0*/  IMAD.X R12, R15, 0x1, R2, P2 ;  /* 0x000000010f0c7824 */ /* 0x002fc600010e0602 */
[----:B------:R0:W-:Y:S04]  /*21f00*/  STL [R1+0x39cc], R11 ;  /* 0x0039cc0b01007387 */ /* 0x0001e80000100800 */
[----:B------:R-:W-:Y:S01]  /*21f10*/  STL [R1+0x39d4], R13 ;  /* 0x0039d40d01007387 */ /* 0x000fe20000100800 */
[----:B0-----:R-:W-:-:S03]  /*21f20*/  IADD3 R11, P2, PT, R4, R3, RZ ;  /* 0x00000003040b7210 */ /* 0x001fc60007f5e0ff */
[----:B------:R-:W3:Y:S04]  /*21f30*/  LDL.LU R4, [R1+0x380] ;  /* 0x0003800001047983 */ /* 0x000ee80000300800 */
[----:B------:R0:W-:Y:S04]  /*21f40*/  STL [R1+0x39b8], R12 ;  /* 0x0039b80c01007387 */ /* 0x0001e80000100800 */
[----:B------:R1:W-:Y:S01]  /*21f50*/  STL [R1+0x39c0], R11 ;  /* 0x0039c00b01007387 */ /* 0x0003e20000100800 */
[C---:B0-----:R-:W-:Y:S01]  /*21f60*/  IMAD.X R12, R16.reuse, 0x1, R0, P1 ;  /* 0x00000001100c7824 */ /* 0x041fe200008e0600 */
[----:B------:R-:W-:Y:S01]  /*21f70*/  IADD3 R13, P1, PT, R9, R28, RZ ;  /* 0x0000001c090d7210 */ /* 0x000fe20007f3e0ff */
[----:B-1----:R-:W-:-:S03]  /*21f80*/  IMAD.X R11, R16, 0x1, R2, P0 ;  /* 0x00000001100b7824 */ /* 0x002fc600000e0602 */
[----:B------:R0:W-:Y:S04]  /*21f90*/  STL [R1+0x39bc], R12 ;  /* 0x0039bc0c01007387 */ /* 0x0001e80000100800 */
[----:B------:R1:W-:Y:S01]  /*21fa0*/  STL [R1+0x39c4], R13 ;  /* 0x0039c40d01007387 */ /* 0x0003e20000100800 */
[----:B0-----:R-:W-:-:S03]  /*21fb0*/  IADD3 R12, P0, PT, R9, R3, RZ ;  /* 0x00000003090c7210 */ /* 0x001fc60007f1e0ff */
[----:B------:R-:W3:Y:S04]  /*21fc0*/  LDL.LU R9, [R1+0x37c] ;  /* 0x00037c0001097983 */ /* 0x000ee80000300800 */
[----:B------:R0:W-:Y:S01]  /*21fd0*/  STL [R1+0x39a8], R11 ;  /* 0x0039a80b01007387 */ /* 0x0001e20000100800 */
[----:B-1----:R-:W-:-:S03]  /*21fe0*/  IMAD.X R13, R17, 0x1, R2, P4 ;  /* 0x00000001110d7824 */ /* 0x002fc600020e0602 */
[----:B------:R1:W-:Y:S01]  /*21ff0*/  STL [R1+0x39b0], R12 ;  /* 0x0039b00c01007387 */ /* 0x0003e20000100800 */
[----:B0-----:R-:W-:Y:S01]  /*22000*/  IMAD.X R11, R17, 0x1, R0, P5 ;  /* 0x00000001110b7824 */ /* 0x001fe200028e0600 */
[----:B-1----:R-:W-:-:S04]  /*22010*/  IADD3 R12, P5, PT, R8, R28, RZ ;  /* 0x0000001c080c7210 */ /* 0x002fc80007fbe0ff */
[----:B------:R0:W-:Y:S04]  /*22020*/  STL [R1+0x39ac], R11 ;  /* 0x0039ac0b01007387 */ /* 0x0001e80000100800 */
[----:B------:R1:W-:Y:S04]  /*22030*/  STL [R1+0x39b4], R12 ;  /* 0x0039b40c01007387 */ /* 0x0003e80000100800 */
[----:B------:R-:W-:Y:S01]  /*22040*/  STL [R1+0x3998], R13 ;  /* 0x0039980d01007387 */ /* 0x000fe20000100800 */
[----:B0-----:R-:W-:-:S03]  /*22050*/  IADD3 R11, P4, PT, R8, R3, RZ ;  /* 0x00000003080b7210 */ /* 0x001fc60007f9e0ff */
[----:B------:R-:W3:Y:S01]  /*22060*/  LDL.LU R8, [R1+0x378] ;  /* 0x0003780001087983 */ /* 0x000ee20000300800 */
[----:B-1----:R-:W-:-:S03]  /*22070*/  IMAD.X R12, R18, 0x1, R0, P3 ;  /* 0x00000001120c7824 */ /* 0x002fc600018e0600 */
[----:B------:R0:W-:Y:S04]  /*22080*/  STL [R1+0x39a0], R11 ;  /* 0x0039a00b01007387 */ /* 0x0001e80000100800 */
[----:B------:R1:W-:Y:S01]  /*22090*/  STL [R1+0x399c], R12 ;  /* 0x00399c0c01007387 */ /* 0x0003e20000100800 */
[C---:B0-----:R-:W-:Y:S01]  /*220a0*/  IADD3 R11, P3, PT, R7.reuse, R28, RZ ;  /* 0x0000001c070b7210 */ /* 0x041fe20007f7e0ff */
[----:B-1----:R-:W-:Y:S01]  /*220b0*/  IMAD.X R12, R18, 0x1, R2, P2 ;  /* 0x00000001120c7824 */ /* 0x002fe200010e0602 */
[----:B------:R-:W-:-:S03]  /*220c0*/  IADD3 R7, P2, PT, R7, R3, RZ ;  /* 0x0000000307077210 */ /* 0x000fc60007f5e0ff */
[----:B------:R0:W-:Y:S04]  /*220d0*/  STL [R1+0x39a4], R11 ;  /* 0x0039a40b01007387 */ /* 0x0001e80000100800 */
[----:B------:R-:W-:Y:S04]  /*220e0*/  STL [R1+0x3988], R12 ;  /* 0x0039880c01007387 */ /* 0x000fe80000100800 */
[----:B------:R1:W-:Y:S01]  /*220f0*/  STL [R1+0x3990], R7 ;  /* 0x0039900701007387 */ /* 0x0003e20000100800 */
[----:B0-----:R-:W-:-:S03]  /*22100*/  IMAD.X R11, R19, 0x1, R0, P1 ;  /* 0x00000001130b7824 */ /* 0x001fc600008e0600 */
[----:B-1----:R-:W3:Y:S04]  /*22110*/  LDL.LU R7, [R1+0x374] ;  /* 0x0003740001077983 */ /* 0x002ee80000300800 */
[----:B------:R0:W-:Y:S02]  /*22120*/  STL [R1+0x398c], R11 ;  /* 0x00398c0b01007387 */ /* 0x0001e40000100800 */
[----:B0-----:R-:W-:Y:S01]  /*22130*/  IMAD.X R11, R19, 0x1, R2, P0 ;  /* 0x00000001130b7824 */ /* 0x001fe200000e0602 */
[----:B--2---:R-:W-:-:S05]  /*22140*/  IADD3 R12, P1, PT, R6, R28, RZ ;  /* 0x0000001c060c7210 */ /* 0x004fca0007f3e0ff */
[----:B------:R0:W-:Y:S04]  /*22150*/  STL [R1+0x3994], R12 ;  /* 0x0039940c01007387 */ /* 0x0001e80000100800 */
[----:B------:R-:W-:Y:S01]  /*22160*/  STL [R1+0x3978], R11 ;  /* 0x0039780b01007387 */ /* 0x000fe20000100800 */
[----:B0-----:R-:W-:Y:S01]  /*22170*/  IADD3 R12, P0, PT, R6, R3, RZ ;  /* 0x00000003060c7210 */ /* 0x001fe20007f1e0ff */
[----:B------:R-:W-:-:S04]  /*22180*/  IMAD.X R6, R20, 0x1, R0, P5 ;  /* 0x0000000114067824 */ /* 0x000fc800028e0600 */
[----:B------:R0:W-:Y:S04]  /*22190*/  STL [R1+0x3980], R12 ;  /* 0x0039800c01007387 */ /* 0x0001e80000100800 */
[----:B------:R1:W-:Y:S01]  /*221a0*/  STL [R1+0x397c], R6 ;  /* 0x00397c0601007387 */ /* 0x0003e20000100800 */
[----:B0-----:R-:W-:-:S03]  /*221b0*/  IMAD.X R12, R20, 0x1, R2, P4 ;  /* 0x00000001140c7824 */ /* 0x001fc600020e0602 */
[----:B-1----:R-:W2:Y:S01]  /*221c0*/  LDL.LU R6, [R1+0x370] ;  /* 0x0003700001067983 */ /* 0x002ea20000300800 */
[----:B----4-:R-:W-:-:S05]  /*221d0*/  IADD3 R11, P5, PT, R10, R28, RZ ;  /* 0x0000001c0a0b7210 */ /* 0x010fca0007fbe0ff */
[----:B------:R0:W-:Y:S04]  /*221e0*/  STL [R1+0x3984], R11 ;  /* 0x0039840b01007387 */ /* 0x0001e80000100800 */
[----:B------:R5:W-:Y:S01]  /*221f0*/  STL [R1+0x3968], R12 ;  /* 0x0039680c01007387 */ /* 0x000be20000100800 */
[----:B0-----:R-:W-:Y:S01]  /*22200*/  IADD3 R11, P4, PT, R10, R3, RZ ;  /* 0x000000030a0b7210 */ /* 0x001fe20007f9e0ff */
[----:B------:R-:W-:-:S04]  /*22210*/  IMAD.X R10, R21, 0x1, R0, P3 ;  /* 0x00000001150a7824 */ /* 0x000fc800018e0600 */
[----:B------:R0:W-:Y:S04]  /*22220*/  STL [R1+0x3970], R11 ;  /* 0x0039700b01007387 */ /* 0x0001e80000100800 */
[----:B------:R1:W-:Y:S01]  /*22230*/  STL [R1+0x396c], R10 ;  /* 0x00396c0a01007387 */ /* 0x0003e20000100800 */
[----:B-----5:R-:W-:Y:S01]  /*22240*/  IADD3 R12, P3, PT, R5, R28, RZ ;  /* 0x0000001c050c7210 */ /* 0x020fe20007f7e0ff */
[----:B0-----:R-:W-:Y:S01]  /*22250*/  IMAD.X R11, R21, 0x1, R2, P2 ;  /* 0x00000001150b7824 */ /* 0x001fe200010e0602 */
[----:B-1----:R-:W-:-:S03]  /*22260*/  IADD3 R10, P2, PT, R5, R3, RZ ;  /* 0x00000003050a7210 */ /* 0x002fc60007f5e0ff */
[----:B------:R0:W-:Y:S04]  /*22270*/  STL [R1+0x3974], R12 ;  /* 0x0039740c01007387 */ /* 0x0001e80000100800 */
[----:B------:R-:W4:Y:S04]  /*22280*/  LDL.LU R5, [R1+0x36c] ;  /* 0x00036c0001057983 */ /* 0x000f280000300800 */
[----:B------:R1:W-:Y:S01]  /*22290*/  STL [R1+0x3958], R11 ;  /* 0x0039580b01007387 */ /* 0x0003e20000100800 */
[----:B0-----:R-:W-:-:S03]  /*222a0*/  IMAD.X R12, R22, 0x1, R2, P0 ;  /* 0x00000001160c7824 */ /* 0x001fc600000e0602 */
[----:B------:R3:W-:Y:S01]  /*222b0*/  STL [R1+0x3960], R10 ;  /* 0x0039600a01007387 */ /* 0x0007e20000100800 */
[----:B-1----:R-:W-:Y:S01]  /*222c0*/  IMAD.X R11, R22, 0x1, R0, P1 ;  /* 0x00000001160b7824 */ /* 0x002fe200008e0600 */
[----:B---3--:R-:W-:-:S04]  /*222d0*/  IADD3 R10, P1, PT, R4, R28, RZ ;  /* 0x0000001c040a7210 */ /* 0x008fc80007f3e0ff */
        /* <DEDUP_REMOVED lines=8> */
[----:B0-----:R-:W-:Y:S01]  /*22360*/  IMAD.X R11, R23, 0x1, R2, P4 ;  /* 0x00000001170b7824 */ /* 0x001fe200020e0602 */
[C---:B------:R-:W-:Y:S02]  /*22370*/  IADD3 R12, P5, PT, R9.reuse, R28, RZ ;  /* 0x0000001c090c7210 */ /* 0x040fe40007fbe0ff */
[----:B-1----:R-:W-:-:S03]  /*22380*/  IADD3 R10, P4, PT, R9, R3, RZ ;  /* 0x00000003090a7210 */ /* 0x002fc60007f9e0ff */
[----:B------:R0:W-:Y:S04]  /*22390*/  STL [R1+0x3954], R12 ;  /* 0x0039540c01007387 */ /* 0x0001e80000100800 */
[----:B0-----:R-:W5:Y:S04]  /*223a0*/  LDL.LU R12, [R1+0xc] ;  /* 0x00000c00010c7983 */ /* 0x001f680000300800 */
[----:B------:R0:W-:Y:S04]  /*223b0*/  STL [R1+0x3938], R11 ;  /* 0x0039380b01007387 */ /* 0x0001e80000100800 */
[----:B------:R1:W-:Y:S04]  /*223c0*/  STL [R1+0x3940], R10 ;  /* 0x0039400a01007387 */ /* 0x0003e80000100800 */
[----:B0-----:R-:W5:Y:S01]  /*223d0*/  LDL.LU R11, [R1+0x364] ;  /* 0x00036400010b7983 */ /* 0x001f620000300800 */
[----:B------:R-:W-:Y:S01]  /*223e0*/  IMAD.X R9, R24, 0x1, R0, P3 ;  /* 0x0000000118097824 */ /* 0x000fe200018e0600 */
[----:B-1----:R-:W-:Y:S01]  /*223f0*/  IADD3 R10, P3, PT, R8, R28, RZ ;  /* 0x0000001c080a7210 */ /* 0x002fe20007f7e0ff */
[----:B------:R-:W-:-:S03]  /*22400*/  IMAD.X R13, R24, 0x1, R2, P2 ;  /* 0x00000001180d7824 */ /* 0x000fc600010e0602 */
[----:B------:R0:W-:Y:S01]  /*22410*/  STL [R1+0x393c], R9 ;  /* 0x00393c0901007387 */ /* 0x0001e20000100800 */
[----:B------:R-:W-:-:S03]  /*22420*/  SHF.R.S32.HI R25, RZ, 0x1f, R25 ;  /* 0x0000001fff197819 */ /* 0x000fc60000011419 */
[----:B------:R1:W-:Y:S01]  /*22430*/  STL [R1+0x3944], R10 ;  /* 0x0039440a01007387 */ /* 0x0003e20000100800 */
[----:B0-----:R-:W-:Y:S01]  /*22440*/  IADD3 R9, P2, PT, R8, R3, RZ ;  /* 0x0000000308097210 */ /* 0x001fe20007f5e0ff */
[----:B------:R-:W-:Y:S02]  /*22450*/  IMAD.X R8, R25, 0x1, R0, P1 ;  /* 0x0000000119087824 */ /* 0x000fe400008e0600 */
[----:B-1----:R-:W5:Y:S04]  /*22460*/  LDL.LU R10, [R1+0x10] ;  /* 0x00001000010a7983 */ /* 0x002f680000300800 */
[----:B------:R-:W-:Y:S04]  /*22470*/  STL [R1+0x3928], R13 ;  /* 0x0039280d01007387 */ /* 0x000fe80000100800 */
[----:B------:R0:W-:Y:S01]  /*22480*/  STL [R1+0x3930], R9 ;  /* 0x0039300901007387 */ /* 0x0001e20000100800 */
[----:B------:R-:W-:-:S03]  /*22490*/  SHF.R.S32.HI R26, RZ, 0x1f, R26 ;  /* 0x0000001fff1a7819 */ /* 0x000fc6000001141a */
[----:B0-----:R-:W5:Y:S01]  /*224a0*/  LDL.LU R9, [R1+0x360] ;  /* 0x0003600001097983 */ /* 0x001f620000300800 */
[----:B------:R-:W-:-:S03]  /*224b0*/  IADD3 R13, P1, PT, R7, R28, RZ ;  /* 0x0000001c070d7210 */ /* 0x000fc60007f3e0ff */
[----:B------:R0:W-:Y:S04]  /*224c0*/  STL [R1+0x392c], R8 ;  /* 0x00392c0801007387 */ /* 0x0001e80000100800 */
[----:B------:R1:W-:Y:S04]  /*224d0*/  STL [R1+0x3934], R13 ;  /* 0x0039340d01007387 */ /* 0x0003e80000100800 */
[----:B------:R-:W5:Y:S01]  /*224e0*/  LDL.LU R15, [R1+0x14] ;  /* 0x00001400010f7983 */ /* 0x000f620000300800 */
[----:B0-----:R-:W-:Y:S01]  /*224f0*/  IMAD.X R8, R25, 0x1, R2, P0 ;  /* 0x0000000119087824 */ /* 0x001fe200000e0602 */
[----:B------:R-:W-:Y:S01]  /*22500*/  IADD3 R7, P0, PT, R7, R3, RZ ;  /* 0x0000000307077210 */ /* 0x000fe20007f1e0ff */
[----:B-1----:R-:W-:-:S03]  /*22510*/  IMAD.X R13, R26, 0x1, R0, P5 ;  /* 0x000000011a0d7824 */ /* 0x002fc600028e0600 */
[----:B------:R0:W-:Y:S04]  /*22520*/  STL [R1+0x3918], R8 ;  /* 0x0039180801007387 */ /* 0x0001e80000100800 */
[----:B------:R-:W-:Y:S04]  /*22530*/  STL [R1+0x3920], R7 ;  /* 0x0039200701007387 */ /* 0x000fe80000100800 */
[----:B0-----:R-:W5:Y:S04]  /*22540*/  LDL.LU R8, [R1+0x35c] ;  /* 0x00035c0001087983 */ /* 0x001f680000300800 */
[----:B------:R0:W-:Y:S01]  /*22550*/  STL [R1+0x391c], R13 ;  /* 0x00391c0d01007387 */ /* 0x0001e20000100800 */
[----:B------:R-:W-:Y:S01]  /*22560*/  SHF.R.S32.HI R27, RZ, 0x1f, R27 ;  /* 0x0000001fff1b7819 */ /* 0x000fe2000001141b */
[----:B0-----:R-:W-:-:S02]  /*22570*/  IMAD.X R13, R26, 0x1, R2, P4 ;  /* 0x000000011a0d7824 */ /* 0x001fc400020e0602 */
[----:B------:R-:W-:Y:S01]  /*22580*/  IMAD.X R16, R29, 0x1, R0, P1 ;  /* 0x000000011d107824 */ /* 0x000fe200008e0600 */
[C---:B--2---:R-:W-:Y:S02]  /*22590*/  IADD3 R7, P5, PT, R6.reuse, R28, RZ ;  /* 0x0000001c06077210 */ /* 0x044fe40007fbe0ff */
[----:B------:R-:W-:-:S03]  /*225a0*/  IADD3 R6, P4, PT, R6, R3, RZ ;  /* 0x0000000306067210 */ /* 0x000fc60007f9e0ff */
[----:B------:R0:W-:Y:S04]  /*225b0*/  STL [R1+0x3924], R7 ;  /* 0x0039240701007387 */ /* 0x0001e80000100800 */
[----:B0-----:R-:W2:Y:S04]  /*225c0*/  LDL.LU R7, [R1+0x18] ;  /* 0x0000180001077983 */ /* 0x001ea80000300800 */
[----:B------:R0:W-:Y:S04]  /*225d0*/  STL [R1+0x3908], R13 ;  /* 0x0039080d01007387 */ /* 0x0001e80000100800 */
[----:B------:R1:W-:Y:S01]  /*225e0*/  STL [R1+0x3910], R6 ;  /* 0x0039100601007387 */ /* 0x0003e20000100800 */
[----:B0-----:R-:W-:-:S03]  /*225f0*/  IMAD.X R13, R27, 0x1, R0, P3 ;  /* 0x000000011b0d7824 */ /* 0x001fc600018e0600 */
[----:B-1----:R-:W2:Y:S04]  /*22600*/  LDL.LU R6, [R1+0x358] ;  /* 0x0003580001067983 */ /* 0x002ea80000300800 */
[----:B------:R0:W-:Y:S01]  /*22610*/  STL [R1+0x390c], R13 ;  /* 0x00390c0d01007387 */ /* 0x0001e20000100800 */
[----:B----4-:R-:W-:Y:S01]  /*22620*/  IADD3 R14, P3, PT, R5, R28, RZ ;  /* 0x0000001c050e7210 */ /* 0x010fe20007f7e0ff */
[----:B0-----:R-:W-:Y:S01]  /*22630*/  IMAD.X R13, R27, 0x1, R2, P2 ;  /* 0x000000011b0d7824 */ /* 0x001fe200010e0602 */
[----:B------:R-:W-:-:S03]  /*22640*/  IADD3 R5, P2, PT, R5, R3, RZ ;  /* 0x0000000305057210 */ /* 0x000fc60007f5e0ff */
[----:B------:R0:W-:Y:S04]  /*22650*/  STL [R1+0x3914], R14 ;  /* 0x0039140e01007387 */ /* 0x0001e80000100800 */
[----:B0-----:R-:W4:Y:S04]  /*22660*/  LDL.LU R14, [R1+0x1c] ;  /* 0x00001c00010e7983 */ /* 0x001f280000300800 */
[----:B------:R-:W-:Y:S04]  /*22670*/  STL [R1+0x38f8], R13 ;  /* 0x0038f80d01007387 */ /* 0x000fe80000100800 */
[----:B------:R0:W-:Y:S04]  /*22680*/  STL [R1+0x3900], R5 ;  /* 0x0039000501007387 */ /* 0x0001e80000100800 */
[----:B0-----:R-:W4:Y:S01]  /*22690*/  LDL.LU R5, [R1+0x354] ;  /* 0x0003540001057983 */ /* 0x001f220000300800 */
[----:B---3--:R-:W-:-:S03]  /*226a0*/  IADD3 R13, P1, PT, R4, R28, RZ ;  /* 0x0000001c040d7210 */ /* 0x008fc60007f3e0ff */
[----:B------:R0:W-:Y:S04]  /*226b0*/  STL [R1+0x38fc], R16 ;  /* 0x0038fc1001007387 */ /* 0x0001e80000100800 */
[----:B------:R1:W-:Y:S01]  /*226c0*/  STL [R1+0x3904], R13 ;  /* 0x0039040d01007387 */ /* 0x0003e20000100800 */
[----:B0-----:R-:W-:Y:S01]  /*226d0*/  IMAD.X R16, R29, 0x1, R2, P0 ;  /* 0x000000011d107824 */ /* 0x001fe200000e0602 */
[----:B------:R-:W-:Y:S02]  /*226e0*/  IADD3 R4, P0, PT, R4, R3, RZ ;  /* 0x0000000304047210 */ /* 0x000fe40007f1e0ff */
[----:B-1----:R-:W3:Y:S04]  /*226f0*/  LDL.LU R13, [R1+0x20] ;  /* 0x00002000010d7983 */ /* 0x002ee80000300800 */
[----:B------:R5:W-:Y:S04]  /*22700*/  STL [R1+0x2aec], R16 ;  /* 0x002aec1001007387 */ /* 0x000be80000100800 */
[----:B------:R0:W-:Y:S01]  /*22710*/  STL [R1+0x2b08], R4 ;  /* 0x002b080401007387 */ /* 0x0001e20000100800 */
[----:B-----5:R-:W-:-:S03]  /*22720*/  IMAD.X R16, R12, 0x1, R0, P5 ;  /* 0x000000010c107824 */ /* 0x020fc600028e0600 */
[----:B0-----:R-:W5:Y:S04]  /*22730*/  LDL.LU R4, [R1+0x350] ;  /* 0x0003500001047983 */ /* 0x001f680000300800 */
[----:B------:R0:W-:Y:S01]  /*22740*/  STL [R1+0x2af0], R16 ;  /* 0x002af01001007387 */ /* 0x0001e20000100800 */
[C---:B------:R-:W-:Y:S01]  /*22750*/  IADD3 R17, P5, PT, R11.reuse, R28, RZ ;  /* 0x0000001c0b117210 */ /* 0x040fe20007fbe0ff */
[----:B0-----:R-:W-:Y:S01]  /*22760*/  IMAD.X R16, R12, 0x1, R2, P4 ;  /* 0x000000010c107824 */ /* 0x001fe200020e0602 */
[----:B------:R-:W-:-:S03]  /*22770*/  IADD3 R11, P4, PT, R11, R3, RZ ;  /* 0x000000030b0b7210 */ /* 0x000fc60007f9e0ff */
[----:B------:R-:W-:Y:S04]  /*22780*/  STL [R1+0x2b10], R17 ;  /* 0x002b101101007387 */ /* 0x000fe80000100800 */
[----:B------:R-:W5:Y:S04]  /*22790*/  LDL.LU R12, [R1+0x24] ;  /* 0x00002400010c7983 */ /* 0x000f680000300800 */
[----:B------:R-:W-:Y:S04]  /*227a0*/  STL [R1+0x2af4], R16 ;  /* 0x002af41001007387 */ /* 0x000fe80000100800 */
[----:B------:R0:W-:Y:S04]  /*227b0*/  STL [R1+0x2b18], R11 ;  /* 0x002b180b01007387 */ /* 0x0001e80000100800 */
[----:B0-----:R-:W5:Y:S01]  /*227c0*/  LDL.LU R11, [R1+0x34c] ;  /* 0x00034c00010b7983 */ /* 0x001f620000300800 */
[----:B------:R-:W-:-:S05]  /*227d0*/  IMAD.X R16, R10, 0x1, R0, P3 ;  /* 0x000000010a107824 */ /* 0x000fca00018e0600 */
[----:B------:R0:W-:Y:S01]  /*227e0*/  STL [R1+0x2af8], R16 ;  /* 0x002af81001007387 */ /* 0x0001e20000100800 */
[C---:B------:R-:W-:Y:S01]  /*227f0*/  IADD3 R17, P3, PT, R9.reuse, R28, RZ ;  /* 0x0000001c09117210 */ /* 0x040fe20007f7e0ff */
[----:B0-----:R-:W-:Y:S01]  /*22800*/  IMAD.X R16, R10, 0x1, R2, P2 ;  /* 0x000000010a107824 */ /* 0x001fe200010e0602 */
[----:B------:R-:W-:-:S03]  /*22810*/  IADD3 R9, P2, PT, R9, R3, RZ ;  /* 0x0000000309097210 */ /* 0x000fc60007f5e0ff */
[----:B------:R-:W-:Y:S04]  /*22820*/  STL [R1+0x2b20], R17 ;  /* 0x002b201101007387 */ /* 0x000fe80000100800 */
[----:B------:R-:W5:Y:S04]  /*22830*/  LDL.LU R10, [R1+0x2c] ;  /* 0x00002c00010a7983 */ /* 0x000f680000300800 */
[----:B------:R0:W-:Y:S04]  /*22840*/  STL [R1+0x2afc], R16 ;  /* 0x002afc1001007387 */ /* 0x0001e80000100800 */
[----:B------:R1:W-:Y:S01]  /*22850*/  STL [R1+0x2b28], R9 ;  /* 0x002b280901007387 */ /* 0x0003e20000100800 */
[----:B0-----:R-:W-:-:S03]  /*22860*/  IMAD.X R16, R15, 0x1, R0, P1 ;  /* 0x000000010f107824 */ /* 0x001fc600008e0600 */
[----:B-1----:R-:W5:Y:S01]  /*22870*/  LDL.LU R9, [R1+0x348] ;  /* 0x0003480001097983 */ /* 0x002f620000300800 */
[----:B------:R-:W-:-:S03]  /*22880*/  IADD3 R17, P1, PT, R8, R28, RZ ;  /* 0x0000001c08117210 */ /* 0x000fc60007f3e0ff */
[----:B------:R0:W-:Y:S04]  /*22890*/  STL [R1+0x2b00], R16 ;  /* 0x002b001001007387 */ /* 0x0001e80000100800 */
[----:B------:R-:W-:Y:S01]  /*228a0*/  STL [R1+0x2b30], R17 ;  /* 0x002b301101007387 */ /* 0x000fe20000100800 */
[----:B0-----:R-:W-:Y:S01]  /*228b0*/  IMAD.X R16, R15, 0x1, R2, P0 ;  /* 0x000000010f107824 */ /* 0x001fe200000e0602 */
[----:B------:R-:W-:Y:S02]  /*228c0*/  IADD3 R8, P0, PT, R8, R3, RZ ;  /* 0x0000000308087210 */ /* 0x000fe40007f1e0ff */
[----:B------:R-:W5:Y:S04]  /*228d0*/  LDL.LU R15, [R1+0x30] ;  /* 0x00003000010f7983 */ /* 0x000f680000300800 */
[----:B------:R-:W-:Y:S04]  /*228e0*/  STL [R1+0x2b04], R16 ;  /* 0x002b041001007387 */ /* 0x000fe80000100800 */
[----:B------:R0:W-:Y:S04]  /*228f0*/  STL [R1+0x2b38], R8 ;  /* 0x002b380801007387 */ /* 0x0001e80000100800 */
[----:B0-----:R-:W5:Y:S01]  /*22900*/  LDL.LU R8, [R1+0x344] ;  /* 0x0003440001087983 */ /* 0x001f620000300800 */
[----:B--2---:R-:W-:-:S05]  /*22910*/  IMAD.X R16, R7, 0x1, R0, P5 ;  /* 0x0000000107107824 */ /* 0x004fca00028e0600 */
[----:B------:R0:W-:Y:S02]  /*22920*/  STL [R1+0x2b0c], R16 ;  /* 0x002b0c1001007387 */ /* 0x0001e40000100800 */
[----:B0-----:R-:W-:Y:S01]  /*22930*/  IMAD.X R16, R7, 0x1, R2, P4 ;  /* 0x0000000107107824 */ /* 0x001fe200020e0602 */
[C---:B------:R-:W-:Y:S02]  /*22940*/  IADD3 R17, P5, PT, R6.reuse, R28, RZ ;  /* 0x0000001c06117210 */ /* 0x040fe40007fbe0ff */
[----:B------:R-:W-:-:S03]  /*22950*/  IADD3 R6, P4, PT, R6, R3, RZ ;  /* 0x0000000306067210 */ /* 0x000fc60007f9e0ff */
[----:B------:R-:W-:Y:S04]  /*22960*/  STL [R1+0x2b40], R17 ;  /* 0x002b401101007387 */ /* 0x000fe80000100800 */
[----:B------:R-:W2:Y:S04]  /*22970*/  LDL.LU R7, [R1+0x34] ;  /* 0x0000340001077983 */ /* 0x000ea80000300800 */
[----:B------:R4:W-:Y:S04]  /*22980*/  STL [R1+0x2b14], R16 ;  /* 0x002b141001007387 */ /* 0x0009e80000100800 */
[----:B------:R0:W-:Y:S01]  /*22990*/  STL [R1+0x2b48], R6 ;  /* 0x002b480601007387 */ /* 0x0001e20000100800 */
[----:B----4-:R-:W-:-:S03]  /*229a0*/  IMAD.X R16, R14, 0x1, R0, P3 ;  /* 0x000000010e107824 */ /* 0x010fc600018e0600 */
[----:B0-----:R-:W4:Y:S04]  /*229b0*/  LDL.LU R6, [R1+0x340] ;  /* 0x0003400001067983 */ /* 0x001f280000300800 */
[----:B------:R0:W-:Y:S02]  /*229c0*/  STL [R1+0x2b1c], R16 ;  /* 0x002b1c1001007387 */ /* 0x0001e40000100800 */
[----:B0-----:R-:W-:Y:S01]  /*229d0*/  IMAD.X R16, R14, 0x1, R2, P2 ;  /* 0x000000010e107824 */ /* 0x001fe200010e0602 */
[C---:B------:R-:W-:Y:S02]  /*229e0*/  IADD3 R17, P3, PT, R5.reuse, R28, RZ ;  /* 0x0000001c05117210 */ /* 0x040fe40007f7e0ff */
[----:B------:R-:W-:-:S03]  /*229f0*/  IADD3 R5, P2, PT, R5, R3, RZ ;  /* 0x0000000305057210 */ /* 0x000fc60007f5e0ff */
[----:B------:R-:W-:Y:S04]  /*22a00*/  STL [R1+0x2b50], R17 ;  /* 0x002b501101007387 */ /* 0x000fe80000100800 */
[----:B------:R-:W4:Y:S04]  /*22a10*/  LDL.LU R14, [R1+0x3c] ;  /* 0x00003c00010e7983 */ /* 0x000f280000300800 */
[----:B------:R3:W-:Y:S04]  /*22a20*/  STL [R1+0x2b24], R16 ;  /* 0x002b241001007387 */ /* 0x0007e80000100800 */
[----:B------:R0:W-:Y:S01]  /*22a30*/  STL [R1+0x2b58], R5 ;  /* 0x002b580501007387 */ /* 0x0001e20000100800 */
[----:B---3--:R-:W-:-:S03]  /*22a40*/  IMAD.X R16, R13, 0x1, R0, P1 ;  /* 0x000000010d107824 */ /* 0x008fc600008e0600 */
[----:B0-----:R-:W3:Y:S04]  /*22a50*/  LDL.LU R5, [R1+0x33c] ;  /* 0x00033c0001057983 */ /* 0x001ee80000300800 */
[----:B------:R0:W-:Y:S01]  /*22a60*/  STL [R1+0x2b2c], R16 ;  /* 0x002b2c1001007387 */ /* 0x0001e20000100800 */
[C---:B-----5:R-:W-:Y:S01]  /*22a70*/  IADD3 R17, P1, PT, R4.reuse, R28, RZ ;  /* 0x0000001c04117210 */ /* 0x060fe20007f3e0ff */
[----:B0-----:R-:W-:Y:S01]  /*22a80*/  IMAD.X R16, R13, 0x1, R2, P0 ;  /* 0x000000010d107824 */ /* 0x001fe200000e0602 */
[----:B------:R-:W-:-:S03]  /*22a90*/  IADD3 R4, P0, PT, R4, R3, RZ ;  /* 0x0000000304047210 */ /* 0x000fc60007f1e0ff */
[----:B------:R-:W-:Y:S04]  /*22aa0*/  STL [R1+0x2b60], R17 ;  /* 0x002b601101007387 */ /* 0x000fe80000100800 */
[----:B------:R-:W5:Y:S04]  /*22ab0*/  LDL.LU R13, [R1+0x40] ;  /* 0x00004000010d7983 */ /* 0x000f680000300800 */
[----:B------:R0:W-:Y:S04]  /*22ac0*/  STL [R1+0x2b34], R16 ;  /* 0x002b341001007387 */ /* 0x0001e80000100800 */
[----:B------:R1:W-:Y:S01]  /*22ad0*/  STL [R1+0x2b68], R4 ;  /* 0x002b680401007387 */ /* 0x0003e20000100800 */
[----:B0-----:R-:W-:-:S03]  /*22ae0*/  IMAD.X R16, R12, 0x1, R0, P5 ;  /* 0x000000010c107824 */ /* 0x001fc600028e0600 */
[----:B-1----:R-:W5:Y:S04]  /*22af0*/  LDL.LU R4, [R1+0x338] ;  /* 0x0003380001047983 */ /* 0x002f680000300800 */
        /* <DEDUP_REMOVED lines=21> */
[----:B------:R-:W-:-:S05]  /*22c50*/  IADD3 R17, P1, PT, R8, R28, RZ ;  /* 0x0000001c08117210 */ /* 0x000fca0007f3e0ff */
        /* <DEDUP_REMOVED lines=10> */
[C---:B----4-:R-:W-:Y:S02]  /*22d00*/  IADD3 R17, P5, PT, R6.reuse, R28, RZ ;  /* 0x0000001c06117210 */ /* 0x050fe40007fbe0ff */
[----:B------:R-:W-:-:S03]  /*22d10*/  IADD3 R6, P4, PT, R6, R3, RZ ;  /* 0x0000000306067210 */ /* 0x000fc60007f9e0ff */
[----:B------:R-:W-:Y:S04]  /*22d20*/  STL [R1+0x2ba0], R17 ;  /* 0x002ba01101007387 */ /* 0x000fe80000100800 */
[----:B------:R-:W2:Y:S04]  /*22d30*/  LDL.LU R7, [R1+0x50] ;  /* 0x0000500001077983 */ /* 0x000ea80000300800 */
[----:B------:R0:W-:Y:S04]  /*22d40*/  STL [R1+0x2b74], R16 ;  /* 0x002b741001007387 */ /* 0x0001e80000100800 */
[----:B------:R1:W-:Y:S01]  /*22d50*/  STL [R1+0x2ba8], R6 ;  /* 0x002ba80601007387 */ /* 0x0003e20000100800 */
[----:B0-----:R-:W-:-:S03]  /*22d60*/  IMAD.X R16, R14, 0x1, R0, P3 ;  /* 0x000000010e107824 */ /* 0x001fc600018e0600 */
[----:B-1----:R-:W4:Y:S04]  /*22d70*/  LDL.LU R6, [R1+0x328] ;  /* 0x0003280001067983 */ /* 0x002f280000300800 */
[----:B------:R0:W-:Y:S02]  /*22d80*/  STL [R1+0x2b7c], R16 ;  /* 0x002b7c1001007387 */ /* 0x0001e40000100800 */
[----:B0-----:R-:W-:Y:S01]  /*22d90*/  IMAD.X R16, R14, 0x1, R2, P2 ;  /* 0x000000010e107824 */ /* 0x001fe200010e0602 */
[C---:B---3--:R-:W-:Y:S02]  /*22da0*/  IADD3 R17, P3, PT, R5.reuse, R28, RZ ;  /* 0x0000001c05117210 */ /* 0x048fe40007f7e0ff */
[----:B------:R-:W-:-:S03]  /*22db0*/  IADD3 R5, P2, PT, R5, R3, RZ ;  /* 0x0000000305057210 */ /* 0x000fc60007f5e0ff */
[----:B------:R-:W-:Y:S04]  /*22dc0*/  STL [R1+0x2bb0], R17 ;  /* 0x002bb01101007387 */ /* 0x000fe80000100800 */
[----:B------:R-:W3:Y:S04]  /*22dd0*/  LDL.LU R14, [R1+0x54] ;  /* 0x00005400010e7983 */ /* 0x000ee80000300800 */
        /* <DEDUP_REMOVED lines=52> */
[----:B---3--:R-:W-:-:S03]  /*23120*/  IMAD.X R16, R14, 0x1, R0, P3 ;  /* 0x000000010e107824 */ /* 0x008fc600018e0600 */
[----:B0-----:R-:W3:Y:S04]  /*23130*/  LDL.LU R6, [R1+0x310] ;  /* 0x0003100001067983 */ /* 0x001ee80000300800 */
[----:B------:R0:W-:Y:S02]  /*23140*/  STL [R1+0x2bdc], R16 ;  /* 0x002bdc1001007387 */ /* 0x0001e40000100800 */
[----:B0-----:R-:W-:Y:S01]  /*23150*/  IMAD.X R16, R14, 0x1, R2, P2 ;  /* 0x000000010e107824 */ /* 0x001fe200010e0602 */
[C---:B-----5:R-:W-:Y:S02]  /*23160*/  IADD3 R17, P3, PT, R5.reuse, R28, RZ ;  /* 0x0000001c05117210 */ /* 0x060fe40007f7e0ff */
[----:B------:R-:W-:-:S03]  /*23170*/  IADD3 R5, P2, PT, R5, R3, RZ ;  /* 0x0000000305057210 */ /* 0x000fc60007f5e0ff */
[----:B------:R-:W-:Y:S04]  /*23180*/  STL [R1+0x2c10], R17 ;  /* 0x002c101101007387 */ /* 0x000fe80000100800 */
[----:B------:R-:W4:Y:S04]  /*23190*/  LDL.LU R14, [R1+0x78] ;  /* 0x00007800010e7983 */ /* 0x000f280000300800 */
        /* <DEDUP_REMOVED lines=43> */
[----:B--2---:R-:W-:-:S05]  /*23450*/  IMAD.X R16, R7, 0x1, R0, P5 ;  /* 0x0000000107107824 */ /* 0x004fca00028e0600 */
[----:B------:R0:W-:Y:S02]  /*23460*/  STL [R1+0x2c2c], R16 ;  /* 0x002c2c1001007387 */ /* 0x0001e40000100800 */
[----:B0-----:R-:W-:Y:S01]  /*23470*/  IMAD.X R16, R7, 0x1, R2, P4 ;  /* 0x0000000107107824 */ /* 0x001fe200020e0602 */
[C---:B---3--:R-:W-:Y:S02]  /*23480*/  IADD3 R17, P5, PT, R6.reuse, R28, RZ ;  /* 0x0000001c06117210 */ /* 0x048fe40007fbe0ff */
[----:B------:R-:W-:-:S03]  /*23490*/  IADD3 R6, P4, PT, R6, R3, RZ ;  /* 0x0000000306067210 */ /* 0x000fc60007f9e0ff */
[----:B------:R-:W-:Y:S04]  /*234a0*/  STL [R1+0x2c60], R17 ;  /* 0x002c601101007387 */ /* 0x000fe80000100800 */
[----:B------:R-:W2:Y:S04]  /*234b0*/  LDL.LU R7, [R1+0x9c] ;  /* 0x00009c0001077983 */ /* 0x000ea80000300800 */
[----:B------:R4:W-:Y:S04]  /*234c0*/  STL [R1+0x2c34], R16 ;  /* 0x002c341001007387 */ /* 0x0009e80000100800 */
[----:B------:R0:W-:Y:S01]  /*234d0*/  STL [R1+0x2c68], R6 ;  /* 0x002c680601007387 */ /* 0x0001e20000100800 */
[----:B----4-:R-:W-:-:S03]  /*234e0*/  IMAD.X R16, R14, 0x1, R0, P3 ;  /* 0x000000010e107824 */ /* 0x010fc600018e0600 */
        /* <DEDUP_REMOVED lines=1693> */
[----:B0-----:R-:W-:Y:S02]  /*29ec0*/  IMAD.X R16, R13, 0x1, R2, P0 ;  /* 0x000000010d107824 */ /* 0x001fe400000e0602 */
[----:B------:R-:W5:Y:S04]  /*29ed0*/  LDL.LU R13, [R1+0x720] ;  /* 0x00072000010d7983 */ /* 0x000f680000300800 */
[----:B------:R0:W-:Y:S04]  /*29ee0*/  STL [R1+0x36f0], R17 ;  /* 0x0036f01101007387 */ /* 0x0001e80000100800 */
[----:B------:R1:W-:Y:S01]  /*29ef0*/  STL [R1+0x36c4], R16 ;  /* 0x0036c41001007387 */ /* 0x0003e20000100800 */
[----:B0-----:R-:W-:-:S03]  /*29f00*/  IADD3 R17, P0, PT, R4, R3, RZ ;  /* 0x0000000304117210 */ /* 0x001fc60007f1e0ff */
[----:B------:R-:W5:Y:S01]  /*29f10*/  LDL.LU R4, [R1+0x5d0] ;  /* 0x0005d00001047983 */ /* 0x000f620000300800 */
[----:B-1----:R-:W-:-:S03]  /*29f20*/  IMAD.X R16, R12, 0x1, R0, P5 ;  /* 0x000000010c107824 */ /* 0x002fc600028e0600 */
[----:B------:R0:W-:Y:S04]  /*29f30*/  STL [R1+0x36f8], R17 ;  /* 0x0036f81101007387 */ /* 0x0001e80000100800 */
[----:B------:R1:W-:Y:S01]  /*29f40*/  STL [R1+0x36cc], R16 ;  /* 0x0036cc1001007387 */ /* 0x0003e20000100800 */
[C---:B0-----:R-:W-:Y:S01]  /*29f50*/  IADD3 R17, P5, PT, R11.reuse, R28, RZ ;  /* 0x0000001c0b117210 */ /* 0x041fe20007fbe0ff */
[----:B-1----:R-:W-:Y:S01]  /*29f60*/  IMAD.X R16, R12, 0x1, R2, P4 ;  /* 0x000000010c107824 */ /* 0x002fe200020e0602 */
        /* <DEDUP_REMOVED lines=27> */
[----:B------:R0:W-:Y:S01]  /*2a120*/  STL [R1+0x36fc], R16 ;  /* 0x0036fc1001007387 */ /* 0x0001e20000100800 */
[C---:B---3--:R-:W-:Y:S01]  /*2a130*/  IADD3 R17, P5, PT, R6.reuse, R28, RZ ;  /* 0x0000001c06117210 */ /* 0x048fe20007fbe0ff */
[----:B0-----:R-:W-:Y:S01]  /*2a140*/  IMAD.X R16, R7, 0x1, R2, P4 ;  /* 0x0000000107107824 */ /* 0x001fe200020e0602 */
[----:B------:R-:W-:-:S03]  /*2a150*/  IADD3 R6, P4, PT, R6, R3, RZ ;  /* 0x0000000306067210 */ /* 0x000fc60007f9e0ff */
[----:B------:R-:W-:Y:S04]  /*2a160*/  STL [R1+0x3730], R17 ;  /* 0x0037301101007387 */ /* 0x000fe80000100800 */
[----:B------:R-:W2:Y:S04]  /*2a170*/  LDL.LU R7, [R1+0x730] ;  /* 0x0007300001077983 */ /* 0x000ea80000300800 */
[----:B------:R-:W-:Y:S04]  /*2a180*/  STL [R1+0x3704], R16 ;  /* 0x0037041001007387 */ /* 0x000fe80000100800 */
[----:B------:R0:W-:Y:S04]  /*2a190*/  STL [R1+0x3738], R6 ;  /* 0x0037380601007387 */ /* 0x0001e80000100800 */
[----:B0-----:R-:W3:Y:S01]  /*2a1a0*/  LDL.LU R6, [R1+0x5ec] ;  /* 0x0005ec0001067983 */ /* 0x001ee20000300800 */
[----:B----4-:R-:W-:-:S02]  /*2a1b0*/  IMAD.X R17, R14, 0x1, R0, P3 ;  /* 0x000000010e117824 */ /* 0x010fc400018e0600 */
[----:B------:R-:W-:-:S03]  /*2a1c0*/  IMAD.X R14, R14, 0x1, R2, P2 ;  /* 0x000000010e0e7824 */ /* 0x000fc600010e0602 */
[----:B------:R-:W-:Y:S01]  /*2a1d0*/  STL [R1+0x370c], R17 ;  /* 0x00370c1101007387 */ /* 0x000fe20000100800 */
[C---:B-----5:R-:W-:Y:S02]  /*2a1e0*/  IADD3 R16, P3, PT, R5.reuse, R28, RZ ;  /* 0x0000001c05107210 */ /* 0x060fe40007f7e0ff */
[----:B------:R-:W-:-:S03]  /*2a1f0*/  IADD3 R5, P2, PT, R5, R3, RZ ;  /* 0x0000000305057210 */ /* 0x000fc60007f5e0ff */
[----:B------:R0:W-:Y:S04]  /*2a200*/  STL [R1+0x3740], R16 ;  /* 0x0037401001007387 */ /* 0x0001e80000100800 */
[----:B------:R1:W-:Y:S01]  /*2a210*/  STL [R1+0x3714], R14 ;  /* 0x0037140e01007387 */ /* 0x0003e20000100800 */
[----:B0-----:R-:W-:-:S03]  /*2a220*/  IMAD.X R16, R13, 0x1, R0, P1 ;  /* 0x000000010d107824 */ /* 0x001fc600008e0600 */
[----:B-1----:R-:W4:Y:S04]  /*2a230*/  LDL.LU R14, [R1+0x734] ;  /* 0x00073400010e7983 */ /* 0x002f280000300800 */
[----:B------:R0:W-:Y:S04]  /*2a240*/  STL [R1+0x3748], R5 ;  /* 0x0037480501007387 */ /* 0x0001e80000100800 */
[----:B0-----:R-:W5:Y:S01]  /*2a250*/  LDL.LU R5, [R1+0x5f0] ;  /* 0x0005f00001057983 */ /* 0x001f620000300800 */
[----:B------:R-:W-:-:S03]  /*2a260*/  IADD3 R17, P1, PT, R4, R28, RZ ;  /* 0x0000001c04117210 */ /* 0x000fc60007f3e0ff */
[----:B------:R0:W-:Y:S04]  /*2a270*/  STL [R1+0x371c], R16 ;  /* 0x00371c1001007387 */ /* 0x0001e80000100800 */
[----:B------:R-:W-:Y:S01]  /*2a280*/  STL [R1+0x3750], R17 ;  /* 0x0037501101007387 */ /* 0x000fe20000100800 */
[----:B0-----:R-:W-:Y:S01]  /*2a290*/  IMAD.X R16, R13, 0x1, R2, P0 ;  /* 0x000000010d107824 */ /* 0x001fe200000e0602 */
[----:B------:R-:W-:Y:S02]  /*2a2a0*/  IADD3 R4, P0, PT, R4, R3, RZ ;  /* 0x0000000304047210 */ /* 0x000fe40007f1e0ff */
        /* <DEDUP_REMOVED lines=27> */
[----:B-1----:R-:W-:Y:S02]  /*2a460*/  IMAD.X R17, R15, 0x1, R2, P0 ;  /* 0x000000010f117824 */ /* 0x002fe400000e0602 */
[----:B------:R-:W5:Y:S04]  /*2a470*/  LDL.LU R15, [R1+0x744] ;  /* 0x00074400010f7983 */ /* 0x000f680000300800 */
[----:B------:R0:W-:Y:S04]  /*2a480*/  STL [R1+0x3780], R16 ;  /* 0x0037801001007387 */ /* 0x0001e80000100800 */
[----:B------:R2:W-:Y:S01]  /*2a490*/  STL [R1+0x3754], R17 ;  /* 0x0037541101007387 */ /* 0x0005e20000100800 */
[----:B0-----:R-:W-:-:S03]  /*2a4a0*/  IADD3 R16, P0, PT, R8, R3, RZ ;  /* 0x0000000308107210 */ /* 0x001fc60007f1e0ff */
[----:B------:R-:W5:Y:S04]  /*2a4b0*/  LDL.LU R8, [R1+0x60c] ;  /* 0x00060c0001087983 */ /* 0x000f680000300800 */
[----:B------:R-:W-:Y:S01]  /*2a4c0*/  STL [R1+0x3788], R16 ;  /* 0x0037881001007387 */ /* 0x000fe20000100800 */
[----:B--2---:R-:W-:-:S05]  /*2a4d0*/  IMAD.X R17, R7, 0x1, R0, P5 ;  /* 0x0000000107117824 */ /* 0x004fca00028e0600 */
[----:B------:R0:W-:Y:S02]  /*2a4e0*/  STL [R1+0x375c], R17 ;  /* 0x00375c1101007387 */ /* 0x0001e40000100800 */
[----:B0-----:R-:W-:Y:S02]  /*2a4f0*/  IMAD.X R17, R7, 0x1, R2, P4 ;  /* 0x0000000107117824 */ /* 0x001fe400020e0602 */
[----:B------:R-:W2:Y:S01]  /*2a500*/  LDL.LU R7, [R1+0x748] ;  /* 0x0007480001077983 */ /* 0x000ea20000300800 */
[----:B---3--:R-:W-:-:S05]  /*2a510*/  IADD3 R16, P5, PT, R6, R28, RZ ;  /* 0x0000001c06107210 */ /* 0x008fca0007fbe0ff */
[----:B------:R0:W-:Y:S04]  /*2a520*/  STL [R1+0x3790], R16 ;  /* 0x0037901001007387 */ /* 0x0001e80000100800 */
[----:B------:R-:W-:Y:S01]  /*2a530*/  STL [R1+0x3764], R17 ;  /* 0x0037641101007387 */ /* 0x000fe20000100800 */
[----:B0-----:R-:W-:-:S03]  /*2a540*/  IADD3 R16, P4, PT, R6, R3, RZ ;  /* 0x0000000306107210 */ /* 0x001fc60007f9e0ff */
[----:B------:R-:W3:Y:S04]  /*2a550*/  LDL.LU R6, [R1+0x610] ;  /* 0x0006100001067983 */ /* 0x000ee80000300800 */
[----:B------:R0:W-:Y:S01]  /*2a560*/  STL [R1+0x3798], R16 ;  /* 0x0037981001007387 */ /* 0x0001e20000100800 */
[C---:B----4-:R-:W-:Y:S02]  /*2a570*/  IMAD.X R18, R14.reuse, 0x1, R0, P3 ;  /* 0x000000010e127824 */ /* 0x050fe400018e0600 */
[----:B0-----:R-:W-:-:S03]  /*2a580*/  IMAD.X R16, R14, 0x1, R2, P2 ;  /* 0x000000010e107824 */ /* 0x001fc600010e0602 */
[----:B------:R-:W-:Y:S04]  /*2a590*/  STL [R1+0x376c], R18 ;  /* 0x00376c1201007387 */ /* 0x000fe80000100800 */
[----:B------:R-:W4:Y:S01]  /*2a5a0*/  LDL.LU R14, [R1+0x74c] ;  /* 0x00074c00010e7983 */ /* 0x000f220000300800 */
[----:B-----5:R-:W-:-:S05]  /*2a5b0*/  IADD3 R17, P3, PT, R5, R28, RZ ;  /* 0x0000001c05117210 */ /* 0x020fca0007f7e0ff */
        /* <DEDUP_REMOVED lines=10> */
[----:B------:R0:W-:Y:S04]  /*2a660*/  STL [R1+0x37b0], R17 ;  /* 0x0037b01101007387 */ /* 0x0001e80000100800 */
[----:B------:R-:W5:Y:S04]  /*2a670*/  LDL.LU R4, [R1+0x750] ;  /* 0x0007500001047983 */ /* 0x000f680000300800 */
[----:B------:R-:W-:Y:S04]  /*2a680*/  STL [R1+0x3784], R16 ;  /* 0x0037841001007387 */ /* 0x000fe80000100800 */
[----:B------:R1:W-:Y:S01]  /*2a690*/  STL [R1+0x37b8], R13 ;  /* 0x0037b80d01007387 */ /* 0x0003e20000100800 */
[----:B0-----:R-:W-:-:S02]  /*2a6a0*/  IMAD.X R17, R12, 0x1, R0, P5 ;  /* 0x000000010c117824 */ /* 0x001fc400028e0600 */
[----:B------:R-:W-:Y:S01]  /*2a6b0*/  IMAD.X R12, R12, 0x1, R2, P4 ;  /* 0x000000010c0c7824 */ /* 0x000fe200020e0602 */
[----:B-1----:R-:W5:Y:S04]  /*2a6c0*/  LDL.LU R13, [R1+0x620] ;  /* 0x00062000010d7983 */ /* 0x002f680000300800 */
[----:B------:R-:W-:Y:S01]  /*2a6d0*/  STL [R1+0x378c], R17 ;  /* 0x00378c1101007387 */ /* 0x000fe20000100800 */
[C---:B------:R-:W-:Y:S02]  /*2a6e0*/  IADD3 R16, P5, PT, R11.reuse, R28, RZ ;  /* 0x0000001c0b107210 */ /* 0x040fe40007fbe0ff */
[----:B------:R-:W-:-:S03]  /*2a6f0*/  IADD3 R11, P4, PT, R11, R3, RZ ;  /* 0x000000030b0b7210 */ /* 0x000fc60007f9e0ff */
[----:B------:R-:W-:Y:S04]  /*2a700*/  STL [R1+0x37c0], R16 ;  /* 0x0037c01001007387 */ /* 0x000fe80000100800 */
[----:B------:R0:W-:Y:S04]  /*2a710*/  STL [R1+0x3794], R12 ;  /* 0x0037940c01007387 */ /* 0x0001e80000100800 */
[----:B0-----:R-:W5:Y:S04]  /*2a720*/  LDL.LU R12, [R1+0x754] ;  /* 0x00075400010c7983 */ /* 0x001f680000300800 */
[----:B------:R0:W-:Y:S04]  /*2a730*/  STL [R1+0x37c8], R11 ;  /* 0x0037c80b01007387 */ /* 0x0001e80000100800 */
[----:B0-----:R-:W5:Y:S01]  /*2a740*/  LDL.LU R11, [R1+0x624] ;  /* 0x00062400010b7983 */ /* 0x001f620000300800 */
[----:B------:R-:W-:-:S02]  /*2a750*/  IMAD.X R16, R10, 0x1, R0, P3 ;  /* 0x000000010a107824 */ /* 0x000fc400018e0600 */
[----:B------:R-:W-:-:S03]  /*2a760*/  IMAD.X R10, R10, 0x1, R2, P2 ;  /* 0x000000010a0a7824 */ /* 0x000fc600010e0602 */
[----:B------:R0:W-:Y:S02]  /*2a770*/  STL [R1+0x379c], R16 ;  /* 0x00379c1001007387 */ /* 0x0001e40000100800 */
[C---:B0-----:R-:W-:Y:S02]  /*2a780*/  IADD3 R16, P3, PT, R9.reuse, R28, RZ ;  /* 0x0000001c09107210 */ /* 0x041fe40007f7e0ff */
[----:B------:R-:W-:-:S03]  /*2a790*/  IADD3 R9, P2, PT, R9, R3, RZ ;  /* 0x0000000309097210 */ /* 0x000fc60007f5e0ff */
[----:B------:R0:W-:Y:S04]  /*2a7a0*/  STL [R1+0x37d0], R16 ;  /* 0x0037d01001007387 */ /* 0x0001e80000100800 */
[----:B------:R1:W-:Y:S01]  /*2a7b0*/  STL [R1+0x37a4], R10 ;  /* 0x0037a40a01007387 */ /* 0x0003e20000100800 */
[----:B0-----:R-:W-:-:S03]  /*2a7c0*/  IMAD.X R16, R15, 0x1, R0, P1 ;  /* 0x000000010f107824 */ /* 0x001fc600008e0600 */
[----:B-1----:R-:W5:Y:S04]  /*2a7d0*/  LDL.LU R10, [R1+0x758] ;  /* 0x00075800010a7983 */ /* 0x002f680000300800 */
[----:B------:R0:W-:Y:S01]  /*2a7e0*/  STL [R1+0x37d8], R9 ;  /* 0x0037d80901007387 */ /* 0x0001e20000100800 */
[----:B------:R-:W-:Y:S01]  /*2a7f0*/  IMAD.X R17, R15, 0x1, R2, P0 ;  /* 0x000000010f117824 */ /* 0x000fe200000e0602 */
[C---:B------:R-:W-:Y:S02]  /*2a800*/  IADD3 R15, P0, PT, R8.reuse, R3, RZ ;  /* 0x00000003080f7210 */ /* 0x040fe40007f1e0ff */
[----:B0-----:R-:W5:Y:S04]  /*2a810*/  LDL.LU R9, [R1+0x62c] ;  /* 0x00062c0001097983 */ /* 0x001f680000300800 */
[----:B------:R0:W-:Y:S02]  /*2a820*/  STL [R1+0x37ac], R16 ;  /* 0x0037ac1001007387 */ /* 0x0001e40000100800 */
[----:B0-----:R-:W-:-:S05]  /*2a830*/  IADD3 R16, P1, PT, R8, R28, RZ ;  /* 0x0000001c08107210 */ /* 0x001fca0007f3e0ff */
[----:B------:R2:W-:Y:S04]  /*2a840*/  STL [R1+0x37e0], R16 ;  /* 0x0037e01001007387 */ /* 0x0005e80000100800 */
[----:B------:R-:W-:Y:S04]  /*2a850*/  STL [R1+0x37b4], R17 ;  /* 0x0037b41101007387 */ /* 0x000fe80000100800 */
[----:B------:R-:W5:Y:S04]  /*2a860*/  LDL.LU R8, [R1+0x75c] ;  /* 0x00075c0001087983 */ /* 0x000f680000300800 */
[----:B------:R-:W-:Y:S01]  /*2a870*/  STL [R1+0x37e8], R15 ;  /* 0x0037e80f01007387 */ /* 0x000fe20000100800 */
[----:B--2---:R-:W-:-:S02]  /*2a880*/  IMAD.X R16, R7, 0x1, R0, P5 ;  /* 0x0000000107107824 */ /* 0x004fc400028e0600 */
[----:B------:R-:W-:-:S03]  /*2a890*/  IMAD.X R7, R7, 0x1, R2, P4 ;  /* 0x0000000107077824 */ /* 0x000fc600020e0602 */
[----:B------:R0:W-:Y:S04]  /*2a8a0*/  STL [R1+0x37bc], R16 ;  /* 0x0037bc1001007387 */ /* 0x0001e80000100800 */
[----:B0-----:R-:W2:Y:S01]  /*2a8b0*/  LDL.LU R16, [R1+0x630] ;  /* 0x0006300001107983 */ /* 0x001ea20000300800 */
[C---:B---3--:R-:W-:Y:S02]  /*2a8c0*/  IADD3 R15, P5, PT, R6.reuse, R28, RZ ;  /* 0x0000001c060f7210 */ /* 0x048fe40007fbe0ff */
[----:B------:R-:W-:-:S03]  /*2a8d0*/  IADD3 R6, P4, PT, R6, R3, RZ ;  /* 0x0000000306067210 */ /* 0x000fc60007f9e0ff */
[----:B------:R-:W-:Y:S04]  /*2a8e0*/  STL [R1+0x37f0], R15 ;  /* 0x0037f00f01007387 */ /* 0x000fe80000100800 */
[----:B------:R0:W-:Y:S04]  /*2a8f0*/  STL [R1+0x37c4], R7 ;  /* 0x0037c40701007387 */ /* 0x0001e80000100800 */
[----:B0-----:R-:W3:Y:S04]  /*2a900*/  LDL.LU R7, [R1+0x760] ;  /* 0x0007600001077983 */ /* 0x001ee80000300800 */
[----:B------:R0:W-:Y:S01]  /*2a910*/  STL [R1+0x37f8], R6 ;  /* 0x0037f80601007387 */ /* 0x0001e20000100800 */
[----:B----4-:R-:W-:-:S03]  /*2a920*/  IMAD.X R15, R14, 0x1, R0, P3 ;  /* 0x000000010e0f7824 */ /* 0x010fc600018e0600 */
[----:B0-----:R-:W4:Y:S04]  /*2a930*/  LDL.LU R6, [R1+0x638] ;  /* 0x0006380001067983 */ /* 0x001f280000300800 */
[----:B------:R5:W-:Y:S01]  /*2a940*/  STL [R1+0x37cc], R15 ;  /* 0x0037cc0f01007387 */ /* 0x000be20000100800 */
[----:B------:R-:W-:Y:S01]  /*2a950*/  IMAD.X R14, R14, 0x1, R2, P2 ;  /* 0x000000010e0e7824 */ /* 0x000fe200010e0602 */
[C---:B-----5:R-:W-:Y:S02]  /*2a960*/  IADD3 R15, P3, PT, R5.reuse, R28, RZ ;  /* 0x0000001c050f7210 */ /* 0x060fe40007f7e0ff */
[----:B------:R-:W-:-:S03]  /*2a970*/  IADD3 R5, P2, PT, R5, R3, RZ ;  /* 0x0000000305057210 */ /* 0x000fc60007f5e0ff */
[----:B------:R0:W-:Y:S04]  /*2a980*/  STL [R1+0x3800], R15 ;  /* 0x0038000f01007387 */ /* 0x0001e80000100800 */
[----:B0-----:R-:W5:Y:S04]  /*2a990*/  LDL.LU R15, [R1+0x764] ;  /* 0x00076400010f7983 */ /* 0x001f680000300800 */
[----:B------:R0:W-:Y:S04]  /*2a9a0*/  STL [R1+0x37d4], R14 ;  /* 0x0037d40e01007387 */ /* 0x0001e80000100800 */
[----:B------:R1:W-:Y:S01]  /*2a9b0*/  STL [R1+0x3808], R5 ;  /* 0x0038080501007387 */ /* 0x0003e20000100800 */
[----:B0-----:R-:W-:-:S03]  /*2a9c0*/  IMAD.X R14, R4, 0x1, R0, P1 ;  /* 0x00000001040e7824 */ /* 0x001fc600008e0600 */
[----:B-1----:R-:W5:Y:S01]  /*2a9d0*/  LDL.LU R5, [R1+0x63c] ;  /* 0x00063c0001057983 */ /* 0x002f620000300800 */
[----:B------:R-:W-:-:S03]  /*2a9e0*/  IMAD.X R17, R4, 0x1, R2, P0 ;  /* 0x0000000104117824 */ /* 0x000fc600000e0602 */
[----:B------:R0:W-:Y:S01]  /*2a9f0*/  STL [R1+0x37dc], R14 ;  /* 0x0037dc0e01007387 */ /* 0x0001e20000100800 */
[----:B------:R-:W-:-:S03]  /*2aa00*/  IADD3 R18, P1, PT, R13, R28, RZ ;  /* 0x0000001c0d127210 */ /* 0x000fc60007f3e0ff */
[----:B0-----:R-:W5:Y:S04]  /*2aa10*/  LDL.LU R14, [R1+0x768] ;  /* 0x00076800010e7983 */ /* 0x001f680000300800 */
[----:B------:R-:W-:Y:S04]  /*2aa20*/  STL [R1+0x3810], R18 ;  /* 0x0038101201007387 */ /* 0x000fe80000100800 */
[----:B------:R-:W5:Y:S04]  /*2aa30*/  LDL.LU R4, [R1+0x644] ;  /* 0x0006440001047983 */ /* 0x000f680000300800 */
[----:B------:R0:W-:Y:S02]  /*2aa40*/  STL [R1+0x37e4], R17 ;  /* 0x0037e41101007387 */ /* 0x0001e40000100800 */
[----:B0-----:R-:W-:Y:S01]  /*2aa50*/  IADD3 R17, P0, PT, R13, R3, RZ ;  /* 0x000000030d117210 */ /* 0x001fe20007f1e0ff */
[----:B------:R-:W-:-:S04]  /*2aa60*/  IMAD.X R13, R12, 0x1, R0, P5 ;  /* 0x000000010c0d7824 */ /* 0x000fc800028e0600 */
[----:B------:R-:W-:Y:S04]  /*2aa70*/  STL [R1+0x3818], R17 ;  /* 0x0038181101007387 */ /* 0x000fe80000100800 */
[----:B------:R0:W-:Y:S01]  /*2aa80*/  STL [R1+0x37ec], R13 ;  /* 0x0037ec0d01007387 */ /* 0x0001e20000100800 */
[----:B------:R-:W-:-:S03]  /*2aa90*/  IADD3 R18, P5, PT, R11, R28, RZ ;  /* 0x0000001c0b127210 */ /* 0x000fc60007fbe0ff */
[----:B0-----:R-:W5:Y:S01]  /*2aaa0*/  LDL.LU R13, [R1+0x76c] ;  /* 0x00076c00010d7983 */ /* 0x001f620000300800 */
[----:B------:R-:W-:-:S03]  /*2aab0*/  IMAD.X R17, R12, 0x1, R2, P4 ;  /* 0x000000010c117824 */ /* 0x000fc600020e0602 */
[----:B------:R-:W-:Y:S04]  /*2aac0*/  STL [R1+0x3820], R18 ;  /* 0x0038201201007387 */ /* 0x000fe80000100800 */
[----:B------:R-:W5:Y:S04]  /*2aad0*/  LDL.LU R12, [R1+0x64c] ;  /* 0x00064c00010c7983 */ /* 0x000f680000300800 */
[----:B------:R0:W-:Y:S02]  /*2aae0*/  STL [R1+0x37f4], R17 ;  /* 0x0037f41101007387 */ /* 0x0001e40000100800 */
[----:B0-----:R-:W-:-:S05]  /*2aaf0*/  IADD3 R17, P4, PT, R11, R3, RZ ;  /* 0x000000030b117210 */ /* 0x001fca0007f9e0ff */
[----:B------:R0:W-:Y:S01]  /*2ab00*/  STL [R1+0x3828], R17 ;  /* 0x0038281101007387 */ /* 0x0001e20000100800 */
[C---:B------:R-:W-:Y:S02]  /*2ab10*/  IMAD.X R11, R10.reuse, 0x1, R0, P3 ;  /* 0x000000010a0b7824 */ /* 0x040fe400018e0600 */
[----:B0-----:R-:W-:-:S03]  /*2ab20*/  IMAD.X R17, R10, 0x1, R2, P2 ;  /* 0x000000010a117824 */ /* 0x001fc600010e0602 */
[----:B------:R0:W-:Y:S01]  /*2ab30*/  STL [R1+0x37fc], R11 ;  /* 0x0037fc0b01007387 */ /* 0x0001e20000100800 */
[----:B------:R-:W-:-:S03]  /*2ab40*/  IADD3 R18, P3, PT, R9, R28, RZ ;  /* 0x0000001c09127210 */ /* 0x000fc60007f7e0ff */
[----:B0-----:R-:W5:Y:S04]  /*2ab50*/  LDL.LU R11, [R1+0x770] ;  /* 0x00077000010b7983 */ /* 0x001f680000300800 */
[----:B------:R0:W-:Y:S04]  /*2ab60*/  STL [R1+0x3830], R18 ;  /* 0x0038301201007387 */ /* 0x0001e80000100800 */
[----:B------:R-:W5:Y:S04]  /*2ab70*/  LDL.LU R10, [R1+0x650] ;  /* 0x00065000010a7983 */ /* 0x000f680000300800 */
[----:B------:R1:W-:Y:S01]  /*2ab80*/  STL [R1+0x3804], R17 ;  /* 0x0038041101007387 */ /* 0x0003e20000100800 */
[----:B0-----:R-:W-:-:S03]  /*2ab90*/  IADD3 R18, P2, PT, R9, R3, RZ ;  /* 0x0000000309127210 */ /* 0x001fc60007f5e0ff */
[----:B------:R-:W5:Y:S04]  /*2aba0*/  LDL.LU R9, [R1+0x774] ;  /* 0x0007740001097983 */ /* 0x000f680000300800 */
[----:B------:R-:W-:Y:S01]  /*2abb0*/  STL [R1+0x3838], R18 ;  /* 0x0038381201007387 */ /* 0x000fe20000100800 */
[----:B-1----:R-:W-:-:S05]  /*2abc0*/  IMAD.X R17, R8, 0x1, R0, P1 ;  /* 0x0000000108117824 */ /* 0x002fca00008e0600 */
[----:B------:R0:W-:Y:S02]  /*2abd0*/  STL [R1+0x380c], R17 ;  /* 0x00380c1101007387 */ /* 0x0001e40000100800 */
[----:B0-----:R-:W-:Y:S02]  /*2abe0*/  IMAD.X R17, R8, 0x1, R2, P0 ;  /* 0x0000000108117824 */ /* 0x001fe400000e0602 */
[----:B------:R-:W5:Y:S01]  /*2abf0*/  LDL.LU R8, [R1+0x658] ;  /* 0x0006580001087983 */ /* 0x000f620000300800 */
[C---:B--2---:R-:W-:Y:S02]  /*2ac00*/  IADD3 R18, P1, PT, R16.reuse, R28, RZ ;  /* 0x0000001c10127210 */ /* 0x044fe40007f3e0ff */
[----:B------:R-:W-:-:S03]  /*2ac10*/  IADD3 R16, P0, PT, R16, R3, RZ ;  /* 0x0000000310107210 */ /* 0x000fc60007f1e0ff */
[----:B------:R3:W-:Y:S04]  /*2ac20*/  STL [R1+0x3840], R18 ;  /* 0x0038401201007387 */ /* 0x0007e80000100800 */
[----:B------:R-:W-:Y:S04]  /*2ac30*/  STL [R1+0x3814], R17 ;  /* 0x0038141101007387 */ /* 0x000fe80000100800 */
[----:B------:R0:W-:Y:S01]  /*2ac40*/  STL [R1+0x3848], R16 ;  /* 0x0038481001007387 */ /* 0x0001e20000100800 */
[C---:B---3--:R-:W-:Y:S02]  /*2ac50*/  IMAD.X R18, R7.reuse, 0x1, R0, P5 ;  /* 0x0000000107127824 */ /* 0x048fe400028e0600 */
[----:B0-----:R-:W-:-:S03]  /*2ac60*/  IMAD.X R16, R7, 0x1, R2, P4 ;  /* 0x0000000107107824 */ /* 0x001fc600020e0602 */
[----:B------:R-:W-:Y:S04]  /*2ac70*/  STL [R1+0x381c], R18 ;  /* 0x00381c1201007387 */ /* 0x000fe80000100800 */
[----:B------:R-:W2:Y:S01]  /*2ac80*/  LDL.LU R7, [R1+0x778] ;  /* 0x0007780001077983 */ /* 0x000ea20000300800 */
[----:B----4-:R-:W-:-:S05]  /*2ac90*/  IADD3 R17, P5, PT, R6, R28, RZ ;  /* 0x0000001c06117210 */ /* 0x010fca0007fbe0ff */
[----:B------:R0:W-:Y:S04]  /*2aca0*/  STL [R1+0x3850], R17 ;  /* 0x0038501101007387 */ /* 0x0001e80000100800 */
[----:B------:R5:W-:Y:S01]  /*2acb0*/  STL [R1+0x3824], R16 ;  /* 0x0038241001007387 */ /* 0x000be20000100800 */
[----:B0-----:R-:W-:-:S03]  /*2acc0*/  IADD3 R17, P4, PT, R6, R3, RZ ;  /* 0x0000000306117210 */ /* 0x001fc60007f9e0ff */
[----:B------:R-:W3:Y:S04]  /*2acd0*/  LDL.LU R6, [R1+0x65c] ;  /* 0x00065c0001067983 */ /* 0x000ee80000300800 */
[----:B------:R-:W-:Y:S01]  /*2ace0*/  STL [R1+0x3858], R17 ;  /* 0x0038581101007387 */ /* 0x000fe20000100800 */
[----:B-----5:R-:W-:-:S05]  /*2acf0*/  IMAD.X R16, R15, 0x1, R0, P3 ;  /* 0x000000010f107824 */ /* 0x020fca00018e0600 */
[----:B------:R0:W-:Y:S02]  /*2ad00*/  STL [R1+0x382c], R16 ;  /* 0x00382c1001007387 */ /* 0x0001e40000100800 */
[----:B0-----:R-:W-:Y:S01]  /*2ad10*/  IMAD.X R16, R15, 0x1, R2, P2 ;  /* 0x000000010f107824 */ /* 0x001fe200010e0602 */
[C---:B------:R-:W-:Y:S02]  /*2ad20*/  IADD3 R17, P3, PT, R5.reuse, R28, RZ ;  /* 0x0000001c05117210 */ /* 0x040fe40007f7e0ff */
[----:B------:R-:W-:-:S03]  /*2ad30*/  IADD3 R5, P2, PT, R5, R3, RZ ;  /* 0x0000000305057210 */ /* 0x000fc60007f5e0ff */
[----:B------:R-:W-:Y:S04]  /*2ad40*/  STL [R1+0x3860], R17 ;  /* 0x0038601101007387 */ /* 0x000fe80000100800 */
[----:B------:R0:W-:Y:S04]  /*2ad50*/  STL [R1+0x3834], R16 ;  /* 0x0038341001007387 */ /* 0x0001e80000100800 */
[----:B------:R1:W-:Y:S01]  /*2ad60*/  STL [R1+0x3868], R5 ;  /* 0x0038680501007387 */ /* 0x0003e20000100800 */
[----:B------:R-:W-:Y:S01]  /*2ad70*/  IMAD.X R15, R14, 0x1, R0, P1 ;  /* 0x000000010e0f7824 */ /* 0x000fe200008e0600 */
[----:B0-----:R-:W-:-:S02]  /*2ad80*/  IADD3 R16, P1, PT, R4, R28, RZ ;  /* 0x0000001c04107210 */ /* 0x001fc40007f3e0ff */
[----:B-1----:R-:W4:Y:S04]  /*2ad90*/  LDL.LU R5, [R1+0x77c] ;  /* 0x00077c0001057983 */ /* 0x002f280000300800 */
[----:B------:R0:W-:Y:S04]  /*2ada0*/  STL [R1+0x383c], R15 ;  /* 0x00383c0f01007387 */ /* 0x0001e80000100800 */
[----:B------:R-:W-:Y:S01]  /*2adb0*/  STL [R1+0x3870], R16 ;  /* 0x0038701001007387 */ /* 0x000fe20000100800 */
[----:B0-----:R-:W-:Y:S01]  /*2adc0*/  IMAD.X R15, R14, 0x1, R2, P0 ;  /* 0x000000010e0f7824 */ /* 0x001fe200000e0602 */
[----:B------:R-:W-:-:S02]  /*2add0*/  IADD3 R14, P0, PT, R4, R3, RZ ;  /* 0x00000003040e7210 */ /* 0x000fc40007f1e0ff */
[----:B------:R-:W5:Y:S04]  /*2ade0*/  LDL.LU R4, [R1+0x664] ;  /* 0x0006640001047983 */ /* 0x000f680000300800 */
[----:B------:R0:W-:Y:S04]  /*2adf0*/  STL [R1+0x3844], R15 ;  /* 0x0038440f01007387 */ /* 0x0001e80000100800 */
[----:B------:R1:W-:Y:S01]  /*2ae00*/  STL [R1+0x3878], R14 ;  /* 0x0038780e01007387 */ /* 0x0003e20000100800 */
[----:B0-----:R-:W-:-:S05]  /*2ae10*/  IMAD.X R15, R13, 0x1, R0, P5 ;  /* 0x000000010d0f7824 */ /* 0x001fca00028e0600 */
[----:B------:R-:W-:Y:S01]  /*2ae20*/  STL [R1+0x384c], R15 ;  /* 0x00384c0f01007387 */ /* 0x000fe20000100800 */
[----:B-1----:R-:W-:-:S03]  /*2ae30*/  IADD3 R14, P5, PT, R12, R28, RZ ;  /* 0x0000001c0c0e7210 */ /* 0x002fc60007fbe0ff */
[----:B------:R-:W5:Y:S04]  /*2ae40*/  LDL.LU R21, [R1+0x780] ;  /* 0x0007800001157983 */ /* 0x000f680000300800 */
[----:B------:R0:W-:Y:S04]  /*2ae50*/  STL [R1+0x3880], R14 ;  /* 0x0038800e01007387 */ /* 0x0001e80000100800 */
[----:B------:R-:W5:Y:S01]  /*2ae60*/  LDL.LU R20, [R1+0x668] ;  /* 0x0006680001147983 */ /* 0x000f620000300800 */
[----:B------:R-:W-:Y:S01]  /*2ae70*/  IMAD.X R13, R13, 0x1, R2, P4 ;  /* 0x000000010d0d7824 */ /* 0x000fe200020e0602 */
[----:B------:R-:W-:-:S04]  /*2ae80*/  IADD3 R12, P4, PT, R12, R3, RZ ;  /* 0x000000030c0c7210 */ /* 0x000fc80007f9e0ff */
[----:B------:R-:W-:Y:S04]  /*2ae90*/  STL [R1+0x3854], R13 ;  /* 0x0038540d01007387 */ /* 0x000fe80000100800 */
[----:B------:R1:W-:Y:S01]  /*2aea0*/  STL [R1+0x3888], R12 ;  /* 0x0038880c01007387 */ /* 0x0003e20000100800 */
[C---:B0-----:R-:W-:Y:S02]  /*2aeb0*/  IMAD.X R14, R11.reuse, 0x1, R0, P3 ;  /* 0x000000010b0e7824 */ /* 0x041fe400018e0600 */
[----:B-1----:R-:W-:Y:S01]  /*2aec0*/  IMAD.X R12, R11, 0x1, R2, P2 ;  /* 0x000000010b0c7824 */ /* 0x002fe200010e0602 */
[C---:B------:R-:W-:Y:S02]  /*2aed0*/  IADD3 R13, P3, PT, R10.reuse, R28, RZ ;  /* 0x0000001c0a0d7210 */ /* 0x040fe40007f7e0ff */
[----:B------:R-:W-:Y:S01]  /*2aee0*/  STL [R1+0x385c], R14 ;  /* 0x00385c0e01007387 */ /* 0x000fe20000100800 */
[----:B------:R-:W-:-:S03]  /*2aef0*/  IADD3 R11, P2, PT, R10, R3, RZ ;  /* 0x000000030a0b7210 */ /* 0x000fc60007f5e0ff */
[----:B------:R-:W-:Y:S01]  /*2af00*/  STL [R1+0x3890], R13 ;  /* 0x0038900d01007387 */ /* 0x000fe20000100800 */
[----:B------:R-:W-:-:S03]  /*2af10*/  IMAD.X R10, R9, 0x1, R0, P1 ;  /* 0x00000001090a7824 */ /* 0x000fc600008e0600 */
[----:B------:R-:W-:Y:S04]  /*2af20*/  STL [R1+0x3864], R12 ;  /* 0x0038640c01007387 */ /* 0x000fe80000100800 */
[----:B------:R-:W5:Y:S04]  /*2af30*/  LDL.LU R19, [R1+0x784] ;  /* 0x0007840001137983 */ /* 0x000f680000300800 */
[----:B------:R-:W-:Y:S04]  /*2af40*/  STL [R1+0x3898], R11 ;  /* 0x0038980b01007387 */ /* 0x000fe80000100800 */
[----:B------:R-:W5:Y:S01]  /*2af50*/  LDL.LU R18, [R1+0x670] ;  /* 0x0006700001127983 */ /* 0x000f620000300800 */
[----:B------:R-:W-:-:S03]  /*2af60*/  IMAD.X R9, R9, 0x1, R2, P0 ;  /* 0x0000000109097824 */ /* 0x000fc600000e0602 */
[----:B------:R0:W-:Y:S04]  /*2af70*/  STL [R1+0x386c], R10 ;  /* 0x00386c0a01007387 */ /* 0x0001e80000100800 */
[----:B------:R-:W5:Y:S01]  /*2af80*/  LDL.LU R17, [R1+0x788] ;  /* 0x0007880001117983 */ /* 0x000f620000300800 */
[----:B0-----:R-:W-:-:S05]  /*2af90*/  IADD3 R10, P1, PT, R8, R28, RZ ;  /* 0x0000001c080a7210 */ /* 0x001fca0007f3e0ff */
[----:B------:R-:W-:Y:S04]  /*2afa0*/  STL [R1+0x38a0], R10 ;  /* 0x0038a00a01007387 */ /* 0x000fe80000100800 */
[----:B------:R-:W5:Y:S04]  /*2afb0*/  LDL.LU R16, [R1+0x678] ;  /* 0x0006780001107983 */ /* 0x000f680000300800 */
[----:B------:R0:W-:Y:S04]  /*2afc0*/  STL [R1+0x3874], R9 ;  /* 0x0038740901007387 */ /* 0x0001e80000100800 */
[----:B------:R-:W5:Y:S01]  /*2afd0*/  LDL.LU R15, [R1+0x78c] ;  /* 0x00078c00010f7983 */ /* 0x000f620000300800 */
[----:B0-----:R-:W-:-:S05]  /*2afe0*/  IADD3 R9, P0, PT, R8, R3, RZ ;  /* 0x0000000308097210 */ /* 0x001fca0007f1e0ff */
[----:B------:R-:W-:Y:S04]  /*2aff0*/  STL [R1+0x38a8], R9 ;  /* 0x0038a80901007387 */ /* 0x000fe80000100800 */
[----:B------:R-:W5:Y:S01]  /*2b000*/  LDL.LU R14, [R1+0x680] ;  /* 0x00068000010e7983 */ /* 0x000f620000300800 */
[C---:B--2---:R-:W-:Y:S02]  /*2b010*/  IMAD.X R8, R7.reuse, 0x1, R0, P5 ;  /* 0x0000000107087824 */ /* 0x044fe400028e0600 */
[----:B------:R-:W-:-:S03]  /*2b020*/  IMAD.X R7, R7, 0x1, R2, P4 ;  /* 0x0000000107077824 */ /* 0x000fc600020e0602 */
[----:B------:R3:W-:Y:S04]  /*2b030*/  STL [R1+0x387c], R8 ;  /* 0x00387c0801007387 */ /* 0x0007e80000100800 */
[----:B------:R-:W2:Y:S01]  /*2b040*/  LDL.LU R13, [R1+0x790] ;  /* 0x00079000010d7983 */ /* 0x000ea20000300800 */
[----:B---3--:R-:W-:-:S05]  /*2b050*/  IADD3 R8, P5, PT, R6, R28, RZ ;  /* 0x0000001c06087210 */ /* 0x008fca0007fbe0ff */
[----:B------:R-:W-:Y:S04]  /*2b060*/  STL [R1+0x38b0], R8 ;  /* 0x0038b00801007387 */ /* 0x000fe80000100800 */
[----:B------:R-:W3:Y:S04]  /*2b070*/  LDL R11, [R1+0x1a00] ;  /* 0x001a0000010b7983 */ /* 0x000ee80000100800 */
[----:B------:R0:W-:Y:S04]  /*2b080*/  STL [R1+0x3884], R7 ;  /* 0x0038840701007387 */ /* 0x0001e80000100800 */
[----:B------:R-:W3:Y:S01]  /*2b090*/  LDL R10, [R1+0x19f8] ;  /* 0x0019f800010a7983 */ /* 0x000ee20000100800 */
[----:B0-----:R-:W-:-:S05]  /*2b0a0*/  IADD3 R7, P4, PT, R6, R3, RZ ;  /* 0x0000000306077210 */ /* 0x001fca0007f9e0ff */
[----:B------:R0:W-:Y:S04]  /*2b0b0*/  STL [R1+0x38b8], R7 ;  /* 0x0038b80701007387 */ /* 0x0001e80000100800 */
[----:B------:R-:W3:Y:S04]  /*2b0c0*/  LDL.LU R12, [R1+0x794] ;  /* 0x00079400010c7983 */ /* 0x000ee80000300800 */
[----:B------:R-:W3:Y:S01]  /*2b0d0*/  LDL R9, [R1+0x19f0] ;  /* 0x0019f00001097983 */ /* 0x000ee20000100800 */
[----:B----4-:R-:W-:-:S05]  /*2b0e0*/  IMAD.X R6, R5, 0x1, R0, P3 ;  /* 0x0000000105067824 */ /* 0x010fca00018e0600 */
[----:B------:R5:W-:Y:S04]  /*2b0f0*/  STL [R1+0x388c], R6 ;  /* 0x00388c0601007387 */ /* 0x000be80000100800 */
[----:B------:R-:W4:Y:S01]  /*2b100*/  LDL R8, [R1+0x19e8] ;  /* 0x0019e80001087983 */ /* 0x000f220000100800 */
[----:B0-----:R-:W-:Y:S01]  /*2b110*/  IMAD.X R7, R5, 0x1, R2, P2 ;  /* 0x0000000105077824 */ /* 0x001fe200010e0602 */
[----:B-----5:R-:W-:-:S05]  /*2b120*/  IADD3 R6, P3, PT, R4, R28, RZ ;  /* 0x0000001c04067210 */ /* 0x020fca0007f7e0ff */
[----:B------:R0:W-:Y:S04]  /*2b130*/  STL [R1+0x38c0], R6 ;  /* 0x0038c00601007387 */ /* 0x0001e80000100800 */
[----:B------:R1:W-:Y:S01]  /*2b140*/  STL [R1+0x3894], R7 ;  /* 0x0038940701007387 */ /* 0x0003e20000100800 */
[----:B0-----:R-:W-:-:S05]  /*2b150*/  IADD3 R6, P2, PT, R4, R3, RZ ;  /* 0x0000000304067210 */ /* 0x001fca0007f5e0ff */
[----:B------:R0:W-:Y:S04]  /*2b160*/  STL [R1+0x38c8], R6 ;  /* 0x0038c80601007387 */ /* 0x0001e80000100800 */
[----:B-1----:R-:W5:Y:S01]  /*2b170*/  LDL R7, [R1+0x19fc] ;  /* 0x0019fc0001077983 */ /* 0x002f620000100800 */
[----:B------:R-:W-:-:S05]  /*2b180*/  IMAD.X R5, R21, 0x1, R0, P1 ;  /* 0x0000000115057824 */ /* 0x000fca00008e0600 */
[----:B------:R1:W-:Y:S01]  /*2b190*/  STL [R1+0x389c], R5 ;  /* 0x00389c0501007387 */ /* 0x0003e20000100800 */
[----:B------:R-:W-:-:S03]  /*2b1a0*/  IADD3 R4, P1, PT, R20, R28, RZ ;  /* 0x0000001c14047210 */ /* 0x000fc60007f3e0ff */
[----:B0-----:R-:W5:Y:S04]  /*2b1b0*/  LDL R6, [R1+0x19f4] ;  /* 0x0019f40001067983 */ /* 0x001f680000100800 */
[----:B------:R0:W-:Y:S04]  /*2b1c0*/  STL [R1+0x38d0], R4 ;  /* 0x0038d00401007387 */ /* 0x0001e80000100800 */
[----:B-1----:R-:W5:Y:S04]  /*2b1d0*/  LDL R5, [R1+0x19ec] ;  /* 0x0019ec0001057983 */ /* 0x002f680000100800 */
[----:B0-----:R-:W5:Y:S01]  /*2b1e0*/  LDL R4, [R1+0x19e4] ;  /* 0x0019e40001047983 */ /* 0x001f620000100800 */
[----:B------:R-:W-:Y:S01]  /*2b1f0*/  IMAD.X R21, R21, 0x1, R2, P0 ;  /* 0x0000000115157824 */ /* 0x000fe200000e0602 */
[----:B------:R-:W-:-:S04]  /*2b200*/  IADD3 R22, P0, PT, R20, R3, RZ ;  /* 0x0000000314167210 */ /* 0x000fc80007f1e0ff */
[----:B------:R0:W-:Y:S04]  /*2b210*/  STL [R1+0x38a4], R21 ;  /* 0x0038a41501007387 */ /* 0x0001e80000100800 */
[----:B------:R-:W-:Y:S01]  /*2b220*/  STL [R1+0x38d4], R22 ;  /* 0x0038d41601007387 */ /* 0x000fe20000100800 */
[C---:B------:R-:W-:Y:S02]  /*2b230*/  IMAD.X R20, R19.reuse, 0x1, R0, P5 ;  /* 0x0000000113147824 */ /* 0x040fe400028e0600 */
[----:B------:R-:W-:-:S03]  /*2b240*/  IMAD.X R19, R19, 0x1, R2, P4 ;  /* 0x0000000113137824 */ /* 0x000fc600020e0602 */
[----:B------:R1:W-:Y:S01]  /*2b250*/  STL [R1+0x38ac], R20 ;  /* 0x0038ac1401007387 */ /* 0x0003e20000100800 */
[C---:B0-----:R-:W-:Y:S02]  /*2b260*/  IADD3 R21, P5, PT, R18.reuse, R28, RZ ;  /* 0x0000001c12157210 */ /* 0x041fe40007fbe0ff */
[----:B-1----:R-:W-:Y:S01]  /*2b270*/  IADD3 R20, P4, PT, R18, R3, RZ ;  /* 0x0000000312147210 */ /* 0x002fe20007f9e0ff */
[C---:B------:R-:W-:Y:S02]  /*2b280*/  IMAD.X R18, R17.reuse, 0x1, R0, P3 ;  /* 0x0000000111127824 */ /* 0x040fe400018e0600 */
[----:B------:R-:W-:Y:S01]  /*2b290*/  STL [R1+0x38d8], R21 ;  /* 0x0038d81501007387 */ /* 0x000fe20000100800 */
[----:B------:R-:W-:-:S03]  /*2b2a0*/  IMAD.X R17, R17, 0x1, R2, P2 ;  /* 0x0000000111117824 */ /* 0x000fc600010e0602 */
[----:B------:R0:W-:Y:S04]  /*2b2b0*/  STL [R1+0x38b4], R19 ;  /* 0x0038b41301007387 */ /* 0x0001e80000100800 */
[----:B------:R-:W-:Y:S04]  /*2b2c0*/  STL [R1+0x38dc], R20 ;  /* 0x0038dc1401007387 */ /* 0x000fe80000100800 */
[----:B------:R1:W-:Y:S01]  /*2b2d0*/  STL [R1+0x38bc], R18 ;  /* 0x0038bc1201007387 */ /* 0x0003e20000100800 */
[----:B0-----:R-:W-:-:S05]  /*2b2e0*/  IADD3 R19, P3, PT, R16, R28, RZ ;  /* 0x0000001c10137210 */ /* 0x001fca0007f7e0ff */
[----:B------:R-:W-:Y:S01]  /*2b2f0*/  STL [R1+0x38e0], R19 ;  /* 0x0038e01301007387 */ /* 0x000fe20000100800 */
[----:B-1----:R-:W-:Y:S01]  /*2b300*/  IADD3 R18, P2, PT, R16, R3, RZ ;  /* 0x0000000310127210 */ /* 0x002fe20007f5e0ff */
[C---:B------:R-:W-:Y:S02]  /*2b310*/  IMAD.X R16, R15.reuse, 0x1, R0, P1 ;  /* 0x000000010f107824 */ /* 0x040fe400008e0600 */
[----:B------:R0:W-:Y:S01]  /*2b320*/  STL [R1+0x38c4], R17 ;  /* 0x0038c41101007387 */ /* 0x0001e20000100800 */
[----:B------:R-:W-:-:S03]  /*2b330*/  IMAD.X R15, R15, 0x1, R2, P0 ;  /* 0x000000010f0f7824 */ /* 0x000fc600000e0602 */
[----:B------:R-:W-:Y:S04]  /*2b340*/  STL [R1+0x38e4], R18 ;  /* 0x0038e41201007387 */ /* 0x000fe80000100800 */
[----:B------:R1:W-:Y:S01]  /*2b350*/  STL [R1+0x38cc], R16 ;  /* 0x0038cc1001007387 */ /* 0x0003e20000100800 */
[C---:B0-----:R-:W-:Y:S02]  /*2b360*/  IADD3 R17, P1, PT, R14.reuse, R28, RZ ;  /* 0x0000001c0e117210 */ /* 0x041fe40007f3e0ff */
[----:B-1----:R-:W-:-:S03]  /*2b370*/  IADD3 R16, P0, PT, R14, R3, RZ ;  /* 0x000000030e107210 */ /* 0x002fc60007f1e0ff */
[----:B------:R-:W-:Y:S01]  /*2b380*/  STL [R1+0x2ae8], R17 ;  /* 0x002ae81101007387 */ /* 0x000fe20000100800 */
[----:B------:R-:W-:-:S03]  /*2b390*/  SHF.R.S32.HI R3, RZ, 0x1f, R14 ;  /* 0x0000001fff037819 */ /* 0x000fc6000001140e */
[----:B------:R2:W-:Y:S04]  /*2b3a0*/  STL [R1+0x2ae4], R15 ;  /* 0x002ae40f01007387 */ /* 0x0005e80000100800 */
[----:B------:R3:W-:Y:S01]  /*2b3b0*/  STL [R1+0x2ad0], R16 ;  /* 0x002ad01001007387 */ /* 0x0007e20000100800 */
[----:B------:R-:W-:Y:S01]  /*2b3c0*/  USHF.R.S32.HI UR4, URZ, 0x1f, UR8 ;  /* 0x0000001fff047899 */ /* 0x000fe20008011408 */
[C---:B--2---:R-:W-:Y:S02]  /*2b3d0*/  IMAD.X R15, R13.reuse, 0x1, R0, P5 ;  /* 0x000000010d0f7824 */ /* 0x044fe400028e0600 */
[----:B------:R-:W-:-:S03]  /*2b3e0*/  IMAD.X R14, R13, 0x1, R2, P4 ;  /* 0x000000010d0e7824 */ /* 0x000fc600020e0602 */
[----:B------:R0:W-:Y:S01]  /*2b3f0*/  STL [R1+0x2ac0], R15 ;  /* 0x002ac00f01007387 */ /* 0x0001e20000100800 */
[----:B---3--:R-:W-:-:S05]  /*2b400*/  IADD3 R16, P5, PT, R11, UR8, RZ ;  /* 0x000000080b107c10 */ /* 0x008fca000ffbe0ff */
[----:B------:R-:W-:Y:S01]  /*2b410*/  STL [R1+0x2ad4], R16 ;  /* 0x002ad41001007387 */ /* 0x000fe20000100800 */
[----:B0-----:R-:W-:-:S03]  /*2b420*/  IADD3 R15, P4, PT, R10, UR8, RZ ;  /* 0x000000080a0f7c10 */ /* 0x001fc6000ff9e0ff */
[----:B------:R0:W-:Y:S04]  /*2b430*/  STL [R1+0x2ac4], R14 ;  /* 0x002ac40e01007387 */ /* 0x0001e80000100800 */
[----:B------:R-:W-:Y:S01]  /*2b440*/  STL [R1+0x2ad8], R15 ;  /* 0x002ad80f01007387 */ /* 0x000fe20000100800 */
[C---:B------:R-:W-:Y:S02]  /*2b450*/  IMAD.X R13, R12.reuse, 0x1, R0, P3 ;  /* 0x000000010c0d7824 */ /* 0x040fe400018e0600 */
[----:B------:R-:W-:Y:S01]  /*2b460*/  IMAD.X R12, R12, 0x1, R2, P2 ;  /* 0x000000010c0c7824 */ /* 0x000fe200010e0602 */
[----:B0-----:R-:W-:Y:S02]  /*2b470*/  IADD3 R14, P3, PT, R9, UR8, RZ ;  /* 0x00000008090e7c10 */ /* 0x001fe4000ff7e0ff */
[----:B------:R-:W-:Y:S04]  /*2b480*/  STL [R1+0x2ac8], R13 ;  /* 0x002ac80d01007387 */ /* 0x000fe80000100800 */
[----:B------:R-:W-:Y:S04]  /*2b490*/  STL [R1+0x2adc], R14 ;  /* 0x002adc0e01007387 */ /* 0x000fe80000100800 */
[----:B------:R0:W-:Y:S02]  /*2b4a0*/  STL [R1+0x2acc], R12 ;  /* 0x002acc0c01007387 */ /* 0x0001e40000100800 */
[C---:B0-----:R-:W-:Y:S01]  /*2b4b0*/  IMAD.X R12, R3.reuse, 0x1, R0, P1 ;  /* 0x00000001030c7824 */ /* 0x041fe200008e0600 */
[----:B----4-:R-:W-:Y:S01]  /*2b4c0*/  IADD3 R13, P2, PT, R8, UR8, RZ ;  /* 0x00000008080d7c10 */ /* 0x010fe2000ff5e0ff */
[----:B------:R-:W-:Y:S01]  /*2b4d0*/  IMAD.X R0, R3, 0x1, R2, P0 ;  /* 0x0000000103007824 */ /* 0x000fe200000e0602 */
[----:B------:R-:W0:Y:S03]  /*2b4e0*/  LDCU UR8, c[0x0][0x3a8] ;  /* 0x00007500ff0877ac */ /* 0x000e260008000800 */
[----:B------:R-:W-:Y:S04]  /*2b4f0*/  STL [R1+0x2ae0], R13 ;  /* 0x002ae00d01007387 */ /* 0x000fe80000100800 */
[----:B------:R1:W-:Y:S02]  /*2b500*/  STL [R1+0x2abc], R12 ;  /* 0x002abc0c01007387 */ /* 0x0003e40000100800 */
[----:B-1----:R-:W1:Y:S02]  /*2b510*/  S2R R12, SR_TID.X ;  /* 0x00000000000c7919 */ /* 0x002e640000002100 */
[----:B------:R2:W-:Y:S01]  /*2b520*/  STL [R1+0x2248], R0 ;  /* 0x0022480001007387 */ /* 0x0005e20000100800 */
[----:B-----5:R-:W-:-:S05]  /*2b530*/  IADD3.X R2, PT, PT, R7, UR4, RZ, P5, !PT ;  /* 0x0000000407027c10 */ /* 0x020fca000affe4ff */
[----:B------:R3:W-:Y:S01]  /*2b540*/  STL [R1+0x224c], R2 ;  /* 0x00224c0201007387 */ /* 0x0007e20000100800 */
[----:B------:R-:W-:Y:S02]  /*2b550*/  IADD3.X R3, PT, PT, R6, UR4, RZ, P4, !PT ;  /* 0x0000000406037c10 */ /* 0x000fe4000a7fe4ff */
[----:B--2---:R-:W-:-:S03]  /*2b560*/  IADD3.X R0, PT, PT, R5, UR4, RZ, P3, !PT ;  /* 0x0000000405007c10 */ /* 0x004fc60009ffe4ff */
[----:B------:R-:W-:Y:S01]  /*2b570*/  STL [R1+0x2250], R3 ;  /* 0x0022500301007387 */ /* 0x000fe20000100800 */
[----:B---3--:R-:W-:-:S03]  /*2b580*/  IADD3.X R2, PT, PT, R4, UR4, RZ, P2, !PT ;  /* 0x0000000404027c10 */ /* 0x008fc600097fe4ff */
[----:B------:R2:W-:Y:S01]  /*2b590*/  STL [R1+0x2254], R0 ;  /* 0x0022540001007387 */ /* 0x0005e20000100800 */
[----:B------:R-:W3:Y:S03]  /*2b5a0*/  LDCU UR4, c[0x0][0x3a8] ;  /* 0x00007500ff0477ac */ /* 0x000ee60008000800 */
[----:B------:R4:W-:Y:S01]  /*2b5b0*/  STL [R1+0x2258], R2 ;  /* 0x0022580201007387 */ /* 0x0009e20000100800 */
[----:B--2---:R-:W-:Y:S02]  /*2b5c0*/  IADD3 R0, P0, PT, R11, UR9, RZ ;  /* 0x000000090b007c10 */ /* 0x004fe4000ff1e0ff */
[----:B----4-:R-:W-:-:S03]  /*2b5d0*/  IADD3 R2, P1, PT, R10, UR9, RZ ;  /* 0x000000090a027c10 */ /* 0x010fc6000ff3e0ff */
[----:B------:R2:W-:Y:S04]  /*2b5e0*/  STL [R1+0x2260], R0 ;  /* 0x0022600001007387 */ /* 0x0005e80000100800 */
[----:B------:R4:W-:Y:S01]  /*2b5f0*/  STL [R1+0x2268], R2 ;  /* 0x0022680201007387 */ /* 0x0009e20000100800 */
[----:B--2---:R-:W-:Y:S02]  /*2b600*/  IADD3 R0, P2, PT, R9, UR9, RZ ;  /* 0x0000000909007c10 */ /* 0x004fe4000ff5e0ff */
[----:B----4-:R-:W-:-:S03]  /*2b610*/  IADD3 R2, P3, PT, R8, UR9, RZ ;  /* 0x0000000908027c10 */ /* 0x010fc6000ff7e0ff */
[----:B------:R1:W-:Y:S01]  /*2b620*/  STL [R1+0x2270], R0 ;  /* 0x0022700001007387 */ /* 0x0003e20000100800 */
[----:B------:R-:W-:Y:S01]  /*2b630*/  IADD3.X R3, PT, PT, R5, UR5, RZ, P2, !PT ;  /* 0x0000000505037c10 */ /* 0x000fe200097fe4ff */
[----:B------:R-:W2:Y:S02]  /*2b640*/  LDCU UR9, c[0x0][0x3a8] ;  /* 0x00007500ff0977ac */ /* 0x000ea40008000800 */
[----:B------:R4:W-:Y:S01]  /*2b650*/  STL [R1+0x2278], R2 ;  /* 0x0022780201007387 */ /* 0x0009e20000100800 */
[----:B-1----:R-:W-:Y:S01]  /*2b660*/  IMAD.SHL.U32 R0, R12, 0x20, RZ ;  /* 0x000000200c007824 */ /* 0x002fe200078e00ff */
[----:B------:R-:W-:Y:S02]  /*2b670*/  IADD3.X R12, PT, PT, R6, UR5, RZ, P1, !PT ;  /* 0x00000005060c7c10 */ /* 0x000fe40008ffe4ff */
[----:B----4-:R-:W-:-:S05]  /*2b680*/  IADD3.X R2, PT, PT, R7, UR5, RZ, P0, !PT ;  /* 0x0000000507027c10 */ /* 0x010fca00087fe4ff */
[----:B------:R1:W-:Y:S04]  /*2b690*/  STL [R1+0x225c], R2 ;  /* 0x00225c0201007387 */ /* 0x0003e80000100800 */
[----:B------:R4:W-:Y:S01]  /*2b6a0*/  STL [R1+0x2264], R12 ;  /* 0x0022640c01007387 */ /* 0x0009e20000100800 */
[----:B-1----:R-:W-:-:S03]  /*2b6b0*/  IADD3.X R2, PT, PT, R4, UR5, RZ, P3, !PT ;  /* 0x0000000504027c10 */ /* 0x002fc60009ffe4ff */
[----:B------:R1:W-:Y:S01]  /*2b6c0*/  STL [R1+0x226c], R3 ;  /* 0x00226c0301007387 */ /* 0x0003e20000100800 */
[----:B--2---:R-:W-:Y:S01]  /*2b6d0*/  UIMAD UR9, UR9, 0x41, URZ ;  /* 0x00000041090978a4 */ /* 0x004fe2000f8e02ff */
[----:B----4-:R-:W-:Y:S02]  /*2b6e0*/  IADD3 R12, P1, PT, R10, UR10, RZ ;  /* 0x0000000a0a0c7c10 */ /* 0x010fe4000ff3e0ff */
[----:B------:R2:W-:Y:S01]  /*2b6f0*/  STL [R1+0x2274], R2 ;  /* 0x0022740201007387 */ /* 0x0005e20000100800 */
[----:B------:R-:W4:Y:S01]  /*2b700*/  LDCU UR5, c[0x0][0x3a0] ;  /* 0x00007400ff0577ac */ /* 0x000f220008000800 */
[----:B-1----:R-:W-:Y:S02]  /*2b710*/  IADD3 R3, P0, PT, R11, UR10, RZ ;  /* 0x0000000a0b037c10 */ /* 0x002fe4000ff1e0ff */
[----:B--2---:R-:W-:-:S03]  /*2b720*/  IADD3 R2, P2, PT, R9, UR10, RZ ;  /* 0x0000000a09027c10 */ /* 0x004fc6000ff5e0ff */
[----:B------:R1:W-:Y:S04]  /*2b730*/  STL [R1+0x2280], R3 ;  /* 0x0022800301007387 */ /* 0x0003e80000100800 */
[----:B------:R2:W-:Y:S04]  /*2b740*/  STL [R1+0x2288], R12 ;  /* 0x0022880c01007387 */ /* 0x0005e80000100800 */
[----:B------:R5:W-:Y:S01]  /*2b750*/  STL [R1+0x2290], R2 ;  /* 0x0022900201007387 */ /* 0x000be20000100800 */
[----:B-1----:R-:W-:Y:S01]  /*2b760*/  IADD3 R3, P3, PT, R8, UR10, RZ ;  /* 0x0000000a08037c10 */ /* 0x002fe2000ff7e0ff */
[----:B------:R-:W1:Y:S01]  /*2b770*/  LDCU UR10, c[0x0][0x3a8] ;  /* 0x00007500ff0a77ac */ /* 0x000e620008000800 */
[----:B--2---:R-:W-:-:S02]  /*2b780*/  IADD3.X R12, PT, PT, R6, UR6, RZ, P1, !PT ;  /* 0x00000006060c7c10 */ /* 0x004fc40008ffe4ff */
[----:B-----5:R-:W-:Y:S01]  /*2b790*/  IADD3.X R2, PT, PT, R7, UR6, RZ, P0, !PT ;  /* 0x0000000607027c10 */ /* 0x020fe200087fe4ff */
[----:B------:R2:W-:Y:S04]  /*2b7a0*/  STL [R1+0x2298], R3 ;  /* 0x0022980301007387 */ /* 0x0005e80000100800 */
[----:B------:R5:W-:Y:S01]  /*2b7b0*/  STL [R1+0x227c], R2 ;  /* 0x00227c0201007387 */ /* 0x000be20000100800 */
[----:B--2---:R-:W-:-:S03]  /*2b7c0*/  IADD3.X R3, PT, PT, R5, UR6, RZ, P2, !PT ;  /* 0x0000000605037c10 */ /* 0x004fc600097fe4ff */
[----:B------:R-:W-:Y:S01]  /*2b7d0*/  STL [R1+0x2284], R12 ;  /* 0x0022840c01007387 */ /* 0x000fe20000100800 */
[----:B-----5:R-:W-:-:S03]  /*2b7e0*/  IADD3.X R2, PT, PT, R4, UR6, RZ, P3, !PT ;  /* 0x0000000604027c10 */ /* 0x020fc60009ffe4ff */
[----:B------:R-:W-:Y:S01]  /*2b7f0*/  STL [R1+0x228c], R3 ;  /* 0x00228c0301007387 */ /* 0x000fe20000100800 */
[----:B------:R-:W2:Y:S03]  /*2b800*/  LDCU UR6, c[0x0][0x3ac] ;  /* 0x00007580ff0677ac */ /* 0x000ea60008000800 */
[----:B------:R5:W-:Y:S04]  /*2b810*/  STL [R1+0x2294], R2 ;  /* 0x0022940201007387 */ /* 0x000be80000100800 */
[----:B------:R-:W-:Y:S04]  /*2b820*/  STL [R1+0x2064], RZ ;  /* 0x002064ff01007387 */ /* 0x000fe80000100800 */
        /* <DEDUP_REMOVED lines=1014> */
[----:B------:R-:W-:Y:S01]  /*2f790*/  STL [R1+0x658], RZ ;  /* 0x000658ff01007387 */ /* 0x000fe20000100800 */
[----:B-----5:R-:W-:-:S03]  /*2f7a0*/  IADD3 R2, P0, PT, R11, UR9, RZ ;  /* 0x000000090b027c10 */ /* 0x020fc6000ff1e0ff */
[----:B------:R-:W-:Y:S04]  /*2f7b0*/  STL [R1+0x65c], RZ ;  /* 0x00065cff01007387 */ /* 0x000fe80000100800 */
[----:B------:R-:W-:Y:S04]  /*2f7c0*/  STL [R1+0x640], RZ ;  /* 0x000640ff01007387 */ /* 0x000fe80000100800 */
[----:B------:R-:W-:Y:S04]  /*2f7d0*/  STL [R1+0x644], RZ ;  /* 0x000644ff01007387 */ /* 0x000fe80000100800 */
[----:B------:R-:W-:Y:S01]  /*2f7e0*/  STL [R1+0x648], RZ ;  /* 0x000648ff01007387 */ /* 0x000fe20000100800 */
[----:B------:R-:W-:-:S03]  /*2f7f0*/  IADD3 R12, P1, PT, R10, UR9, RZ ;  /* 0x000000090a0c7c10 */ /* 0x000fc6000ff3e0ff */
[----:B------:R-:W-:Y:S01]  /*2f800*/  STL [R1+0x64c], RZ ;  /* 0x00064cff01007387 */ /* 0x000fe20000100800 */
[----:B------:R-:W-:-:S03]  /*2f810*/  IADD3 R3, P2, PT, R9, UR9, RZ ;  /* 0x0000000909037c10 */ /* 0x000fc6000ff5e0ff */
[----:B------:R-:W-:Y:S04]  /*2f820*/  STL [R1+0x5e0], RZ ;  /* 0x0005e0ff01007387 */ /* 0x000fe80000100800 */
[----:B------:R-:W-:Y:S04]  /*2f830*/  STL [R1+0x5e4], RZ ;  /* 0x0005e4ff01007387 */ /* 0x000fe80000100800 */
[----:B------:R-:W-:Y:S04]  /*2f840*/  STL [R1+0x5e8], RZ ;  /* 0x0005e8ff01007387 */ /* 0x000fe80000100800 */
[----:B------:R5:W-:Y:S04]  /*2f850*/  STL [R1+0x22a0], R2 ;  /* 0x0022a00201007387 */ /* 0x000be80000100800 */
[----:B------:R-:W-:Y:S01]  /*2f860*/  STL [R1+0x22a8], R12 ;  /* 0x0022a80c01007387 */ /* 0x000fe20000100800 */
[----:B-----5:R-:W-:-:S03]  /*2f870*/  IADD3 R2, P3, PT, R8, UR9, RZ ;  /* 0x0000000908027c10 */ /* 0x020fc6000ff7e0ff */
[----:B------:R-:W-:Y:S04]  /*2f880*/  STL [R1+0x22b0], R3 ;  /* 0x0022b00301007387 */ /* 0x000fe80000100800 */
[----:B------:R5:W-:Y:S04]  /*2f890*/  STL [R1+0x22b8], R2 ;  /* 0x0022b80201007387 */ /* 0x000be80000100800 */
[----:B------:R-:W-:Y:S01]  /*2f8a0*/  STL [R1+0x5ec], RZ ;  /* 0x0005ecff01007387 */ /* 0x000fe20000100800 */
[----:B-1----:R-:W-:Y:S02]  /*2f8b0*/  USHF.L.U32 UR10, UR10, 0x6, URZ ;  /* 0x000000060a0a7899 */ /* 0x002fe400080006ff */
[----:B------:R-:W-:-:S02]  /*2f8c0*/  UIMAD UR12, UR12, 0x3f, URZ ;  /* 0x0000003f0c0c78a4 */ /* 0x000fc4000f8e02ff */
[----:B------:R-:W-:Y:S02]  /*2f8d0*/  UIMAD UR13, UR13, 0x3e, URZ ;  /* 0x0000003e0d0d78a4 */ /* 0x000fe4000f8e02ff */
[----:B------:R-:W-:Y:S02]  /*2f8e0*/  UIMAD UR14, UR14, 0x3d, URZ ;  /* 0x0000003d0e0e78a4 */ /* 0x000fe4000f8e02ff */
[----:B------:R-:W-:Y:S02]  /*2f8f0*/  UIMAD UR15, UR15, 0x3c, URZ ;  /* 0x0000003c0f0f78a4 */ /* 0x000fe4000f8e02ff */
[----:B------:R-:W-:Y:S02]  /*2f900*/  UIMAD UR16, UR16, 0x3b, URZ ;  /* 0x0000003b101078a4 */ /* 0x000fe4000f8e02ff */
[----:B------:R-:W-:Y:S02]  /*2f910*/  UIMAD UR17, UR17, 0x3a, URZ ;  /* 0x0000003a111178a4 */ /* 0x000fe4000f8e02ff */
        /* <DEDUP_REMOVED lines=25> */
[----:B------:R-:W-:Y:S02]  /*2fab0*/  USHF.L.U32 UR49, UR49, 0x5, URZ ;  /* 0x0000000531317899 */ /* 0x000fe400080006ff */
        /* <DEDUP_REMOVED lines=15> */
[----:B------:R-:W-:Y:S02]  /*2fbb0*/  USHF.L.U32 UR60, UR60, 0x4, URZ ;  /* 0x000000043c3c7899 */ /* 0x000fe400080006ff */
        /* <DEDUP_REMOVED lines=10> */
[----:B------:R-:W-:Y:S02]  /*2fc60*/  USHF.L.U32 UR71, UR71, 0x2, URZ ;  /* 0x0000000247477899 */ /* 0x000fe400080006ff */
[----:B------:R-:W-:Y:S02]  /*2fc70*/  UIMAD UR72, UR72, 0x3, URZ ;  /* 0x00000003484878a4 */ /* 0x000fe4000f8e02ff */
[----:B------:R-:W-:-:S02]  /*2fc80*/  USHF.R.S32.HI UR9, URZ, 0x1f, UR9 ;  /* 0x0000001fff097899 */ /* 0x000fc40008011409 */
[----:B------:R-:W-:Y:S01]  /*2fc90*/  USHF.L.U32 UR73, UR73, 0x1, URZ ;  /* 0x0000000149497899 */ /* 0x000fe200080006ff */
[----:B-----5:R-:W-:Y:S01]  /*2fca0*/  LOP3.LUT R2, R0, 0x400, RZ, 0xc0, !PT ;  /* 0x0000040000027812 */ /* 0x020fe200078ec0ff */
[----:B0-----:R-:W-:Y:S02]  /*2fcb0*/  UIMAD UR8, UR8, 0x6, URZ ;  /* 0x00000006080878a4 */ /* 0x001fe4000f8e02ff */
[----:B------:R-:W-:Y:S01]  /*2fcc0*/  IADD3.X R0, PT, PT, R7, UR9, RZ, P0, !PT ;  /* 0x0000000907007c10 */ /* 0x000fe200087fe4ff */
[----:B------:R-:W-:Y:S01]  /*2fcd0*/  USHF.R.S32.HI UR74, URZ, 0x1f, UR74 ;  /* 0x0000001fff4a7899 */ /* 0x000fe2000801144a */
[----:B------:R-:W-:Y:S01]  /*2fce0*/  IADD3.X R3, PT, PT, R6, UR9, RZ, P1, !PT ;  /* 0x0000000906037c10 */ /* 0x000fe20008ffe4ff */
[----:B------:R0:W-:Y:S04]  /*2fcf0*/  STL [R1+0x48c8], R2 ;  /* 0x0048c80201007387 */ /* 0x0001e80000100800 */
[----:B------:R1:W-:Y:S04]  /*2fd00*/  STL [R1+0x229c], R0 ;  /* 0x00229c0001007387 */ /* 0x0003e80000100800 */
[----:B------:R5:W-:Y:S01]  /*2fd10*/  STL [R1+0x22a4], R3 ;  /* 0x0022a40301007387 */ /* 0x000be20000100800 */
[----:B0-----:R-:W-:-:S02]  /*2fd20*/  IADD3.X R2, PT, PT, R5, UR9, RZ, P2, !PT ;  /* 0x0000000905027c10 */ /* 0x001fc400097fe4ff */
[----:B-1----:R-:W-:-:S03]  /*2fd30*/  IADD3.X R0, PT, PT, R4, UR9, RZ, P3, !PT ;  /* 0x0000000904007c10 */ /* 0x002fc60009ffe4ff */
[----:B------:R0:W-:Y:S01]  /*2fd40*/  STL [R1+0x22ac], R2 ;  /* 0x0022ac0201007387 */ /* 0x0001e20000100800 */
[----:B------:R-:W-:Y:S02]  /*2fd50*/  USHF.R.S32.HI UR9, URZ, 0x1f, UR10 ;  /* 0x0000001fff097899 */ /* 0x000fe4000801140a */
[----:B-----5:R-:W-:Y:S01]  /*2fd60*/  IADD3 R3, P1, PT, R10, UR10, RZ ;  /* 0x0000000a0a037c10 */ /* 0x020fe2000ff3e0ff */
[----:B------:R1:W-:Y:S01]  /*2fd70*/  STL [R1+0x22b4], R0 ;  /* 0x0022b40001007387 */ /* 0x0003e20000100800 */
[----:B0-----:R-:W-:Y:S02]  /*2fd80*/  IADD3 R2, P0, PT, R11, UR10, RZ ;  /* 0x0000000a0b027c10 */ /* 0x001fe4000ff1e0ff */
[----:B-1----:R-:W-:-:S03]  /*2fd90*/  IADD3 R0, P2, PT, R9, UR10, RZ ;  /* 0x0000000a09007c10 */ /* 0x002fc6000ff5e0ff */
[----:B------:R0:W-:Y:S04]  /*2fda0*/  STL [R1+0x22c0], R2 ;  /* 0x0022c00201007387 */ /* 0x0001e80000100800 */
[----:B------:R1:W-:Y:S04]  /*2fdb0*/  STL [R1+0x22c8], R3 ;  /* 0x0022c80301007387 */ /* 0x0003e80000100800 */
[----:B------:R5:W-:Y:S01]  /*2fdc0*/  STL [R1+0x22d0], R0 ;  /* 0x0022d00001007387 */ /* 0x000be20000100800 */
[----:B0-----:R-:W-:Y:S01]  /*2fdd0*/  IADD3 R2, P3, PT, R8, UR10, RZ ;  /* 0x0000000a08027c10 */ /* 0x001fe2000ff7e0ff */
[----:B------:R-:W-:Y:S01]  /*2fde0*/  USHF.R.S32.HI UR10, URZ, 0x1f, UR12 ;  /* 0x0000001fff0a7899 */ /* 0x000fe2000801140c */
[----:B-1----:R-:W-:-:S03]  /*2fdf0*/  IADD3.X R3, PT, PT, R6, UR9, RZ, P1, !PT ;  /* 0x0000000906037c10 */ /* 0x002fc60008ffe4ff */
[----:B------:R0:W-:Y:S01]  /*2fe00*/  STL [R1+0x22d8], R2 ;  /* 0x0022d80201007387 */ /* 0x0001e20000100800 */
[----:B-----5:R-:W-:-:S05]  /*2fe10*/  IADD3.X R0, PT, PT, R7, UR9, RZ, P0, !PT ;  /* 0x0000000907007c10 */ /* 0x020fca00087fe4ff */
[----:B------:R1:W-:Y:S01]  /*2fe20*/  STL [R1+0x22bc], R0 ;  /* 0x0022bc0001007387 */ /* 0x0003e20000100800 */
[----:B0-----:R-:W-:-:S03]  /*2fe30*/  IADD3.X R2, PT, PT, R5, UR9, RZ, P2, !PT ;  /* 0x0000000905027c10 */ /* 0x001fc600097fe4ff */
[----:B------:R0:W-:Y:S04]  /*2fe40*/  STL [R1+0x22c4], R3 ;  /* 0x0022c40301007387 */ /* 0x0001e80000100800 */
[----:B------:R5:W-:Y:S01]  /*2fe50*/  STL [R1+0x22cc], R2 ;  /* 0x0022cc0201007387 */ /* 0x000be20000100800 */
[----:B-1----:R-:W-:Y:S01]  /*2fe60*/  IADD3.X R0, PT, PT, R4, UR9, RZ, P3, !PT ;  /* 0x0000000904007c10 */ /* 0x002fe20009ffe4ff */
[----:B------:R-:W-:Y:S01]  /*2fe70*/  USHF.R.S32.HI UR9, URZ, 0x1f, UR13 ;  /* 0x0000001fff097899 */ /* 0x000fe2000801140d */
[----:B0-----:R-:W-:-:S03]  /*2fe80*/  IADD3 R3, P1, PT, R10, UR12, RZ ;  /* 0x0000000c0a037c10 */ /* 0x001fc6000ff3e0ff */
[----:B------:R0:W-:Y:S01]  /*2fe90*/  STL [R1+0x22d4], R0 ;  /* 0x0022d40001007387 */ /* 0x0001e20000100800 */
[----:B-----5:R-:W-:-:S05]  /*2fea0*/  IADD3 R2, P0, PT, R11, UR12, RZ ;  /* 0x0000000c0b027c10 */ /* 0x020fca000ff1e0ff */
[----:B------:R1:W-:Y:S01]  /*2feb0*/  STL [R1+0x22e0], R2 ;  /* 0x0022e00201007387 */ /* 0x0003e20000100800 */
[----:B0-----:R-:W-:-:S03]  /*2fec0*/  IADD3 R0, P2, PT, R9, UR12, RZ ;  /* 0x0000000c09007c10 */ /* 0x001fc6000ff5e0ff */
[----:B------:R0:W-:Y:S04]  /*2fed0*/  STL [R1+0x22e8], R3 ;  /* 0x0022e80301007387 */ /* 0x0001e80000100800 */
[----:B------:R5:W-:Y:S01]  /*2fee0*/  STL [R1+0x22f0], R0 ;  /* 0x0022f00001007387 */ /* 0x000be20000100800 */
[----:B-1----:R-:W-:Y:S01]  /*2fef0*/  IADD3 R2, P3, PT, R8, UR12, RZ ;  /* 0x0000000c08027c10 */ /* 0x002fe2000ff7e0ff */
[----:B------:R-:W-:Y:S01]  /*2ff00*/  USHF.R.S32.HI UR12, URZ, 0x1f, UR14 ;  /* 0x0000001fff0c7899 */ /* 0x000fe2000801140e */
[----:B0-----:R-:W-:-:S03]  /*2ff10*/  IADD3.X R3, PT, PT, R6, UR10, RZ, P1, !PT ;  /* 0x0000000a06037c10 */ /* 0x001fc60008ffe4ff */
        /* <DEDUP_REMOVED lines=532> */
[----:B-----5:R-:W-:-:S03]  /*32060*/  IADD3 R2, P1, PT, R10, UR48, RZ ;  /* 0x000000300a027c10 */ /* 0x020fc6000ff3e0ff */
[----:B------:R1:W-:Y:S04]  /*32070*/  STL [R1+0x26a0], R3 ;  /* 0x0026a00301007387 */ /* 0x0003e80000100800 */
[----:B------:R5:W-:Y:S01]  /*32080*/  STL [R1+0x26a8], R2 ;  /* 0x0026a80201007387 */ /* 0x000be20000100800 */
[----:B0-----:R-:W-:Y:S02]  /*32090*/  IADD3 R0, P0, PT, R9, UR48, RZ ;  /* 0x0000003009007c10 */ /* 0x001fe4000ff1e0ff */
[----:B-1----:R-:W-:-:S03]  /*320a0*/  IADD3 R3, P4, PT, R8, UR48, RZ ;  /* 0x0000003008037c10 */ /* 0x002fc6000ff9e0ff */
[----:B------:R0:W-:Y:S01]  /*320b0*/  STL [R1+0x26b0], R0 ;  /* 0x0026b00001007387 */ /* 0x0001e20000100800 */
[----:B-----5:R-:W-:-:S03]  /*320c0*/  IADD3 R2, P3, PT, R11, UR49, RZ ;  /* 0x000000310b027c10 */ /* 0x020fc6000ff7e0ff */
[----:B------:R1:W-:Y:S04]  /*320d0*/  STL [R1+0x26b8], R3 ;  /* 0x0026b80301007387 */ /* 0x0003e80000100800 */
[----:B------:R5:W-:Y:S01]  /*320e0*/  STL [R1+0x26c0], R2 ;  /* 0x0026c00201007387 */ /* 0x000be20000100800 */
[----:B0-----:R-:W-:Y:S02]  /*320f0*/  IADD3 R0, P2, PT, R10, UR49, RZ ;  /* 0x000000310a007c10 */ /* 0x001fe4000ff5e0ff */
[----:B-1----:R-:W-:-:S03]  /*32100*/  IADD3 R3, P6, PT, R9, UR49, RZ ;  /* 0x0000003109037c10 */ /* 0x002fc6000ffde0ff */
[----:B------:R0:W-:Y:S01]  /*32110*/  STL [R1+0x26c8], R0 ;  /* 0x0026c80001007387 */ /* 0x0001e20000100800 */
[----:B-----5:R-:W-:-:S03]  /*32120*/  IADD3.X R2, PT, PT, R7, UR30, RZ, P5, !PT ;  /* 0x0000001e07027c10 */ /* 0x020fc6000affe4ff */
[----:B------:R1:W-:Y:S04]  /*32130*/  STL [R1+0x26d0], R3 ;  /* 0x0026d00301007387 */ /* 0x0003e80000100800 */
[----:B------:R5:W-:Y:S01]  /*32140*/  STL [R1+0x269c], R2 ;  /* 0x00269c0201007387 */ /* 0x000be20000100800 */
[----:B0-----:R-:W-:Y:S02]  /*32150*/  IADD3 R0, P5, PT, R8, UR49, RZ ;  /* 0x0000003108007c10 */ /* 0x001fe4000ffbe0ff */
[----:B-1----:R-:W-:-:S03]  /*32160*/  IADD3.X R3, PT, PT, R6, UR30, RZ, P1, !PT ;  /* 0x0000001e06037c10 */ /* 0x002fc60008ffe4ff */
[----:B------:R0:W-:Y:S01]  /*32170*/  STL [R1+0x26d8], R0 ;  /* 0x0026d80001007387 */ /* 0x0001e20000100800 */
[----:B-----5:R-:W-:-:S03]  /*32180*/  IADD3 R2, P1, PT, R11, UR50, RZ ;  /* 0x000000320b027c10 */ /* 0x020fc6000ff3e0ff */
[----:B------:R1:W-:Y:S04]  /*32190*/  STL [R1+0x26a4], R3 ;  /* 0x0026a40301007387 */ /* 0x0003e80000100800 */
[----:B------:R5:W-:Y:S01]  /*321a0*/  STL [R1+0x26e0], R2 ;  /* 0x0026e00201007387 */ /* 0x000be20000100800 */
[----:B0-----:R-:W-:Y:S02]  /*321b0*/  IADD3.X R0, PT, PT, R5, UR30, RZ, P0, !PT ;  /* 0x0000001e05007c10 */ /* 0x001fe400087fe4ff */
        /* <DEDUP_REMOVED lines=492> */
[----:B-1----:R-:W-:-:S03]  /*34080*/  IADD3.X R3, PT, PT, R5, UR74, RZ, P5, !PT ;  /* 0x0000004a05037c10 */ /* 0x002fc6000affe4ff */
[----:B------:R0:W-:Y:S01]  /*34090*/  STL [R1+0x2a8c], R0 ;  /* 0x002a8c0001007387 */ /* 0x0001e20000100800 */
[----:B-----5:R-:W-:-:S03]  /*340a0*/  IADD3.X R2, PT, PT, R4, UR74, RZ, P1, !PT ;  /* 0x0000004a04027c10 */ /* 0x020fc60008ffe4ff */
[----:B------:R1:W-:Y:S04]  /*340b0*/  STL [R1+0x2a94], R3 ;  /* 0x002a940301007387 */ /* 0x0003e80000100800 */
[----:B------:R5:W-:Y:S01]  /*340c0*/  STL [R1+0x2a9c], R2 ;  /* 0x002a9c0201007387 */ /* 0x000be20000100800 */
[----:B0-----:R-:W-:Y:S02]  /*340d0*/  IADD3.X R0, PT, PT, R7, UR9, RZ, P0, !PT ;  /* 0x0000000907007c10 */ /* 0x001fe400087fe4ff */
[----:B-1----:R-:W-:-:S03]  /*340e0*/  IADD3.X R3, PT, PT, R6, UR9, RZ, P4, !PT ;  /* 0x0000000906037c10 */ /* 0x002fc6000a7fe4ff */
[----:B------:R0:W-:Y:S01]  /*340f0*/  STL [R1+0x29fc], R0 ;  /* 0x0029fc0001007387 */ /* 0x0001e20000100800 */
[----:B-----5:R-:W-:-:S03]  /*34100*/  IADD3.X R2, PT, PT, R5, UR9, RZ, P3, !PT ;  /* 0x0000000905027c10 */ /* 0x020fc60009ffe4ff */
[----:B------:R1:W-:Y:S01]  /*34110*/  STL [R1+0x2aa4], R3 ;  /* 0x002aa40301007387 */ /* 0x0003e20000100800 */
[----:B0-----:R-:W-:-:S05]  /*34120*/  IADD3.X R0, PT, PT, R4, UR9, RZ, P2, !PT ;  /* 0x0000000904007c10 */ /* 0x001fca00097fe4ff */
[----:B------:R1:W-:Y:S04]  /*34130*/  STL [R1+0x2ab4], R0 ;  /* 0x002ab40001007387 */ /* 0x0003e80000100800 */
[----:B--234-:R1:W-:Y:S02]  /*34140*/  STL [R1+0x2aac], R2 ;  /* 0x002aac0201007387 */ /* 0x01c3e40000100800 */
.L_x_2:
[----:B01----:R-:W2:Y:S01]  /*34150*/  LDL R0, [R1+0x2064] ;  /* 0x0020640001007983 */ /* 0x003ea20000100800 */
[----:B------:R-:W2:Y:S03]  /*34160*/  LDC R5, c[0x0][0x3a0] ;  /* 0x0000e800ff057b82 */ /* 0x000ea60000000800 */
[----:B------:R-:W-:Y:S04]  /*34170*/  STL [R1+0x51f4], R7 ;  /* 0x0051f40701007387 */ /* 0x000fe80000100800 */
        /* <DEDUP_REMOVED lines=73> */
[----:B------:R-:W-:Y:S01]  /*34610*/  STL [R1+0x5444], R7 ;  /* 0x0054440701007387 */ /* 0x000fe20000100800 */
[----:B--2---:R-:W-:-:S03]  /*34620*/  IMAD R5, R0, -0x80, R5 ;  /* 0xffffff8000057824 */ /* 0x004fc600078e0205 */
        /* <DEDUP_REMOVED lines=372> */
[----:B------:R0:W-:Y:S04]  /*35d70*/  STL [R1+0x58e0], R17 ;  /* 0x0058e01101007387 */ /* 0x0001e80000100800 */
        /* <DEDUP_REMOVED lines=24> */
[----:B------:R-:W2:Y:S04]  /*35f00*/  LDL R3, [R1+0x19e4] ;  /* 0x0019e40001037983 */ /* 0x000ea80000100800 */
[----:B------:R-:W2:Y:S01]  /*35f10*/  LDL R2, [R1+0x19e8] ;  /* 0x0019e80001027983 */ /* 0x000ea20000100800 */
[----:B------:R-:W-:-:S02]  /*35f20*/  ISETP.GT.AND P0, PT, R5, RZ, PT ;  /* 0x000000ff0500720c */ /* 0x000fc40003f04270 */
[----:B0-----:R-:W-:Y:S01]  /*35f30*/  PRMT R17, RZ, 0x7610, R17 ;  /* 0x00007610ff117816 */ /* 0x001fe20000000011 */
[----:B------:R-:W0:Y:S02]  /*35f40*/  S2R R4, SR_TID.X ;  /* 0x0000000000047919 */ /* 0x000e240000002100 */
[----:B0-----:R-:W-:Y:S02]  /*35f50*/  LOP3.LUT R0, R4, 0x3, RZ, 0xc0, !PT ;  /* 0x0000000304007812 */ /* 0x001fe400078ec0ff */
[----:B------:R-:W-:-:S03]  /*35f60*/  SHF.R.U32.HI R13, RZ, 0x2, R4 ;  /* 0x00000002ff0d7819 */ /* 0x000fc60000011604 */
[----:B------:R-:W-:Y:S01]  /*35f70*/  IMAD R0, R0, 0x420, RZ ;  /* 0x0000042000007824 */ /* 0x000fe200078e02ff */
[----:B------:R-:W-:-:S04]  /*35f80*/  SGXT.U32 R13, R13, 0x3 ;  /* 0x000000030d0d781a */ /* 0x000fc80000000000 */
[----:B------:R-:W-:-:S05]  /*35f90*/  LOP3.LUT R13, R0, R13, RZ, 0xfc, !PT ;  /* 0x0000000d000d7212 */ /* 0x000fca00078efcff */
        /* <DEDUP_REMOVED lines=40> */
[----:B--2---:R-:W2:Y:S04]  /*36220*/  @P0 LDG.E.U8 R17, desc[UR42][R2.64] ;  /* 0x0000002a02110981 */ /* 0x004ea8000c1e1100 */
        /* <DEDUP_REMOVED lines=206> */
[----:B--2---:R0:W-:Y:S04]  /*36f10*/  STL [R1+0x940], R17 ;  /* 0x0009401101007387 */ /* 0x0041e80000100800 */
[----:B0-----:R-:W2:Y:S04]  /*36f20*/  LDL.LU R17, [R1+0x58e0] ;  /* 0x0058e00001117983 */ /* 0x001ea80000300800 */
[----:B------:R-:W3:Y:S04]  /*36f30*/  LDL R2, [R1+0x19ec] ;  /* 0x0019ec0001027983 */ /* 0x000ee80000100800 */
[----:B------:R-:W3:Y:S01]  /*36f40*/  LDL R3, [R1+0x19f0] ;  /* 0x0019f00001037983 */ /* 0x000ee20000100800 */
[----:B------:R-:W-:-:S02]  /*36f50*/  PRMT R7, RZ, 0x7610, R7 ;  /* 0x00007610ff077816 */ /* 0x000fc40000000007 */
[----:B---3--:R-:W-:-:S04]  /*36f60*/  @P0 LOP3.LUT R3, R3, R2, RZ, 0x3c, !PT ;  /* 0x0000000203030212 */ /* 0x008fc800078e3cff */
[----:B------:R-:W-:-:S04]  /*36f70*/  @P0 LOP3.LUT R2, R3, R2, RZ, 0x3c, !PT ;  /* 0x0000000203020212 */ /* 0x000fc800078e3cff */
[----:B------:R-:W-:-:S05]  /*36f80*/  @P0 LOP3.LUT R3, R3, R2, RZ, 0x3c, !PT ;  /* 0x0000000203030212 */ /* 0x000fca00078e3cff */
[----:B------:R-:W3:Y:S04]  /*36f90*/  @P0 LDG.E.U8 R7, desc[UR42][R2.64] ;  /* 0x0000002a02070981 */ /* 0x000ee8000c1e1100 */
[----:B---3--:R0:W-:Y:S04]  /*36fa0*/  STL [R1+0x93c], R7 ;  /* 0x00093c0701007387 */ /* 0x0081e80000100800 */
[----:B0-----:R-:W3:Y:S04]  /*36fb0*/  LDL.LU R7, [R1+0x58dc] ;  /* 0x0058dc0001077983 */ /* 0x001ee80000300800 */
[----:B------:R-:W4:Y:S04]  /*36fc0*/  LDL R2, [R1+0x19f4] ;  /* 0x0019f40001027983 */ /* 0x000f280000100800 */
[----:B------:R-:W4:Y:S01]  /*36fd0*/  LDL R3, [R1+0x19f8] ;  /* 0x0019f80001037983 */ /* 0x000f220000100800 */
[----:B--2---:R-:W-:-:S02]  /*36fe0*/  PRMT R17, RZ, 0x7610, R17 ;  /* 0x00007610ff117816 */ /* 0x004fc40000000011 */
[----:B----4-:R-:W-:-:S04]  /*36ff0*/  @P0 LOP3.LUT R3, R3, R2, RZ, 0x3c, !PT ;  /* 0x0000000203030212 */ /* 0x010fc800078e3cff */
[----:B------:R-:W-:-:S04]  /*37000*/  @P0 LOP3.LUT R2, R3, R2, RZ, 0x3c, !PT ;  /* 0x0000000203020212 */ /* 0x000fc800078e3cff */
[----:B------:R-:W-:-:S05]  /*37010*/  @P0 LOP3.LUT R3, R3, R2, RZ, 0x3c, !PT ;  /* 0x0000000203030212 */ /* 0x000fca00078e3cff */
[----:B------:R-:W2:Y:S04]  /*37020*/  @P0 LDG.E.U8 R17, desc[UR42][R2.64] ;  /* 0x0000002a02110981 */ /* 0x000ea8000c1e1100 */
[----:B--2---:R0:W-:Y:S04]  /*37030*/  STL [R1+0x938], R17 ;  /* 0x0009381101007387 */ /* 0x0041e80000100800 */
[----:B0-----:R-:W2:Y:S04]  /*37040*/  LDL.LU R17, [R1+0x58d8] ;  /* 0x0058d80001117983 */ /* 0x001ea80000300800 */
[----:B------:R-:W4:Y:S04]  /*37050*/  LDL R2, [R1+0x19fc] ;  /* 0x0019fc0001027983 */ /* 0x000f280000100800 */
[----:B------:R-:W4:Y:S01]  /*37060*/  LDL R3, [R1+0x1a00] ;  /* 0x001a000001037983 */ /* 0x000f220000100800 */
[----:B---3--:R-:W-:-:S02]  /*37070*/  PRMT R7, RZ, 0x7610, R7 ;  /* 0x00007610ff077816 */ /* 0x008fc40000000007 */
[----:B----4-:R-:W-:-:S04]  /*37080*/  @P0 LOP3.LUT R3, R3, R2, RZ, 0x3c, !PT ;  /* 0x0000000203030212 */ /* 0x010fc800078e3cff */
[----:B------:R-:W-:-:S04]  /*37090*/  @P0 LOP3.LUT R2, R3, R2, RZ, 0x3c, !PT ;  /* 0x0000000203020212 */ /* 0x000fc800078e3cff */
[----:B------:R-:W-:-:S05]  /*370a0*/  @P0 LOP3.LUT R3, R3, R2, RZ, 0x3c, !PT ;  /* 0x0000000203030212 */ /* 0x000fca00078e3cff */
[----:B------:R-:W3:Y:S01]  /*370b0*/  @P0 LDG.E.U8 R7, desc[UR42][R2.64] ;  /* 0x0000002a02070981 */ /* 0x000ee2000c1e1100 */
[----:B------:R-:W-:-:S03]  /*370c0*/  ISETP.GT.AND P1, PT, R5, 0x1, PT ;  /* 0x000000010500780c */ /* 0x000fc60003f24270 */
        /* <DEDUP_REMOVED lines=4087> */
[----:B------:R0:W3:Y:S04]  /*47040*/  @P1 LDG.E.U8 R7, desc[UR42][R2.64] ;  /* 0x0000002a02071981 */ /* 0x0000e8000c1e1100 */
[----:B------:R-:W0:Y:S04]  /*47050*/  LDL R2, [R1+0x3d10] ;  /* 0x003d100001027983 */ /* 0x000e280000100800 */
[----:B------:R-:W0:Y:S01]  /*47060*/  LDL R3, [R1+0x3d14] ;  /* 0x003d140001037983 */ /* 0x000e220000100800 */
[----:B------:R-:W-:Y:S02]  /*47070*/  PRMT R6, RZ, 0x7610, R6 ;  /* 0x00007610ff067816 */ /* 0x000fe40000000006 */
[----:B0-----:R-:W-:-:S04]  /*47080*/  @P1 LOP3.LUT R3, R3, R2, RZ, 0x3c, !PT ;  /* 0x0000000203031212 */ /* 0x001fc800078e3cff */
[----:B------:R-:W-:-:S04]  /*47090*/  @P1 LOP3.LUT R2, R3, R2, RZ, 0x3c, !PT ;  /* 0x0000000203021212 */ /* 0x000fc800078e3cff */
[----:B------:R-:W-:-:S05]  /*470a0*/  @P1 LOP3.LUT R3, R3, R2, RZ, 0x3c, !PT ;  /* 0x0000000203031212 */ /* 0x000fca00078e3cff */
[----:B------:R-:W4:Y:S04]  /*470b0*/  @P1 LDG.E.U8 R6, desc[UR42][R2.64] ;  /* 0x0000002a02061981 */ /* 0x000f28000c1e1100 */
[----:B---3--:R0:W-:Y:S04]  /*470c0*/  STL [R1+0xac], R7 ;  /* 0x0000ac0701007387 */ /* 0x0081e80000100800 */
[----:B0-----:R-:W3:Y:S04]  /*470d0*/  LDL R7, [R1+0x3cec] ;  /* 0x003cec0001077983 */ /* 0x001ee80000100800 */
[----:B----4-:R0:W-:Y:S04]  /*470e0*/  STL [R1+0xa8], R6 ;  /* 0x0000a80601007387 */ /* 0x0101e80000100800 */
[----:B0-----:R-:W4:Y:S04]  /*470f0*/  LDL.LU R6, [R1+0x51ec] ;  /* 0x0051ec0001067983 */ /* 0x001f280000300800 */
[----:B------:R-:W5:Y:S04]  /*47100*/  LDL R2, [R1+0x3d08] ;  /* 0x003d080001027983 */ /* 0x000f680000100800 */
[----:B------:R-:W5:Y:S01]  /*47110*/  LDL R3, [R1+0x3d0c] ;  /* 0x003d0c0001037983 */ /* 0x000f620000100800 */
[----:B--2---:R-:W-:-:S02]  /*47120*/  PRMT R17, RZ, 0x7610, R17 ;  /* 0x00007610ff117816 */ /* 0x004fc40000000011 */
[----:B-----5:R-:W-:-:S04]  /*47130*/  @P1 LOP3.LUT R3, R3, R2, RZ, 0x3c, !PT ;  /* 0x0000000203031212 */ /* 0x020fc800078e3cff */
[----:B------:R-:W-:-:S04]  /*47140*/  @P1 LOP3.LUT R2, R3, R2, RZ, 0x3c, !PT ;  /* 0x0000000203021212 */ /* 0x000fc800078e3cff */
[----:B------:R-:W-:-:S05]  /*47150*/  @P1 LOP3.LUT R3, R3, R2, RZ, 0x3c, !PT ;  /* 0x0000000203031212 */ /* 0x000fca00078e3cff */
[----:B------:R-:W2:Y:S01]  /*47160*/  @P1 LDG.E.U8 R17, desc[UR42][R2.64] ;  /* 0x0000002a02111981 */ /* 0x000ea2000c1e1100 */
[----:B------:R-:W-:-:S03]  /*47170*/  ISETP.GT.AND P0, PT, R5, 0x6e, PT ;  /* 0x0000006e0500780c */ /* 0x000fc60003f04270 */
[----:B--2---:R0:W-:Y:S04]  /*47180*/  STL [R1+0xa4], R17 ;  /* 0x0000a41101007387 */ /* 0x0041e80000100800 */
[----:B0-----:R-:W2:Y:S04]  /*47190*/  LDL.LU R17, [R1+0x51e8] ;  /* 0x0051e80001117983 */ /* 0x001ea80000300800 */
[----:B------:R-:W5:Y:S04]  /*471a0*/  LDL R2, [R1+0x3d00] ;  /* 0x003d000001027983 */ /* 0x000f680000100800 */
[----:B------:R-:W5:Y:S01]  /*471b0*/  LDL R3, [R1+0x3d04] ;  /* 0x003d040001037983 */ /* 0x000f620000100800 */
[----:B----4-:R-:W-:-:S02]  /*471c0*/  PRMT R6, RZ, 0x7610, R6 ;  /* 0x00007610ff067816 */ /* 0x010fc40000000006 */
[----:B-----5:R-:W-:-:S04]  /*471d0*/  @P0 LOP3.LUT R3, R3, R2, RZ, 0x3c, !PT ;  /* 0x0000000203030212 */ /* 0x020fc800078e3cff */
[----:B------:R-:W-:-:S04]  /*471e0*/  @P0 LOP3.LUT R2, R3, R2, RZ, 0x3c, !PT ;  /* 0x0000000203020212 */ /* 0x000fc800078e3cff */
[----:B------:R-:W-:-:S05]  /*471f0*/  @P0 LOP3.LUT R3, R3, R2, RZ, 0x3c, !PT ;  /* 0x0000000203030212 */ /* 0x000fca00078e3cff */
[----:B------:R-:W4:Y:S04]  /*47200*/  @P0 LDG.E.U8 R6, desc[UR42][R2.64] ;  /* 0x0000002a02060981 */ /* 0x000f28000c1e1100 */
        /* <DEDUP_REMOVED lines=8> */
[----:B------:R-:W2:Y:S04]  /*47290*/  @P0 LDG.E.U8 R17, desc[UR42][R2.64] ;  /* 0x0000002a02110981 */ /* 0x000ea8000c1e1100 */
        /* <DEDUP_REMOVED lines=8> */
[----:B------:R-:W4:Y:S01]  /*47320*/  @P0 LDG.E.U8 R6, desc[UR42][R2.64] ;  /* 0x0000002a02060981 */ /* 0x000f22000c1e1100 */
[----:B--2---:R-:W-:-:S03]  /*47330*/  PRMT R17, RZ, 0x7610, R17 ;  /* 0x00007610ff117816 */ /* 0x004fc60000000011 */
[----:B----4-:R0:W-:Y:S04]  /*47340*/  STL [R1+0x98], R6 ;  /* 0x0000980601007387 */ /* 0x0101e80000100800 */
[----:B0-----:R-:W2:Y:S04]  /*47350*/  LDL.LU R6, [R1+0x51dc] ;  /* 0x0051dc0001067983 */ /* 0x001ea80000300800 */
[----:B------:R-:W4:Y:S01]  /*47360*/  LDL R3, [R1+0x3ce8] ;  /* 0x003ce80001037983 */ /* 0x000f220000100800 */
[----:B---3--:R-:W-:-:S03]  /*47370*/  @P0 IMAD.MOV.U32 R2, RZ, RZ, R7 ;  /* 0x000000ffff020224 */ /* 0x008fc600078e0007 */
[----:B------:R-:W3:Y:S04]  /*47380*/  LDL R7, [R1+0x3ba4] ;  /* 0x003ba40001077983 */ /* 0x000ee80000100800 */
[----:B----4-:R-:W4:Y:S01]  /*47390*/  @P0 LDG.E.U8 R17, desc[UR42][R2.64] ;  /* 0x0000002a02110981 */ /* 0x010f22000c1e1100 */
[----:B------:R-:W-:-:S03]  /*473a0*/  ISETP.GT.AND P1, PT, R5, 0x71, PT ;  /* 0x000000710500780c */ /* 0x000fc60003f24270 */
        /* <DEDUP_REMOVED lines=13> */
[----:B------:R-:W-:-:S02]  /*47480*/  PRMT R16, RZ, 0x7610, R16 ;  /* 0x00007610ff107816 */ /* 0x000fc40000000010 */
[----:B-----5:R-:W-:-:S04]  /*47490*/  @P1 LOP3.LUT R3, R3, R2, RZ, 0x3c, !PT ;  /* 0x0000000203031212 */ /* 0x020fc800078e3cff */
[----:B------:R-:W-:-:S04]  /*474a0*/  @P1 LOP3.LUT R2, R3, R2, RZ, 0x3c, !PT ;  /* 0x0000000203021212 */ /* 0x000fc800078e3cff */
[----:B------:R-:W-:-:S05]  /*474b0*/  @P1 LOP3.LUT R3, R3, R2, RZ, 0x3c, !PT ;  /* 0x0000000203031212 */ /* 0x000fca00078e3cff */
[----:B------:R-:W5:Y:S04]  /*474c0*/  @P1 LDG.E.U8 R16, desc[UR42][R2.64] ;  /* 0x0000002a02101981 */ /* 0x000f68000c1e1100 */
[----:B-----5:R0:W-:Y:S04]  /*474d0*/  STL [R1+0x8c], R16 ;  /* 0x00008c1001007387 */ /* 0x0201e80000100800 */
[----:B0-----:R-:W5:Y:S04]  /*474e0*/  LDL.LU R16, [R1+0x51d0] ;  /* 0x0051d00001107983 */ /* 0x001f680000300800 */
[----:B------:R-:W2:Y:S04]  /*474f0*/  LDL R2, [R1+0x3c90] ;  /* 0x003c900001027983 */ /* 0x000ea80000100800 */
[----:B------:R-:W2:Y:S01]  /*47500*/  LDL R3, [R1+0x3c94] ;  /* 0x003c940001037983 */ /* 0x000ea20000100800 */
[----:B------:R-:W-:-:S02]  /*47510*/  PRMT R19, RZ, 0x7610, R19 ;  /* 0x00007610ff137816 */ /* 0x000fc40000000013 */
[----:B--2---:R-:W-:-:S04]  /*47520*/  @P1 LOP3.LUT R3, R3, R2, RZ, 0x3c, !PT ;  /* 0x0000000203031212 */ /* 0x004fc800078e3cff */
[----:B------:R-:W-:-:S04]  /*47530*/  @P1 LOP3.LUT R2, R3, R2, RZ, 0x3c, !PT ;  /* 0x0000000203021212 */ /* 0x000fc800078e3cff */
[----:B------:R-:W-:-:S05]  /*47540*/  @P1 LOP3.LUT R3, R3, R2, RZ, 0x3c, !PT ;  /* 0x0000000203031212 */ /* 0x000fca00078e3cff */
[----:B------:R-:W2:Y:S04]  /*47550*/  @P1 LDG.E.U8 R19, desc[UR42][R2.64] ;  /* 0x0000002a02131981 */ /* 0x000ea8000c1e1100 */
[----:B--2---:R0:W-:Y:S04]  /*47560*/  STL [R1+0x88], R19 ;  /* 0x0000881301007387 */ /* 0x0041e80000100800 */
[----:B0-----:R-:W2:Y:S04]  /*47570*/  LDL.LU R19, [R1+0x51cc] ;  /* 0x0051cc0001137983 */ /* 0x001ea80000300800 */
[----:B------:R-:W2:Y:S04]  /*47580*/  LDL R2, [R1+0x3c88] ;  /* 0x003c880001027983 */ /* 0x000ea80000100800 */
[----:B------:R-:W2:Y:S01]  /*47590*/  LDL R3, [R1+0x3c8c] ;  /* 0x003c8c0001037983 */ /* 0x000ea20000100800 */
[----:B------:R-:W-:-:S02]  /*475a0*/  PRMT R18, RZ, 0x7610, R18 ;  /* 0x00007610ff127816 */ /* 0x000fc40000000012 */
[----:B--2---:R-:W-:-:S04]  /*475b0*/  @P1 LOP3.LUT R3, R3, R2, RZ, 0x3c, !PT ;  /* 0x0000000203031212 */ /* 0x004fc800078e3cff */
[----:B------:R-:W-:-:S04]  /*475c0*/  @P1 LOP3.LUT R2, R3, R2, RZ, 0x3c, !PT ;  /* 0x0000000203021212 */ /* 0x000fc800078e3cff */
[----:B------:R-:W-:-:S05]  /*475d0*/  @P1 LOP3.LUT R3, R3, R2, RZ, 0x3c, !PT ;  /* 0x0000000203031212 */ /* 0x000fca00078e3cff */
[----:B------:R-:W2:Y:S01]  /*475e0*/  @P1 LDG.E.U8 R18, desc[UR42][R2.64] ;  /* 0x0000002a02121981 */ /* 0x000ea2000c1e1100 */
[----:B------:R-:W-:Y:S02]  /*475f0*/  ISETP.GT.AND P2, PT, R5, 0x79, PT ;  /* 0x000000790500780c */ /* 0x000fe40003f44270 */
[----:B------:R-:W-:Y:S01]  /*47600*/  PRMT R11, RZ, 0x7610, R11 ;  /* 0x00007610ff0b7816 */ /* 0x000fe2000000000b */
[----:B--2---:R0:W-:Y:S04]  /*47610*/  STL [R1+0x84], R18 ;  /* 0x0000841201007387 */ /* 0x0041e80000100800 */
[----:B0-----:R-:W2:Y:S04]  /*47620*/  LDL.LU R18, [R1+0x51c8] ;  /* 0x0051c80001127983 */ /* 0x001ea80000300800 */
[----:B------:R-:W2:Y:S02]  /*47630*/  LDL R3, [R1+0x3ba0] ;  /* 0x003ba00001037983 */ /* 0x000ea40000100800 */
[----:B---3--:R-:W-:-:S02]  /*47640*/  @P2 IMAD.MOV.U32 R2, RZ, RZ, R7 ;  /* 0x000000ffff022224 */ /* 0x008fc400078e0007 */
[----:B------:R-:W3:Y:S04]  /*47650*/  LDL R7, [R1+0x3cdc] ;  /* 0x003cdc0001077983 */ /* 0x000ee80000100800 */
[----:B--2---:R-:W2:Y:S04]  /*47660*/  @P2 LDG.E.U8 R11, desc[UR42][R2.64] ;  /* 0x0000002a020b2981 */ /* 0x004ea8000c1e1100 */
[----:B--2---:R0:W-:Y:S04]  /*47670*/  STL [R1+0x80], R11 ;  /* 0x0000800b01007387 */ /* 0x0041e80000100800 */
[----:B0-----:R-:W2:Y:S04]  /*47680*/  LDL.LU R11, [R1+0x51c4] ;  /* 0x0051c400010b7983 */ /* 0x001ea80000300800 */
[----:B------:R-:W2:Y:S04]  /*47690*/  LDL R2, [R1+0x3b98] ;  /* 0x003b980001027983 */ /* 0x000ea80000100800 */
[----:B------:R-:W2:Y:S01]  /*476a0*/  LDL R3, [R1+0x3b9c] ;  /* 0x003b9c0001037983 */ /* 0x000ea20000100800 */
[----:B----4-:R-:W-:-:S02]  /*476b0*/  PRMT R17, RZ, 0x7610, R17 ;  /* 0x00007610ff117816 */ /* 0x010fc40000000011 */
[----:B--2---:R-:W-:-:S04]  /*476c0*/  @P2 LOP3.LUT R3, R3, R2, RZ, 0x3c, !PT ;  /* 0x0000000203032212 */ /* 0x004fc800078e3cff */
[----:B------:R-:W-:-:S04]  /*476d0*/  @P2 LOP3.LUT R2, R3, R2, RZ, 0x3c, !PT ;  /* 0x0000000203022212 */ /* 0x000fc800078e3cff */
[----:B------:R-:W-:-:S05]  /*476e0*/  @P2 LOP3.LUT R3, R3, R2, RZ, 0x3c, !PT ;  /* 0x0000000203032212 */ /* 0x000fca00078e3cff */
[----:B------:R0:W2:Y:S04]  /*476f0*/  @P2 LDG.E.U8 R17, desc[UR42][R2.64] ;  /* 0x0000002a02112981 */ /* 0x0000a8000c1e1100 */
[----:B------:R-:W0:Y:S04]  /*47700*/  LDL R2, [R1+0x3b90] ;  /* 0x003b900001027983 */ /* 0x000e280000100800 */
[----:B------:R-:W0:Y:S01]  /*47710*/  LDL R3, [R1+0x3b94] ;  /* 0x003b940001037983 */ /* 0x000e220000100800 */
[----:B------:R-:W-:Y:S02]  /*47720*/  PRMT R10, RZ, 0x7610, R10 ;  /* 0x00007610ff0a7816 */ /* 0x000fe4000000000a */
[----:B0-----:R-:W-:-:S04]  /*47730*/  @P2 LOP3.LUT R3, R3, R2, RZ, 0x3c, !PT ;  /* 0x0000000203032212 */ /* 0x001fc800078e3cff */
[----:B------:R-:W-:-:S04]  /*47740*/  @P2 LOP3.LUT R2, R3, R2, RZ, 0x3c, !PT ;  /* 0x0000000203022212 */ /* 0x000fc800078e3cff */
[----:B------:R-:W-:-:S05]  /*47750*/  @P2 LOP3.LUT R3, R3, R2, RZ, 0x3c, !PT ;  /* 0x0000000203032212 */ /* 0x000fca00078e3cff */
[----:B------:R-:W4:Y:S04]  /*47760*/  @P2 LDG.E.U8 R10, desc[UR42][R2.64] ;  /* 0x0000002a020a2981 */ /* 0x000f28000c1e1100 */
[----:B--2---:R0:W-:Y:S04]  /*47770*/  STL [R1+0x7c], R17 ;  /* 0x00007c1101007387 */ /* 0x0041e80000100800 */
[----:B0-----:R-:W2:Y:S04]  /*47780*/  LDL R17, [R1+0x3cd4] ;  /* 0x003cd40001117983 */ /* 0x001ea80000100800 */
[----:B----4-:R0:W-:Y:S04]  /*47790*/  STL [R1+0x74], R10 ;  /* 0x0000740a01007387 */ /* 0x0101e80000100800 */
[----:B0-----:R-:W4:Y:S04]  /*477a0*/  LDL.LU R10, [R1+0x51c0] ;  /* 0x0051c000010a7983 */ /* 0x001f280000300800 */
[----:B------:R-:W2:Y:S04]  /*477b0*/  LDL R2, [R1+0x3b88] ;  /* 0x003b880001027983 */ /* 0x000ea80000100800 */
[----:B------:R-:W2:Y:S01]  /*477c0*/  LDL R3, [R1+0x3b8c] ;  /* 0x003b8c0001037983 */ /* 0x000ea20000100800 */
[----:B------:R-:W-:-:S02]  /*477d0*/  PRMT R9, RZ, 0x7610, R9 ;  /* 0x00007610ff097816 */ /* 0x000fc40000000009 */
[----:B--2---:R-:W-:-:S04]  /*477e0*/  @P2 LOP3.LUT R3, R3, R2, RZ, 0x3c, !PT ;  /* 0x0000000203032212 */ /* 0x004fc800078e3cff */
[----:B------:R-:W-:-:S04]  /*477f0*/  @P2 LOP3.LUT R2, R3, R2, RZ, 0x3c, !PT ;  /* 0x0000000203022212 */ /* 0x000fc800078e3cff */
[----:B------:R-:W-:-:S05]  /*47800*/  @P2 LOP3.LUT R3, R3, R2, RZ, 0x3c, !PT ;  /* 0x0000000203032212 */ /* 0x000fca00078e3cff */
[----:B------:R-:W2:Y:S01]  /*47810*/  @P2 LDG.E.U8 R9, desc[UR42][R2.64] ;  /* 0x0000002a02092981 */ /* 0x000ea2000c1e1100 */
[----:B------:R-:W-:-:S03]  /*47820*/  ISETP.GT.AND P0, PT, R5, 0x6f, PT ;  /* 0x0000006f0500780c */ /* 0x000fc60003f04270 */
        /* <DEDUP_REMOVED lines=9> */
[----:B------:R-:W-:-:S03]  /*478c0*/  PRMT R6, RZ, 0x7610, R6 ;  /* 0x00007610ff067816 */ /* 0x000fc60000000006 */
[----:B--2---:R0:W-:Y:S04]  /*478d0*/  STL [R1+0x78], R8 ;  /* 0x0000780801007387 */ /* 0x0041e80000100800 */
[----:B0-----:R-:W2:Y:S04]  /*478e0*/  LDL.LU R8, [R1+0x51b8] ;  /* 0x0051b80001087983 */ /* 0x001ea80000300800 */
[----:B------:R-:W2:Y:S01]  /*478f0*/  LDL R3, [R1+0x3cd8] ;  /* 0x003cd80001037983 */ /* 0x000ea20000100800 */
[----:B---3--:R-:W-:Y:S01]  /*47900*/  @P0 IMAD.MOV.U32 R2, RZ, RZ, R7 ;  /* 0x000000ffff020224 */ /* 0x008fe200078e0007 */
[----:B-----5:R-:W-:-:S02]  /*47910*/  PRMT R16, RZ, 0x7610, R16 ;  /* 0x00007610ff107816 */ /* 0x020fc40000000010 */
[----:B------:R-:W3:Y:S04]  /*47920*/  LDL R7, [R1+0x3c70] ;  /* 0x003c700001077983 */ /* 0x000ee80000100800 */
[----:B--2---:R0:W2:Y:S04]  /*47930*/  @P0 LDG.E.U8 R6, desc[UR42][R2.64] ;  /* 0x0000002a02060981 */ /* 0x0040a8000c1e1100 */
[----:B------:R-:W5:Y:S01]  /*47940*/  LDL R3, [R1+0x3cd0] ;  /* 0x003cd00001037983 */ /* 0x000f620000100800 */
[----:B0-----:R-:W-:-:S03]  /*47950*/  @P0 IMAD.MOV.U32 R2, RZ, RZ, R17 ;  /* 0x000000ffff020224 */ /* 0x001fc600078e0011 */
[----:B--2---:R0:W-:Y:S01]  /*47960*/  STL [R1+0x70], R6 ;  /* 0x0000700601007387 */ /* 0x0041e20000100800 */
[----:B------:R-:W-:-:S03]  /*47970*/  PRMT R15, RZ, 0x7610, R15 ;  /* 0x00007610ff0f7816 */ /* 0x000fc6000000000f */
[----:B------:R-:W2:Y:S04]  /*47980*/  LDL R17, [R1+0x3c68] ;  /* 0x003c680001117983 */ /* 0x000ea80000100800 */
[----:B-----5:R1:W5:Y:S04]  /*47990*/  @P0 LDG.E.U8 R16, desc[UR42][R2.64] ;  /* 0x0000002a02100981 */ /* 0x020368000c1e1100 */
[----:B0-----:R-:W2:Y:S04]  /*479a0*/  LDL R6, [R1+0x3c74] ;  /* 0x003c740001067983 */ /* 0x001ea80000100800 */
[----:B------:R-:W1:Y:S04]  /*479b0*/  LDL R2, [R1+0x3cc8] ;  /* 0x003cc80001027983 */ /* 0x000e680000100800 */
[----:B------:R-:W1:Y:S02]  /*479c0*/  LDL R3, [R1+0x3ccc] ;  /* 0x003ccc0001037983 */ /* 0x000e640000100800 */
[----:B-1----:R-:W-:-:S04]  /*479d0*/  @P0 LOP3.LUT R3, R3, R2, RZ, 0x3c, !PT ;  /* 0x0000000203030212 */ /* 0x002fc800078e3cff */
[----:B------:R-:W-:-:S04]  /*479e0*/  @P0 LOP3.LUT R2, R3, R2, RZ, 0x3c, !PT ;  /* 0x0000000203020212 */ /* 0x000fc800078e3cff */
[----:B------:R-:W-:-:S05]  /*479f0*/  @P0 LOP3.LUT R3, R3, R2, RZ, 0x3c, !PT ;  /* 0x0000000203030212 */ /* 0x000fca00078e3cff */
[----:B------:R-:W2:Y:S04]  /*47a00*/  @P0 LDG.E.U8 R15, desc[UR42][R2.64] ;  /* 0x0000002a020f0981 */ /* 0x000ea8000c1e1100 */
[----:B-----5:R0:W-:Y:S04]  /*47a10*/  STL [R1+0x6c], R16 ;  /* 0x00006c1001007387 */ /* 0x0201e80000100800 */
[----:B0-----:R-:W5:Y:S04]  /*47a20*/  LDL R16, [R1+0x3c6c] ;  /* 0x003c6c0001107983 */ /* 0x001f680000100800 */
[----:B--2---:R0:W-:Y:S04]  /*47a30*/  STL [R1+0x64], R15 ;  /* 0x0000640f01007387 */ /* 0x0041e80000100800 */
[----:B0-----:R-:W2:Y:S04]  /*47a40*/  LDL.LU R15, [R1+0x51b4] ;  /* 0x0051b400010f7983 */ /* 0x001ea80000300800 */
[----:B------:R-:W2:Y:S04]  /*47a50*/  LDL R2, [R1+0x3c80] ;  /* 0x003c800001027983 */ /* 0x000ea80000100800 */
[----:B------:R-:W2:Y:S01]  /*47a60*/  LDL R3, [R1+0x3c84] ;  /* 0x003c840001037983 */ /* 0x000ea20000100800 */
[----:B------:R-:W-:-:S02]  /*47a70*/  ISETP.GT.AND P1, PT, R5, 0x72, PT ;  /* 0x000000720500780c */ /* 0x000fc40003f24270 */
[----:B------:R-:W-:-:S11]  /*47a80*/  PRMT R14, RZ, 0x7610, R14 ;  /* 0x00007610ff0e7816 */ /* 0x000fd6000000000e */
        /* <DEDUP_REMOVED lines=9> */
[----:B------:R-:W-:Y:S02]  /*47b20*/  PRMT R19, RZ, 0x7610, R19 ;  /* 0x00007610ff137816 */ /* 0x000fe40000000013 */
[----:B--2---:R-:W-:-:S04]  /*47b30*/  @P1 LOP3.LUT R3, R3, R2, RZ, 0x3c, !PT ;  /* 0x0000000203031212 */ /* 0x004fc800078e3cff */
[----:B------:R-:W-:-:S04]  /*47b40*/  @P1 LOP3.LUT R2, R3, R2, RZ, 0x3c, !PT ;  /* 0x0000000203021212 */ /* 0x000fc800078e3cff */
[----:B------:R-:W-:-:S05]  /*47b50*/  @P1 LOP3.LUT R3, R3, R2, RZ, 0x3c, !PT ;  /* 0x0000000203031212 */ /* 0x000fca00078e3cff */
[----:B------:R0:W2:Y:S02]  /*47b60*/  @P1 LDG.E.U8 R12, desc[UR42][R2.64] ;  /* 0x0000002a020c1981 */ /* 0x0000a4000c1e1100 */
[----:B0-----:R-:W-:Y:S02]  /*47b70*/  @P1 IMAD.MOV.U32 R2, RZ, RZ, R6 ;  /* 0x000000ffff021224 */ /* 0x001fe400078e0006 */
[----:B---3--:R-:W-:-:S05]  /*47b80*/  @P1 IMAD.MOV.U32 R3, RZ, RZ, R7 ;  /* 0x000000ffff031224 */ /* 0x008fca00078e0007 */
[----:B------:R5:W3:Y:S01]  /*47b90*/  @P1 LDG.E.U8 R19, desc[UR42][R2.64] ;  /* 0x0000002a02131981 */ /* 0x000ae2000c1e1100 */
[----:B------:R-:W-:Y:S01]  /*47ba0*/  PRMT R18, RZ, 0x7610, R18 ;  /* 0x00007610ff127816 */ /* 0x000fe20000000012 */
[----:B-----5:R-:W-:Y:S02]  /*47bb0*/  @P1 IMAD.MOV.U32 R2, RZ, RZ, R16 ;  /* 0x000000ffff021224 */ /* 0x020fe400078e0010 */
[----:B------:R-:W-:-:S05]  /*47bc0*/  @P1 IMAD.MOV.U32 R3, RZ, RZ, R17 ;  /* 0x000000ffff031224 */ /* 0x000fca00078e0011 */
[----:B------:R-:W5:Y:S04]  /*47bd0*/  @P1 LDG.E.U8 R18, desc[UR42][R2.64] ;  /* 0x0000002a02121981 */ /* 0x000f68000c1e1100 */
[----:B--2---:R0:W-:Y:S04]  /*47be0*/  STL [R1+0x5c], R12 ;  /* 0x00005c0c01007387 */ /* 0x0041e80000100800 */
[----:B0-----:R-:W2:Y:S04]  /*47bf0*/  LDL.LU R12, [R1+0x51ac] ;  /* 0x0051ac00010c7983 */ /* 0x001ea80000300800 */
[----:B------:R-:W2:Y:S04]  /*47c00*/  LDL R7, [R1+0x3c50] ;  /* 0x003c500001077983 */ /* 0x000ea80000100800 */
[----:B------:R-:W2:Y:S04]  /*47c10*/  LDL R6, [R1+0x3c54] ;  /* 0x003c540001067983 */ /* 0x000ea80000100800 */
[----:B---3--:R-:W-:Y:S04]  /*47c20*/  STL [R1+0x5134], R19 ;  /* 0x0051341301007387 */ /* 0x008fe80000100800 */
[----:B------:R-:W3:Y:S04]  /*47c30*/  LDL R2, [R1+0x3c60] ;  /* 0x003c600001027983 */ /* 0x000ee80000100800 */
[----:B------:R-:W3:Y:S01]  /*47c40*/  LDL R3, [R1+0x3c64] ;  /* 0x003c640001037983 */ /* 0x000ee20000100800 */
[----:B------:R-:W-:-:S02]  /*47c50*/  ISETP.GT.AND P0, PT, R5, 0x73, PT ;  /* 0x000000730500780c */ /* 0x000fc40003f04270 */
[----:B------:R-:W-:Y:S01]  /*47c60*/  PRMT R11, RZ, 0x7610, R11 ;  /* 0x00007610ff0b7816 */ /* 0x000fe2000000000b */
[----:B------:R-:W2:Y:S04]  /*47c70*/  LDL R17, [R1+0x3c48] ;  /* 0x003c480001117983 */ /* 0x000ea80000100800 */
[----:B------:R-:W2:Y:S04]  /*47c80*/  LDL R16, [R1+0x3c4c] ;  /* 0x003c4c0001107983 */ /* 0x000ea80000100800 */
[----:B-----5:R-:W-:Y:S02]  /*47c90*/  STL [R1+0x5138], R18 ;  /* 0x0051381201007387 */ /* 0x020fe40000100800 */
[----:B---3--:R-:W-:-:S04]  /*47ca0*/  @P0 LOP3.LUT R3, R3, R2, RZ, 0x3c, !PT ;  /* 0x0000000203030212 */ /* 0x008fc800078e3cff */
[----:B------:R-:W-:-:S04]  /*47cb0*/  @P0 LOP3.LUT R2, R3, R2, RZ, 0x3c, !PT ;  /* 0x0000000203020212 */ /* 0x000fc800078e3cff */
[----:B------:R-:W-:-:S05]  /*47cc0*/  @P0 LOP3.LUT R3, R3, R2, RZ, 0x3c, !PT ;  /* 0x0000000203030212 */ /* 0x000fca00078e3cff */
[----:B------:R0:W3:Y:S04]  /*47cd0*/  @P0 LDG.E.U8 R11, desc[UR42][R2.64] ;  /* 0x0000002a020b0981 */ /* 0x0000e8000c1e1100 */
[----:B------:R-:W0:Y:S04]  /*47ce0*/  LDL R2, [R1+0x3c58] ;  /* 0x003c580001027983 */ /* 0x000e280000100800 */
[----:B------:R-:W0:Y:S01]  /*47cf0*/  LDL R3, [R1+0x3c5c] ;  /* 0x003c5c0001037983 */ /* 0x000e220000100800 */
[----:B----4-:R-:W-:Y:S02]  /*47d00*/  PRMT R10, RZ, 0x7610, R10 ;  /* 0x00007610ff0a7816 */ /* 0x010fe4000000000a */
[----:B------:R-:W-:-:S02]  /*47d10*/  PRMT R9, RZ, 0x7610, R9 ;  /* 0x00007610ff097816 */ /* 0x000fc40000000009 */
[----:B0-----:R-:W-:-:S04]  /*47d20*/  @P0 LOP3.LUT R3, R3, R2, RZ, 0x3c, !PT ;  /* 0x0000000203030212 */ /* 0x001fc800078e3cff */
[----:B------:R-:W-:-:S04]  /*47d30*/  @P0 LOP3.LUT R2, R3, R2, RZ, 0x3c, !PT ;  /* 0x0000000203020212 */ /* 0x000fc800078e3cff */
[----:B------:R-:W-:-:S05]  /*47d40*/  @P0 LOP3.LUT R3, R3, R2, RZ, 0x3c, !PT ;  /* 0x0000000203030212 */ /* 0x000fca00078e3cff */
[----:B------:R2:W4:Y:S02]  /*47d50*/  @P0 LDG.E.U8 R10, desc[UR42][R2.64] ;  /* 0x0000002a020a0981 */ /* 0x000524000c1e1100 */
[----:B--2---:R-:W-:Y:S02]  /*47d60*/  @P0 IMAD.MOV.U32 R2, RZ, RZ, R6 ;  /* 0x000000ffff020224 */ /* 0x004fe400078e0006 */
[----:B------:R-:W-:-:S05]  /*47d70*/  @P0 IMAD.MOV.U32 R3, RZ, RZ, R7 ;  /* 0x000000ffff030224 */ /* 0x000fca00078e0007 */
[----:B------:R0:W2:Y:S01]  /*47d80*/  @P0 LDG.E.U8 R9, desc[UR42][R2.64] ;  /* 0x0000002a02090981 */ /* 0x0000a2000c1e1100 */
[----:B------:R-:W-:-:S03]  /*47d90*/  PRMT R8, RZ, 0x7610, R8 ;  /* 0x00007610ff087816 */ /* 0x000fc60000000008 */
[----:B---3--:R-:W-:Y:S01]  /*47da0*/  STL [R1+0x5124], R11 ;  /* 0x0051240b01007387 */ /* 0x008fe20000100800 */
[----:B0-----:R-:W-:Y:S02]  /*47db0*/  @P0 IMAD.MOV.U32 R2, RZ, RZ, R16 ;  /* 0x000000ffff020224 */ /* 0x001fe400078e0010 */
[----:B------:R-:W-:-:S05]  /*47dc0*/  @P0 IMAD.MOV.U32 R3, RZ, RZ, R17 ;  /* 0x000000ffff030224 */ /* 0x000fca00078e0011 */
[----:B------:R0:W3:Y:S04]  /*47dd0*/  @P0 LDG.E.U8 R8, desc[UR42][R2.64] ;  /* 0x0000002a02080981 */ /* 0x0000e8000c1e1100 */
[----:B----4-:R-:W-:Y:S04]  /*47de0*/  STL [R1+0x5128], R10 ;  /* 0x0051280a01007387 */ /* 0x010fe80000100800 */
[----:B------:R-:W4:Y:S04]  /*47df0*/  LDL R7, [R1+0x3c28] ;  /* 0x003c280001077983 */ /* 0x000f280000100800 */
[----:B------:R-:W4:Y:S04]  /*47e00*/  LDL R6, [R1+0x3c2c] ;  /* 0x003c2c0001067983 */ /* 0x000f280000100800 */
[----:B--2---:R-:W-:Y:S04]  /*47e10*/  STL [R1+0x512c], R9 ;  /* 0x00512c0901007387 */ /* 0x004fe80000100800 */
[----:B------:R-:W0:Y:S04]  /*47e20*/  LDL R2, [R1+0x3c40] ;  /* 0x003c400001027983 */ /* 0x000e280000100800 */
[----:B------:R-:W0:Y:S01]  /*47e30*/  LDL R3, [R1+0x3c44] ;  /* 0x003c440001037983 */ /* 0x000e220000100800 */
[----:B------:R-:W-:-:S02]  /*47e40*/  ISETP.GT.AND P1, PT, R5, 0x74, PT ;  /* 0x000000740500780c */ /* 0x000fc40003f24270 */
[----:B------:R-:W-:Y:S01]  /*47e50*/  PRMT R29, RZ, 0x7610, R29 ;  /* 0x00007610ff1d7816 */ /* 0x000fe2000000001d */
[----:B------:R-:W2:Y:S04]  /*47e60*/  LDL R17, [R1+0x3b80] ;  /* 0x003b800001117983 */ /* 0x000ea80000100800 */
[----:B------:R-:W5:Y:S06]  /*47e70*/  LDL R16, [R1+0x3b84] ;  /* 0x003b840001107983 */ /* 0x000f6c0000100800 */
[----:B0-----:R-:W-:-:S04]  /*47e80*/  @P1 LOP3.LUT R3, R3, R2, RZ, 0x3c, !PT ;  /* 0x0000000203031212 */ /* 0x001fc800078e3cff */
[----:B------:R-:W-:-:S04]  /*47e90*/  @P1 LOP3.LUT R2, R3, R2, RZ, 0x3c, !PT ;  /* 0x0000000203021212 */ /* 0x000fc800078e3cff */
[----:B------:R-:W-:-:S05]  /*47ea0*/  @P1 LOP3.LUT R3, R3, R2, RZ, 0x3c, !PT ;  /* 0x0000000203031212 */ /* 0x000fca00078e3cff */
[----:B------:R-:W2:Y:S04]  /*47eb0*/  @P1 LDG.E.U8 R29, desc[UR42][R2.64] ;  /* 0x0000002a021d1981 */ /* 0x000ea8000c1e1100 */
[----:B---3--:R-:W-:Y:S04]  /*47ec0*/  STL [R1+0x5130], R8 ;  /* 0x0051300801007387 */ /* 0x008fe80000100800 */
        /* <DEDUP_REMOVED lines=11> */
[----:B------:R-:W2:Y:S04]  /*47f80*/  LDL R2, [R1+0x3c30] ;  /* 0x003c300001027983 */ /* 0x000ea80000100800 */
[----:B------:R-:W2:Y:S01]  /*47f90*/  LDL R3, [R1+0x3c34] ;  /* 0x003c340001037983 */ /* 0x000ea20000100800 */
[----:B------:R-:W-:-:S02]  /*47fa0*/  PRMT R27, RZ, 0x7610, R27 ;  /* 0x00007610ff1b7816 */ /* 0x000fc4000000001b */
[----:B------:R-:W-:-:S06]  /*47fb0*/  PRMT R26, RZ, 0x7610, R26 ;  /* 0x00007610ff1a7816 */ /* 0x000fcc000000001a */
[----:B----4-:R-:W4:Y:S01]  /*47fc0*/  @P1 LDG.E.U8 R26, desc[UR42][R6.64] ;  /* 0x0000002a061a1981 */ /* 0x010f22000c1e1100 */
[----:B--2---:R-:W-:-:S04]  /*47fd0*/  @P1 LOP3.LUT R3, R3, R2, RZ, 0x3c, !PT ;  /* 0x0000000203031212 */ /* 0x004fc800078e3cff */
[----:B------:R-:W-:-:S04]  /*47fe0*/  @P1 LOP3.LUT R2, R3, R2, RZ, 0x3c, !PT ;  /* 0x0000000203021212 */ /* 0x000fc800078e3cff */
[----:B------:R-:W-:-:S05]  /*47ff0*/  @P1 LOP3.LUT R3, R3, R2, RZ, 0x3c, !PT ;  /* 0x0000000203031212 */ /* 0x000fca00078e3cff */
[----:B------:R0:W2:Y:S01]  /*48000*/  @P1 LDG.E.U8 R27, desc[UR42][R2.64] ;  /* 0x0000002a021b1981 */ /* 0x0000a2000c1e1100 */
[----:B------:R-:W-:Y:S02]  /*48010*/  ISETP.GT.AND P2, PT, R5, 0x7a, PT ;  /* 0x0000007a0500780c */ /* 0x000fe40003f44270 */
[----:B0-----:R-:W-:-:S11]  /*48020*/  PRMT R2, RZ, 0x7610, R2 ;  /* 0x00007610ff027816 */ /* 0x001fd60000000002 */
[----:B-----5:R-:W-:Y:S02]  /*48030*/  @P2 IMAD.MOV.U32 R6, RZ, RZ, R16 ;  /* 0x000000ffff062224 */ /* 0x020fe400078e0010 */
[----:B------:R-:W-:-:S05]  /*48040*/  @P2 IMAD.MOV.U32 R7, RZ, RZ, R17 ;  /* 0x000000ffff072224 */ /* 0x000fca00078e0011 */
[----:B------:R-:W5:Y:S04]  /*48050*/  @P2 LDG.E.U8 R2, desc[UR42][R6.64] ;  /* 0x0000002a06022981 */ /* 0x000f68000c1e1100 */
[----:B--2---:R0:W-:Y:S04]  /*48060*/  STL [R1+0x50], R27 ;  /* 0x0000501b01007387 */ /* 0x0041e80000100800 */
[----:B0-----:R-:W2:Y:S04]  /*48070*/  LDL.LU R27, [R1+0x51a0] ;  /* 0x0051a000011b7983 */ /* 0x001ea80000300800 */
[----:B----4-:R0:W-:Y:S04]  /*48080*/  STL [R1+0x1c], R26 ;  /* 0x00001c1a01007387 */ /* 0x0101e80000100800 */
[----:B0-----:R-:W4:Y:S04]  /*48090*/  LDL.LU R26, [R1+0x519c] ;  /* 0x00519c00011a7983 */ /* 0x001f280000300800 */
[----:B------:R-:W2:Y:S04]  /*480a0*/  LDL R6, [R1+0x3b78] ;  /* 0x003b780001067983 */ /* 0x000ea80000100800 */
[----:B------:R-:W2:Y:S01]  /*480b0*/  LDL R7, [R1+0x3b7c] ;  /* 0x003b7c0001077983 */ /* 0x000ea20000100800 */
[----:B------:R-:W-:-:S03]  /*480c0*/  PRMT R15, RZ, 0x7610, R15 ;  /* 0x00007610ff0f7816 */ /* 0x000fc6000000000f */
[----:B------:R-:W3:Y:S04]  /*480d0*/  LDL R17, [R1+0x3c20] ;  /* 0x003c200001117983 */ /* 0x000ee80000100800 */
[----:B------:R-:W3:Y:S04]  /*480e0*/  LDL R16, [R1+0x3c24] ;  /* 0x003c240001107983 */ /* 0x000ee80000100800 */
[----:B-----5:R-:W-:Y:S01]  /*480f0*/  STL [R1+0x513c], R2 ;  /* 0x00513c0201007387 */ /* 0x020fe20000100800 */
        /* <DEDUP_REMOVED lines=9> */
[----:B------:R-:W-:Y:S01]  /*48190*/  @P2 LOP3.LUT R7, R7, R6, RZ, 0x3c, !PT ;  /* 0x0000000607072212 */ /* 0x000fe200078e3cff */
[----:B--2---:R-:W-:Y:S04]  /*481a0*/  STL [R1+0x5140], R15 ;  /* 0x0051400f01007387 */ /* 0x004fe80000100800 */
[----:B------:R0:W2:Y:S04]  /*481b0*/  @P2 LDG.E.U8 R14, desc[UR42][R6.64] ;  /* 0x0000002a060e2981 */ /* 0x0000a8000c1e1100 */
[----:B------:R-:W0:Y:S04]  /*481c0*/  LDL R6, [R1+0x3b68] ;  /* 0x003b680001067983 */ /* 0x000e280000100800 */
[----:B------:R-:W0:Y:S01]  /*481d0*/  LDL R7, [R1+0x3b6c] ;  /* 0x003b6c0001077983 */ /* 0x000e220000100800 */
[----:B------:R-:W-:-:S02]  /*481e0*/  ISETP.GT.AND P0, PT, R5, 0x75, PT ;  /* 0x000000750500780c */ /* 0x000fc40003f04270 */
[----:B------:R-:W-:Y:S02]  /*481f0*/  PRMT R12, RZ, 0x7610, R12 ;  /* 0x00007610ff0c7816 */ /* 0x000fe4000000000c */
[----:B------:R-:W-:Y:S02]  /*48200*/  PRMT R24, RZ, 0x7610, R24 ;  /* 0x00007610ff187816 */ /* 0x000fe40000000018 */
[----:B0-----:R-:W-:-:S04]  /*48210*/  @P2 LOP3.LUT R7, R7, R6, RZ, 0x3c, !PT ;  /* 0x0000000607072212 */ /* 0x001fc800078e3cff */
[----:B------:R-:W-:-:S04]  /*48220*/  @P2 LOP3.LUT R6, R7, R6, RZ, 0x3c, !PT ;  /* 0x0000000607062212 */ /* 0x000fc800078e3cff */
[----:B------:R-:W-:-:S05]  /*48230*/  @P2 LOP3.LUT R7, R7, R6, RZ, 0x3c, !PT ;  /* 0x0000000607072212 */ /* 0x000fca00078e3cff */
[----:B------:R3:W5:Y:S02]  /*48240*/  @P2 LDG.E.U8 R12, desc[UR42][R6.64] ;  /* 0x0000002a060c2981 */ /* 0x000764000c1e1100 */
[----:B---3--:R-:W-:Y:S02]  /*48250*/  @P0 IMAD.MOV.U32 R6, RZ, RZ, R16 ;  /* 0x000000ffff060224 */ /* 0x008fe400078e0010 */
[----:B------:R-:W-:-:S05]  /*48260*/  @P0 IMAD.MOV.U32 R7, RZ, RZ, R17 ;  /* 0x000000ffff070224 */ /* 0x000fca00078e0011 */
[----:B------:R-:W3:Y:S04]  /*48270*/  @P0 LDG.E.U8 R24, desc[UR42][R6.64] ;  /* 0x0000002a06180981 */ /* 0x000ee8000c1e1100 */
[----:B--2---:R-:W-:Y:S04]  /*48280*/  STL [R1+0x5144], R14 ;  /* 0x0051440e01007387 */ /* 0x004fe80000100800 */
[----:B-----5:R-:W-:Y:S04]  /*48290*/  STL [R1+0x5148], R12 ;  /* 0x0051480c01007387 */ /* 0x020fe80000100800 */
[----:B------:R-:W2:Y:S04]  /*482a0*/  LDL R17, [R1+0x3bf8] ;  /* 0x003bf80001117983 */ /* 0x000ea80000100800 */
[----:B------:R-:W5:Y:S04]  /*482b0*/  LDL R16, [R1+0x3bfc] ;  /* 0x003bfc0001107983 */ /* 0x000f680000100800 */
[----:B---3--:R0:W-:Y:S04]  /*482c0*/  STL [R1+0x4c], R24 ;  /* 0x00004c1801007387 */ /* 0x0081e80000100800 */
[----:B0-----:R-:W3:Y:S04]  /*482d0*/  LDL.LU R24, [R1+0x5198] ;  /* 0x0051980001187983 */ /* 0x001ee80000300800 */
[----:B------:R-:W2:Y:S04]  /*482e0*/  LDL R6, [R1+0x3c18] ;  /* 0x003c180001067983 */ /* 0x000ea80000100800 */
[----:B------:R-:W2:Y:S01]  /*482f0*/  LDL R7, [R1+0x3c1c] ;  /* 0x003c1c0001077983 */ /* 0x000ea20000100800 */
[----:B------:R-:W-:-:S02]  /*48300*/  PRMT R9, RZ, 0x7610, R9 ;  /* 0x00007610ff097816 */ /* 0x000fc40000000009 */
        /* <DEDUP_REMOVED lines=10> */
[----:B------:R-:W3:Y:S04]  /*483b0*/  @P0 LDG.E.U8 R21, desc[UR42][R6.64] ;  /* 0x0000002a06150981 */ /* 0x000ee8000c1e1100 */
[----:B--2---:R0:W-:Y:S04]  /*483c0*/  STL [R1+0x48], R9 ;  /* 0x0000480901007387 */ /* 0x0041e80000100800 */
[----:B0-----:R-:W2:Y:S04]  /*483d0*/  LDL R9, [R1+0x3bf4] ;  /* 0x003bf40001097983 */ /* 0x001ea80000100800 */
        /* <DEDUP_REMOVED lines=18> */
[----:B------:R5:W2:Y:S01]  /*48500*/  @P1 LDG.E.U8 R22, desc[UR42][R6.64] ;  /* 0x0000002a06161981 */ /* 0x000aa2000c1e1100 */
[----:B------:R-:W-:Y:S01]  /*48510*/  PRMT R15, RZ, 0x7610, R15 ;  /* 0x00007610ff0f7816 */ /* 0x000fe2000000000f */
[----:B-----5:R-:W-:Y:S02]  /*48520*/  @P1 IMAD.MOV.U32 R6, RZ, RZ, R16 ;  /* 0x000000ffff061224 */ /* 0x020fe400078e0010 */
[----:B------:R-:W-:-:S05]  /*48530*/  @P1 IMAD.MOV.U32 R7, RZ, RZ, R17 ;  /* 0x000000ffff071224 */ /* 0x000fca00078e0011 */
[----:B------:R0:W5:Y:S04]  /*48540*/  @P1 LDG.E.U8 R15, desc[UR42][R6.64] ;  /* 0x0000002a060f1981 */ /* 0x000168000c1e1100 */
[----:B--2---:R1:W-:Y:S04]  /*48550*/  STL [R1+0x3c], R22 ;  /* 0x00003c1601007387 */ /* 0x0043e80000100800 */
[----:B-1----:R-:W2:Y:S04]  /*48560*/  LDL.LU R22, [R1+0x518c] ;  /* 0x00518c0001167983 */ /* 0x002ea80000300800 */
[----:B------:R-:W2:Y:S01]  /*48570*/  LDL R7, [R1+0x3bf0] ;  /* 0x003bf00001077983 */ /* 0x000ea20000100800 */
[----:B------:R-:W-:Y:S01]  /*48580*/  PRMT R8, RZ, 0x7610, R8 ;  /* 0x00007610ff087816 */ /* 0x000fe20000000008 */
[----:B0-----:R-:W-:-:S02]  /*48590*/  @P1 IMAD.MOV.U32 R6, RZ, RZ, R9 ;  /* 0x000000ffff061224 */ /* 0x001fc400078e0009 */
[----:B------:R-:W3:Y:S04]  /*485a0*/  LDL R16, [R1+0x3bdc] ;  /* 0x003bdc0001107983 */ /* 0x000ee80000100800 */
[----:B------:R-:W3:Y:S04]  /*485b0*/  LDL R17, [R1+0x3bd0] ;  /* 0x003bd00001117983 */ /* 0x000ee80000100800 */
[----:B-----5:R0:W-:Y:S01]  /*485c0*/  STL [R1+0x38], R15 ;  /* 0x0000380f01007387 */ /* 0x0201e20000100800 */
[----:B------:R-:W-:-:S03]  /*485d0*/  PRMT R23, RZ, 0x7610, R23 ;  /* 0x00007610ff177816 */ /* 0x000fc60000000017 */
[----:B------:R-:W5:Y:S04]  /*485e0*/  LDL R9, [R1+0x3bc8] ;  /* 0x003bc80001097983 */ /* 0x000f680000100800 */
[----:B0-----:R-:W3:Y:S04]  /*485f0*/  LDL R15, [R1+0x3bd4] ;  /* 0x003bd400010f7983 */ /* 0x001ee80000100800 */
[----:B--2---:R0:W2:Y:S04]  /*48600*/  @P1 LDG.E.U8 R8, desc[UR42][R6.64] ;  /* 0x0000002a06081981 */ /* 0x0040a8000c1e1100 */
[----:B------:R-:W0:Y:S04]  /*48610*/  LDL R6, [R1+0x3be8] ;  /* 0x003be80001067983 */ /* 0x000e280000100800 */
[----:B------:R-:W0:Y:S02]  /*48620*/  LDL R7, [R1+0x3bec] ;  /* 0x003bec0001077983 */ /* 0x000e240000100800 */
        /* <DEDUP_REMOVED lines=10> */
[----:B------:R-:W-:-:S02]  /*486d0*/  ISETP.GT.AND P0, PT, R5, 0x77, PT ;  /* 0x000000770500780c */ /* 0x000fc40003f04270 */
[----:B------:R-:W-:-:S11]  /*486e0*/  PRMT R25, RZ, 0x7610, R25 ;  /* 0x00007610ff197816 */ /* 0x000fd60000000019 */
        /* <DEDUP_REMOVED lines=8> */
[----:B------:R-:W-:Y:S01]  /*48770*/  @P0 IMAD.MOV.U32 R6, RZ, RZ, R16 ;  /* 0x000000ffff060224 */ /* 0x000fe200078e0010 */
[----:B------:R-:W-:-:S02]  /*48780*/  PRMT R10, RZ, 0x7610, R10 ;  /* 0x00007610ff0a7816 */ /* 0x000fc4000000000a */
[----:B------:R-:W-:Y:S01]  /*48790*/  PRMT R13, RZ, 0x7610, R13 ;  /* 0x00007610ff0d7816 */ /* 0x000fe2000000000d */
[----:B------:R-:W3:Y:S04]  /*487a0*/  LDL R16, [R1+0x3b64] ;  /* 0x003b640001107983 */ /* 0x000ee80000100800 */
[----:B--2---:R0:W2:Y:S02]  /*487b0*/  @P0 LDG.E.U8 R19, desc[UR42][R6.64] ;  /* 0x0000002a06130981 */ /* 0x0040a4000c1e1100 */
[----:B0-----:R-:W-:Y:S02]  /*487c0*/  @P0 IMAD.MOV.U32 R6, RZ, RZ, R15 ;  /* 0x000000ffff060224 */ /* 0x001fe400078e000f */
[----:B------:R-:W-:-:S05]  /*487d0*/  @P0 IMAD.MOV.U32 R7, RZ, RZ, R17 ;  /* 0x000000ffff070224 */ /* 0x000fca00078e0011 */
[----:B------:R0:W3:Y:S02]  /*487e0*/  @P0 LDG.E.U8 R10, desc[UR42][R6.64] ;  /* 0x0000002a060a0981 */ /* 0x0000e4000c1e1100 */
[----:B0-----:R-:W-:Y:S02]  /*487f0*/  @P0 IMAD.MOV.U32 R6, RZ, RZ, R8 ;  /* 0x000000ffff060224 */ /* 0x001fe400078e0008 */
[----:B-----5:R-:W-:-:S05]  /*48800*/  @P0 IMAD.MOV.U32 R7, RZ, RZ, R9 ;  /* 0x000000ffff070224 */ /* 0x020fca00078e0009 */
[----:B------:R0:W5:Y:S04]  /*48810*/  @P0 LDG.E.U8 R13, desc[UR42][R6.64] ;  /* 0x0000002a060d0981 */ /* 0x000168000c1e1100 */
[----:B--2---:R1:W-:Y:S04]  /*48820*/  STL [R1+0x28], R19 ;  /* 0x0000281301007387 */ /* 0x0043e80000100800 */
[----:B------:R-:W2:Y:S04]  /*48830*/  LDL R15, [R1+0x3b5c] ;  /* 0x003b5c00010f7983 */ /* 0x000ea80000100800 */
[----:B-1----:R-:W2:Y:S04]  /*48840*/  LDL R19, [R1+0x3b58] ;  /* 0x003b580001137983 */ /* 0x002ea80000100800 */
[----:B---3--:R1:W-:Y:S04]  /*48850*/  STL [R1+0x24], R10 ;  /* 0x0000240a01007387 */ /* 0x0083e80000100800 */
[----:B------:R-:W3:Y:S01]  /*48860*/  LDL R7, [R1+0x3b60] ;  /* 0x003b600001077983 */ /* 0x000ee20000100800 */
[----:B------:R-:W-:-:S02]  /*48870*/  ISETP.GT.AND P1, PT, R5, 0x7b, PT ;  /* 0x0000007b0500780c */ /* 0x000fc40003f24270 */
[----:B------:R-:W-:Y:S01]  /*48880*/  PRMT R2, RZ, 0x7610, R2 ;  /* 0x00007610ff027816 */ /* 0x000fe20000000002 */
[----:B------:R-:W2:Y:S04]  /*48890*/  LDL R9, [R1+0x3b54] ;  /* 0x003b540001097983 */ /* 0x000ea80000100800 */
[----:B------:R-:W2:Y:S04]  /*488a0*/  LDL R17, [R1+0x3b48] ;  /* 0x003b480001117983 */ /* 0x000ea80000100800 */
[----:B------:R-:W4:Y:S04]  /*488b0*/  LDL R8, [R1+0x3b4c] ;  /* 0x003b4c0001087983 */ /* 0x000f280000100800 */
[----:B-1----:R-:W4:Y:S01]  /*488c0*/  LDL R10, [R1+0x3b50] ;  /* 0x003b5000010a7983 */ /* 0x002f220000100800 */
[----:B0-----:R-:W-:-:S05]  /*488d0*/  @P1 IMAD.MOV.U32 R6, RZ, RZ, R16 ;  /* 0x000000ffff061224 */ /* 0x001fca00078e0010 */
[----:B---3--:R2:W3:Y:S04]  /*488e0*/  @P1 LDG.E.U8 R2, desc[UR42][R6.64] ;  /* 0x0000002a06021981 */ /* 0x0084e8000c1e1100 */
[----:B-----5:R-:W-:Y:S04]  /*488f0*/  STL [R1+0x505c], R13 ;  /* 0x00505c0d01007387 */ /* 0x020fe80000100800 */
[----:B------:R-:W5:Y:S01]  /*48900*/  LDL R16, [R1+0x3b40] ;  /* 0x003b400001107983 */ /* 0x000f620000100800 */
[----:B------:R-:W-:Y:S01]  /*48910*/  PRMT R14, RZ, 0x7610, R14 ;  /* 0x00007610ff0e7816 */ /* 0x000fe2000000000e */
[----:B--2---:R-:W-:-:S02]  /*48920*/  @P1 IMAD.MOV.U32 R6, RZ, RZ, R15 ;  /* 0x000000ffff061224 */ /* 0x004fc400078e000f */
[----:B------:R-:W-:-:S05]  /*48930*/  @P1 IMAD.MOV.U32 R7, RZ, RZ, R19 ;  /* 0x000000ffff071224 */ /* 0x000fca00078e0013 */
[----:B------:R0:W2:Y:S04]  /*48940*/  @P1 LDG.E.U8 R14, desc[UR42][R6.64] ;  /* 0x0000002a060e1981 */ /* 0x0000a8000c1e1100 */
[----:B---3--:R1:W-:Y:S01]  /*48950*/  STL [R1+0x18], R2 ;  /* 0x0000180201007387 */ /* 0x0083e20000100800 */
[----:B------:R-:W-:Y:S01]  /*48960*/  PRMT R18, RZ, 0x7610, R18 ;  /* 0x00007610ff127816 */ /* 0x000fe20000000012 */
[----:B0-----:R-:W-:Y:S02]  /*48970*/  @P1 IMAD.MOV.U32 R6, RZ, RZ, R9 ;  /* 0x000000ffff061224 */ /* 0x001fe400078e0009 */
[----:B----4-:R-:W-:Y:S01]  /*48980*/  @P1 IMAD.MOV.U32 R7, RZ, RZ, R10 ;  /* 0x000000ffff071224 */ /* 0x010fe200078e000a */
[----:B------:R-:W-:Y:S02]  /*48990*/  ISETP.GT.AND P0, PT, R5, 0x7c, PT ;  /* 0x0000007c0500780c */ /* 0x000fe40003f04270 */
[----:B------:R-:W-:-:S02]  /*489a0*/  PRMT R3, RZ, 0x7610, R3 ;  /* 0x00007610ff037816 */ /* 0x000fc40000000003 */
[----:B------:R-:W-:Y:S01]  /*489b0*/  PRMT R11, RZ, 0x7610, R11 ;  /* 0x00007610ff0b7816 */ /* 0x000fe2000000000b */
[----:B------:R-:W3:Y:S04]  /*489c0*/  LDL R15, [R1+0x3b38] ;  /* 0x003b3800010f7983 */ /* 0x000ee80000100800 */
[----:B-1----:R-:W4:Y:S04]  /*489d0*/  LDL R2, [R1+0x3b44] ;  /* 0x003b440001027983 */ /* 0x002f280000100800 */
[----:B------:R0:W3:Y:S02]  /*489e0*/  @P1 LDG.E.U8 R18, desc[UR42][R6.64] ;  /* 0x0000002a06121981 */ /* 0x0000e4000c1e1100 */
[----:B0-----:R-:W-:-:S02]  /*489f0*/  @P1 IMAD.MOV.U32 R6, RZ, RZ, R8 ;  /* 0x000000ffff061224 */ /* 0x001fc400078e0008 */
[----:B------:R-:W-:-:S05]  /*48a00*/  @P1 IMAD.MOV.U32 R7, RZ, RZ, R17 ;  /* 0x000000ffff071224 */ /* 0x000fca00078e0011 */
[----:B------:R5:W3:Y:S02]  /*48a10*/  @P1 LDG.E.U8 R3, desc[UR42][R6.64] ;  /* 0x0000002a06031981 */ /* 0x000ae4000c1e1100 */
[----:B-----5:R-:W-:Y:S02]  /*48a20*/  @P0 IMAD.MOV.U32 R7, RZ, RZ, R16 ;  /* 0x000000ffff070224 */ /* 0x020fe400078e0010 */
[----:B--2---:R0:W-:Y:S04]  /*48a30*/  STL [R1+0x14], R14 ;  /* 0x0000140e01007387 */ /* 0x0041e80000100800 */
[----:B------:R-:W2:Y:S04]  /*48a40*/  LDL R10, [R1+0x3b30] ;  /* 0x003b3000010a7983 */ /* 0x000ea80000100800 */
[----:B------:R-:W5:Y:S04]  /*48a50*/  LDL R9, [R1+0x3b34] ;  /* 0x003b340001097983 */ /* 0x000f680000100800 */
[----:B------:R-:W2:Y:S04]  /*48a60*/  LDL R8, [R1+0x3b28] ;  /* 0x003b280001087983 */ /* 0x000ea80000100800 */
[----:B0-----:R-:W2:Y:S01]  /*48a70*/  LDL R14, [R1+0x3b3c] ;  /* 0x003b3c00010e7983 */ /* 0x001ea20000100800 */
[----:B----4-:R-:W-:-:S05]  /*48a80*/  @P0 IMAD.MOV.U32 R6, RZ, RZ, R2 ;  /* 0x000000ffff060224 */ /* 0x010fca00078e0002 */
[----:B------:R0:W4:Y:S04]  /*48a90*/  @P0 LDG.E.U8 R11, desc[UR42][R6.64] ;  /* 0x0000002a060b0981 */ /* 0x000128000c1e1100 */
[----:B---3--:R1:W-:Y:S04]  /*48aa0*/  STL [R1+0xc], R3 ;  /* 0x00000c0301007387 */ /* 0x0083e80000100800 */
[----:B------:R-:W3:Y:S04]  /*48ab0*/  LDL R2, [R1+0x3b24] ;  /* 0x003b240001027983 */ /* 0x000ee80000100800 */
[----:B-1----:R-:W3:Y:S01]  /*48ac0*/  LDL R3, [R1+0x3b2c] ;  /* 0x003b2c0001037983 */ /* 0x002ee20000100800 */
[----:B------:R-:W-:Y:S01]  /*48ad0*/  PRMT R12, RZ, 0x7610, R12 ;  /* 0x00007610ff0c7816 */ /* 0x000fe2000000000c */
[----:B0-----:R-:W-:Y:S01]  /*48ae0*/  @P0 IMAD.MOV.U32 R7, RZ, RZ, R15 ;  /* 0x000000ffff070224 */ /* 0x001fe200078e000f */
[----:B------:R-:W-:Y:S01]  /*48af0*/  PRMT R13, RZ, 0x7610, R13 ;  /* 0x00007610ff0d7816 */ /* 0x000fe2000000000d */
[----:B--2---:R-:W-:-:S05]  /*48b00*/  @P0 IMAD.MOV.U32 R6, RZ, RZ, R14 ;  /* 0x000000ffff060224 */ /* 0x004fca00078e000e */
[----:B------:R5:W2:Y:S02]  /*48b10*/  @P0 LDG.E.U8 R12, desc[UR42][R6.64] ;  /* 0x0000002a060c0981 */ /* 0x000aa4000c1e1100 */
[----:B-----5:R-:W-:Y:S02]  /*48b20*/  @P0 IMAD.MOV.U32 R6, RZ, RZ, R9 ;  /* 0x000000ffff060224 */ /* 0x020fe400078e0009 */
[----:B------:R-:W-:-:S05]  /*48b30*/  @P0 IMAD.MOV.U32 R7, RZ, RZ, R10 ;  /* 0x000000ffff070224 */ /* 0x000fca00078e000a */
[----:B------:R0:W5:Y:S04]  /*48b40*/  @P0 LDG.E.U8 R13, desc[UR42][R6.64] ;  /* 0x0000002a060d0981 */ /* 0x000168000c1e1100 */
[----:B----4-:R1:W-:Y:S04]  /*48b50*/  STL [R1+0x8], R11 ;  /* 0x0000080b01007387 */ /* 0x0103e80000100800 */
[----:B------:R-:W4:Y:S04]  /*48b60*/  LDL R10, [R1+0x3b18] ;  /* 0x003b1800010a7983 */ /* 0x000f280000100800 */
[----:B------:R-:W2:Y:S04]  /*48b70*/  LDL R9, [R1+0x3b1c] ;  /* 0x003b1c0001097983 */ /* 0x000ea80000100800 */
[----:B-1----:R-:W2:Y:S01]  /*48b80*/  LDL R11, [R1+0x3b20] ;  /* 0x003b2000010b7983 */ /* 0x002ea20000100800 */
[----:B------:R-:W-:-:S02]  /*48b90*/  ISETP.GT.AND P1, PT, R5, 0x7d, PT ;  /* 0x0000007d0500780c */ /* 0x000fc40003f24270 */
[----:B------:R-:W-:Y:S01]  /*48ba0*/  PRMT R0, RZ, 0x7610, R0 ;  /* 0x00007610ff007816 */ /* 0x000fe20000000000 */
[----:B0-----:R-:W-:Y:S01]  /*48bb0*/  @P0 IMAD.MOV.U32 R7, RZ, RZ, R8 ;  /* 0x000000ffff070224 */ /* 0x001fe200078e0008 */
[----:B------:R-:W-:Y:S01]  /*48bc0*/  PRMT R29, RZ, 0x7610, R29 ;  /* 0x00007610ff1d7816 */ /* 0x000fe2000000001d */
[----:B---3--:R-:W-:-:S05]  /*48bd0*/  @P0 IMAD.MOV.U32 R6, RZ, RZ, R3 ;  /* 0x000000ffff060224 */ /* 0x008fca00078e0003 */
[----:B------:R0:W3:Y:S03]  /*48be0*/  @P0 LDG.E.U8 R0, desc[UR42][R6.64] ;  /* 0x0000002a06000981 */ /* 0x0000e6000c1e1100 */
[----:B0-----:R-:W-:Y:S01]  /*48bf0*/  @P1 IMAD.MOV.U32 R6, RZ, RZ, R2 ;  /* 0x000000ffff061224 */ /* 0x001fe200078e0002 */
[----:B------:R-:W-:Y:S01]  /*48c00*/  PRMT R28, RZ, 0x7610, R28 ;  /* 0x00007610ff1c7816 */ /* 0x000fe2000000001c */
[----:B-----5:R-:W-:Y:S04]  /*48c10*/  STL [R1+0x510c], R13 ;  /* 0x00510c0d01007387 */ /* 0x020fe80000100800 */
[----:B------:R-:W5:Y:S04]  /*48c20*/  LDL R8, [R1+0x3b10] ;  /* 0x003b100001087983 */ /* 0x000f680000100800 */
[----:B------:R-:W5:Y:S01]  /*48c30*/  LDL R3, [R1+0x3b14] ;  /* 0x003b140001037983 */ /* 0x000f620000100800 */
[----:B--2---:R-:W-:-:S05]  /*48c40*/  @P1 IMAD.MOV.U32 R7, RZ, RZ, R11 ;  /* 0x000000ffff071224 */ /* 0x004fca00078e000b */
[----:B------:R0:W2:Y:S02]  /*48c50*/  @P1 LDG.E.U8 R29, desc[UR42][R6.64] ;  /* 0x0000002a061d1981 */ /* 0x0000a4000c1e1100 */
[----:B0-----:R-:W-:Y:S02]  /*48c60*/  @P1 IMAD.MOV.U32 R6, RZ, RZ, R9 ;  /* 0x000000ffff061224 */ /* 0x001fe400078e0009 */
[----:B----4-:R-:W-:-:S05]  /*48c70*/  @P1 IMAD.MOV.U32 R7, RZ, RZ, R10 ;  /* 0x000000ffff071224 */ /* 0x010fca00078e000a */
[----:B------:R5:W4:Y:S04]  /*48c80*/  @P1 LDG.E.U8 R28, desc[UR42][R6.64] ;  /* 0x0000002a061c1981 */ /* 0x000b28000c1e1100 */
[----:B---3--:R0:W-:Y:S04]  /*48c90*/  STL [R1+0x5110], R0 ;  /* 0x0051100001007387 */ /* 0x0081e80000100800 */
[----:B------:R-:W3:Y:S04]  /*48ca0*/  LDL R2, [R1+0x3b08] ;  /* 0x003b080001027983 */ /* 0x000ee80000100800 */
[----:B------:R-:W-:Y:S04]  /*48cb0*/  STL [R1+0x10], R18 ;  /* 0x0000101201007387 */ /* 0x000fe80000100800 */
[----:B0-----:R-:W3:Y:S01]  /*48cc0*/  LDL R0, [R1+0x3b0c] ;  /* 0x003b0c0001007983 */ /* 0x001ee20000100800 */
[----:B-----5:R-:W-:-:S02]  /*48cd0*/  @P1 IMAD.MOV.U32 R7, RZ, RZ, R8 ;  /* 0x000000ffff071224 */ /* 0x020fc400078e0008 */
[----:B------:R-:W-:Y:S01]  /*48ce0*/  @P1 IMAD.MOV.U32 R6, RZ, RZ, R3 ;  /* 0x000000ffff061224 */ /* 0x000fe200078e0003 */
[----:B------:R-:W-:-:S06]  /*48cf0*/  PRMT R27, RZ, 0x7610, R27 ;  /* 0x00007610ff1b7816 */ /* 0x000fcc000000001b */
[----:B------:R3:W5:Y:S04]  /*48d00*/  @P1 LDG.E.U8 R27, desc[UR42][R6.64] ;  /* 0x0000002a061b1981 */ /* 0x000768000c1e1100 */
[----:B--2---:R-:W-:Y:S04]  /*48d10*/  STL [R1+0x50e8], R29 ;  /* 0x0050e81d01007387 */ /* 0x004fe80000100800 */
[----:B------:R-:W2:Y:S04]  /*48d20*/  LDL R10, [R1+0x3b00] ;  /* 0x003b0000010a7983 */ /* 0x000ea80000100800 */
[----:B------:R-:W2:Y:S04]  /*48d30*/  LDL R9, [R1+0x3b04] ;  /* 0x003b040001097983 */ /* 0x000ea80000100800 */
[----:B----4-:R-:W-:Y:S04]  /*48d40*/  STL [R1+0x50ec], R28 ;  /* 0x0050ec1c01007387 */ /* 0x010fe80000100800 */
[----:B------:R-:W4:Y:S04]  /*48d50*/  LDL R8, [R1+0x3af8] ;  /* 0x003af80001087983 */ /* 0x000f280000100800 */
[----:B------:R-:W4:Y:S01]  /*48d60*/  LDL R3, [R1+0x3afc] ;  /* 0x003afc0001037983 */ /* 0x000f220000100800 */
[----:B------:R-:W-:-:S02]  /*48d70*/  ISETP.GT.AND P0, PT, R5, 0x7e, PT ;  /* 0x0000007e0500780c */ /* 0x000fc40003f04270 */
[----:B------:R-:W-:Y:S01]  /*48d80*/  PRMT R26, RZ, 0x7610, R26 ;  /* 0x00007610ff1a7816 */ /* 0x000fe2000000001a */
[----:B---3--:R-:W-:Y:S02]  /*48d90*/  @P1 IMAD.MOV.U32 R7, RZ, RZ, R2 ;  /* 0x000000ffff071224 */ /* 0x008fe400078e0002 */
[----:B------:R-:W-:Y:S01]  /*48da0*/  @P1 IMAD.MOV.U32 R6, RZ, RZ, R0 ;  /* 0x000000ffff061224 */ /* 0x000fe200078e0000 */
[----:B------:R-:W-:-:S04]  /*48db0*/  PRMT R24, RZ, 0x7610, R24 ;  /* 0x00007610ff187816 */ /* 0x000fc80000000018 */
[----:B------:R2:W3:Y:S01]  /*48dc0*/  @P1 LDG.E.U8 R26, desc[UR42][R6.64] ;  /* 0x0000002a061a1981 */ /* 0x0004e2000c1e1100 */
[----:B------:R-:W-:-:S03]  /*48dd0*/  PRMT R21, RZ, 0x7610, R21 ;  /* 0x00007610ff157816 */ /* 0x000fc60000000015 */
[----:B------:R0:W-:Y:S04]  /*48de0*/  STL [R1+0x4], R12 ;  /* 0x0000040c01007387 */ /* 0x0001e80000100800 */
[----:B-----5:R-:W-:Y:S04]  /*48df0*/  STL [R1+0x50f0], R27 ;  /* 0x0050f01b01007387 */ /* 0x020fe80000100800 */
[----:B------:R-:W5:Y:S04]  /*48e00*/  LDL R2, [R1+0x3af0] ;  /* 0x003af00001027983 */ /* 0x000f680000100800 */
[----:B------:R-:W5:Y:S01]  /*48e10*/  LDL R0, [R1+0x3af4] ;  /* 0x003af40001007983 */ /* 0x000f620000100800 */
[----:B--2---:R-:W-:-:S02]  /*48e20*/  @P0 IMAD.MOV.U32 R7, RZ, RZ, R10 ;  /* 0x000000ffff070224 */ /* 0x004fc400078e000a */
[----:B------:R-:W-:-:S05]  /*48e30*/  @P0 IMAD.MOV.U32 R6, RZ, RZ, R9 ;  /* 0x000000ffff060224 */ /* 0x000fca00078e0009 */
[----:B------:R4:W2:Y:S02]  /*48e40*/  @P0 LDG.E.U8 R24, desc[UR42][R6.64] ;  /* 0x0000002a06180981 */ /* 0x0008a4000c1e1100 */
[----:B----4-:R-:W-:Y:S02]  /*48e50*/  @P0 IMAD.MOV.U32 R7, RZ, RZ, R8 ;  /* 0x000000ffff070224 */ /* 0x010fe400078e0008 */
[----:B------:R-:W-:-:S05]  /*48e60*/  @P0 IMAD.MOV.U32 R6, RZ, RZ, R3 ;  /* 0x000000ffff060224 */ /* 0x000fca00078e0003 */
[----:B------:R-:W4:Y:S04]  /*48e70*/  @P0 LDG.E.U8 R21, desc[UR42][R6.64] ;  /* 0x0000002a06150981 */ /* 0x000f28000c1e1100 */
[----:B---3--:R-:W-:Y:S04]  /*48e80*/  STL [R1+0x50f4], R26 ;  /* 0x0050f41a01007387 */ /* 0x008fe80000100800 */
[----:B------:R1:W-:Y:S04]  /*48e90*/  STL [R1+0x5064], R5 ;  /* 0x0050640501007387 */ /* 0x0003e80000100800 */
[----:B------:R-:W3:Y:S04]  /*48ea0*/  LDL R13, [R1+0x3ae8] ;  /* 0x003ae800010d7983 */ /* 0x000ee80000100800 */
[----:B0-----:R-:W3:Y:S04]  /*48eb0*/  LDL R12, [R1+0x3aec] ;  /* 0x003aec00010c7983 */ /* 0x001ee80000100800 */
[----:B------:R-:W3:Y:S01]  /*48ec0*/  LDL R10, [R1+0x3ae4] ;  /* 0x003ae400010a7983 */ /* 0x000ee20000100800 */
[----:B------:R-:W-:Y:S01]  /*48ed0*/  ISETP.GT.AND P1, PT, R5, 0x7f, PT ;  /* 0x0000007f0500780c */ /* 0x000fe20003f24270 */
[----:B-----5:R-:W-:-:S02]  /*48ee0*/  @P0 IMAD.MOV.U32 R17, RZ, RZ, R2 ;  /* 0x000000ffff110224 */ /* 0x020fc400078e0002 */
[----:B------:R-:W-:Y:S01]  /*48ef0*/  @P0 IMAD.MOV.U32 R16, RZ, RZ, R0 ;  /* 0x000000ffff100224 */ /* 0x000fe200078e0000 */
[----:B--2---:R-:W-:Y:S04]  /*48f00*/  STL [R1+0x50c4], R24 ;  /* 0x0050c41801007387 */ /* 0x004fe80000100800 */
[----:B------:R-:W2:Y:S04]  /*48f10*/  LDL R11, [R1+0x3ae0] ;  /* 0x003ae000010b7983 */ /* 0x000ea80000100800 */
[----:B------:R-:W5:Y:S04]  /*48f20*/  LDL R9, [R1+0x3ad8] ;  /* 0x003ad80001097983 */ /* 0x000f680000100800 */
[----:B------:R-:W5:Y:S04]  /*48f30*/  LDL R8, [R1+0x3adc] ;  /* 0x003adc0001087983 */ /* 0x000f680000100800 */
[----:B----4-:R-:W-:Y:S04]  /*48f40*/  STL [R1+0x50c8], R21 ;  /* 0x0050c81501007387 */ /* 0x010fe80000100800 */
[----:B-1----:R-:W4:Y:S04]  /*48f50*/  LDL R5, [R1+0x3ad0] ;  /* 0x003ad00001057983 */ /* 0x002f280000100800 */
[----:B------:R-:W4:Y:S04]  /*48f60*/  LDL R3, [R1+0x3ad4] ;  /* 0x003ad40001037983 */ /* 0x000f280000100800 */
[----:B------:R-:W4:Y:S04]  /*48f70*/  LDL R2, [R1+0x3ac8] ;  /* 0x003ac80001027983 */ /* 0x000f280000100800 */
[----:B------:R-:W4:Y:S01]  /*48f80*/  LDL R0, [R1+0x3acc] ;  /* 0x003acc0001007983 */ /* 0x000f220000100800 */
[----:B------:R-:W-:-:S02]  /*48f90*/  PRMT R20, RZ, 0x7610, R20 ;  /* 0x00007610ff147816 */ /* 0x000fc40000000014 */
[----:B------:R-:W-:-:S04]  /*48fa0*/  PRMT R6, RZ, 0x7610, R6 ;  /* 0x00007610ff067816 */ /* 0x000fc80000000006 */
[----:B------:R3:W4:Y:S01]  /*48fb0*/  @P0 LDG.E.U8 R20, desc[UR42][R16.64] ;  /* 0x0000002a10140981 */ /* 0x000722000c1e1100 */
[----:B------:R-:W-:Y:S01]  /*48fc0*/  PRMT R7, RZ, 0x7610, R7 ;  /* 0x00007610ff077816 */ /* 0x000fe20000000007 */
[----:B---3--:R-:W-:Y:S02]  /*48fd0*/  @P0 IMAD.MOV.U32 R16, RZ, RZ, R12 ;  /* 0x000000ffff100224 */ /* 0x008fe400078e000c */
[----:B------:R-:W-:-:S05]  /*48fe0*/  @P0 IMAD.MOV.U32 R17, RZ, RZ, R13 ;  /* 0x000000ffff110224 */ /* 0x000fca00078e000d */
[----:B------:R0:W3:Y:S01]  /*48ff0*/  @P0 LDG.E.U8 R6, desc[UR42][R16.64] ;  /* 0x0000002a10060981 */ /* 0x0000e2000c1e1100 */
[----:B------:R-:W-:Y:S01]  /*49000*/  PRMT R22, RZ, 0x7610, R22 ;  /* 0x00007610ff167816 */ /* 0x000fe20000000016 */
[----:B0-----:R-:W-:Y:S01]  /*49010*/  @P1 IMAD.MOV.U32 R16, RZ, RZ, R10 ;  /* 0x000000ffff101224 */ /* 0x001fe200078e000a */
[----:B------:R-:W-:Y:S02]  /*49020*/  PRMT R23, RZ, 0x7610, R23 ;  /* 0x00007610ff177816 */ /* 0x000fe40000000017 */
[----:B------:R-:W-:Y:S01]  /*49030*/  PRMT R25, RZ, 0x7610, R25 ;  /* 0x00007610ff197816 */ /* 0x000fe20000000019 */
[----:B--2---:R-:W-:-:S05]  /*49040*/  @P1 IMAD.MOV.U32 R17, RZ, RZ, R11 ;  /* 0x000000ffff111224 */ /* 0x004fca00078e000b */
[----:B------:R5:W2:Y:S02]  /*49050*/  @P1 LDG.E.U8 R7, desc[UR42][R16.64] ;  /* 0x0000002a10071981 */ /* 0x000aa4000c1e1100 */
[----:B-----5:R-:W-:Y:S02]  /*49060*/  @P1 IMAD.MOV.U32 R16, RZ, RZ, R8 ;  /* 0x000000ffff101224 */ /* 0x020fe400078e0008 */
[----:B------:R-:W-:-:S05]  /*49070*/  @P1 IMAD.MOV.U32 R17, RZ, RZ, R9 ;  /* 0x000000ffff111224 */ /* 0x000fca00078e0009 */
[----:B------:R4:W5:Y:S02]  /*49080*/  @P1 LDG.E.U8 R22, desc[UR42][R16.64] ;  /* 0x0000002a10161981 */ /* 0x000964000c1e1100 */
[----:B----4-:R-:W-:Y:S02]  /*49090*/  @P1 IMAD.MOV.U32 R16, RZ, RZ, R3 ;  /* 0x000000ffff101224 */ /* 0x010fe400078e0003 */
[----:B------:R-:W-:-:S05]  /*490a0*/  @P1 IMAD.MOV.U32 R17, RZ, RZ, R5 ;  /* 0x000000ffff111224 */ /* 0x000fca00078e0005 */
[----:B------:R0:W4:Y:S02]  /*490b0*/  @P1 LDG.E.U8 R23, desc[UR42][R16.64] ;  /* 0x0000002a10171981 */ /* 0x000124000c1e1100 */
[----:B0-----:R-:W-:Y:S02]  /*490c0*/  @P1 IMAD.MOV.U32 R16, RZ, RZ, R0 ;  /* 0x000000ffff101224 */ /* 0x001fe400078e0000 */
[----:B------:R-:W-:-:S05]  /*490d0*/  @P1 IMAD.MOV.U32 R17, RZ, RZ, R2 ;  /* 0x000000ffff111224 */ /* 0x000fca00078e0002 */
[----:B------:R-:W4:Y:S04]  /*490e0*/  @P1 LDG.E.U8 R25, desc[UR42][R16.64] ;  /* 0x0000002a10191981 */ /* 0x000f28000c1e1100 */
[----:B------:R-:W-:Y:S04]  /*490f0*/  STL [R1+0x50cc], R20 ;  /* 0x0050cc1401007387 */ /* 0x000fe80000100800 */
[----:B---3--:R-:W-:Y:S01]  /*49100*/  STL [R1+0x50d0], R6 ;  /* 0x0050d00601007387 */ /* 0x008fe20000100800 */
[----:B------:R-:W0:Y:S08]  /*49110*/  S2UR UR8, SR_CgaCtaId ;  /* 0x00000000000879c3 */ /* 0x000e300000008800 */
[----:B------:R-:W-:Y:S06]  /*49120*/  BAR.SYNC.DEFER_BLOCKING 0x0 ;  /* 0x0000000000007b1d */ /* 0x000fec0000010000 */
[----:B--2---:R-:W-:Y:S04]  /*49130*/  STL [R1+0x5060], R7 ;  /* 0x0050600701007387 */ /* 0x004fe80000100800 */
[----:B-----5:R-:W-:Y:S04]  /*49140*/  STL [R1+0x5068], R22 ;  /* 0x0050681601007387 */ /* 0x020fe80000100800 */
[----:B----4-:R-:W-:Y:S04]  /*49150*/  STL [R1+0x506c], R23 ;  /* 0x00506c1701007387 */ /* 0x010fe80000100800 */
[----:B------:R-:W2:Y:S04]  /*49160*/  LDL.LU R18, [R1+0x940] ;  /* 0x0009400001127983 */ /* 0x000ea80000300800 */
[----:B------:R-:W3:Y:S04]  /*49170*/  LDL.LU R9, [R1+0x93c] ;  /* 0x00093c0001097983 */ /* 0x000ee80000300800 */
[----:B------:R-:W4:Y:S04]  /*49180*/  LDL.LU R19, [R1+0x938] ;  /* 0x0009380001137983 */ /* 0x000f280000300800 */
[----:B------:R-:W5:Y:S04]  /*49190*/  LDL.LU R10, [R1+0x934] ;  /* 0x00093400010a7983 */ /* 0x000f680000300800 */
        /* <DEDUP_REMOVED lines=251> */
[----:B------:R-:W-:-:S03]  /*4a150*/  UMOV UR7, 0x400 ;  /* 0x0000040000077882 */ /* 0x000fc60000000000 */
[----:B------:R-:W5:Y:S04]  /*4a160*/  LDL.LU R27, [R1+0x630] ;  /* 0x00063000011b7983 */ /* 0x000f680000300800 */
[----:B------:R-:W5:Y:S01]  /*4a170*/  LDL.LU R28, [R1+0x62c] ;  /* 0x00062c00011c7983 */ /* 0x000f620000300800 */
[----:B0-----:R-:W-:-:S03]  /*4a180*/  ULEA UR7, UR8, UR7, 0x18 ;  /* 0x0000000708077291 */ /* 0x001fc6000f8ec0ff */
[----:B------:R-:W5:Y:S04]  /*4a190*/  LDL.LU R29, [R1+0x628] ;  /* 0x00062800011d7983 */ /* 0x000f680000300800 */
[----:B------:R-:W5:Y:S04]  /*4a1a0*/  LDL.LU R0, [R1+0x624] ;  /* 0x0006240001007983 */ /* 0x000f680000300800 */
[----:B------:R-:W5:Y:S04]  /*4a1b0*/  LDL.LU R13, [R1+0x5a0] ;  /* 0x0005a000010d7983 */ /* 0x000f680000300800 */
[----:B------:R-:W5:Y:S01]  /*4a1c0*/  LDL.LU R12, [R1+0x59c] ;  /* 0x00059c00010c7983 */ /* 0x000f620000300800 */
[----:B------:R-:W-:-:S03]  /*4a1d0*/  LOP3.LUT R4, R4, 0x3f, RZ, 0xc0, !PT ;  /* 0x0000003f04047812 */ /* 0x000fc600078ec0ff */
[----:B------:R-:W5:Y:S04]  /*4a1e0*/  LDL.LU R14, [R1+0x598] ;  /* 0x00059800010e7983 */ /* 0x000f680000300800 */
[----:B------:R-:W5:Y:S04]  /*4a1f0*/  LDL.LU R15, [R1+0x594] ;  /* 0x00059400010f7983 */ /* 0x000f680000300800 */
[----:B------:R-:W5:Y:S04]  /*4a200*/  LDL.LU R2, [R1+0x520] ;  /* 0x0005200001027983 */ /* 0x000f680000300800 */
[----:B------:R-:W5:Y:S04]  /*4a210*/  LDL.LU R3, [R1+0x51c] ;  /* 0x00051c0001037983 */ /* 0x000f680000300800 */
[----:B------:R-:W5:Y:S04]  /*4a220*/  LDL.LU R8, [R1+0x518] ;  /* 0x0005180001087983 */ /* 0x000f680000300800 */
[----:B------:R-:W5:Y:S04]  /*4a230*/  LDL.LU R11, [R1+0x514] ;  /* 0x00051400010b7983 */ /* 0x000f680000300800 */
[----:B--2---:R0:W-:Y:S04]  /*4a240*/  STS.U8 [R4+UR7], R18 ;  /* 0x0000001204007988 */ /* 0x0041e80008000007 */
[----:B---3--:R1:W-:Y:S04]  /*4a250*/  STS.U8 [R4+UR7+0x40], R9 ;  /* 0x0000400904007988 */ /* 0x0083e80008000007 */
[----:B----4-:R2:W-:Y:S04]  /*4a260*/  STS.U8 [R4+UR7+0x80], R19 ;  /* 0x0000801304007988 */ /* 0x0105e80008000007 */
[----:B0-----:R-:W3:Y:S04]  /*4a270*/  LDL.LU R18, [R1+0x4a0] ;  /* 0x0004a00001127983 */ /* 0x001ee80000300800 */
[----:B-1----:R-:W4:Y:S04]  /*4a280*/  LDL.LU R9, [R1+0x49c] ;  /* 0x00049c0001097983 */ /* 0x002f280000300800 */
[----:B--2---:R-:W2:Y:S04]  /*4a290*/  LDL.LU R19, [R1+0x498] ;  /* 0x0004980001137983 */ /* 0x004ea80000300800 */
[----:B-----5:R0:W-:Y:S04]  /*4a2a0*/  STS.U8 [R4+UR7+0xc0], R10 ;  /* 0x0000c00a04007988 */ /* 0x0201e80008000007 */
[----:B0-----:R-:W5:Y:S04]  /*4a2b0*/  LDL.LU R10, [R1+0x494] ;  /* 0x00049400010a7983 */ /* 0x001f680000300800 */
[----:B------:R-:W-:Y:S04]  /*4a2c0*/  STS.U8 [R4+UR7+0x840], R17 ;  /* 0x0008401104007988 */ /* 0x000fe80008000007 */
[----:B------:R-:W-:Y:S04]  /*4a2d0*/  STS.U8 [R4+UR7+0x800], R25 ;  /* 0x0008001904007988 */ /* 0x000fe80008000007 */
[----:B------:R-:W-:Y:S04]  /*4a2e0*/  STS.U8 [R4+UR7+0x8c0], R16 ;  /* 0x0008c01004007988 */ /* 0x000fe80008000007 */
[----:B------:R0:W-:Y:S04]  /*4a2f0*/  STS.U8 [R4+UR7+0x30c0], R11 ;  /* 0x0030c00b04007988 */ /* 0x0001e80008000007 */
[----:B0-----:R-:W5:Y:S04]  /*4a300*/  LDL.LU R11, [R1+0x420] ;  /* 0x00042000010b7983 */ /* 0x001f680000300800 */
[----:B---3--:R0:W-:Y:S04]  /*4a310*/  STS.U8 [R4+UR7+0x3840], R18 ;  /* 0x0038401204007988 */ /* 0x0081e80008000007 */
[----:B--2---:R1:W-:Y:S04]  /*4a320*/  STS.U8 [R4+UR7+0x38c0], R19 ;  /* 0x0038c01304007988 */ /* 0x0043e80008000007 */
[----:B0-----:R-:W2:Y:S04]  /*4a330*/  LDL.LU R18, [R1+0x41c] ;  /* 0x00041c0001127983 */ /* 0x001ea80000300800 */
[----:B-1----:R-:W3:Y:S04]  /*4a340*/  LDL.LU R19, [R1+0x418] ;  /* 0x0004180001137983 */ /* 0x002ee80000300800 */
[----:B------:R-:W3:Y:S04]  /*4a350*/  LDL.LU R17, [R1+0x414] ;  /* 0x0004140001117983 */ /* 0x000ee80000300800 */
[----:B------:R-:W3:Y:S04]  /*4a360*/  LDL.LU R25, [R1+0x3a0] ;  /* 0x0003a00001197983 */ /* 0x000ee80000300800 */
[----:B------:R-:W3:Y:S04]  /*4a370*/  LDL.LU R16, [R1+0x39c] ;  /* 0x00039c0001107983 */ /* 0x000ee80000300800 */
[----:B------:R0:W-:Y:S04]  /*4a380*/  STS.U8 [R4+UR7+0x880], R23 ;  /* 0x0008801704007988 */ /* 0x0001e80008000007 */
[----:B------:R1:W-:Y:S04]  /*4a390*/  STS.U8 [R4+UR7+0x1000], R22 ;  /* 0x0010001604007988 */ /* 0x0003e80008000007 */
[----:B------:R0:W-:Y:S04]  /*4a3a0*/  STS.U8 [R4+UR7+0x1040], R7 ;  /* 0x0010400704007988 */ /* 0x0001e80008000007 */
[----:B------:R0:W-:Y:S04]  /*4a3b0*/  STS.U8 [R4+UR7+0x1080], R6 ;  /* 0x0010800604007988 */ /* 0x0001e80008000007 */
[----:B------:R1:W-:Y:S04]  /*4a3c0*/  STS.U8 [R4+UR7+0x10c0], R20 ;  /* 0x0010c01404007988 */ /* 0x0003e80008000007 */
[----:B------:R4:W-:Y:S04]  /*4a3d0*/  STS.U8 [R4+UR7+0x1840], R21 ;  /* 0x0018401504007988 */ /* 0x0009e80008000007 */
[----:B0-----:R-:W3:Y:S04]  /*4a3e0*/  LDL.LU R23, [R1+0x398] ;  /* 0x0003980001177983 */ /* 0x001ee80000300800 */
[----:B-1----:R-:W3:Y:S04]  /*4a3f0*/  LDL.LU R22, [R1+0x394] ;  /* 0x0003940001167983 */ /* 0x002ee80000300800 */
[----:B------:R-:W3:Y:S04]  /*4a400*/  LDL.LU R7, [R1+0x310] ;  /* 0x0003100001077983 */ /* 0x000ee80000300800 */
[----:B------:R-:W3:Y:S04]  /*4a410*/  LDL.LU R6, [R1+0x30c] ;  /* 0x00030c0001067983 */ /* 0x000ee80000300800 */
[----:B------:R-:W3:Y:S04]  /*4a420*/  LDL.LU R20, [R1+0x308] ;  /* 0x0003080001147983 */ /* 0x000ee80000300800 */
[----:B------:R0:W-:Y:S04]  /*4a430*/  STS.U8 [R4+UR7+0x1800], R24 ;  /* 0x0018001804007988 */ /* 0x0001e80008000007 */
[----:B----4-:R-:W4:Y:S04]  /*4a440*/  LDL.LU R21, [R1+0x304] ;  /* 0x0003040001157983 */ /* 0x010f280000300800 */
[----:B------:R1:W-:Y:S04]  /*4a450*/  STS.U8 [R4+UR7+0x18c0], R5 ;  /* 0x0018c00504007988 */ /* 0x0003e80008000007 */
[----:B------:R0:W-:Y:S04]  /*4a460*/  STS.U8 [R4+UR7+0x1880], R26 ;  /* 0x0018801a04007988 */ /* 0x0001e80008000007 */
[----:B------:R0:W-:Y:S04]  /*4a470*/  STS.U8 [R4+UR7+0x2000], R27 ;  /* 0x0020001b04007988 */ /* 0x0001e80008000007 */
[----:B------:R1:W-:Y:S04]  /*4a480*/  STS.U8 [R4+UR7+0x2040], R28 ;  /* 0x0020401c04007988 */ /* 0x0003e80008000007 */
[----:B------:R1:W-:Y:S04]  /*4a490*/  STS.U8 [R4+UR7+0x2080], R29 ;  /* 0x0020801d04007988 */ /* 0x0003e80008000007 */
[----:B0-----:R-:W4:Y:S04]  /*4a4a0*/  LDL.LU R24, [R1+0x290] ;  /* 0x0002900001187983 */ /* 0x001f280000300800 */
[----:B-1----:R-:W4:Y:S04]  /*4a4b0*/  LDL.LU R5, [R1+0x28c] ;  /* 0x00028c0001057983 */ /* 0x002f280000300800 */
[----:B------:R-:W4:Y:S04]  /*4a4c0*/  LDL.LU R26, [R1+0x288] ;  /* 0x00028800011a7983 */ /* 0x000f280000300800 */
[----:B------:R-:W4:Y:S04]  /*4a4d0*/  LDL.LU R27, [R1+0x284] ;  /* 0x00028400011b7983 */ /* 0x000f280000300800 */
[----:B------:R-:W4:Y:S04]  /*4a4e0*/  LDL.LU R28, [R1+0x1e0] ;  /* 0x0001e000011c7983 */ /* 0x000f280000300800 */
[----:B------:R0:W-:Y:S04]  /*4a4f0*/  STS.U8 [R4+UR7+0x20c0], R0 ;  /* 0x0020c00004007988 */ /* 0x0001e80008000007 */
[----:B------:R-:W4:Y:S04]  /*4a500*/  LDL.LU R29, [R1+0x1cc] ;  /* 0x0001cc00011d7983 */ /* 0x000f280000300800 */
        /* <DEDUP_REMOVED lines=14> */
[----:B-----5:R5:W-:Y:S04]  /*4a5f0*/  STS.U8 [R4+UR7+0x3880], R10 ;  /* 0x0038800a04007988 */ /* 0x020be80008000007 */
[----:B0-----:R-:W4:Y:S04]  /*4a600*/  LDL.LU R3, [R1+0xe0] ;  /* 0x0000e00001037983 */ /* 0x001f280000300800 */
[----:B-1----:R-:W4:Y:S04]  /*4a610*/  LDL.LU R8, [R1+0xdc] ;  /* 0x0000dc0001087983 */ /* 0x002f280000300800 */
[----:B------:R-:W4:Y:S04]  /*4a620*/  LDL.LU R9, [R1+0xd8] ;  /* 0x0000d80001097983 */ /* 0x000f280000300800 */
[----:B-----5:R-:W5:Y:S04]  /*4a630*/  LDL.LU R10, [R1+0xd4] ;  /* 0x0000d400010a7983 */ /* 0x020f680000300800 */
[----:B------:R0:W-:Y:S04]  /*4a640*/  STS.U8 [R4+UR7+0x4000], R11 ;  /* 0x0040000b04007988 */ /* 0x0001e80008000007 */
[----:B0-----:R-:W5:Y:S04]  /*4a650*/  LDL.LU R11, [R1+0xd0] ;  /* 0x0000d000010b7983 */ /* 0x001f680000300800 */
[----:B--2---:R0:W-:Y:S04]  /*4a660*/  STS.U8 [R4+UR7+0x4040], R18 ;  /* 0x0040401204007988 */ /* 0x0041e80008000007 */
[----:B---3--:R1:W-:Y:S04]  /*4a670*/  STS.U8 [R4+UR7+0x4800], R16 ;  /* 0x0048001004007988 */ /* 0x0083e80008000007 */
[----:B------:R2:W-:Y:S04]  /*4a680*/  STS.U8 [R4+UR7+0x4080], R19 ;  /* 0x0040801304007988 */ /* 0x0005e80008000007 */
[----:B------:R-:W-:Y:S04]  /*4a690*/  STS.U8 [R4+UR7+0x40c0], R17 ;  /* 0x0040c01104007988 */ /* 0x000fe80008000007 */
[----:B0-----:R-:W3:Y:S01]  /*4a6a0*/  LDL.LU R18, [R1+0xcc] ;  /* 0x0000cc0001127983 */ /* 0x001ee20000300800 */
[----:B-1----:R-:W-:-:S03]  /*4a6b0*/  LOP3.LUT R16, R4, 0x8, RZ, 0x3c, !PT ;  /* 0x0000000804107812 */ /* 0x002fc600078e3cff */
[----:B--2---:R-:W2:Y:S04]  /*4a6c0*/  LDL.LU R19, [R1+0xc8] ;  /* 0x0000c80001137983 */ /* 0x004ea80000300800 */
[----:B------:R0:W-:Y:S04]  /*4a6d0*/  STL [R1+0x5180], R16 ;  /* 0x0051801001007387 */ /* 0x0001e80000100800 */
[----:B0-----:R-:W2:Y:S04]  /*4a6e0*/  LDL.LU R16, [R1+0xc0] ;  /* 0x0000c00001107983 */ /* 0x001ea80000300800 */
[----:B------:R-:W2:Y:S04]  /*4a6f0*/  LDL.LU R17, [R1+0x8f8] ;  /* 0x0008f80001117983 */ /* 0x000ea80000300800 */
[----:B------:R-:W-:Y:S04]  /*4a700*/  STS.U8 [R4+UR7+0x4840], R25 ;  /* 0x0048401904007988 */ /* 0x000fe80008000007 */
[----:B------:R-:W-:Y:S04]  /*4a710*/  STS.U8 [R4+UR7+0x48c0], R23 ;  /* 0x0048c01704007988 */ /* 0x000fe80008000007 */
[----:B------:R-:W-:Y:S04]  /*4a720*/  STS.U8 [R4+UR7+0x4880], R22 ;  /* 0x0048801604007988 */ /* 0x000fe80008000007 */
[----:B------:R-:W-:Y:S04]  /*4a730*/  STS.U8 [R4+UR7+0x5000], R7 ;  /* 0x0050000704007988 */ /* 0x000fe80008000007 */
[----:B------:R-:W-:Y:S04]  /*4a740*/  STS.U8 [R4+UR7+0x5040], R6 ;  /* 0x0050400604007988 */ /* 0x000fe80008000007 */
[----:B------:R-:W-:Y:S04]  /*4a750*/  STS.U8 [R4+UR7+0x5080], R20 ;  /* 0x0050801404007988 */ /* 0x000fe80008000007 */
[----:B----4-:R-:W-:Y:S04]  /*4a760*/  STS.U8 [R4+UR7+0x50c0], R21 ;  /* 0x0050c01504007988 */ /* 0x010fe80008000007 */
[----:B------:R-:W-:Y:S04]  /*4a770*/  STS.U8 [R4+UR7+0x5840], R24 ;  /* 0x0058401804007988 */ /* 0x000fe80008000007 */
        /* <DEDUP_REMOVED lines=14> */
[----:B-----5:R-:W-:Y:S04]  /*4a860*/  STS.U8 [R4+UR7+0x70c0], R10 ;  /* 0x0070c00a04007988 */ /* 0x020fe80008000007 */
[----:B------:R-:W-:Y:S04]  /*4a870*/  STS.U8 [R4+UR7+0x7840], R11 ;  /* 0x0078400b04007988 */ /* 0x000fe80008000007 */
[----:B--2---:R0:W-:Y:S04]  /*4a880*/  STL [R1+0x517c], R17 ;  /* 0x00517c1101007387 */ /* 0x0041e80000100800 */
[----:B0-----:R-:W2:Y:S04]  /*4a890*/  LDL.LU R17, [R1+0x930] ;  /* 0x0009300001117983 */ /* 0x001ea80000300800 */
[----:B------:R-:W4:Y:S04]  /*4a8a0*/  LDL.LU R25, [R1+0x8f4] ;  /* 0x0008f40001197983 */ /* 0x000f280000300800 */
[----:B------:R-:W5:Y:S04]  /*4a8b0*/  LDL.LU R23, [R1+0x820] ;  /* 0x0008200001177983 */ /* 0x000f680000300800 */
[----:B------:R-:W2:Y:S04]  /*4a8c0*/  LDL.LU R22, [R1+0x81c] ;  /* 0x00081c0001167983 */ /* 0x000ea80000300800 */
        /* <DEDUP_REMOVED lines=20> */
[----:B---3--:R0:W-:Y:S04]  /*4aa10*/  STS.U8 [R4+UR7+0x7800], R18 ;  /* 0x0078001204007988 */ /* 0x0081e80008000007 */
[----:B------:R-:W3:Y:S04]  /*4aa20*/  LDL.LU R11, [R1+0x508] ;  /* 0x00050800010b7983 */ /* 0x000ee80000300800 */
[----:B------:R1:W-:Y:S04]  /*4aa30*/  STS.U8 [R4+UR7+0x78c0], R19 ;  /* 0x0078c01304007988 */ /* 0x0003e80008000007 */
[----:B------:R1:W-:Y:S04]  /*4aa40*/  STS.U8 [R4+UR7+0x7880], R16 ;  /* 0x0078801004007988 */ /* 0x0003e80008000007 */
[----:B0-----:R-:W2:Y:S04]  /*4aa50*/  LDL.LU R18, [R1+0x504] ;  /* 0x0005040001127983 */ /* 0x001ea80000300800 */
[----:B-1----:R-:W2:Y:S04]  /*4aa60*/  LDL.LU R19, [R1+0x490] ;  /* 0x0004900001137983 */ /* 0x002ea80000300800 */
[----:B------:R-:W2:Y:S04]  /*4aa70*/  LDL.LU R16, [R1+0x5180] ;  /* 0x0051800001107983 */ /* 0x000ea80000300800 */
[----:B------:R0:W-:Y:S04]  /*4aa80*/  STL [R1+0x516c], R4 ;  /* 0x00516c0401007387 */ /* 0x0001e80000100800 */
[----:B0-----:R-:W3:Y:S04]  /*4aa90*/  LDL.LU R4, [R1+0x8fc] ;  /* 0x0008fc0001047983 */ /* 0x001ee80000300800 */
[----:B--2---:R0:W-:Y:S04]  /*4aaa0*/  STS.U8 [R16+UR7+0x100], R17 ;  /* 0x0001001110007988 */ /* 0x0041e80008000007 */
[----:B0-----:R-:W2:Y:S04]  /*4aab0*/  LDL.LU R17, [R1+0x517c] ;  /* 0x00517c0001117983 */ /* 0x001ea80000300800 */
[----:B---3--:R0:W-:Y:S04]  /*4aac0*/  STS.U8 [R16+UR7+0x140], R4 ;  /* 0x0001400410007988 */ /* 0x0081e80008000007 */
[----:B0-----:R-:W3:Y:S04]  /*4aad0*/  LDL.LU R4, [R1+0x410] ;  /* 0x0004100001047983 */ /* 0x001ee80000300800 */
[----:B---3--:R0:W-:Y:S04]  /*4aae0*/  STL [R1+0x5170], R4 ;  /* 0x0051700401007387 */ /* 0x0081e80000100800 */
[----:B0-----:R-:W3:Y:S04]  /*4aaf0*/  LDL.LU R4, [R1+0x484] ;  /* 0x0004840001047983 */ /* 0x001ee80000300800 */
[----:B---3--:R0:W-:Y:S04]  /*4ab00*/  STL [R1+0x5174], R4 ;  /* 0x0051740401007387 */ /* 0x0081e80000100800 */
[----:B0-----:R-:W3:Y:S04]  /*4ab10*/  LDL.LU R4, [R1+0x488] ;  /* 0x0004880001047983 */ /* 0x001ee80000300800 */
[----:B--2---:R-:W-:Y:S04]  /*4ab20*/  STS.U8 [R16+UR7+0x180], R17 ;  /* 0x0001801110007988 */ /* 0x004fe80008000007 */
[----:B----4-:R-:W-:Y:S04]  /*4ab30*/  STS.U8 [R16+UR7+0x1c0], R25 ;  /* 0x0001c01910007988 */ /* 0x010fe80008000007 */
[----:B-----5:R-:W-:Y:S04]  /*4ab40*/  STS.U8 [R16+UR7+0x940], R23 ;  /* 0x0009401710007988 */ /* 0x020fe80008000007 */
        /* <DEDUP_REMOVED lines=10> */
[----:B---3--:R0:W-:Y:S04]  /*4abf0*/  STL [R1+0x5178], R4 ;  /* 0x0051780401007387 */ /* 0x0081e80000100800 */
        /* <DEDUP_REMOVED lines=13> */
[----:B------:R0:W-:Y:S04]  /*4acd0*/  STS.U8 [R16+UR7+0x1980], R29 ;  /* 0x0019801d10007988 */ /* 0x0001e80008000007 */
[----:B------:R-:W3:Y:S04]  /*4ace0*/  LDL.LU R28, [R1+0x27c] ;  /* 0x00027c00011c7983 */ /* 0x000ee80000300800 */
        /* <DEDUP_REMOVED lines=25> */
[----:B0-----:R-:W3:Y:S04]  /*4ae80*/  LDL.LU R18, [R1+0x88] ;  /* 0x0000880001127983 */ /* 0x001ee80000300800 */
[----:B-1----:R-:W3:Y:S04]  /*4ae90*/  LDL.LU R19, [R1+0x84] ;  /* 0x0000840001137983 */ /* 0x002ee80000300800 */
[----:B--2---:R0:W-:Y:S04]  /*4aea0*/  STS.U8 [R16+UR7+0x3900], R4 ;  /* 0x0039000410007988 */ /* 0x0041e80008000007 */
[----:B0-----:R-:W2:Y:S04]  /*4aeb0*/  LDL.LU R4, [R1+0x5178] ;  /* 0x0051780001047983 */ /* 0x001ea80000300800 */
[----:B--2---:R0:W-:Y:S04]  /*4aec0*/  STS.U8 [R16+UR7+0x39c0], R4 ;  /* 0x0039c00410007988 */ /* 0x0041e80008000007 */
[----:B0-----:R-:W2:Y:S04]  /*4aed0*/  LDL.LU R4, [R1+0x5174] ;  /* 0x0051740001047983 */ /* 0x001ea80000300800 */
[----:B--2---:R0:W-:Y:S04]  /*4aee0*/  STS.U8 [R16+UR7+0x3980], R4 ;  /* 0x0039800410007988 */ /* 0x0041e80008000007 */
[----:B0-----:R-:W2:Y:S04]  /*4aef0*/  LDL.LU R4, [R1+0x5170] ;  /* 0x0051700001047983 */ /* 0x001ea80000300800 */
[----:B---3--:R-:W-:Y:S04]  /*4af00*/  STS.U8 [R16+UR7+0x4140], R17 ;  /* 0x0041401110007988 */ /* 0x008fe80008000007 */
[----:B--2---:R0:W-:Y:S04]  /*4af10*/  STS.U8 [R16+UR7+0x4100], R4 ;  /* 0x0041000410007988 */ /* 0x0041e80008000007 */
[----:B0-----:R-:W2:Y:S04]  /*4af20*/  LDL.LU R4, [R1+0x516c] ;  /* 0x00516c0001047983 */ /* 0x001ea80000300800 */
[----:B------:R-:W3:Y:S04]  /*4af30*/  LDL.LU R17, [R1+0x8ec] ;  /* 0x0008ec0001117983 */ /* 0x000ee80000300800 */
[----:B---3--:R0:W-:Y:S04]  /*4af40*/  STL [R1+0x515c], R17 ;  /* 0x00515c1101007387 */ /* 0x0081e80000100800 */
[----:B0-----:R-:W3:Y:S04]  /*4af50*/  LDL.LU R17, [R1+0x68] ;  /* 0x0000680001117983 */ /* 0x001ee80000300800 */
[----:B---3--:R0:W-:Y:S04]  /*4af60*/  STL [R1+0x5160], R17 ;  /* 0x0051601101007387 */ /* 0x0081e80000100800 */
[----:B0-----:R-:W3:Y:S04]  /*4af70*/  LDL.LU R17, [R1+0x74] ;  /* 0x0000740001117983 */ /* 0x001ee80000300800 */
[----:B---3--:R0:W-:Y:S04]  /*4af80*/  STL [R1+0x5164], R17 ;  /* 0x0051641101007387 */ /* 0x0081e80000100800 */
[----:B0-----:R-:W3:Y:S04]  /*4af90*/  LDL.LU R17, [R1+0x7c] ;  /* 0x00007c0001117983 */ /* 0x001ee80000300800 */
        /* <DEDUP_REMOVED lines=14> */
[----:B0-----:R-:W3:Y:S04]  /*4b080*/  LDL.LU R17, [R1+0x80] ;  /* 0x0000800001117983 */ /* 0x001ee80000300800 */
[----:B------:R-:W4:Y:S04]  /*4b090*/  LDL.LU R25, [R1+0x8e8] ;  /* 0x0008e80001197983 */ /* 0x000f280000300800 */
[----:B------:R-:W5:Y:S04]  /*4b0a0*/  LDL.LU R23, [R1+0x8e4] ;  /* 0x0008e40001177983 */ /* 0x000f680000300800 */
        /* <DEDUP_REMOVED lines=23> */
[----:B--2---:R-:W2:Y:S04]  /*4b220*/  LDL.LU R2, [R1+0x580] ;  /* 0x0005800001027983 */ /* 0x004ea80000300800 */
[----:B------:R1:W-:Y:S04]  /*4b230*/  STS.U8 [R16+UR7+0x6980], R9 ;  /* 0x0069800910007988 */ /* 0x0003e80008000007 */
[----:B------:R0:W-:Y:S04]  /*4b240*/  STS.U8 [R16+UR7+0x7100], R10 ;  /* 0x0071000a10007988 */ /* 0x0001e80008000007 */
[----:B------:R0:W-:Y:S04]  /*4b250*/  STS.U8 [R16+UR7+0x7140], R11 ;  /* 0x0071400b10007988 */ /* 0x0001e80008000007 */
[----:B------:R1:W-:Y:S04]  /*4b260*/  STS.U8 [R16+UR7+0x7180], R18 ;  /* 0x0071801210007988 */ /* 0x0003e80008000007 */
[----:B------:R1:W-:Y:S04]  /*4b270*/  STS.U8 [R16+UR7+0x71c0], R19 ;  /* 0x0071c01310007988 */ /* 0x0003e80008000007 */
[----:B0-----:R-:W2:Y:S04]  /*4b280*/  LDL.LU R8, [R1+0x57c] ;  /* 0x00057c0001087983 */ /* 0x001ea80000300800 */
[----:B-1----:R-:W2:Y:S04]  /*4b290*/  LDL.LU R9, [R1+0x578] ;  /* 0x0005780001097983 */ /* 0x002ea80000300800 */
[----:B------:R-:W2:Y:S04]  /*4b2a0*/  LDL.LU R10, [R1+0x574] ;  /* 0x00057400010a7983 */ /* 0x000ea80000300800 */
[----:B------:R-:W2:Y:S04]  /*4b2b0*/  LDL.LU R11, [R1+0x500] ;  /* 0x00050000010b7983 */ /* 0x000ea80000300800 */
[----:B------:R-:W2:Y:S04]  /*4b2c0*/  LDL.LU R18, [R1+0x4fc] ;  /* 0x0004fc0001127983 */ /* 0x000ea80000300800 */
[----:B------:R0:W-:Y:S04]  /*4b2d0*/  STS.U8 [R16+UR7+0x6900], R3 ;  /* 0x0069000310007988 */ /* 0x0001e80008000007 */
[----:B------:R-:W2:Y:S04]  /*4b2e0*/  LDL.LU R19, [R1+0x4f8] ;  /* 0x0004f80001137983 */ /* 0x000ea80000300800 */
[----:B------:R1:W-:Y:S01]  /*4b2f0*/  STL [R1+0x514c], R4 ;  /* 0x00514c0401007387 */ /* 0x0003e20000100800 */
[----:B0-----:R-:W-:-:S03]  /*4b300*/  LOP3.LUT R3, R4, 0x10, RZ, 0x3c, !PT ;  /* 0x0000001004037812 */ /* 0x001fc600078e3cff */
[----:B-1----:R-:W2:Y:S04]  /*4b310*/  LDL.LU R4, [R1+0x8f0] ;  /* 0x0008f00001047983 */ /* 0x002ea80000300800 */
[----:B---3--:R0:W-:Y:S04]  /*4b320*/  STS.U8 [R16+UR7+0x7940], R17 ;  /* 0x0079401110007988 */ /* 0x0081e80008000007 */
[----:B0-----:R-:W3:Y:S04]  /*4b330*/  LDL.LU R17, [R1+0x5168] ;  /* 0x0051680001117983 */ /* 0x001ee80000300800 */
[----:B---3--:R0:W-:Y:S04]  /*4b340*/  STS.U8 [R16+UR7+0x7900], R17 ;  /* 0x0079001110007988 */ /* 0x0081e80008000007 */
[----:B0-----:R-:W3:Y:S04]  /*4b350*/  LDL.LU R17, [R1+0x5164] ;  /* 0x0051640001117983 */ /* 0x001ee80000300800 */
[----:B---3--:R0:W-:Y:S04]  /*4b360*/  STS.U8 [R16+UR7+0x79c0], R17 ;  /* 0x0079c01110007988 */ /* 0x0081e80008000007 */
[----:B0-----:R-:W3:Y:S04]  /*4b370*/  LDL.LU R17, [R1+0x5160] ;  /* 0x0051600001117983 */ /* 0x001ee80000300800 */
[----:B---3--:R0:W-:Y:S04]  /*4b380*/  STS.U8 [R16+UR7+0x7980], R17 ;  /* 0x0079801110007988 */ /* 0x0081e80008000007 */
[----:B--2---:R1:W-:Y:S04]  /*4b390*/  STS.U8 [R3+UR7+0x200], R4 ;  /* 0x0002000403007988 */ /* 0x0043e80008000007 */
[----:B0-----:R-:W2:Y:S04]  /*4b3a0*/  LDL.LU R17, [R1+0x515c] ;  /* 0x00515c0001117983 */ /* 0x001ea80000300800 */
[----:B-1----:R-:W3:Y:S04]  /*4b3b0*/  LDL.LU R4, [R1+0x478] ;  /* 0x0004780001047983 */ /* 0x002ee80000300800 */
[----:B---3--:R0:W-:Y:S04]  /*4b3c0*/  STL [R1+0x5150], R4 ;  /* 0x0051500401007387 */ /* 0x0081e80000100800 */
[----:B0-----:R-:W3:Y:S04]  /*4b3d0*/  LDL.LU R4, [R1+0x47c] ;  /* 0x00047c0001047983 */ /* 0x001ee80000300800 */
[----:B---3--:R0:W-:Y:S04]  /*4b3e0*/  STL [R1+0x5154], R4 ;  /* 0x0051540401007387 */ /* 0x0081e80000100800 */
[----:B0-----:R-:W3:Y:S04]  /*4b3f0*/  LDL.LU R4, [R1+0x480] ;  /* 0x0004800001047983 */ /* 0x001ee80000300800 */
[----:B----4-:R-:W-:Y:S04]  /*4b400*/  STS.U8 [R3+UR7+0x2240], R12 ;  /* 0x0022400c03007988 */ /* 0x010fe80008000007 */
[----:B------:R-:W-:Y:S04]  /*4b410*/  STS.U8 [R3+UR7+0x2280], R14 ;  /* 0x0022800e03007988 */ /* 0x000fe80008000007 */
[----:B------:R-:W-:Y:S04]  /*4b420*/  STS.U8 [R3+UR7+0x22c0], R15 ;  /* 0x0022c00f03007988 */ /* 0x000fe80008000007 */
[----:B------:R-:W-:Y:S04]  /*4b430*/  STS.U8 [R3+UR7+0x2a40], R2 ;  /* 0x002a400203007988 */ /* 0x000fe80008000007 */
[----:B------:R-:W-:Y:S04]  /*4b440*/  STS.U8 [R3+UR7+0x3240], R18 ;  /* 0x0032401203007988 */ /* 0x000fe80008000007 */
[----:B------:R-:W-:Y:S04]  /*4b450*/  STS.U8 [R3+UR7+0x3280], R19 ;  /* 0x0032801303007988 */ /* 0x000fe80008000007 */
[----:B--2---:R-:W-:Y:S04]  /*4b460*/  STS.U8 [R3+UR7+0x240], R17 ;  /* 0x0002401103007988 */ /* 0x004fe80008000007 */
[----:B------:R-:W-:Y:S04]  /*4b470*/  STS.U8 [R3+UR7+0x280], R25 ;  /* 0x0002801903007988 */ /* 0x000fe80008000007 */
[----:B-----5:R-:W-:Y:S04]  /*4b480*/  STS.U8 [R3+UR7+0x2c0], R23 ;  /* 0x0002c01703007988 */ /* 0x020fe80008000007 */
        /* <DEDUP_REMOVED lines=45> */
[----:B0-----:R-:W3:Y:S04]  /*4b760*/  LDL.LU R11, [R1+0x5c] ;  /* 0x00005c00010b7983 */ /* 0x001ee80000300800 */
[----:B--2---:R0:W-:Y:S04]  /*4b770*/  STS.U8 [R3+UR7+0x32c0], R4 ;  /* 0x0032c00403007988 */ /* 0x0041e80008000007 */
[----:B0-----:R-:W2:Y:S04]  /*4b780*/  LDL.LU R4, [R1+0x5158] ;  /* 0x0051580001047983 */ /* 0x001ea80000300800 */
[----:B--2---:R0:W-:Y:S04]  /*4b790*/  STS.U8 [R3+UR7+0x3a40], R4 ;  /* 0x003a400403007988 */ /* 0x0041e80008000007 */
[----:B0-----:R-:W2:Y:S04]  /*4b7a0*/  LDL.LU R4, [R1+0x5154] ;  /* 0x0051540001047983 */ /* 0x001ea80000300800 */
[----:B--2---:R0:W-:Y:S04]  /*4b7b0*/  STS.U8 [R3+UR7+0x3a00], R4 ;  /* 0x003a000403007988 */ /* 0x0041e80008000007 */
[----:B0-----:R-:W2:Y:S04]  /*4b7c0*/  LDL.LU R4, [R1+0x5150] ;  /* 0x0051500001047983 */ /* 0x001ea80000300800 */
[----:B---3--:R-:W-:Y:S04]  /*4b7d0*/  STS.U8 [R3+UR7+0x3a80], R12 ;  /* 0x003a800c03007988 */ /* 0x008fe80008000007 */
        /* <DEDUP_REMOVED lines=9> */
[----:B--2---:R0:W-:Y:S04]  /*4b870*/  STS.U8 [R3+UR7+0x3ac0], R4 ;  /* 0x003ac00403007988 */ /* 0x0041e80008000007 */
[----:B0-----:R-:W2:Y:S04]  /*4b880*/  LDL.LU R4, [R1+0x514c] ;  /* 0x00514c0001047983 */ /* 0x001ea80000300800 */
[----:B------:R-:W3:Y:S04]  /*4b890*/  LDL.LU R12, [R1+0x5148] ;  /* 0x00514800010c7983 */ /* 0x000ee80000300800 */
[----:B------:R-:W4:Y:S04]  /*4b8a0*/  LDL.LU R14, [R1+0x5144] ;  /* 0x00514400010e7983 */ /* 0x000f280000300800 */
[----:B------:R-:W5:Y:S04]  /*4b8b0*/  LDL.LU R15, [R1+0x5140] ;  /* 0x00514000010f7983 */ /* 0x000f680000300800 */
[----:B------:R-:W2:Y:S04]  /*4b8c0*/  LDL.LU R2, [R1+0x513c] ;  /* 0x00513c0001027983 */ /* 0x000ea80000300800 */
[----:B------:R-:W2:Y:S04]  /*4b8d0*/  LDL.LU R18, [R1+0x5138] ;  /* 0x0051380001127983 */ /* 0x000ea80000300800 */
[----:B------:R-:W2:Y:S04]  /*4b8e0*/  LDL.LU R19, [R1+0x5134] ;  /* 0x0051340001137983 */ /* 0x000ea80000300800 */
        /* <DEDUP_REMOVED lines=32> */
[----:B0-----:R-:W3:Y:S04]  /*4baf0*/  LDL.LU R8, [R1+0x56c] ;  /* 0x00056c0001087983 */ /* 0x001ee80000300800 */
[----:B-1----:R-:W3:Y:S04]  /*4bb00*/  LDL.LU R9, [R1+0x568] ;  /* 0x0005680001097983 */ /* 0x002ee80000300800 */
[----:B------:R-:W3:Y:S04]  /*4bb10*/  LDL.LU R10, [R1+0x564] ;  /* 0x00056400010a7983 */ /* 0x000ee80000300800 */
[----:B------:R-:W3:Y:S04]  /*4bb20*/  LDL.LU R11, [R1+0x4f0] ;  /* 0x0004f000010b7983 */ /* 0x000ee80000300800 */
[----:B--2---:R-:W-:Y:S04]  /*4bb30*/  STS.U8 [R3+UR7+0x7280], R19 ;  /* 0x0072801303007988 */ /* 0x004fe80008000007 */
[----:B------:R0:W-:Y:S04]  /*4bb40*/  STL [R1+0x5078], R19 ;  /* 0x0050781301007387 */ /* 0x0001e80000100800 */
[----:B------:R-:W-:Y:S04]  /*4bb50*/  STS.U8 [R3+UR7+0x72c0], R18 ;  /* 0x0072c01203007988 */ /* 0x000fe80008000007 */
[----:B------:R-:W-:Y:S04]  /*4bb60*/  STS.U8 [R3+UR7+0x7a40], R2 ;  /* 0x007a400203007988 */ /* 0x000fe80008000007 */
[----:B-----5:R-:W-:Y:S04]  /*4bb70*/  STS.U8 [R3+UR7+0x7a00], R15 ;  /* 0x007a000f03007988 */ /* 0x020fe80008000007 */
[----:B----4-:R-:W-:Y:S04]  /*4bb80*/  STS.U8 [R3+UR7+0x7ac0], R14 ;  /* 0x007ac00e03007988 */ /* 0x010fe80008000007 */
[----:B0-----:R-:W2:Y:S04]  /*4bb90*/  LDL.LU R19, [R1+0x750] ;  /* 0x0007500001137983 */ /* 0x001ea80000300800 */
[----:B------:R0:W-:Y:S04]  /*4bba0*/  STL [R1+0x507c], R18 ;  /* 0x00507c1201007387 */ /* 0x0001e80000100800 */
[----:B0-----:R-:W4:Y:S04]  /*4bbb0*/  LDL.LU R18, [R1+0x7e4] ;  /* 0x0007e40001127983 */ /* 0x001f280000300800 */
[----:B------:R-:W5:Y:S04]  /*4bbc0*/  LDL.LU R2, [R1+0x7e8] ;  /* 0x0007e80001027983 */ /* 0x000f680000300800 */
[----:B------:R0:W-:Y:S04]  /*4bbd0*/  STL [R1+0x5080], R15 ;  /* 0x0050800f01007387 */ /* 0x0001e80000100800 */
[----:B0-----:R-:W2:Y:S04]  /*4bbe0*/  LDL.LU R15, [R1+0x8dc] ;  /* 0x0008dc00010f7983 */ /* 0x001ea80000300800 */
[----:B------:R0:W-:Y:S04]  /*4bbf0*/  STL [R1+0x5084], R14 ;  /* 0x0050840e01007387 */ /* 0x0001e80000100800 */
[----:B0-----:R-:W4:Y:S04]  /*4bc00*/  LDL.LU R14, [R1+0x8e0] ;  /* 0x0008e000010e7983 */ /* 0x001f280000300800 */
[----:B------:R0:W-:Y:S04]  /*4bc10*/  STS.U8 [R3+UR7+0x4a00], R16 ;  /* 0x004a001003007988 */ /* 0x0001e80008000007 */
[----:B---3--:R-:W-:Y:S04]  /*4bc20*/  STL [R1+0x5088], R12 ;  /* 0x0050880c01007387 */ /* 0x008fe80000100800 */
[----:B------:R-:W-:Y:S04]  /*4bc30*/  STS.U8 [R3+UR7+0x7a80], R12 ;  /* 0x007a800c03007988 */ /* 0x000fe80008000007 */
[----:B------:R-:W-:Y:S04]  /*4bc40*/  STL [R1+0x48cc], R3 ;  /* 0x0048cc0301007387 */ /* 0x000fe80000100800 */
[----:B------:R-:W-:Y:S01]  /*4bc50*/  STL [R1+0x508c], R3 ;  /* 0x00508c0301007387 */ /* 0x000fe20000100800 */
[----:B0-----:R-:W-:-:S05]  /*4bc60*/  LOP3.LUT R16, R4, 0x18, RZ, 0x3c, !PT ;  /* 0x0000001804107812 */ /* 0x001fca00078e3cff */
[----:B------:R0:W-:Y:S04]  /*4bc70*/  STS.U8 [R16+UR7+0x380], R24 ;  /* 0x0003801810007988 */ /* 0x0001e80008000007 */
[----:B------:R1:W-:Y:S04]  /*4bc80*/  STS.U8 [R16+UR7+0x3c0], R5 ;  /* 0x0003c00510007988 */ /* 0x0003e80008000007 */
[----:B------:R3:W-:Y:S04]  /*4bc90*/  STS.U8 [R16+UR7+0xb40], R26 ;  /* 0x000b401a10007988 */ /* 0x0007e80008000007 */
[----:B------:R3:W-:Y:S04]  /*4bca0*/  STS.U8 [R16+UR7+0xb00], R27 ;  /* 0x000b001b10007988 */ /* 0x0007e80008000007 */
[----:B0-----:R-:W4:Y:S04]  /*4bcb0*/  LDL.LU R24, [R1+0x4ec] ;  /* 0x0004ec0001187983 */ /* 0x001f280000300800 */
[----:B-1----:R-:W4:Y:S04]  /*4bcc0*/  LDL.LU R5, [R1+0x4e8] ;  /* 0x0004e80001057983 */ /* 0x002f280000300800 */
[----:B---3--:R-:W3:Y:S04]  /*4bcd0*/  LDL.LU R26, [R1+0x4e4] ;  /* 0x0004e400011a7983 */ /* 0x008ee80000300800 */
[----:B------:R-:W3:Y:S04]  /*4bce0*/  LDL.LU R27, [R1+0x470] ;  /* 0x00047000011b7983 */ /* 0x000ee80000300800 */
[----:B-----5:R-:W-:Y:S04]  /*4bcf0*/  STS.U8 [R16+UR7+0xbc0], R2 ;  /* 0x000bc00210007988 */ /* 0x020fe80008000007 */
[----:B--2---:R-:W-:Y:S04]  /*4bd00*/  STS.U8 [R16+UR7+0x340], R15 ;  /* 0x0003400f10007988 */ /* 0x004fe80008000007 */
[----:B----4-:R-:W-:Y:S04]  /*4bd10*/  STS.U8 [R16+UR7+0x300], R14 ;  /* 0x0003000e10007988 */ /* 0x010fe80008000007 */
[----:B------:R-:W-:Y:S04]  /*4bd20*/  STS.U8 [R16+UR7+0xb80], R18 ;  /* 0x000b801210007988 */ /* 0x000fe80008000007 */
        /* <DEDUP_REMOVED lines=8> */
[----:B--2---:R-:W2:Y:S04]  /*4bdb0*/  LDL.LU R10, [R1+0x464] ;  /* 0x00046400010a7983 */ /* 0x004ea80000300800 */
[----:B----4-:R-:W4:Y:S04]  /*4bdc0*/  LDL.LU R11, [R1+0x3f0] ;  /* 0x0003f000010b7983 */ /* 0x010f280000300800 */
[----:B-----5:R-:W5:Y:S04]  /*4bdd0*/  LDL.LU R28, [R1+0x3ec] ;  /* 0x0003ec00011c7983 */ /* 0x020f680000300800 */
[----:B------:R0:W-:Y:S04]  /*4bde0*/  STS.U8 [R16+UR7+0x23c0], R0 ;  /* 0x0023c00010007988 */ /* 0x0001e80008000007 */
[----:B------:R-:W5:Y:S04]  /*4bdf0*/  LDL.LU R29, [R1+0x3e8] ;  /* 0x0003e800011d7983 */ /* 0x000f680000300800 */
[----:B------:R1:W-:Y:S04]  /*4be00*/  STS.U8 [R16+UR7+0x2b40], R13 ;  /* 0x002b400d10007988 */ /* 0x0003e80008000007 */
[----:B0-----:R-:W5:Y:S04]  /*4be10*/  LDL.LU R0, [R1+0x3e4] ;  /* 0x0003e40001007983 */ /* 0x001f680000300800 */
[----:B-1----:R-:W5:Y:S04]  /*4be20*/  LDL.LU R13, [R1+0x370] ;  /* 0x00037000010d7983 */ /* 0x002f680000300800 */
[----:B------:R-:W5:Y:S04]  /*4be30*/  LDL.LU R3, [R1+0x36c] ;  /* 0x00036c0001037983 */ /* 0x000f680000300800 */
[----:B------:R-:W5:Y:S04]  /*4be40*/  LDL.LU R12, [R1+0x368] ;  /* 0x00036800010c7983 */ /* 0x000f680000300800 */
[----:B------:R-:W5:Y:S04]  /*4be50*/  LDL.LU R14, [R1+0x364] ;  /* 0x00036400010e7983 */ /* 0x000f680000300800 */
[----:B------:R-:W5:Y:S04]  /*4be60*/  LDL.LU R15, [R1+0x2e0] ;  /* 0x0002e000010f7983 */ /* 0x000f680000300800 */
[----:B------:R-:W5:Y:S04]  /*4be70*/  LDL.LU R2, [R1+0x2dc] ;  /* 0x0002dc0001027983 */ /* 0x000f680000300800 */
[----:B------:R0:W-:Y:S04]  /*4be80*/  STS.U8 [R16+UR7+0x1300], R19 ;  /* 0x0013001310007988 */ /* 0x0001e80008000007 */
[----:B------:R-:W5:Y:S04]  /*4be90*/  LDL.LU R18, [R1+0x2d8] ;  /* 0x0002d80001127983 */ /* 0x000f680000300800 */
[----:B------:R1:W-:Y:S04]  /*4bea0*/  STS.U8 [R16+UR7+0x1340], R17 ;  /* 0x0013401110007988 */ /* 0x0003e80008000007 */
[----:B------:R0:W-:Y:S04]  /*4beb0*/  STS.U8 [R16+UR7+0x1380], R25 ;  /* 0x0013801910007988 */ /* 0x0001e80008000007 */
[----:B------:R0:W-:Y:S04]  /*4bec0*/  STS.U8 [R16+UR7+0x13c0], R23 ;  /* 0x0013c01710007988 */ /* 0x0001e80008000007 */
[----:B------:R1:W-:Y:S04]  /*4bed0*/  STS.U8 [R16+UR7+0x1b40], R22 ;  /* 0x001b401610007988 */ /* 0x0003e80008000007 */
[----:B------:R1:W-:Y:S04]  /*4bee0*/  STS.U8 [R16+UR7+0x1b00], R7 ;  /* 0x001b000710007988 */ /* 0x0003e80008000007 */
[----:B0-----:R-:W5:Y:S04]  /*4bef0*/  LDL.LU R19, [R1+0x2d4] ;  /* 0x0002d40001137983 */ /* 0x001f680000300800 */
[----:B-1----:R-:W5:Y:S04]  /*4bf00*/  LDL.LU R17, [R1+0x260] ;  /* 0x0002600001117983 */ /* 0x002f680000300800 */
        /* <DEDUP_REMOVED lines=9> */
[----:B---3--:R3:W-:Y:S04]  /*4bfa0*/  STS.U8 [R16+UR7+0x33c0], R26 ;  /* 0x0033c01a10007988 */ /* 0x0087e80008000007 */
[----:B0-----:R-:W5:Y:S04]  /*4bfb0*/  LDL.LU R6, [R1+0x16c] ;  /* 0x00016c0001067983 */ /* 0x001f680000300800 */
[----:B-1----:R-:W5:Y:S04]  /*4bfc0*/  LDL.LU R20, [R1+0x168] ;  /* 0x0001680001147983 */ /* 0x002f680000300800 */
[----:B------:R-:W5:Y:S04]  /*4bfd0*/  LDL.LU R21, [R1+0x164] ;  /* 0x0001640001157983 */ /* 0x000f680000300800 */
[----:B------:R-:W5:Y:S04]  /*4bfe0*/  LDL.LU R24, [R1+0xf0] ;  /* 0x0000f00001187983 */ /* 0x000f680000300800 */
[----:B------:R-:W5:Y:S04]  /*4bff0*/  LDL.LU R5, [R1+0xec] ;  /* 0x0000ec0001057983 */ /* 0x000f680000300800 */
[----:B------:R0:W-:Y:S04]  /*4c000*/  STS.U8 [R16+UR7+0x3b40], R27 ;  /* 0x003b401b10007988 */ /* 0x0001e80008000007 */
[----:B---3--:R-:W3:Y:S04]  /*4c010*/  LDL.LU R26, [R1+0xe8] ;  /* 0x0000e800011a7983 */ /* 0x008ee80000300800 */
[----:B0-----:R-:W3:Y:S04]  /*4c020*/  LDL.LU R27, [R1+0xe4] ;  /* 0x0000e400011b7983 */ /* 0x001ee80000300800 */
[----:B------:R0:W-:Y:S04]  /*4c030*/  STS.U8 [R16+UR7+0x3b00], R8 ;  /* 0x003b000810007988 */ /* 0x0001e80008000007 */
[----:B------:R1:W-:Y:S04]  /*4c040*/  STS.U8 [R16+UR7+0x3bc0], R9 ;  /* 0x003bc00910007988 */ /* 0x0003e80008000007 */
[----:B--2---:R2:W-:Y:S04]  /*4c050*/  STS.U8 [R16+UR7+0x3b80], R10 ;  /* 0x003b800a10007988 */ /* 0x0045e80008000007 */
[----:B----4-:R4:W-:Y:S04]  /*4c060*/  STS.U8 [R16+UR7+0x4300], R11 ;  /* 0x0043000b10007988 */ /* 0x0109e80008000007 */
[----:B-----5:R5:W-:Y:S04]  /*4c070*/  STS.U8 [R16+UR7+0x4340], R28 ;  /* 0x0043401c10007988 */ /* 0x020be80008000007 */
[----:B------:R2:W-:Y:S04]  /*4c080*/  STS.U8 [R16+UR7+0x4380], R29 ;  /* 0x0043801d10007988 */ /* 0x0005e80008000007 */
[----:B0-----:R-:W3:Y:S04]  /*4c090*/  LDL.LU R8, [R1+0x5130] ;  /* 0x0051300001087983 */ /* 0x001ee80000300800 */
[----:B-1----:R-:W3:Y:S04]  /*4c0a0*/  LDL.LU R9, [R1+0x512c] ;  /* 0x00512c0001097983 */ /* 0x002ee80000300800 */
[----:B--2---:R-:W2:Y:S04]  /*4c0b0*/  LDL.LU R10, [R1+0x5128] ;  /* 0x00512800010a7983 */ /* 0x004ea80000300800 */
[----:B----4-:R-:W4:Y:S04]  /*4c0c0*/  LDL.LU R11, [R1+0x5124] ;  /* 0x00512400010b7983 */ /* 0x010f280000300800 */
[----:B-----5:R-:W5:Y:S04]  /*4c0d0*/  LDL.LU R28, [R1+0x18] ;  /* 0x00001800011c7983 */ /* 0x020f680000300800 */
[----:B------:R0:W-:Y:S04]  /*4c0e0*/  STS.U8 [R16+UR7+0x43c0], R0 ;  /* 0x0043c00010007988 */ /* 0x0001e80008000007 */
[----:B------:R-:W3:Y:S04]  /*4c0f0*/  LDL.LU R29, [R1+0x14] ;  /* 0x00001400011d7983 */ /* 0x000ee80000300800 */
[----:B------:R1:W-:Y:S04]  /*4c100*/  STS.U8 [R16+UR7+0x4b40], R13 ;  /* 0x004b400d10007988 */ /* 0x0003e80008000007 */
[----:B0-----:R-:W3:Y:S04]  /*4c110*/  LDL.LU R0, [R1+0x10] ;  /* 0x0000100001007983 */ /* 0x001ee80000300800 */
[----:B-1----:R-:W3:Y:S04]  /*4c120*/  LDL.LU R13, [R1+0xc] ;  /* 0x00000c00010d7983 */ /* 0x002ee80000300800 */
[----:B----4-:R-:W-:Y:S04]  /*4c130*/  STL [R1+0x5090], R11 ;  /* 0x0050900b01007387 */ /* 0x010fe80000100800 */
[----:B--2---:R-:W-:Y:S04]  /*4c140*/  STL [R1+0x5094], R10 ;  /* 0x0050940a01007387 */ /* 0x004fe80000100800 */
[----:B------:R-:W-:Y:S04]  /*4c150*/  STL [R1+0x5114], R4 ;  /* 0x0051140401007387 */ /* 0x000fe80000100800 */
[----:B---3--:R0:W-:Y:S04]  /*4c160*/  STS.U8 [R16+UR7+0x7b80], R13 ;  /* 0x007b800d10007988 */ /* 0x0081e80008000007 */
[----:B0-----:R-:W2:Y:S04]  /*4c170*/  LDL.LU R13, [R1+0x8ac] ;  /* 0x0008ac00010d7983 */ /* 0x001ea80000300800 */
[----:B------:R0:W-:Y:S02]  /*4c180*/  STS.U8 [R16+UR7+0x5340], R2 ;  /* 0x0053400210007988 */ /* 0x0001e40008000007 */
[----:B0-----:R-:W-:-:S02]  /*4c190*/  LOP3.LUT R2, R4, 0x20, RZ, 0x3c, !PT ;  /* 0x0000002004027812 */ /* 0x001fc400078e3cff */
[----:B--2---:R0:W-:Y:S04]  /*4c1a0*/  STL [R1+0x5120], R13 ;  /* 0x0051200d01007387 */ /* 0x0041e80000100800 */
[----:B0-----:R-:W2:Y:S04]  /*4c1b0*/  LDL.LU R13, [R1+0x8d0] ;  /* 0x0008d000010d7983 */ /* 0x001ea80000300800 */
[----:B------:R-:W3:Y:S04]  /*4c1c0*/  LDL.LU R4, [R1+0x7e0] ;  /* 0x0007e00001047983 */ /* 0x000ee80000300800 */
        /* <DEDUP_REMOVED lines=52> */
[----:B------:R0:W-:Y:S04]  /*4c510*/  STL [R1+0x5098], R16 ;  /* 0x0050981001007387 */ /* 0x0001e80000100800 */
[----:B--2---:R1:W-:Y:S04]  /*4c520*/  STS.U8 [R2+UR7+0x400], R13 ;  /* 0x0004000d02007988 */ /* 0x0043e80008000007 */
[----:B0-----:R-:W2:Y:S04]  /*4c530*/  LDL.LU R16, [R1+0x8a4] ;  /* 0x0008a40001107983 */ /* 0x001ea80000300800 */
[----:B-1----:R-:W2:Y:S04]  /*4c540*/  LDL.LU R13, [R1+0x5120] ;  /* 0x00512000010d7983 */ /* 0x002ea80000300800 */
[----:B---3--:R-:W-:Y:S04]  /*4c550*/  STS.U8 [R2+UR7+0x480], R4 ;  /* 0x0004800402007988 */ /* 0x008fe80008000007 */
[----:B--2---:R0:W-:Y:S04]  /*4c560*/  STS.U8 [R2+UR7+0x440], R13 ;  /* 0x0004400d02007988 */ /* 0x0041e80008000007 */
[----:B0-----:R-:W2:Y:S04]  /*4c570*/  LDL.LU R13, [R1+0x458] ;  /* 0x00045800010d7983 */ /* 0x001ea80000300800 */
[----:B------:R-:W3:Y:S04]  /*4c580*/  LDL.LU R4, [R1+0x511c] ;  /* 0x00511c0001047983 */ /* 0x000ee80000300800 */
[----:B----4-:R0:W-:Y:S04]  /*4c590*/  STS.U8 [R2+UR7+0x34c0], R28 ;  /* 0x0034c01c02007988 */ /* 0x0101e80008000007 */
[----:B------:R1:W-:Y:S04]  /*4c5a0*/  STS.U8 [R2+UR7+0x3c40], R29 ;  /* 0x003c401d02007988 */ /* 0x0003e80008000007 */
[----:B0-----:R-:W4:Y:S04]  /*4c5b0*/  LDL.LU R28, [R1+0x454] ;  /* 0x00045400011c7983 */ /* 0x001f280000300800 */
[----:B-1----:R-:W2:Y:S04]  /*4c5c0*/  LDL.LU R29, [R1+0x3e0] ;  /* 0x0003e000011d7983 */ /* 0x002ea80000300800 */
[----:B---3--:R0:W-:Y:S04]  /*4c5d0*/  STS.U8 [R2+UR7+0xc40], R4 ;  /* 0x000c400402007988 */ /* 0x0081e80008000007 */
[----:B0-----:R-:W3:Y:S04]  /*4c5e0*/  LDL.LU R4, [R1+0x3d8] ;  /* 0x0003d80001047983 */ /* 0x001ee80000300800 */
[----:B------:R-:W-:Y:S04]  /*4c5f0*/  STS.U8 [R2+UR7+0x3c00], R0 ;  /* 0x003c000002007988 */ /* 0x000fe80008000007 */
[----:B--2---:R-:W-:Y:S04]  /*4c600*/  STS.U8 [R2+UR7+0x3cc0], R13 ;  /* 0x003cc00d02007988 */ /* 0x004fe80008000007 */
[----:B------:R-:W-:Y:S04]  /*4c610*/  STS.U8 [R2+UR7+0x4c0], R16 ;  /* 0x0004c01002007988 */ /* 0x000fe80008000007 */
[----:B------:R-:W-:Y:S04]  /*4c620*/  STS.U8 [R2+UR7+0xc00], R8 ;  /* 0x000c000802007988 */ /* 0x000fe80008000007 */
        /* <DEDUP_REMOVED lines=12> */
[----:B------:R-:W5:Y:S04]  /*4c6f0*/  LDL.LU R13, [R1+0x360] ;  /* 0x00036000010d7983 */ /* 0x000f680000300800 */
[----:B------:R-:W3:Y:S04]  /*4c700*/  LDL.LU R16, [R1+0x35c] ;  /* 0x00035c0001107983 */ /* 0x000ee80000300800 */
        /* <DEDUP_REMOVED lines=33> */
[----:B------:R-:W4:Y:S04]  /*4c920*/  LDL.LU R27, [R1+0x1c] ;  /* 0x00001c00011b7983 */ /* 0x000f280000300800 */
[----:B------:R0:W-:Y:S04]  /*4c930*/  STS.U8 [R2+UR7+0x3c80], R28 ;  /* 0x003c801c02007988 */ /* 0x0001e80008000007 */
[----:B------:R1:W-:Y:S04]  /*4c940*/  STS.U8 [R2+UR7+0x4400], R29 ;  /* 0x0044001d02007988 */ /* 0x0003e80008000007 */
[----:B0-----:R-:W4:Y:S04]  /*4c950*/  LDL.LU R28, [R1+0x8] ;  /* 0x00000800011c7983 */ /* 0x001f280000300800 */
[----:B-1----:R-:W4:Y:S04]  /*4c960*/  LDL.LU R29, [R1+0x4] ;  /* 0x00000400011d7983 */ /* 0x002f280000300800 */
[----:B--2---:R0:W-:Y:S04]  /*4c970*/  STS.U8 [R2+UR7+0x4440], R4 ;  /* 0x0044400402007988 */ /* 0x0041e80008000007 */
[----:B0-----:R-:W2:Y:S04]  /*4c980*/  LDL.LU R4, [R1+0x5118] ;  /* 0x0051180001047983 */ /* 0x001ea80000300800 */
[----:B---3--:R-:W-:Y:S04]  /*4c990*/  STS.U8 [R2+UR7+0x44c0], R0 ;  /* 0x0044c00002007988 */ /* 0x008fe80008000007 */
[----:B--2---:R0:W-:Y:S04]  /*4c9a0*/  STS.U8 [R2+UR7+0x4480], R4 ;  /* 0x0044800402007988 */ /* 0x0041e80008000007 */
[----:B0-----:R-:W2:Y:S04]  /*4c9b0*/  LDL.LU R4, [R1+0x5114] ;  /* 0x0051140001047983 */ /* 0x001ea80000300800 */
[----:B------:R-:W3:Y:S04]  /*4c9c0*/  LDL.LU R0, [R1+0x5110] ;  /* 0x0051100001007983 */ /* 0x000ee80000300800 */
[----:B-----5:R0:W-:Y:S04]  /*4c9d0*/  STS.U8 [R2+UR7+0x4c40], R13 ;  /* 0x004c400d02007988 */ /* 0x0201e80008000007 */
[----:B------:R2:W-:Y:S04]  /*4c9e0*/  STS.U8 [R2+UR7+0x4cc0], R8 ;  /* 0x004cc00802007988 */ /* 0x0005e80008000007 */
[----:B0-----:R-:W5:Y:S01]  /*4c9f0*/  LDL.LU R13, [R1+0x510c] ;  /* 0x00510c00010d7983 */ /* 0x001f620000300800 */
[----:B--2---:R-:W-:-:S03]  /*4ca00*/  LOP3.LUT R8, R4, 0x28, RZ, 0x3c, !PT ;  /* 0x0000002804087812 */ /* 0x004fc600078e3cff */
[----:B------:R0:W-:Y:S04]  /*4ca10*/  STL [R1+0x50f8], R4 ;  /* 0x0050f80401007387 */ /* 0x0001e80000100800 */
[----:B0-----:R-:W2:Y:S04]  /*4ca20*/  LDL.LU R4, [R1+0x884] ;  /* 0x0008840001047983 */ /* 0x001ea80000300800 */
        /* <DEDUP_REMOVED lines=14> */
[----:B--2---:R0:W-:Y:S04]  /*4cb10*/  STL [R1+0x5108], R4 ;  /* 0x0051080401007387 */ /* 0x0041e80000100800 */
[----:B0-----:R-:W2:Y:S04]  /*4cb20*/  LDL.LU R4, [R1+0x8a0] ;  /* 0x0008a00001047983 */ /* 0x001ea80000300800 */
        /* <DEDUP_REMOVED lines=13> */
[----:B------:R0:W-:Y:S04]  /*4cc00*/  STS.U8 [R2+UR7+0x6c40], R7 ;  /* 0x006c400702007988 */ /* 0x0001e80008000007 */
[----:B------:R-:W2:Y:S04]  /*4cc10*/  LDL.LU R22, [R1+0x5cc] ;  /* 0x0005cc0001167983 */ /* 0x000ea80000300800 */
[----:B----4-:R1:W-:Y:S04]  /*4cc20*/  STS.U8 [R2+UR7+0x6c00], R6 ;  /* 0x006c000602007988 */ /* 0x0103e80008000007 */
[----:B------:R4:W-:Y:S04]  /*4cc30*/  STS.U8 [R2+UR7+0x6cc0], R20 ;  /* 0x006cc01402007988 */ /* 0x0009e80008000007 */
[----:B------:R0:W-:Y:S04]  /*4cc40*/  STS.U8 [R2+UR7+0x6c80], R21 ;  /* 0x006c801502007988 */ /* 0x0001e80008000007 */
[----:B------:R1:W-:Y:S04]  /*4cc50*/  STS.U8 [R2+UR7+0x7400], R24 ;  /* 0x0074001802007988 */ /* 0x0003e80008000007 */
[----:B------:R3:W-:Y:S04]  /*4cc60*/  STS.U8 [R2+UR7+0x7440], R5 ;  /* 0x0074400502007988 */ /* 0x0007e80008000007 */
[----:B0-----:R-:W2:Y:S04]  /*4cc70*/  LDL.LU R7, [R1+0x5c8] ;  /* 0x0005c80001077983 */ /* 0x001ea80000300800 */
[----:B-1----:R-:W2:Y:S04]  /*4cc80*/  LDL.LU R6, [R1+0x5c4] ;  /* 0x0005c40001067983 */ /* 0x002ea80000300800 */
[----:B----4-:R-:W4:Y:S04]  /*4cc90*/  LDL.LU R20, [R1+0x550] ;  /* 0x0005500001147983 */ /* 0x010f280000300800 */
[----:B------:R-:W4:Y:S04]  /*4cca0*/  LDL.LU R21, [R1+0x54c] ;  /* 0x00054c0001157983 */ /* 0x000f280000300800 */
[----:B------:R-:W4:Y:S04]  /*4ccb0*/  LDL.LU R24, [R1+0x548] ;  /* 0x0005480001187983 */ /* 0x000f280000300800 */
[----:B------:R0:W-:Y:S04]  /*4ccc0*/  STS.U8 [R2+UR7+0x7480], R26 ;  /* 0x0074801a02007988 */ /* 0x0001e80008000007 */
[----:B---3--:R-:W3:Y:S04]  /*4ccd0*/  LDL.LU R5, [R1+0x544] ;  /* 0x0005440001057983 */ /* 0x008ee80000300800 */
[----:B------:R1:W-:Y:S04]  /*4cce0*/  STS.U8 [R2+UR7+0x74c0], R27 ;  /* 0x0074c01b02007988 */ /* 0x0003e80008000007 */
[----:B------:R0:W-:Y:S04]  /*4ccf0*/  STS.U8 [R2+UR7+0x7c40], R28 ;  /* 0x007c401c02007988 */ /* 0x0001e80008000007 */
[----:B------:R0:W-:Y:S04]  /*4cd00*/  STS.U8 [R2+UR7+0x7c00], R29 ;  /* 0x007c001d02007988 */ /* 0x0001e80008000007 */
[----:B-----5:R5:W-:Y:S04]  /*4cd10*/  STS.U8 [R2+UR7+0x7cc0], R13 ;  /* 0x007cc00d02007988 */ /* 0x020be80008000007 */
[----:B------:R5:W-:Y:S04]  /*4cd20*/  STS.U8 [R2+UR7+0x7c80], R0 ;  /* 0x007c800002007988 */ /* 0x000be80008000007 */
[----:B0-----:R-:W3:Y:S04]  /*4cd30*/  LDL.LU R26, [R1+0x4d0] ;  /* 0x0004d000011a7983 */ /* 0x001ee80000300800 */
[----:B-1----:R-:W3:Y:S04]  /*4cd40*/  LDL.LU R27, [R1+0x4cc] ;  /* 0x0004cc00011b7983 */ /* 0x002ee80000300800 */
[----:B------:R-:W3:Y:S04]  /*4cd50*/  LDL.LU R28, [R1+0x4c8] ;  /* 0x0004c800011c7983 */ /* 0x000ee80000300800 */
[----:B------:R-:W3:Y:S04]  /*4cd60*/  LDL.LU R29, [R1+0x4c4] ;  /* 0x0004c400011d7983 */ /* 0x000ee80000300800 */
[----:B-----5:R-:W5:Y:S04]  /*4cd70*/  LDL.LU R13, [R1+0x450] ;  /* 0x00045000010d7983 */ /* 0x020f680000300800 */
[----:B------:R-:W3:Y:S04]  /*4cd80*/  LDL.LU R0, [R1+0x888] ;  /* 0x0008880001007983 */ /* 0x000ee80000300800 */
[----:B------:R0:W-:Y:S04]  /*4cd90*/  STL [R1+0x509c], R2 ;  /* 0x00509c0201007387 */ /* 0x0001e80000100800 */
[----:B0-----:R-:W3:Y:S04]  /*4cda0*/  LDL.LU R2, [R1+0x88c] ;  /* 0x00088c0001027983 */ /* 0x001ee80000300800 */
[----:B--2---:R0:W-:Y:S04]  /*4cdb0*/  STS.U8 [R8+UR7+0x500], R4 ;  /* 0x0005000408007988 */ /* 0x0041e80008000007 */
[----:B0-----:R-:W2:Y:S04]  /*4cdc0*/  LDL.LU R4, [R1+0x5108] ;  /* 0x0051080001047983 */ /* 0x001ea80000300800 */
[----:B--2---:R0:W-:Y:S04]  /*4cdd0*/  STS.U8 [R8+UR7+0x5c0], R4 ;  /* 0x0005c00408007988 */ /* 0x0041e80008000007 */
[----:B0-----:R-:W2:Y:S04]  /*4cde0*/  LDL.LU R4, [R1+0x3d0] ;  /* 0x0003d00001047983 */ /* 0x001ea80000300800 */
[----:B--2---:R0:W-:Y:S04]  /*4cdf0*/  STL [R1+0x50fc], R4 ;  /* 0x0050fc0401007387 */ /* 0x0041e80000100800 */
[----:B0-----:R-:W2:Y:S04]  /*4ce00*/  LDL.LU R4, [R1+0x444] ;  /* 0x0004440001047983 */ /* 0x001ea80000300800 */
[----:B--2---:R0:W-:Y:S04]  /*4ce10*/  STL [R1+0x5100], R4 ;  /* 0x0051000401007387 */ /* 0x0041e80000100800 */
[----:B0-----:R-:W2:Y:S04]  /*4ce20*/  LDL.LU R4, [R1+0x448] ;  /* 0x0004480001047983 */ /* 0x001ea80000300800 */
[----:B---3--:R-:W-:Y:S04]  /*4ce30*/  STS.U8 [R8+UR7+0x3500], R26 ;  /* 0x0035001a08007988 */ /* 0x008fe80008000007 */
        /* <DEDUP_REMOVED lines=51> */
[----:B-----5:R-:W5:Y:S04]  /*4d170*/  LDL.LU R24, [R1+0x48] ;  /* 0x0000480001187983 */ /* 0x020f680000300800 */
        /* <DEDUP_REMOVED lines=10> */
[----:B------:R-:W-:Y:S04]  /*4d220*/  STS.U8 [R8+UR7+0x4580], R27 ;  /* 0x0045801b08007988 */ /* 0x000fe80008000007 */
[----:B------:R-:W-:Y:S04]  /*4d230*/  STS.U8 [R8+UR7+0x45c0], R28 ;  /* 0x0045c01c08007988 */ /* 0x000fe80008000007 */
[----:B------:R-:W-:Y:S04]  /*4d240*/  STS.U8 [R8+UR7+0x4d40], R29 ;  /* 0x004d401d08007988 */ /* 0x000fe80008000007 */
[----:B------:R-:W-:Y:S04]  /*4d250*/  STS.U8 [R8+UR7+0x4d00], R2 ;  /* 0x004d000208007988 */ /* 0x000fe80008000007 */
[----:B--2---:R0:W-:Y:S04]  /*4d260*/  STS.U8 [R8+UR7+0x4500], R4 ;  /* 0x0045000408007988 */ /* 0x0041e80008000007 */
[----:B0-----:R-:W2:Y:S04]  /*4d270*/  LDL.LU R4, [R1+0x50f8] ;  /* 0x0050f80001047983 */ /* 0x001ea80000300800 */
[----:B------:R-:W3:Y:S04]  /*4d280*/  LDL.LU R26, [R1+0x50f4] ;  /* 0x0050f400011a7983 */ /* 0x000ee80000300800 */
[----:B------:R-:W2:Y:S04]  /*4d290*/  LDL.LU R27, [R1+0x50f0] ;  /* 0x0050f000011b7983 */ /* 0x000ea80000300800 */
[----:B------:R-:W2:Y:S04]  /*4d2a0*/  LDL.LU R28, [R1+0x50ec] ;  /* 0x0050ec00011c7983 */ /* 0x000ea80000300800 */
[----:B------:R-:W2:Y:S04]  /*4d2b0*/  LDL.LU R29, [R1+0x50e8] ;  /* 0x0050e800011d7983 */ /* 0x000ea80000300800 */
[----:B------:R-:W2:Y:S04]  /*4d2c0*/  LDL.LU R2, [R1+0x794] ;  /* 0x0007940001027983 */ /* 0x000ea80000300800 */
        /* <DEDUP_REMOVED lines=21> */
[----:B------:R-:W-:Y:S04]  /*4d420*/  STS.U8 [R8+UR7+0x4dc0], R0 ;  /* 0x004dc00008007988 */ /* 0x000fe80008000007 */
[----:B--2---:R0:W-:Y:S04]  /*4d430*/  STL [R1+0x50e4], R2 ;  /* 0x0050e40201007387 */ /* 0x0041e80000100800 */
[----:B0-----:R-:W2:Y:S04]  /*4d440*/  LDL.LU R2, [R1+0x880] ;  /* 0x0008800001027983 */ /* 0x001ea80000300800 */
        /* <DEDUP_REMOVED lines=21> */
[----:B------:R-:W-:-:S03]  /*4d5a0*/  LOP3.LUT R0, R4, 0x30, RZ, 0x3c, !PT ;  /* 0x0000003004007812 */ /* 0x000fc600078e3cff */
[----:B------:R0:W-:Y:S04]  /*4d5b0*/  STL [R1+0x50d4], R4 ;  /* 0x0050d40401007387 */ /* 0x0001e80000100800 */
[----:B0-----:R-:W4:Y:S04]  /*4d5c0*/  LDL.LU R4, [R1+0x798] ;  /* 0x0007980001047983 */ /* 0x001f280000300800 */
[----:B------:R-:W-:Y:S04]  /*4d5d0*/  STS.U8 [R8+UR7+0x7d40], R29 ;  /* 0x007d401d08007988 */ /* 0x000fe80008000007 */
[----:B------:R0:W-:Y:S04]  /*4d5e0*/  STL [R1+0x50a0], R29 ;  /* 0x0050a01d01007387 */ /* 0x0001e80000100800 */
[----:B------:R-:W-:Y:S04]  /*4d5f0*/  STS.U8 [R8+UR7+0x7d00], R28 ;  /* 0x007d001c08007988 */ /* 0x000fe80008000007 */
[----:B------:R-:W-:Y:S04]  /*4d600*/  STS.U8 [R8+UR7+0x7dc0], R27 ;  /* 0x007dc01b08007988 */ /* 0x000fe80008000007 */
[----:B---3--:R-:W-:Y:S04]  /*4d610*/  STS.U8 [R8+UR7+0x7d80], R26 ;  /* 0x007d801a08007988 */ /* 0x008fe80008000007 */
[----:B0-----:R-:W3:Y:S04]  /*4d620*/  LDL.LU R29, [R1+0x79c] ;  /* 0x00079c00011d7983 */ /* 0x001ee80000300800 */
[----:B------:R0:W-:Y:S04]  /*4d630*/  STL [R1+0x50a4], R28 ;  /* 0x0050a41c01007387 */ /* 0x0001e80000100800 */
[----:B0-----:R-:W3:Y:S04]  /*4d640*/  LDL.LU R28, [R1+0x7a0] ;  /* 0x0007a000011c7983 */ /* 0x001ee80000300800 */
[----:B------:R0:W-:Y:S04]  /*4d650*/  STL [R1+0x50a8], R27 ;  /* 0x0050a81b01007387 */ /* 0x0001e80000100800 */
[----:B0-----:R-:W3:Y:S04]  /*4d660*/  LDL.LU R27, [R1+0x854] ;  /* 0x00085400011b7983 */ /* 0x001ee80000300800 */
[----:B------:R-:W3:Y:S04]  /*4d670*/  LDL.LU R8, [R1+0x858] ;  /* 0x0008580001087983 */ /* 0x000ee80000300800 */
[----:B------:R0:W-:Y:S04]  /*4d680*/  STL [R1+0x50ac], R26 ;  /* 0x0050ac1a01007387 */ /* 0x0001e80000100800 */
[----:B0-----:R-:W3:Y:S04]  /*4d690*/  LDL.LU R26, [R1+0x85c] ;  /* 0x00085c00011a7983 */ /* 0x001ee80000300800 */
[----:B--2---:R0:W-:Y:S04]  /*4d6a0*/  STS.U8 [R0+UR7+0x600], R2 ;  /* 0x0006000200007988 */ /* 0x0041e80008000007 */
[----:B0-----:R-:W2:Y:S04]  /*4d6b0*/  LDL.LU R2, [R1+0x50e4] ;  /* 0x0050e40001027983 */ /* 0x001ea80000300800 */
[----:B----4-:R0:W-:Y:S04]  /*4d6c0*/  STS.U8 [R0+UR7+0xec0], R4 ;  /* 0x000ec00400007988 */ /* 0x0101e80008000007 */
[----:B0-----:R-:W4:Y:S04]  /*4d6d0*/  LDL.LU R4, [R1+0x3c0] ;  /* 0x0003c00001047983 */ /* 0x001f280000300800 */
[----:B----4-:R0:W-:Y:S04]  /*4d6e0*/  STL [R1+0x50d8], R4 ;  /* 0x0050d80401007387 */ /* 0x0101e80000100800 */
[----:B0-----:R-:W4:Y:S04]  /*4d6f0*/  LDL.LU R4, [R1+0x434] ;  /* 0x0004340001047983 */ /* 0x001f280000300800 */
[----:B----4-:R0:W-:Y:S04]  /*4d700*/  STL [R1+0x50dc], R4 ;  /* 0x0050dc0401007387 */ /* 0x0101e80000100800 */
[----:B0-----:R-:W4:Y:S04]  /*4d710*/  LDL.LU R4, [R1+0x438] ;  /* 0x0004380001047983 */ /* 0x001f280000300800 */
[----:B---3--:R-:W-:Y:S04]  /*4d720*/  STS.U8 [R0+UR7+0x640], R26 ;  /* 0x0006401a00007988 */ /* 0x008fe80008000007 */
        /* <DEDUP_REMOVED lines=18> */
[----:B----4-:R0:W-:Y:S04]  /*4d850*/  STL [R1+0x50e0], R4 ;  /* 0x0050e00401007387 */ /* 0x0101e80000100800 */
        /* <DEDUP_REMOVED lines=71> */
[----:B------:R-:W3:Y:S04]  /*4dcd0*/  LDL.LU R24, [R1+0x50c4] ;  /* 0x0050c40001187983 */ /* 0x000ee80000300800 */
        /* <DEDUP_REMOVED lines=21> */
[----:B------:R1:W-:Y:S04]  /*4de30*/  STS.U8 [R0+UR7+0x7600], R22 ;  /* 0x0076001600007988 */ /* 0x0003e80008000007 */
[----:B------:R2:W-:Y:S04]  /*4de40*/  STS.U8 [R0+UR7+0x4ec0], R8 ;  /* 0x004ec00800007988 */ /* 0x0005e80008000007 */
[----:B0-----:R-:W4:Y:S04]  /*4de50*/  LDL.LU R23, [R1+0x4a8] ;  /* 0x0004a80001177983 */ /* 0x001f280000300800 */
[----:B-1----:R-:W4:Y:S01]  /*4de60*/  LDL.LU R22, [R1+0x4a4] ;  /* 0x0004a40001167983 */ /* 0x002f220000300800 */
[----:B--2---:R-:W-:-:S03]  /*4de70*/  LOP3.LUT R8, R4, 0x38, RZ, 0x3c, !PT ;  /* 0x0000003804087812 */ /* 0x004fc600078e3cff */
[----:B------:R0:W-:Y:S04]  /*4de80*/  STL [R1+0x50b0], R4 ;  /* 0x0050b00401007387 */ /* 0x0001e80000100800 */
[----:B---3--:R-:W-:Y:S04]  /*4de90*/  STS.U8 [R0+UR7+0x7e40], R24 ;  /* 0x007e401800007988 */ /* 0x008fe80008000007 */
[----:B-----5:R-:W-:Y:S04]  /*4dea0*/  STS.U8 [R0+UR7+0x7e00], R21 ;  /* 0x007e001500007988 */ /* 0x020fe80008000007 */
[----:B----4-:R-:W-:Y:S04]  /*4deb0*/  STS.U8 [R0+UR7+0x7ec0], R20 ;  /* 0x007ec01400007988 */ /* 0x010fe80008000007 */
[----:B------:R-:W-:Y:S04]  /*4dec0*/  STS.U8 [R0+UR7+0x7e80], R6 ;  /* 0x007e800600007988 */ /* 0x000fe80008000007 */
[----:B0-----:R-:W2:Y:S04]  /*4ded0*/  LDL.LU R4, [R1+0x78c] ;  /* 0x00078c0001047983 */ /* 0x001ea80000300800 */
[----:B------:R0:W-:Y:S04]  /*4dee0*/  STL [R1+0x50b4], R24 ;  /* 0x0050b41801007387 */ /* 0x0001e80000100800 */
[----:B0-----:R-:W3:Y:S04]  /*4def0*/  LDL.LU R24, [R1+0x790] ;  /* 0x0007900001187983 */ /* 0x001ee80000300800 */
[----:B------:R0:W-:Y:S04]  /*4df00*/  STL [R1+0x50b8], R21 ;  /* 0x0050b81501007387 */ /* 0x0001e80000100800 */
[----:B0-----:R-:W4:Y:S04]  /*4df10*/  LDL.LU R21, [R1+0x844] ;  /* 0x0008440001157983 */ /* 0x001f280000300800 */
[----:B------:R0:W-:Y:S04]  /*4df20*/  STL [R1+0x50bc], R20 ;  /* 0x0050bc1401007387 */ /* 0x0001e80000100800 */
[----:B0-----:R-:W5:Y:S04]  /*4df30*/  LDL.LU R20, [R1+0x848] ;  /* 0x0008480001147983 */ /* 0x001f680000300800 */
[----:B------:R-:W5:Y:S04]  /*4df40*/  LDL.LU R6, [R1+0x84c] ;  /* 0x00084c0001067983 */ /* 0x000f680000300800 */
[----:B------:R0:W-:Y:S04]  /*4df50*/  STL [R1+0x50c0], R0 ;  /* 0x0050c00001007387 */ /* 0x0001e80000100800 */
[----:B0-----:R-:W5:Y:S04]  /*4df60*/  LDL.LU R0, [R1+0x850] ;  /* 0x0008500001007983 */ /* 0x001f680000300800 */
[----:B------:R0:W-:Y:S04]  /*4df70*/  STS.U8 [R8+UR7+0x2f00], R7 ;  /* 0x002f000708007988 */ /* 0x0001e80008000007 */
[----:B------:R1:W-:Y:S04]  /*4df80*/  STS.U8 [R8+UR7+0x2fc0], R5 ;  /* 0x002fc00508007988 */ /* 0x0003e80008000007 */
[----:B------:R1:W-:Y:S04]  /*4df90*/  STS.U8 [R8+UR7+0x3740], R13 ;  /* 0x0037400d08007988 */ /* 0x0003e80008000007 */
[----:B0-----:R-:W5:Y:S04]  /*4dfa0*/  LDL.LU R7, [R1+0x430] ;  /* 0x0004300001077983 */ /* 0x001f680000300800 */
[----:B-1----:R-:W5:Y:S04]  /*4dfb0*/  LDL.LU R5, [R1+0x42c] ;  /* 0x00042c0001057983 */ /* 0x002f680000300800 */
[----:B------:R-:W5:Y:S04]  /*4dfc0*/  LDL.LU R13, [R1+0x428] ;  /* 0x00042800010d7983 */ /* 0x000f680000300800 */
        /* <DEDUP_REMOVED lines=19> */
[----:B--2---:R-:W-:Y:S04]  /*4e100*/  STS.U8 [R8+UR7+0xf00], R4 ;  /* 0x000f000408007988 */ /* 0x004fe80008000007 */
[----:B---3--:R-:W-:Y:S04]  /*4e110*/  STS.U8 [R8+UR7+0xf40], R24 ;  /* 0x000f401808007988 */ /* 0x008fe80008000007 */
[----:B----4-:R-:W-:Y:S04]  /*4e120*/  STS.U8 [R8+UR7+0x7c0], R21 ;  /* 0x0007c01508007988 */ /* 0x010fe80008000007 */
[----:B-----5:R-:W-:Y:S04]  /*4e130*/  STS.U8 [R8+UR7+0x780], R20 ;  /* 0x0007801408007988 */ /* 0x020fe80008000007 */
[----:B------:R0:W-:Y:S04]  /*4e140*/  STS.U8 [R8+UR7+0x700], R0 ;  /* 0x0007000008007988 */ /* 0x0001e80008000007 */
[----:B0-----:R-:W2:Y:S04]  /*4e150*/  LDL.LU R0, [R1+0x424] ;  /* 0x0004240001007983 */ /* 0x001ea80000300800 */
[----:B------:R-:W3:Y:S04]  /*4e160*/  LDL.LU R20, [R1+0x3b0] ;  /* 0x0003b00001147983 */ /* 0x000ee80000300800 */
[----:B------:R-:W4:Y:S04]  /*4e170*/  LDL.LU R21, [R1+0x3ac] ;  /* 0x0003ac0001157983 */ /* 0x000f280000300800 */
        /* <DEDUP_REMOVED lines=22> */
[----:B0-----:R-:W5:Y:S04]  /*4e2e0*/  LDL.LU R6, [R1+0x78] ;  /* 0x0000780001067983 */ /* 0x001f680000300800 */
[----:B------:R-:W5:Y:S04]  /*4e2f0*/  LDL.LU R9, [R1+0x70] ;  /* 0x0000700001097983 */ /* 0x000f680000300800 */
[----:B------:R-:W5:Y:S04]  /*4e300*/  LDL.LU R23, [R1+0x6c] ;  /* 0x00006c0001177983 */ /* 0x000f680000300800 */
[----:B------:R-:W5:Y:S04]  /*4e310*/  LDL.LU R22, [R1+0x64] ;  /* 0x0000640001167983 */ /* 0x000f680000300800 */
[----:B-1----:R-:W5:Y:S04]  /*4e320*/  LDL.LU R5, [R1+0x2c] ;  /* 0x00002c0001057983 */ /* 0x002f680000300800 */
[----:B------:R-:W5:Y:S04]  /*4e330*/  LDL.LU R7, [R1+0x28] ;  /* 0x0000280001077983 */ /* 0x000f680000300800 */
[----:B------:R-:W5:Y:S04]  /*4e340*/  LDL.LU R13, [R1+0x24] ;  /* 0x00002400010d7983 */ /* 0x000f680000300800 */
[----:B--2---:R0:W-:Y:S04]  /*4e350*/  STS.U8 [R8+UR7+0x3f80], R0 ;  /* 0x003f800008007988 */ /* 0x0041e80008000007 */
[----:B---3--:R1:W-:Y:S04]  /*4e360*/  STS.U8 [R8+UR7+0x4700], R20 ;  /* 0x0047001408007988 */ /* 0x0083e80008000007 */
[----:B----4-:R2:W-:Y:S04]  /*4e370*/  STS.U8 [R8+UR7+0x4740], R21 ;  /* 0x0047401508007988 */ /* 0x0105e80008000007 */
[----:B-----5:R3:W-:Y:S04]  /*4e380*/  STS.U8 [R8+UR7+0x4780], R24 ;  /* 0x0047801808007988 */ /* 0x0207e80008000007 */
[----:B------:R4:W-:Y:S04]  /*4e390*/  STS.U8 [R8+UR7+0x47c0], R4 ;  /* 0x0047c00408007988 */ /* 0x0009e80008000007 */
[----:B------:R5:W-:Y:S04]  /*4e3a0*/  STS.U8 [R8+UR7+0x4f40], R26 ;  /* 0x004f401a08007988 */ /* 0x000be80008000007 */
[----:B0-----:R-:W5:Y:S04]  /*4e3b0*/  LDL.LU R0, [R1+0x50c0] ;  /* 0x0050c00001007983 */ /* 0x001f680000300800 */
[----:B-1----:R-:W5:Y:S04]  /*4e3c0*/  LDL.LU R20, [R1+0x50bc] ;  /* 0x0050bc0001147983 */ /* 0x002f680000300800 */
[----:B--2---:R-:W2:Y:S04]  /*4e3d0*/  LDL.LU R21, [R1+0x50b8] ;  /* 0x0050b80001157983 */ /* 0x004ea80000300800 */
[----:B---3--:R-:W3:Y:S04]  /*4e3e0*/  LDL.LU R24, [R1+0x50b4] ;  /* 0x0050b40001187983 */ /* 0x008ee80000300800 */
[----:B----4-:R-:W4:Y:S04]  /*4e3f0*/  LDL.LU R4, [R1+0x50b0] ;  /* 0x0050b00001047983 */ /* 0x010f280000300800 */
[----:B-----5:R-:W5:Y:S04]  /*4e400*/  LDL.LU R26, [R1+0x50ac] ;  /* 0x0050ac00011a7983 */ /* 0x020f680000300800 */
[----:B------:R0:W-:Y:S04]  /*4e410*/  STS.U8 [R8+UR7+0x4f00], R27 ;  /* 0x004f001b08007988 */ /* 0x0001e80008000007 */
        /* <DEDUP_REMOVED lines=10> */
[----:B------:R-:W2:Y:S04]  /*4e4c0*/  LDL.LU R10, [R1+0x5094] ;  /* 0x00509400010a7983 */ /* 0x000ea80000300800 */
        /* <DEDUP_REMOVED lines=21> */
[----:B------:R-:W3:Y:S04]  /*4e620*/  LDL R9, [R1+0x38ec] ;  /* 0x0038ec0001097983 */ /* 0x000ee80000100800 */
[----:B------:R-:W3:Y:S04]  /*4e630*/  LDL.LU R23, [R1+0x506c] ;  /* 0x00506c0001177983 */ /* 0x000ee80000300800 */
[----:B------:R-:W3:Y:S04]  /*4e640*/  LDL.LU R22, [R1+0x5068] ;  /* 0x0050680001167983 */ /* 0x000ee80000300800 */
[----:B------:R0:W-:Y:S04]  /*4e650*/  STS.U8 [R8+UR7+0x7700], R5 ;  /* 0x0077000508007988 */ /* 0x0001e80008000007 */
[----:B------:R1:W-:Y:S04]  /*4e660*/  STS.U8 [R8+UR7+0x7740], R7 ;  /* 0x0077400708007988 */ /* 0x0003e80008000007 */
[----:B------:R1:W-:Y:S04]  /*4e670*/  STS.U8 [R8+UR7+0x7780], R13 ;  /* 0x0077800d08007988 */ /* 0x0003e80008000007 */
[----:B0-----:R-:W4:Y:S04]  /*4e680*/  LDL.LU R5, [R1+0x5064] ;  /* 0x0050640001057983 */ /* 0x001f280000300800 */
[----:B-1----:R-:W4:Y:S04]  /*4e690*/  LDL.LU R7, [R1+0x5060] ;  /* 0x0050600001077983 */ /* 0x002f280000300800 */
[----:B------:R-:W5:Y:S04]  /*4e6a0*/  LDL.LU R13, [R1+0x505c] ;  /* 0x00505c00010d7983 */ /* 0x000f680000300800 */
[----:B------:R0:W-:Y:S04]  /*4e6b0*/  STS.U8 [R8+UR7+0x6f40], R6 ;  /* 0x006f400608007988 */ /* 0x0001e80008000007 */
[----:B--2---:R-:W-:Y:S04]  /*4e6c0*/  STS.U8 [R8+UR7+0x7f80], R25 ;  /* 0x007f801908007988 */ /* 0x004fe80008000007 */
[----:B---3--:R-:W-:Y:S04]  /*4e6d0*/  STS.U8 [R8+UR7+0x7f00], R22 ;  /* 0x007f001608007988 */ /* 0x008fe80008000007 */
[----:B------:R-:W-:Y:S04]  /*4e6e0*/  STS.U8 [R8+UR7+0x7fc0], R23 ;  /* 0x007fc01708007988 */ /* 0x000fe80008000007 */
[----:B----4-:R-:W-:Y:S04]  /*4e6f0*/  STS.U8 [R8+UR7+0x7f40], R7 ;  /* 0x007f400708007988 */ /* 0x010fe80008000007 */
[----:B-----5:R1:W-:Y:S01]  /*4e700*/  STS.U8 [R8+UR7+0x77c0], R13 ;  /* 0x0077c00d08007988 */ /* 0x0203e20008000007 */
[----:B0-----:R-:W-:Y:S01]  /*4e710*/  LOP3.LUT R6, R4, 0x40, RZ, 0xfc, !PT ;  /* 0x0000004004067812 */ /* 0x001fe200078efcff */
[----:B------:R-:W-:Y:S06]  /*4e720*/  BAR.SYNC.DEFER_BLOCKING 0x0 ;  /* 0x0000000000007b1d */ /* 0x000fec0000010000 */
[----:B-1----:R-:W2:Y:S04]  /*4e730*/  LDL.LU R13, [R1+0x5058] ;  /* 0x00505800010d7983 */ /* 0x002ea80000300800 */
[----:B------:R-:W3:Y:S01]  /*4e740*/  LDL R8, [R1+0x38e8] ;  /* 0x0038e80001087983 */ /* 0x000ee20000100800 */
[----:B------:R-:W-:-:S02]  /*4e750*/  ISETP.GE.AND P3, PT, R6, R5, PT ;  /* 0x000000050600720c */ /* 0x000fc40003f66270 */
[----:B------:R-:W-:-:S11]  /*4e760*/  PRMT R17, RZ, 0x7610, R17 ;  /* 0x00007610ff117816 */ /* 0x000fd60000000011 */
[----:B---3--:R-:W-:-:S04]  /*4e770*/  @!P3 LOP3.LUT R9, R9, R8, RZ, 0x3c, !PT ;  /* 0x000000080909b212 */ /* 0x008fc800078e3cff */
[----:B------:R-:W-:-:S04]  /*4e780*/  @!P3 LOP3.LUT R8, R9, R8, RZ, 0x3c, !PT ;  /* 0x000000080908b212 */ /* 0x000fc800078e3cff */
[----:B------:R-:W-:-:S05]  /*4e790*/  @!P3 LOP3.LUT R9, R9, R8, RZ, 0x3c, !PT ;  /* 0x000000080909b212 */ /* 0x000fca00078e3cff */
[----:B------:R-:W3:Y:S01]  /*4e7a0*/  @!P3 LDG.E.U8 R17, desc[UR42][R8.64] ;  /* 0x0000002a0811b981 */ /* 0x000ee2000c1e1100 */
[----:B------:R-:W-:-:S03]  /*4e7b0*/  ISETP.GE.AND P0, PT, R6, R5, PT ;  /* 0x000000050600720c */ /* 0x000fc60003f06270 */
[----:B---3--:R0:W-:Y:S04]  /*4e7c0*/  STL [R1+0x998], R17 ;  /* 0x0009981101007387 */ /* 0x0081e80000100800 */
[----:B0-----:R-:W3:Y:S04]  /*4e7d0*/  LDL.LU R17, [R1+0x5054] ;  /* 0x0050540001117983 */ /* 0x001ee80000300800 */
[----:B------:R-:W4:Y:S04]  /*4e7e0*/  LDL R8, [R1+0x31dc] ;  /* 0x0031dc0001087983 */ /* 0x000f280000100800 */
[----:B------:R-:W4:Y:S01]  /*4e7f0*/  LDL R9, [R1+0x31e0] ;  /* 0x0031e00001097983 */ /* 0x000f220000100800 */
[----:B--2---:R-:W-:-:S02]  /*4e800*/  PRMT R13, RZ, 0x7610, R13 ;  /* 0x00007610ff0d7816 */ /* 0x004fc4000000000d */
[----:B----4-:R-:W-:-:S04]  /*4e810*/  @!P0 LOP3.LUT R9, R9, R8, RZ, 0x3c, !PT ;  /* 0x0000000809098212 */ /* 0x010fc800078e3cff */
[----:B------:R-:W-:-:S04]  /*4e820*/  @!P0 LOP3.LUT R8, R9, R8, RZ, 0x3c, !PT ;  /* 0x0000000809088212 */ /* 0x000fc800078e3cff */
[----:B------:R-:W-:-:S05]  /*4e830*/  @!P0 LOP3.LUT R9, R9, R8, RZ, 0x3c, !PT ;  /* 0x0000000809098212 */ /* 0x000fca00078e3cff */
[----:B------:R-:W2:Y:S01]  /*4e840*/  @!P0 LDG.E.U8 R13, desc[UR42][R8.64] ;  /* 0x0000002a080d8981 */ /* 0x000ea2000c1e1100 */
[----:B------:R-:W-:-:S03]  /*4e850*/  ISETP.GE.AND P1, PT, R6, R5, PT ;  /* 0x000000050600720c */ /* 0x000fc60003f26270 */
[----:B--2---:R0:W-:Y:S04]  /*4e860*/  STL [R1+0x9a0], R13 ;  /* 0x0009a00d01007387 */ /* 0x0041e80000100800 */
[----:B0-----:R-:W2:Y:S04]  /*4e870*/  LDL.LU R13, [R1+0x5050] ;  /* 0x00505000010d7983 */ /* 0x001ea80000300800 */
[----:B------:R-:W4:Y:S04]  /*4e880*/  LDL R8, [R1+0x31ec] ;  /* 0x0031ec0001087983 */ /* 0x000f280000100800 */
[----:B------:R-:W4:Y:S01]  /*4e890*/  LDL R9, [R1+0x31f0] ;  /* 0x0031f00001097983 */ /* 0x000f220000100800 */
[----:B---3--:R-:W-:-:S02]  /*4e8a0*/  PRMT R17, RZ, 0x7610, R17 ;  /* 0x00007610ff117816 */ /* 0x008fc40000000011 */
[----:B----4-:R-:W-:-:S04]  /*4e8b0*/  @!P1 LOP3.LUT R9, R9, R8, RZ, 0x3c, !PT ;  /* 0x0000000809099212 */ /* 0x010fc800078e3cff */
        /* <DEDUP_REMOVED lines=1497> */
[----:B------:R-:W4:Y:S02]  /*54650*/  LDL R9, [R1+0x2f90] ;  /* 0x002f900001097983 */ /* 0x000f240000100800 */
[----:B----4-:R-:W-:-:S02]  /*54660*/  @!P0 LOP3.LUT R9, R9, R8, RZ, 0x3c, !PT ;  /* 0x0000000809098212 */ /* 0x010fc400078e3cff */
[----:B--2---:R-:W-:Y:S02]  /*54670*/  PRMT R13, RZ, 0x7610, R13 ;  /* 0x00007610ff0d7816 */ /* 0x004fe4000000000d */
        /* <DEDUP_REMOVED lines=8> */
[----:B------:R-:W-:-:S02]  /*54700*/  PRMT R7, RZ, 0x7610, R7 ;  /* 0x00007610ff077816 */ /* 0x000fc40000000007 */
[----:B----4-:R-:W-:-:S04]  /*54710*/  @!P4 LOP3.LUT R9, R9, R8, RZ, 0x3c, !PT ;  /* 0x000000080909c212 */ /* 0x010fc800078e3cff */
[----:B------:R-:W-:-:S04]  /*54720*/  @!P4 LOP3.LUT R8, R9, R8, RZ, 0x3c, !PT ;  /* 0x000000080908c212 */ /* 0x000fc800078e3cff */
[----:B------:R-:W-:-:S05]  /*54730*/  @!P4 LOP3.LUT R9, R9, R8, RZ, 0x3c, !PT ;  /* 0x000000080909c212 */ /* 0x000fca00078e3cff */
[----:B------:R0:W4:Y:S04]  /*54740*/  @!P4 LDG.E.U8 R7, desc[UR42][R8.64] ;  /* 0x0000002a0807c981 */ /* 0x000128000c1e1100 */
[----:B------:R-:W0:Y:S04]  /*54750*/  LDL R8, [R1+0x2f6c] ;  /* 0x002f6c0001087983 */ /* 0x000e280000100800 */
[----:B------:R-:W0:Y:S01]  /*54760*/  LDL R9, [R1+0x2f70] ;  /* 0x002f700001097983 */ /* 0x000e220000100800 */
[----:B------:R-:W-:Y:S02]  /*54770*/  ISETP.GE.AND P3, PT, R6, R5, PT ;  /* 0x000000050600720c */ /* 0x000fe40003f66270 */
[----:B--2---:R-:W-:-:S11]  /*54780*/  PRMT R13, RZ, 0x7610, R13 ;  /* 0x00007610ff0d7816 */ /* 0x004fd6000000000d */
[----:B0-----:R-:W-:-:S04]  /*54790*/  @!P3 LOP3.LUT R9, R9, R8, RZ, 0x3c, !PT ;  /* 0x000000080909b212 */ /* 0x001fc800078e3cff */
[----:B------:R-:W-:-:S04]  /*547a0*/  @!P3 LOP3.LUT R8, R9, R8, RZ, 0x3c, !PT ;  /* 0x000000080908b212 */ /* 0x000fc800078e3cff */
[----:B------:R-:W-:-:S05]  /*547b0*/  @!P3 LOP3.LUT R9, R9, R8, RZ, 0x3c, !PT ;  /* 0x000000080909b212 */ /* 0x000fca00078e3cff */
[----:B------:R-:W2:Y:S04]  /*547c0*/  @!P3 LDG.E.U8 R13, desc[UR42][R8.64] ;  /* 0x0000002a080db981 */ /* 0x000ea8000c1e1100 */
[----:B----4-:R0:W-:Y:S04]  /*547d0*/  STL [R1+0x5c4], R7 ;  /* 0x0005c40701007387 */ /* 0x0101e80000100800 */
[----:B0-----:R-:W4:Y:S04]  /*547e0*/  LDL R7, [R1+0x38f4] ;  /* 0x0038f40001077983 */ /* 0x001f280000100800 */
[----:B--2---:R0:W-:Y:S04]  /*547f0*/  STL [R1+0x5c0], R13 ;  /* 0x0005c00d01007387 */ /* 0x0041e80000100800 */
[----:B0-----:R-:W2:Y:S04]  /*54800*/  LDL.LU R13, [R1+0x4df0] ;  /* 0x004df000010d7983 */ /* 0x001ea80000300800 */
[----:B------:R-:W5:Y:S04]  /*54810*/  LDL R8, [R1+0x2f5c] ;  /* 0x002f5c0001087983 */ /* 0x000f680000100800 */
[----:B------:R-:W5:Y:S01]  /*54820*/  LDL R9, [R1+0x2f60] ;  /* 0x002f600001097983 */ /* 0x000f620000100800 */
[----:B------:R-:W-:-:S02]  /*54830*/  ISETP.GE.AND P2, PT, R6, R5, PT ;  /* 0x000000050600720c */ /* 0x000fc40003f46270 */
[----:B---3--:R-:W-:-:S11]  /*54840*/  PRMT R17, RZ, 0x7610, R17 ;  /* 0x00007610ff117816 */ /* 0x008fd60000000011 */
[----:B-----5:R-:W-:-:S04]  /*54850*/  @!P2 LOP3.LUT R9, R9, R8, RZ, 0x3c, !PT ;  /* 0x000000080909a212 */ /* 0x020fc800078e3cff */
[----:B------:R-:W-:-:S04]  /*54860*/  @!P2 LOP3.LUT R8, R9, R8, RZ, 0x3c, !PT ;  /* 0x000000080908a212 */ /* 0x000fc800078e3cff */
[----:B------:R-:W-:-:S05]  /*54870*/  @!P2 LOP3.LUT R9, R9, R8, RZ, 0x3c, !PT ;  /* 0x000000080909a212 */ /* 0x000fca00078e3cff */
[----:B------:R-:W3:Y:S01]  /*54880*/  @!P2 LDG.E.U8 R17, desc[UR42][R8.64] ;  /* 0x0000002a0811a981 */ /* 0x000ee2000c1e1100 */
[----:B------:R-:W-:-:S03]  /*54890*/  ISETP.GE.AND P1, PT, R6, R5, PT ;  /* 0x000000050600720c */ /* 0x000fc60003f26270 */
[----:B---3--:R0:W-:Y:S04]  /*548a0*/  STL [R1+0x5bc], R17 ;  /* 0x0005bc1101007387 */ /* 0x0081e80000100800 */
[----:B0-----:R-:W3:Y:S04]  /*548b0*/  LDL.LU R17, [R1+0x4dec] ;  /* 0x004dec0001117983 */ /* 0x001ee80000300800 */
[----:B------:R-:W5:Y:S04]  /*548c0*/  LDL R8, [R1+0x2f4c] ;  /* 0x002f4c0001087983 */ /* 0x000f680000100800 */
[----:B------:R-:W5:Y:S01]  /*548d0*/  LDL R9, [R1+0x2f50] ;  /* 0x002f500001097983 */ /* 0x000f620000100800 */
[----:B--2---:R-:W-:-:S02]  /*548e0*/  PRMT R13, RZ, 0x7610, R13 ;  /* 0x00007610ff0d7816 */ /* 0x004fc4000000000d */
[----:B-----5:R-:W-:-:S04]  /*548f0*/  @!P1 LOP3.LUT R9, R9, R8, RZ, 0x3c, !PT ;  /* 0x0000000809099212 */ /* 0x020fc800078e3cff */
[----:B------:R-:W-:-:S04]  /*54900*/  @!P1 LOP3.LUT R8, R9, R8, RZ, 0x3c, !PT ;  /* 0x0000000809089212 */ /* 0x000fc800078e3cff */
[----:B------:R-:W-:-:S05]  /*54910*/  @!P1 LOP3.LUT R9, R9, R8, RZ, 0x3c, !PT ;  /* 0x0000000809099212 */ /* 0x000fca00078e3cff */
[----:B------:R-:W2:Y:S01]  /*54920*/  @!P1 LDG.E.U8 R13, desc[UR42][R8.64] ;  /* 0x0000002a080d9981 */ /* 0x000ea2000c1e1100 */
[CC--:B------:R-:W-:Y:S02]  /*54930*/  ISETP.GE.AND P1, PT, R6.reuse, R5.reuse, PT ;  /* 0x000000050600720c */ /* 0x0c0fe40003f26270 */
[CC--:B------:R-:W-:Y:S02]  /*54940*/  ISETP.GE.AND P2, PT, R6.reuse, R5.reuse, PT ;  /* 0x000000050600720c */ /* 0x0c0fe40003f46270 */
[CC--:B------:R-:W-:Y:S02]  /*54950*/  ISETP.GE.AND P3, PT, R6.reuse, R5.reuse, PT ;  /* 0x000000050600720c */ /* 0x0c0fe40003f66270 */
[CC--:B------:R-:W-:Y:S02]  /*54960*/  ISETP.GE.AND P4, PT, R6.reuse, R5.reuse, PT ;  /* 0x000000050600720c */ /* 0x0c0fe40003f86270 */
[CC--:B------:R-:W-:Y:S02]  /*54970*/  ISETP.GE.AND P5, PT, R6.reuse, R5.reuse, PT ;  /* 0x000000050600720c */ /* 0x0c0fe40003fa6270 */
[----:B------:R-:W-:-:S02]  /*54980*/  ISETP.GE.AND P6, PT, R6, R5, PT ;  /* 0x000000050600720c */ /* 0x000fc40003fc6270 */
[----:B------:R-:W-:Y:S01]  /*54990*/  ISETP.GE.AND P0, PT, R4, R5, PT ;  /* 0x000000050400720c */ /* 0x000fe20003f06270 */
[----:B--2---:R0:W-:Y:S04]  /*549a0*/  STL [R1+0x5b8], R13 ;  /* 0x0005b80d01007387 */ /* 0x0041e80000100800 */
[----:B0-----:R-:W2:Y:S04]  /*549b0*/  LDL.LU R13, [R1+0x4de8] ;  /* 0x004de800010d7983 */ /* 0x001ea80000300800 */
[----:B------:R-:W4:Y:S04]  /*549c0*/  LDL R6, [R1+0x38f0] ;  /* 0x0038f00001067983 */ /* 0x000f280000100800 */
[----:B----4-:R-:W-:-:S02]  /*549d0*/  @!P0 LOP3.LUT R7, R7, R6, RZ, 0x3c, !PT ;  /* 0x0000000607078212 */ /* 0x010fc400078e3cff */
[----:B--2---:R-:W-:Y:S02]  /*549e0*/  PRMT R13, RZ, 0x7610, R13 ;  /* 0x00007610ff0d7816 */ /* 0x004fe4000000000d */
[----:B------:R-:W-:-:S04]  /*549f0*/  @!P0 LOP3.LUT R6, R7, R6, RZ, 0x3c, !PT ;  /* 0x0000000607068212 */ /* 0x000fc800078e3cff */
[----:B------:R-:W-:-:S05]  /*54a00*/  @!P0 LOP3.LUT R7, R7, R6, RZ, 0x3c, !PT ;  /* 0x0000000607078212 */ /* 0x000fca00078e3cff */
[----:B------:R-:W2:Y:S04]  /*54a10*/  @!P0 LDG.E.U8 R13, desc[UR42][R6.64] ;  /* 0x0000002a060d8981 */ /* 0x000ea8000c1e1100 */
        /* <DEDUP_REMOVED lines=8> */
[----:B------:R-:W3:Y:S04]  /*54aa0*/  @!P0 LDG.E.U8 R17, desc[UR42][R6.64] ;  /* 0x0000002a06118981 */ /* 0x000ee8000c1e1100 */
        /* <DEDUP_REMOVED lines=2828> */
[----:B--2---:R-:W-:Y:S02]  /*5fb70*/  PRMT R13, RZ, 0x7610, R13 ;  /* 0x00007610ff0d7816 */ /* 0x004fe4000000000d */
        /* <DEDUP_REMOVED lines=10> */
[----:B---3--:R-:W-:-:S02]  /*5fc20*/  PRMT R17, RZ, 0x7610, R17 ;  /* 0x00007610ff117816 */ /* 0x008fc40000000011 */
[----:B-----5:R-:W-:-:S04]  /*5fc30*/  @!P0 LOP3.LUT R7, R7, R6, RZ, 0x3c, !PT ;  /* 0x0000000607078212 */ /* 0x020fc800078e3cff */
[----:B------:R-:W-:-:S04]  /*5fc40*/  @!P0 LOP3.LUT R6, R7, R6, RZ, 0x3c, !PT ;  /* 0x0000000607068212 */ /* 0x000fc800078e3cff */
[----:B------:R-:W-:-:S05]  /*5fc50*/  @!P0 LOP3.LUT R7, R7, R6, RZ, 0x3c, !PT ;  /* 0x0000000607078212 */ /* 0x000fca00078e3cff */
[----:B------:R-:W3:Y:S04]  /*5fc60*/  @!P0 LDG.E.U8 R17, desc[UR42][R6.64] ;  /* 0x0000002a06118981 */ /* 0x000ee8000c1e1100 */
        /* <DEDUP_REMOVED lines=8> */
[----:B------:R-:W2:Y:S04]  /*5fcf0*/  @!P1 LDG.E.U8 R13, desc[UR42][R6.64] ;  /* 0x0000002a060d9981 */ /* 0x000ea8000c1e1100 */
[----:B--2---:R0:W-:Y:S04]  /*5fd00*/  STL [R1+0x3c], R13 ;  /* 0x00003c0d01007387 */ /* 0x0041e80000100800 */
[----:B0-----:R-:W2:Y:S04]  /*5fd10*/  LDL.LU R13, [R1+0x48f0] ;  /* 0x0048f000010d7983 */ /* 0x001ea80000300800 */
[----:B------:R-:W5:Y:S04]  /*5fd20*/  LDL R6, [R1+0x3988] ;  /* 0x0039880001067983 */ /* 0x000f680000100800 */
[----:B------:R-:W5:Y:S01]  /*5fd30*/  LDL R7, [R1+0x39c0] ;  /* 0x0039c00001077983 */ /* 0x000f620000100800 */
[----:B------:R-:W-:-:S02]  /*5fd40*/  PRMT R29, RZ, 0x7610, R29 ;  /* 0x00007610ff1d7816 */ /* 0x000fc4000000001d */
[----:B-----5:R-:W-:-:S04]  /*5fd50*/  @!P0 LOP3.LUT R7, R7, R6, RZ, 0x3c, !PT ;  /* 0x0000000607078212 */ /* 0x020fc800078e3cff */
[----:B------:R-:W-:-:S04]  /*5fd60*/  @!P0 LOP3.LUT R6, R7, R6, RZ, 0x3c, !PT ;  /* 0x0000000607068212 */ /* 0x000fc800078e3cff */
[----:B------:R-:W-:-:S05]  /*5fd70*/  @!P0 LOP3.LUT R7, R7, R6, RZ, 0x3c, !PT ;  /* 0x0000000607078212 */ /* 0x000fca00078e3cff */
[----:B------:R0:W5:Y:S04]  /*5fd80*/  @!P0 LDG.E.U8 R29, desc[UR42][R6.64] ;  /* 0x0000002a061d8981 */ /* 0x000168000c1e1100 */
[----:B------:R-:W0:Y:S04]  /*5fd90*/  LDL R6, [R1+0x399c] ;  /* 0x00399c0001067983 */ /* 0x000e280000100800 */
[----:B------:R-:W0:Y:S01]  /*5fda0*/  LDL R7, [R1+0x39d4] ;  /* 0x0039d40001077983 */ /* 0x000e220000100800 */
[----:B--2---:R-:W-:Y:S02]  /*5fdb0*/  PRMT R13, RZ, 0x7610, R13 ;  /* 0x00007610ff0d7816 */ /* 0x004fe4000000000d */
[----:B0-----:R-:W-:-:S04]  /*5fdc0*/  @!P1 LOP3.LUT R7, R7, R6, RZ, 0x3c, !PT ;  /* 0x0000000607079212 */ /* 0x001fc800078e3cff */
[----:B------:R-:W-:-:S04]  /*5fdd0*/  @!P1 LOP3.LUT R6, R7, R6, RZ, 0x3c, !PT ;  /* 0x0000000607069212 */ /* 0x000fc800078e3cff */
[----:B------:R-:W-:-:S05]  /*5fde0*/  @!P1 LOP3.LUT R7, R7, R6, RZ, 0x3c, !PT ;  /* 0x0000000607079212 */ /* 0x000fca00078e3cff */
[----:B------:R-:W2:Y:S04]  /*5fdf0*/  @!P1 LDG.E.U8 R13, desc[UR42][R6.64] ;  /* 0x0000002a060d9981 */ /* 0x000ea8000c1e1100 */
[----:B-----5:R0:W-:Y:S04]  /*5fe00*/  STL [R1+0x38], R29 ;  /* 0x0000381d01007387 */ /* 0x0201e80000100800 */
[----:B0-----:R-:W5:Y:S04]  /*5fe10*/  LDL R29, [R1+0x39f0] ;  /* 0x0039f000011d7983 */ /* 0x001f680000100800 */
[----:B--2---:R0:W-:Y:S04]  /*5fe20*/  STL [R1+0x34], R13 ;  /* 0x0000340d01007387 */ /* 0x0041e80000100800 */
[----:B0-----:R-:W2:Y:S04]  /*5fe30*/  LDL.LU R13, [R1+0x48ec] ;  /* 0x0048ec00010d7983 */ /* 0x001ea80000300800 */
[----:B------:R-:W2:Y:S01]  /*5fe40*/  LDL R7, [R1+0x3998] ;  /* 0x0039980001077983 */ /* 0x000ea20000100800 */
[----:B---3--:R-:W-:Y:S01]  /*5fe50*/  PRMT R17, RZ, 0x7610, R17 ;  /* 0x00007610ff117816 */ /* 0x008fe20000000011 */
[----:B----4-:R-:W-:-:S02]  /*5fe60*/  @!P0 IMAD.MOV.U32 R6, RZ, RZ, R15 ;  /* 0x000000ffff068224 */ /* 0x010fc400078e000f */
[----:B------:R-:W3:Y:S04]  /*5fe70*/  LDL R15, [R1+0x3a04] ;  /* 0x003a0400010f7983 */ /* 0x000ee80000100800 */
[----:B--2---:R-:W2:Y:S04]  /*5fe80*/  @!P0 LDG.E.U8 R17, desc[UR42][R6.64] ;  /* 0x0000002a06118981 */ /* 0x004ea8000c1e1100 */
        /* <DEDUP_REMOVED lines=8> */
[----:B------:R-:W4:Y:S04]  /*5ff10*/  @!P1 LDG.E.U8 R13, desc[UR42][R6.64] ;  /* 0x0000002a060d9981 */ /* 0x000f28000c1e1100 */
[----:B----4-:R0:W-:Y:S04]  /*5ff20*/  STL [R1+0x2c], R13 ;  /* 0x00002c0d01007387 */ /* 0x0101e80000100800 */
[----:B0-----:R-:W4:Y:S04]  /*5ff30*/  LDL.LU R13, [R1+0x48e4] ;  /* 0x0048e400010d7983 */ /* 0x001f280000300800 */
[----:B------:R-:W3:Y:S04]  /*5ff40*/  LDL R6, [R1+0x39a8] ;  /* 0x0039a80001067983 */ /* 0x000ee80000100800 */
[----:B------:R-:W3:Y:S01]  /*5ff50*/  LDL R7, [R1+0x39e0] ;  /* 0x0039e00001077983 */ /* 0x000ee20000100800 */
[----:B--2---:R-:W-:-:S02]  /*5ff60*/  PRMT R17, RZ, 0x7610, R17 ;  /* 0x00007610ff117816 */ /* 0x004fc40000000011 */
[----:B---3--:R-:W-:-:S04]  /*5ff70*/  @!P0 LOP3.LUT R7, R7, R6, RZ, 0x3c, !PT ;  /* 0x0000000607078212 */ /* 0x008fc800078e3cff */
[----:B------:R-:W-:-:S04]  /*5ff80*/  @!P0 LOP3.LUT R6, R7, R6, RZ, 0x3c, !PT ;  /* 0x0000000607068212 */ /* 0x000fc800078e3cff */
[----:B------:R-:W-:-:S05]  /*5ff90*/  @!P0 LOP3.LUT R7, R7, R6, RZ, 0x3c, !PT ;  /* 0x0000000607078212 */ /* 0x000fca00078e3cff */
[----:B------:R-:W2:Y:S04]  /*5ffa0*/  @!P0 LDG.E.U8 R17, desc[UR42][R6.64] ;  /* 0x0000002a06118981 */ /* 0x000ea8000c1e1100 */
[----:B--2---:R0:W-:Y:S04]  /*5ffb0*/  STL [R1+0x28], R17 ;  /* 0x0000281101007387 */ /* 0x0041e80000100800 */
[----:B0-----:R-:W2:Y:S04]  /*5ffc0*/  LDL.LU R17, [R1+0x48e0] ;  /* 0x0048e00001117983 */ /* 0x001ea80000300800 */
[----:B------:R-:W3:Y:S04]  /*5ffd0*/  LDL R6, [R1+0x39bc] ;  /* 0x0039bc0001067983 */ /* 0x000ee80000100800 */
[----:B------:R-:W3:Y:S01]  /*5ffe0*/  LDL R7, [R1+0x39f4] ;  /* 0x0039f40001077983 */ /* 0x000ee20000100800 */
[----:B----4-:R-:W-:-:S02]  /*5fff0*/  PRMT R13, RZ, 0x7610, R13 ;  /* 0x00007610ff0d7816 */ /* 0x010fc4000000000d */
[----:B---3--:R-:W-:-:S04]  /*60000*/  @!P1 LOP3.LUT R7, R7, R6, RZ, 0x3c, !PT ;  /* 0x0000000607079212 */ /* 0x008fc800078e3cff */
[----:B------:R-:W-:-:S04]  /*60010*/  @!P1 LOP3.LUT R6, R7, R6, RZ, 0x3c, !PT ;  /* 0x0000000607069212 */ /* 0x000fc800078e3cff */
[----:B------:R-:W-:-:S05]  /*60020*/  @!P1 LOP3.LUT R7, R7, R6, RZ, 0x3c, !PT ;  /* 0x0000000607079212 */ /* 0x000fca00078e3cff */
[----:B------:R-:W3:Y:S01]  /*60030*/  @!P1 LDG.E.U8 R13, desc[UR42][R6.64] ;  /* 0x0000002a060d9981 */ /* 0x000ee2000c1e1100 */
[----:B------:R-:W-:-:S03]  /*60040*/  PRMT R11, RZ, 0x7610, R11 ;  /* 0x00007610ff0b7816 */ /* 0x000fc6000000000b */
[----:B---3--:R0:W-:Y:S04]  /*60050*/  STL [R1+0x24], R13 ;  /* 0x0000240d01007387 */ /* 0x0081e80000100800 */
[----:B0-----:R-:W3:Y:S04]  /*60060*/  LDL.LU R13, [R1+0x48dc] ;  /* 0x0048dc00010d7983 */ /* 0x001ee80000300800 */
[----:B------:R-:W4:Y:S01]  /*60070*/  LDL R7, [R1+0x39b8] ;  /* 0x0039b80001077983 */ /* 0x000f220000100800 */
[----:B-----5:R-:W-:Y:S01]  /*60080*/  @!P0 IMAD.MOV.U32 R6, RZ, RZ, R29 ;  /* 0x000000ffff068224 */ /* 0x020fe200078e001d */
[----:B------:R-:W-:-:S02]  /*60090*/  PRMT R14, RZ, 0x7610, R14 ;  /* 0x00007610ff0e7816 */ /* 0x000fc4000000000e */
[----:B------:R-:W5:Y:S04]  /*600a0*/  LDL R29, [R1+0x39ec] ;  /* 0x0039ec00011d7983 */ /* 0x000f680000100800 */
[----:B----4-:R0:W4:Y:S04]  /*600b0*/  @!P0 LDG.E.U8 R11, desc[UR42][R6.64] ;  /* 0x0000002a060b8981 */ /* 0x010128000c1e1100 */
[----:B------:R-:W2:Y:S01]  /*600c0*/  LDL R7, [R1+0x39cc] ;  /* 0x0039cc0001077983 */ /* 0x000ea20000100800 */
[----:B0-----:R-:W-:-:S03]  /*600d0*/  @!P1 IMAD.MOV.U32 R6, RZ, RZ, R15 ;  /* 0x000000ffff069224 */ /* 0x001fc600078e000f */
[----:B----4-:R0:W-:Y:S01]  /*600e0*/  STL [R1+0x20], R11 ;  /* 0x0000200b01007387 */ /* 0x0101e20000100800 */
[----:B---3--:R-:W-:-:S03]  /*600f0*/  PRMT R13, RZ, 0x7610, R13 ;  /* 0x00007610ff0d7816 */ /* 0x008fc6000000000d */
[----:B------:R-:W3:Y:S04]  /*60100*/  LDL R15, [R1+0x39e8] ;  /* 0x0039e800010f7983 */ /* 0x000ee80000100800 */
[----:B--2---:R1:W2:Y:S04]  /*60110*/  @!P1 LDG.E.U8 R14, desc[UR42][R6.64] ;  /* 0x0000002a060e9981 */ /* 0x0042a8000c1e1100 */
[----:B0-----:R-:W4:Y:S04]  /*60120*/  LDL R11, [R1+0x3a24] ;  /* 0x003a2400010b7983 */ /* 0x001f280000100800 */
[----:B------:R-:W1:Y:S04]  /*60130*/  LDL R6, [R1+0x39c8] ;  /* 0x0039c80001067983 */ /* 0x000e680000100800 */
[----:B------:R-:W1:Y:S02]  /*60140*/  LDL R7, [R1+0x3a00] ;  /* 0x003a000001077983 */ /* 0x000e640000100800 */
[----:B-1----:R-:W-:-:S04]  /*60150*/  @!P0 LOP3.LUT R7, R7, R6, RZ, 0x3c, !PT ;  /* 0x0000000607078212 */ /* 0x002fc800078e3cff */
[----:B------:R-:W-:-:S04]  /*60160*/  @!P0 LOP3.LUT R6, R7, R6, RZ, 0x3c, !PT ;  /* 0x0000000607068212 */ /* 0x000fc800078e3cff */
[----:B------:R-:W-:-:S05]  /*60170*/  @!P0 LOP3.LUT R7, R7, R6, RZ, 0x3c, !PT ;  /* 0x0000000607078212 */ /* 0x000fca00078e3cff */
[----:B------:R-:W3:Y:S04]  /*60180*/  @!P0 LDG.E.U8 R13, desc[UR42][R6.64] ;  /* 0x0000002a060d8981 */ /* 0x000ee8000c1e1100 */
[----:B--2---:R0:W-:Y:S04]  /*60190*/  STL [R1+0x1c], R14 ;  /* 0x00001c0e01007387 */ /* 0x0041e80000100800 */
[----:B0-----:R-:W2:Y:S04]  /*601a0*/  LDL R14, [R1+0x3a20] ;  /* 0x003a2000010e7983 */ /* 0x001ea80000100800 */
[----:B---3--:R0:W-:Y:S04]  /*601b0*/  STL [R1+0x18], R13 ;  /* 0x0000180d01007387 */ /* 0x0081e80000100800 */
[----:B0-----:R-:W3:Y:S04]  /*601c0*/  LDL.LU R13, [R1+0x48d8] ;  /* 0x0048d800010d7983 */ /* 0x001ee80000300800 */
[----:B------:R-:W2:Y:S04]  /*601d0*/  LDL R6, [R1+0x39dc] ;  /* 0x0039dc0001067983 */ /* 0x000ea80000100800 */
[----:B------:R-:W2:Y:S01]  /*601e0*/  LDL R7, [R1+0x3a14] ;  /* 0x003a140001077983 */ /* 0x000ea20000100800 */
[----:B------:R-:W-:-:S02]  /*601f0*/  PRMT R8, RZ, 0x7610, R8 ;  /* 0x00007610ff087816 */ /* 0x000fc40000000008 */
[----:B--2---:R-:W-:-:S04]  /*60200*/  @!P1 LOP3.LUT R7, R7, R6, RZ, 0x3c, !PT ;  /* 0x0000000607079212 */ /* 0x004fc800078e3cff */
[----:B------:R-:W-:-:S04]  /*60210*/  @!P1 LOP3.LUT R6, R7, R6, RZ, 0x3c, !PT ;  /* 0x0000000607069212 */ /* 0x000fc800078e3cff */
[----:B------:R-:W-:-:S05]  /*60220*/  @!P1 LOP3.LUT R7, R7, R6, RZ, 0x3c, !PT ;  /* 0x0000000607079212 */ /* 0x000fca00078e3cff */
[----:B------:R0:W2:Y:S04]  /*60230*/  @!P1 LDG.E.U8 R8, desc[UR42][R6.64] ;  /* 0x0000002a06089981 */ /* 0x0000a8000c1e1100 */
[----:B------:R-:W0:Y:S04]  /*60240*/  LDL R6, [R1+0x39d8] ;  /* 0x0039d80001067983 */ /* 0x000e280000100800 */
[----:B------:R-:W0:Y:S01]  /*60250*/  LDL R7, [R1+0x3a10] ;  /* 0x003a100001077983 */ /* 0x000e220000100800 */
[----:B---3--:R-:W-:Y:S02]  /*60260*/  PRMT R13, RZ, 0x7610, R13 ;  /* 0x00007610ff0d7816 */ /* 0x008fe4000000000d */
[----:B------:R-:W-:-:S02]  /*60270*/  PRMT R10, RZ, 0x7610, R10 ;  /* 0x00007610ff0a7816 */ /* 0x000fc4000000000a */
[----:B0-----:R-:W-:-:S04]  /*60280*/  @!P0 LOP3.LUT R7, R7, R6, RZ, 0x3c, !PT ;  /* 0x0000000607078212 */ /* 0x001fc800078e3cff */
[----:B------:R-:W-:-:S04]  /*60290*/  @!P0 LOP3.LUT R6, R7, R6, RZ, 0x3c, !PT ;  /* 0x0000000607068212 */ /* 0x000fc800078e3cff */
[----:B------:R-:W-:-:S05]  /*602a0*/  @!P0 LOP3.LUT R7, R7, R6, RZ, 0x3c, !PT ;  /* 0x0000000607078212 */ /* 0x000fca00078e3cff */
[----:B------:R4:W3:Y:S02]  /*602b0*/  @!P0 LDG.E.U8 R13, desc[UR42][R6.64] ;  /* 0x0000002a060d8981 */ /* 0x0008e4000c1e1100 */
[----:B----4-:R-:W-:Y:S02]  /*602c0*/  @!P1 IMAD.MOV.U32 R6, RZ, RZ, R11 ;  /* 0x000000ffff069224 */ /* 0x010fe400078e000b */
[----:B-----5:R-:W-:-:S05]  /*602d0*/  @!P1 IMAD.MOV.U32 R7, RZ, RZ, R29 ;  /* 0x000000ffff079224 */ /* 0x020fca00078e001d */
[----:B------:R0:W4:Y:S01]  /*602e0*/  @!P1 LDG.E.U8 R10, desc[UR42][R6.64] ;  /* 0x0000002a060a9981 */ /* 0x000122000c1e1100 */
[----:B------:R-:W-:-:S03]  /*602f0*/  PRMT R9, RZ, 0x7610, R9 ;  /* 0x00007610ff097816 */ /* 0x000fc60000000009 */
[----:B--2---:R1:W-:Y:S01]  /*60300*/  STL [R1+0x14], R8 ;  /* 0x0000140801007387 */ /* 0x0043e20000100800 */
[----:B0-----:R-:W-:Y:S02]  /*60310*/  @!P0 IMAD.MOV.U32 R6, RZ, RZ, R14 ;  /* 0x000000ffff068224 */ /* 0x001fe400078e000e */
[----:B------:R-:W-:Y:S01]  /*60320*/  @!P0 IMAD.MOV.U32 R7, RZ, RZ, R15 ;  /* 0x000000ffff078224 */ /* 0x000fe200078e000f */
[----:B-1----:R-:W2:Y:S04]  /*60330*/  LDL R8, [R1+0x3a34] ;  /* 0x003a340001087983 */ /* 0x002ea80000100800 */
[----:B------:R2:W5:Y:S04]  /*60340*/  @!P0 LDG.E.U8 R9, desc[UR42][R6.64] ;  /* 0x0000002a06098981 */ /* 0x000568000c1e1100 */
[----:B---3--:R0:W-:Y:S04]  /*60350*/  STL [R1+0x10], R13 ;  /* 0x0000100d01007387 */ /* 0x0081e80000100800 */
[----:B0-----:R-:W3:Y:S04]  /*60360*/  LDL.LU R13, [R1+0x48d4] ;  /* 0x0048d400010d7983 */ /* 0x001ee80000300800 */
[----:B------:R-:W3:Y:S04]  /*60370*/  LDL R11, [R1+0x3a0c] ;  /* 0x003a0c00010b7983 */ /* 0x000ee80000100800 */
[----:B----4-:R0:W-:Y:S04]  /*60380*/  STL [R1+0xc], R10 ;  /* 0x00000c0a01007387 */ /* 0x0101e80000100800 */
[----:B------:R-:W4:Y:S01]  /*60390*/  LDL R7, [R1+0x39fc] ;  /* 0x0039fc0001077983 */ /* 0x000f220000100800 */
[----:B------:R-:W-:-:S03]  /*603a0*/  PRMT R3, RZ, 0x7610, R3 ;  /* 0x00007610ff037816 */ /* 0x000fc60000000003 */
[----:B------:R-:W3:Y:S04]  /*603b0*/  LDL R29, [R1+0x3a08] ;  /* 0x003a0800011d7983 */ /* 0x000ee80000100800 */
[----:B------:R-:W3:Y:S04]  /*603c0*/  LDL R15, [R1+0x3a40] ;  /* 0x003a4000010f7983 */ /* 0x000ee80000100800 */
[----:B------:R-:W3:Y:S04]  /*603d0*/  LDL R14, [R1+0x3a1c] ;  /* 0x003a1c00010e7983 */ /* 0x000ee80000100800 */
[----:B0-----:R-:W3:Y:S01]  /*603e0*/  LDL R10, [R1+0x3a44] ;  /* 0x003a4400010a7983 */ /* 0x001ee20000100800 */
[----:B--2---:R-:W-:-:S03]  /*603f0*/  @!P1 IMAD.MOV.U32 R6, RZ, RZ, R8 ;  /* 0x000000ffff069224 */ /* 0x004fc600078e0008 */
[----:B-----5:R0:W-:Y:S04]  /*60400*/  STL [R1+0x8], R9 ;  /* 0x0000080901007387 */ /* 0x0201e80000100800 */
[----:B------:R-:W2:Y:S04]  /*60410*/  LDL R8, [R1+0x3a18] ;  /* 0x003a180001087983 */ /* 0x000ea80000100800 */
[----:B0-----:R-:W5:Y:S04]  /*60420*/  LDL R9, [R1+0x3a54] ;  /* 0x003a540001097983 */ /* 0x001f680000100800 */
[----:B----4-:R0:W4:Y:S04]  /*60430*/  @!P1 LDG.E.U8 R3, desc[UR42][R6.64] ;  /* 0x0000002a06039981 */ /* 0x010128000c1e1100 */
[----:B------:R-:W0:Y:S04]  /*60440*/  LDL R6, [R1+0x39f8] ;  /* 0x0039f80001067983 */ /* 0x000e280000100800 */
[----:B------:R-:W0:Y:S01]  /*60450*/  LDL R7, [R1+0x3a30] ;  /* 0x003a300001077983 */ /* 0x000e220000100800 */
[----:B---3--:R-:W-:-:S02]  /*60460*/  PRMT R13, RZ, 0x7610, R13 ;  /* 0x00007610ff0d7816 */ /* 0x008fc4000000000d */
[----:B0-----:R-:W-:-:S04]  /*60470*/  @!P0 LOP3.LUT R7, R7, R6, RZ, 0x3c, !PT ;  /* 0x0000000607078212 */ /* 0x001fc800078e3cff */
[----:B------:R-:W-:-:S04]  /*60480*/  @!P0 LOP3.LUT R6, R7, R6, RZ, 0x3c, !PT ;  /* 0x0000000607068212 */ /* 0x000fc800078e3cff */
[----:B------:R-:W-:-:S05]  /*60490*/  @!P0 LOP3.LUT R7, R7, R6, RZ, 0x3c, !PT ;  /* 0x0000000607078212 */ /* 0x000fca00078e3cff */
[----:B------:R0:W3:Y:S04]  /*604a0*/  @!P0 LDG.E.U8 R13, desc[UR42][R6.64] ;  /* 0x0000002a060d8981 */ /* 0x0000e8000c1e1100 */
[----:B----4-:R1:W-:Y:S04]  /*604b0*/  STL [R1+0x4], R3 ;  /* 0x0000040301007387 */ /* 0x0103e80000100800 */
[----:B-1----:R-:W4:Y:S01]  /*604c0*/  LDL R3, [R1+0x3a50] ;  /* 0x003a500001037983 */ /* 0x002f220000100800 */
[----:B0-----:R-:W-:Y:S02]  /*604d0*/  @!P1 IMAD.MOV.U32 R6, RZ, RZ, R10 ;  /* 0x000000ffff069224 */ /* 0x001fe400078e000a */
[----:B------:R-:W-:Y:S01]  /*604e0*/  @!P1 IMAD.MOV.U32 R7, RZ, RZ, R11 ;  /* 0x000000ffff079224 */ /* 0x000fe200078e000b */
[----:B------:R-:W-:-:S02]  /*604f0*/  PRMT R28, RZ, 0x7610, R28 ;  /* 0x00007610ff1c7816 */ /* 0x000fc4000000001c */
[----:B------:R-:W-:-:S04]  /*60500*/  PRMT R27, RZ, 0x7610, R27 ;  /* 0x00007610ff1b7816 */ /* 0x000fc8000000001b */
[----:B------:R0:W2:Y:S04]  /*60510*/  @!P1 LDG.E.U8 R28, desc[UR42][R6.64] ;  /* 0x0000002a061c9981 */ /* 0x0000a8000c1e1100 */
[----:B---3--:R1:W-:Y:S04]  /*60520*/  STL [R1], R13 ;  /* 0x0000000d01007387 */ /* 0x0083e80000100800 */
[----:B-1----:R-:W3:Y:S04]  /*60530*/  LDL.LU R13, [R1+0x48d0] ;  /* 0x0048d000010d7983 */ /* 0x002ee80000300800 */
[----:B------:R-:W3:Y:S04]  /*60540*/  LDL R11, [R1+0x3a2c] ;  /* 0x003a2c00010b7983 */ /* 0x000ee80000100800 */
[----:B------:R-:W3:Y:S01]  /*60550*/  LDL R10, [R1+0x3a64] ;  /* 0x003a6400010a7983 */ /* 0x000ee20000100800 */
[----:B0-----:R-:W-:-:S02]  /*60560*/  @!P0 IMAD.MOV.U32 R6, RZ, RZ, R15 ;  /* 0x000000ffff068224 */ /* 0x001fc400078e000f */
[----:B------:R-:W-:Y:S01]  /*60570*/  @!P0 IMAD.MOV.U32 R7, RZ, RZ, R29 ;  /* 0x000000ffff078224 */ /* 0x000fe200078e001d */
[----:B------:R-:W-:Y:S02]  /*60580*/  PRMT R26, RZ, 0x7610, R26 ;  /* 0x00007610ff1a7816 */ /* 0x000fe4000000001a */
[----:B------:R-:W-:Y:S02]  /*60590*/  PRMT R22, RZ, 0x7610, R22 ;  /* 0x00007610ff167816 */ /* 0x000fe40000000016 */
[----:B------:R-:W-:Y:S01]  /*605a0*/  PRMT R20, RZ, 0x7610, R20 ;  /* 0x00007610ff147816 */ /* 0x000fe20000000014 */
[----:B------:R-:W3:Y:S04]  /*605b0*/  LDL R15, [R1+0x3a3c] ;  /* 0x003a3c00010f7983 */ /* 0x000ee80000100800 */
[----:B------:R5:W3:Y:S04]  /*605c0*/  @!P0 LDG.E.U8 R27, desc[UR42][R6.64] ;  /* 0x0000002a061b8981 */ /* 0x000ae8000c1e1100 */
[----:B------:R-:W3:Y:S01]  /*605d0*/  LDL R29, [R1+0x3a4c] ;  /* 0x003a4c00011d7983 */ /* 0x000ee20000100800 */
[----:B-----5:R-:W-:-:S02]  /*605e0*/  @!P1 IMAD.MOV.U32 R6, RZ, RZ, R9 ;  /* 0x000000ffff069224 */ /* 0x020fc400078e0009 */
[----:B------:R-:W-:Y:S01]  /*605f0*/  @!P1 IMAD.MOV.U32 R7, RZ, RZ, R14 ;  /* 0x000000ffff079224 */ /* 0x000fe200078e000e */
[----:B------:R-:W5:Y:S04]  /*60600*/  LDL R9, [R1+0x3a38] ;  /* 0x003a380001097983 */ /* 0x000f680000100800 */
[----:B------:R-:W5:Y:S04]  /*60610*/  LDL R14, [R1+0x3a74] ;  /* 0x003a7400010e7983 */ /* 0x000f680000100800 */
[----:B------:R4:W5:Y:S02]  /*60620*/  @!P1 LDG.E.U8 R26, desc[UR42][R6.64] ;  /* 0x0000002a061a9981 */ /* 0x000964000c1e1100 */
[----:B----4-:R-:W-:-:S02]  /*60630*/  @!P0 IMAD.MOV.U32 R6, RZ, RZ, R3 ;  /* 0x000000ffff068224 */ /* 0x010fc400078e0003 */
[----:B--2---:R-:W-:Y:S01]  /*60640*/  @!P0 IMAD.MOV.U32 R7, RZ, RZ, R8 ;  /* 0x000000ffff078224 */ /* 0x004fe200078e0008 */
[----:B------:R-:W2:Y:S04]  /*60650*/  LDL R3, [R1+0x3a84] ;  /* 0x003a840001037983 */ /* 0x000ea80000100800 */
[----:B------:R-:W5:Y:S04]  /*60660*/  LDL R8, [R1+0x3a70] ;  /* 0x003a700001087983 */ /* 0x000f680000100800 */
[----:B------:R3:W4:Y:S02]  /*60670*/  @!P0 LDG.E.U8 R22, desc[UR42][R6.64] ;  /* 0x0000002a06168981 */ /* 0x000724000c1e1100 */
[----:B---3--:R-:W-:-:S02]  /*60680*/  @!P1 IMAD.MOV.U32 R7, RZ, RZ, R11 ;  /* 0x000000ffff079224 */ /* 0x008fc400078e000b */
[----:B------:R-:W-:Y:S01]  /*60690*/  @!P1 IMAD.MOV.U32 R6, RZ, RZ, R10 ;  /* 0x000000ffff069224 */ /* 0x000fe200078e000a */
[----:B------:R-:W-:Y:S01]  /*606a0*/  PRMT R18, RZ, 0x7610, R18 ;  /* 0x00007610ff127816 */ /* 0x000fe20000000012 */
[----:B------:R-:W3:Y:S04]  /*606b0*/  LDL R11, [R1+0x3a48] ;  /* 0x003a4800010b7983 */ /* 0x000ee80000100800 */
[----:B------:R0:W2:Y:S04]  /*606c0*/  @!P1 LDG.E.U8 R20, desc[UR42][R6.64] ;  /* 0x0000002a06149981 */ /* 0x0000a8000c1e1100 */
[----:B------:R-:W3:Y:S04]  /*606d0*/  LDL R10, [R1+0x3a80] ;  /* 0x003a8000010a7983 */ /* 0x000ee80000100800 */
[----:B------:R-:W0:Y:S04]  /*606e0*/  LDL R6, [R1+0x3a28] ;  /* 0x003a280001067983 */ /* 0x000e280000100800 */
[----:B------:R-:W0:Y:S01]  /*606f0*/  LDL R7, [R1+0x3a60] ;  /* 0x003a600001077983 */ /* 0x000e220000100800 */
[----:B------:R-:W-:-:S02]  /*60700*/  PRMT R16, RZ, 0x7610, R16 ;  /* 0x00007610ff107816 */ /* 0x000fc40000000010 */
[----:B------:R-:W-:-:S06]  /*60710*/  PRMT R5, RZ, 0x7610, R5 ;  /* 0x00007610ff057816 */ /* 0x000fcc0000000005 */
[----:B-----5:R-:W5:Y:S01]  /*60720*/  @!P0 LDG.E.U8 R5, desc[UR42][R8.64] ;  /* 0x0000002a08058981 */ /* 0x020f62000c1e1100 */
[----:B0-----:R-:W-:-:S04]  /*60730*/  @!P0 LOP3.LUT R7, R7, R6, RZ, 0x3c, !PT ;  /* 0x0000000607078212 */ /* 0x001fc800078e3cff */
[----:B------:R-:W-:-:S04]  /*60740*/  @!P0 LOP3.LUT R6, R7, R6, RZ, 0x3c, !PT ;  /* 0x0000000607068212 */ /* 0x000fc800078e3cff */
[----:B------:R-:W-:-:S05]  /*60750*/  @!P0 LOP3.LUT R7, R7, R6, RZ, 0x3c, !PT ;  /* 0x0000000607078212 */ /* 0x000fca00078e3cff */
[----:B------:R0:W4:Y:S02]  /*60760*/  @!P0 LDG.E.U8 R18, desc[UR42][R6.64] ;  /* 0x0000002a06128981 */ /* 0x000124000c1e1100 */
[----:B0-----:R-:W-:Y:S02]  /*60770*/  @!P1 IMAD.MOV.U32 R6, RZ, RZ, R14 ;  /* 0x000000ffff069224 */ /* 0x001fe400078e000e */
[----:B------:R-:W-:Y:S01]  /*60780*/  @!P1 IMAD.MOV.U32 R7, RZ, RZ, R15 ;  /* 0x000000ffff079224 */ /* 0x000fe200078e000f */
[----:B------:R-:W4:Y:S04]  /*60790*/  LDL R14, [R1+0x3a90] ;  /* 0x003a9000010e7983 */ /* 0x000f280000100800 */
[----:B------:R-:W4:Y:S04]  /*607a0*/  LDL R15, [R1+0x3a58] ;  /* 0x003a5800010f7983 */ /* 0x000f280000100800 */
[----:B------:R0:W5:Y:S01]  /*607b0*/  @!P1 LDG.E.U8 R16, desc[UR42][R6.64] ;  /* 0x0000002a06109981 */ /* 0x000162000c1e1100 */
[----:B--2---:R-:W-:-:S02]  /*607c0*/  @!P1 IMAD.MOV.U32 R8, RZ, RZ, R3 ;  /* 0x000000ffff089224 */ /* 0x004fc400078e0003 */
[----:B------:R-:W-:Y:S01]  /*607d0*/  @!P1 IMAD.MOV.U32 R9, RZ, RZ, R29 ;  /* 0x000000ffff099224 */ /* 0x000fe200078e001d */
[----:B------:R-:W2:Y:S04]  /*607e0*/  LDL R3, [R1+0x3ac4] ;  /* 0x003ac40001037983 */ /* 0x000ea80000100800 */
[----:B------:R-:W2:Y:S01]  /*607f0*/  LDL R29, [R1+0x3a7c] ;  /* 0x003a7c00011d7983 */ /* 0x000ea20000100800 */
[----:B0-----:R-:W-:Y:S02]  /*60800*/  PRMT R6, RZ, 0x7610, R6 ;  /* 0x00007610ff067816 */ /* 0x001fe40000000006 */
[----:B------:R-:W-:-:S04]  /*60810*/  PRMT R7, RZ, 0x7610, R7 ;  /* 0x00007610ff077816 */ /* 0x000fc80000000007 */
[----:B------:R0:W2:Y:S04]  /*60820*/  @!P1 LDG.E.U8 R6, desc[UR42][R8.64] ;  /* 0x0000002a08069981 */ /* 0x0000a8000c1e1100 */
[----:B---3--:R1:W3:Y:S01]  /*60830*/  @!P0 LDG.E.U8 R7, desc[UR42][R10.64] ;  /* 0x0000002a0a078981 */ /* 0x0082e2000c1e1100 */
[----:B0-----:R-:W-:-:S03]  /*60840*/  PRMT R9, RZ, 0x7610, R9 ;  /* 0x00007610ff097816 */ /* 0x001fc60000000009 */
[----:B------:R-:W1:Y:S04]  /*60850*/  LDL R10, [R1+0x3a5c] ;  /* 0x003a5c00010a7983 */ /* 0x000e680000100800 */
[----:B------:R-:W1:Y:S04]  /*60860*/  LDL R11, [R1+0x3a94] ;  /* 0x003a9400010b7983 */ /* 0x000e680000100800 */
[----:B----4-:R-:W4:Y:S04]  /*60870*/  @!P0 LDG.E.U8 R9, desc[UR42][R14.64] ;  /* 0x0000002a0e098981 */ /* 0x010f28000c1e1100 */
[----:B------:R-:W2:Y:S04]  /*60880*/  LDL R14, [R1+0x3a6c] ;  /* 0x003a6c00010e7983 */ /* 0x000ea80000100800 */
[----:B------:R-:W2:Y:S01]  /*60890*/  LDL R15, [R1+0x3aa4] ;  /* 0x003aa400010f7983 */ /* 0x000ea20000100800 */
[----:B------:R-:W-:-:S02]  /*608a0*/  PRMT R8, RZ, 0x7610, R8 ;  /* 0x00007610ff087816 */ /* 0x000fc40000000008 */
[----:B-1----:R-:W-:-:S04]  /*608b0*/  @!P1 LOP3.LUT R11, R11, R10, RZ, 0x3c, !PT ;  /* 0x0000000a0b0b9212 */ /* 0x002fc800078e3cff */
[----:B------:R-:W-:-:S04]  /*608c0*/  @!P1 LOP3.LUT R10, R11, R10, RZ, 0x3c, !PT ;  /* 0x0000000a0b0a9212 */ /* 0x000fc800078e3cff */
[----:B------:R-:W-:-:S05]  /*608d0*/  @!P1 LOP3.LUT R11, R11, R10, RZ, 0x3c, !PT ;  /* 0x0000000a0b0b9212 */ /* 0x000fca00078e3cff */
[----:B------:R0:W3:Y:S02]  /*608e0*/  @!P1 LDG.E.U8 R8, desc[UR42][R10.64] ;  /* 0x0000002a0a089981 */ /* 0x0000e4000c1e1100 */
[----:B0-----:R-:W-:Y:S02]  /*608f0*/  PRMT R10, RZ, 0x7610, R10 ;  /* 0x00007610ff0a7816 */ /* 0x001fe4000000000a */
[----:B--2---:R-:W-:-:S04]  /*60900*/  @!P1 LOP3.LUT R15, R15, R14, RZ, 0x3c, !PT ;  /* 0x0000000e0f0f9212 */ /* 0x004fc800078e3cff */
[----:B------:R-:W-:-:S04]  /*60910*/  @!P1 LOP3.LUT R14, R15, R14, RZ, 0x3c, !PT ;  /* 0x0000000e0f0e9212 */ /* 0x000fc800078e3cff */
[----:B------:R-:W-:-:S05]  /*60920*/  @!P1 LOP3.LUT R15, R15, R14, RZ, 0x3c, !PT ;  /* 0x0000000e0f0f9212 */ /* 0x000fca00078e3cff */
[----:B------:R0:W2:Y:S04]  /*60930*/  @!P1 LDG.E.U8 R10, desc[UR42][R14.64] ;  /* 0x0000002a0e0a9981 */ /* 0x0000a8000c1e1100 */
[----:B------:R-:W0:Y:S04]  /*60940*/  LDL R14, [R1+0x3a68] ;  /* 0x003a6800010e7983 */ /* 0x000e280000100800 */
[----:B------:R-:W0:Y:S01]  /*60950*/  LDL R15, [R1+0x3aa0] ;  /* 0x003aa000010f7983 */ /* 0x000e220000100800 */
[----:B------:R-:W-:Y:S02]  /*60960*/  PRMT R11, RZ, 0x7610, R11 ;  /* 0x00007610ff0b7816 */ /* 0x000fe4000000000b */
[----:B------:R-:W-:-:S02]  /*60970*/  PRMT R12, RZ, 0x7610, R12 ;  /* 0x00007610ff0c7816 */ /* 0x000fc4000000000c */
[----:B0-----:R-:W-:-:S04]  /*60980*/  @!P0 LOP3.LUT R15, R15, R14, RZ, 0x3c, !PT ;  /* 0x0000000e0f0f8212 */ /* 0x001fc800078e3cff */
[----:B------:R-:W-:-:S04]  /*60990*/  @!P0 LOP3.LUT R14, R15, R14, RZ, 0x3c, !PT ;  /* 0x0000000e0f0e8212 */ /* 0x000fc800078e3cff */
[----:B------:R-:W-:-:S05]  /*609a0*/  @!P0 LOP3.LUT R15, R15, R14, RZ, 0x3c, !PT ;  /* 0x0000000e0f0f8212 */ /* 0x000fca00078e3cff */
[----:B------:R0:W2:Y:S02]  /*609b0*/  @!P0 LDG.E.U8 R11, desc[UR42][R14.64] ;  /* 0x0000002a0e0b8981 */ /* 0x0000a4000c1e1100 */
[----:B0-----:R-:W-:Y:S02]  /*609c0*/  @!P1 IMAD.MOV.U32 R14, RZ, RZ, R3 ;  /* 0x000000ffff0e9224 */ /* 0x001fe400078e0003 */
[----:B------:R-:W-:Y:S01]  /*609d0*/  @!P1 IMAD.MOV.U32 R15, RZ, RZ, R29 ;  /* 0x000000ffff0f9224 */ /* 0x000fe200078e001d */
[----:B------:R-:W-:Y:S02]  /*609e0*/  PRMT R17, RZ, 0x7610, R17 ;  /* 0x00007610ff117816 */ /* 0x000fe40000000011 */
[----:B------:R-:W-:Y:S02]  /*609f0*/  PRMT R19, RZ, 0x7610, R19 ;  /* 0x00007610ff137816 */ /* 0x000fe40000000013 */
[----:B------:R-:W-:Y:S02]  /*60a00*/  PRMT R21, RZ, 0x7610, R21 ;  /* 0x00007610ff157816 */ /* 0x000fe40000000015 */
[----:B------:R-:W-:Y:S01]  /*60a10*/  PRMT R23, RZ, 0x7610, R23 ;  /* 0x00007610ff177816 */ /* 0x000fe20000000017 */
[----:B------:R0:W2:Y:S04]  /*60a20*/  @!P1 LDG.E.U8 R12, desc[UR42][R14.64] ;  /* 0x0000002a0e0c9981 */ /* 0x0000a8000c1e1100 */
[----:B------:R-:W2:Y:S01]  /*60a30*/  LDL R3, [R1+0x3aac] ;  /* 0x003aac0001037983 */ /* 0x000ea20000100800 */
[----:B------:R-:W-:-:S03]  /*60a40*/  PRMT R24, RZ, 0x7610, R24 ;  /* 0x00007610ff187816 */ /* 0x000fc60000000018 */
[----:B------:R-:W2:Y:S04]  /*60a50*/  LDL R29, [R1+0x3aa8] ;  /* 0x003aa800011d7983 */ /* 0x000ea80000100800 */
[----:B------:R-:W0:Y:S04]  /*60a60*/  LDL R14, [R1+0x3a78] ;  /* 0x003a7800010e7983 */ /* 0x000e280000100800 */
[----:B------:R-:W0:Y:S02]  /*60a70*/  LDL R15, [R1+0x3ac0] ;  /* 0x003ac000010f7983 */ /* 0x000e240000100800 */
[----:B0-----:R-:W-:-:S04]  /*60a80*/  @!P0 LOP3.LUT R15, R15, R14, RZ, 0x3c, !PT ;  /* 0x0000000e0f0f8212 */ /* 0x001fc800078e3cff */
[----:B------:R-:W-:-:S04]  /*60a90*/  @!P0 LOP3.LUT R14, R15, R14, RZ, 0x3c, !PT ;  /* 0x0000000e0f0e8212 */ /* 0x000fc800078e3cff */
[----:B------:R-:W-:-:S05]  /*60aa0*/  @!P0 LOP3.LUT R15, R15, R14, RZ, 0x3c, !PT ;  /* 0x0000000e0f0f8212 */ /* 0x000fca00078e3cff */
[----:B------:R0:W2:Y:S04]  /*60ab0*/  @!P0 LDG.E.U8 R17, desc[UR42][R14.64] ;  /* 0x0000002a0e118981 */ /* 0x0000a8000c1e1100 */
        /* <DEDUP_REMOVED lines=23> */
[----:B------:R2:W3:Y:S02]  /*60c30*/  @!P0 LDG.E.U8 R24, desc[UR42][R14.64] ;  /* 0x0000002a0e188981 */ /* 0x0004e4000c1e1100 */
[----:B--2---:R-:W-:Y:S02]  /*60c40*/  @!P1 IMAD.MOV.U32 R14, RZ, RZ, R3 ;  /* 0x000000ffff0e9224 */ /* 0x004fe400078e0003 */
[----:B------:R-:W0:Y:S04]  /*60c50*/  LDS.U8 R3, [R13+UR7] ;  /* 0x000000070d037984 */ /* 0x000e280008000000 */
[----:B0-----:R-:W-:Y:S04]  /*60c60*/  STL [R1+0x5d0], R3 ;  /* 0x0005d00301007387 */ /* 0x001fe80000100800 */
[----:B------:R-:W0:Y:S04]  /*60c70*/  LDS.U8 R3, [R13+UR7+0x108] ;  /* 0x000108070d037984 */ /* 0x000e280008000000 */
        /* <DEDUP_REMOVED lines=501> */
[----:B------:R-:W0:Y:S01]  /*62bd0*/  LDS.U8 R3, [R13+UR7+0x7098] ;  /* 0x007098070d037984 */ /* 0x000e220008000000 */
[----:B------:R-:W-:Y:S01]  /*62be0*/  PRMT R25, RZ, 0x7610, R25 ;  /* 0x00007610ff197816 */ /* 0x000fe20000000019 */
[----:B------:R-:W-:-:S02]  /*62bf0*/  @!P1 IMAD.MOV.U32 R15, RZ, RZ, R29 ;  /* 0x000000ffff0f9224 */ /* 0x000fc400078e001d */
[----:B0-----:R-:W-:Y:S04]  /*62c00*/  STL [R1+0x4500], R3 ;  /* 0x0045000301007387 */ /* 0x001fe80000100800 */
[----:B------:R-:W0:Y:S04]  /*62c10*/  LDS.U8 R3, [R13+UR7+0x7190] ;  /* 0x007190070d037984 */ /* 0x000e280008000000 */
[----:B------:R1:W2:Y:S01]  /*62c20*/  @!P1 LDG.E.U8 R25, desc[UR42][R14.64] ;  /* 0x0000002a0e199981 */ /* 0x0002a2000c1e1100 */
[C---:B------:R-:W-:Y:S02]  /*62c30*/  LOP3.LUT R29, R13.reuse, 0x60, RZ, 0x3c, !PT ;  /* 0x000000600d1d7812 */ /* 0x040fe400078e3cff */
[----:B-1----:R-:W-:-:S02]  /*62c40*/  LOP3.LUT R14, R13, 0x20, RZ, 0x3c, !PT ;  /* 0x000000200d0e7812 */ /* 0x002fc400078e3cff */
[----:B------:R-:W-:Y:S01]  /*62c50*/  LOP3.LUT R15, R13, 0x40, RZ, 0x3c, !PT ;  /* 0x000000400d0f7812 */ /* 0x000fe200078e3cff */
[----:B0-----:R-:W-:Y:S04]  /*62c60*/  STL [R1+0x44fc], R3 ;  /* 0x0044fc0301007387 */ /* 0x001fe80000100800 */
[----:B------:R-:W0:Y:S04]  /*62c70*/  LDS.U8 R3, [R13+UR7+0x7288] ;  /* 0x007288070d037984 */ /* 0x000e280008000000 */
[----:B------:R-:W1:Y:S04]  /*62c80*/  LDS.U8 R13, [R13+UR7+0x7380] ;  /* 0x007380070d0d7984 */ /* 0x000e680008000000 */
[----:B0-----:R0:W-:Y:S04]  /*62c90*/  STL [R1+0x450c], R3 ;  /* 0x00450c0301007387 */ /* 0x0011e80000100800 */
[----:B0-----:R-:W2:Y:S04]  /*62ca0*/  LDL.LU R3, [R1+0x48cc] ;  /* 0x0048cc0001037983 */ /* 0x001ea80000300800 */
[----:B-1----:R-:W-:Y:S04]  /*62cb0*/  STL [R1+0x44f8], R13 ;  /* 0x0044f80d01007387 */ /* 0x002fe80000100800 */
        /* <DEDUP_REMOVED lines=509> */
[----:B------:R-:W1:Y:S04]  /*64c90*/  LDS.U8 R14, [R14+UR7+0x7380] ;  /* 0x007380070e0e7984 */ /* 0x000e680008000000 */
[----:B0-----:R-:W-:Y:S04]  /*64ca0*/  STL [R1+0x464c], R13 ;  /* 0x00464c0d01007387 */ /* 0x001fe80000100800 */
[----:B------:R-:W0:Y:S04]  /*64cb0*/  LDS.U8 R13, [R15+UR7] ;  /* 0x000000070f0d7984 */ /* 0x000e280008000000 */
[----:B-1----:R-:W-:Y:S04]  /*64cc0*/  STL [R1+0x4638], R14 ;  /* 0x0046380e01007387 */ /* 0x002fe80000100800 */
[----:B------:R-:W1:Y:S04]  /*64cd0*/  LDS.U8 R14, [R15+UR7+0x108] ;  /* 0x000108070f0e7984 */ /* 0x000e680008000000 */
[----:B0-----:R-:W-:Y:S04]  /*64ce0*/  STL [R1+0x1948], R13 ;  /* 0x0019480d01007387 */ /* 0x001fe80000100800 */
[----:B------:R-:W0:Y:S04]  /*64cf0*/  LDS.U8 R13, [R15+UR7+0x210] ;  /* 0x000210070f0d7984 */ /* 0x000e280008000000 */
        /* <DEDUP_REMOVED lines=506> */
[----:B------:R-:W-:Y:S04]  /*66ca0*/  LDS.U8 R15, [R29+UR7+0x108] ;  /* 0x000108071d0f7984 */ /* 0x000fe80008000000 */
[----:B0-----:R-:W-:Y:S04]  /*66cb0*/  STL [R1+0x478c], R13 ;  /* 0x00478c0d01007387 */ /* 0x001fe80000100800 */
[----:B------:R-:W0:Y:S04]  /*66cc0*/  LDS.U8 R13, [R29+UR7] ;  /* 0x000000071d0d7984 */ /* 0x000e280008000000 */
[----:B-1----:R-:W-:Y:S04]  /*66cd0*/  STL [R1+0x4778], R14 ;  /* 0x0047780e01007387 */ /* 0x002fe80000100800 */
[----:B------:R-:W1:Y:S04]  /*66ce0*/  LDS.U8 R14, [R29+UR7+0x210] ;  /* 0x000210071d0e7984 */ /* 0x000e680008000000 */
[----:B0-----:R-:W-:Y:S04]  /*66cf0*/  STL [R1+0x1988], R13 ;  /* 0x0019880d01007387 */ /* 0x001fe80000100800 */
[----:B------:R-:W0:Y:S04]  /*66d00*/  LDS.U8 R13, [R29+UR7+0x318] ;  /* 0x000318071d0d7984 */ /* 0x000e280008000000 */
[----:B------:R-:W-:Y:S04]  /*66d10*/  STL [R1+0x1984], R15 ;  /* 0x0019840f01007387 */ /* 0x000fe80000100800 */
[----:B------:R-:W2:Y:S04]  /*66d20*/  LDS.U8 R15, [R29+UR7+0x8] ;  /* 0x000008071d0f7984 */ /* 0x000ea80008000000 */
[----:B-1----:R-:W-:Y:S04]  /*66d30*/  STL [R1+0x1ba8], R14 ;  /* 0x001ba80e01007387 */ /* 0x002fe80000100800 */
[----:B------:R-:W1:Y:S04]  /*66d40*/  LDS.U8 R14, [R29+UR7+0x100] ;  /* 0x000100071d0e7984 */ /* 0x000e680008000000 */
[----:B0-----:R-:W-:Y:S04]  /*66d50*/  STL [R1+0x1ba4], R13 ;  /* 0x001ba40d01007387 */ /* 0x001fe80000100800 */
[----:B------:R-:W0:Y:S04]  /*66d60*/  LDS.U8 R13, [R29+UR7+0x218] ;  /* 0x000218071d0d7984 */ /* 0x000e280008000000 */
[----:B--2---:R-:W-:Y:S04]  /*66d70*/  STL [R1+0x1990], R15 ;  /* 0x0019900f01007387 */ /* 0x004fe80000100800 */
        /* <DEDUP_REMOVED lines=494> */
[----:B------:R-:W-:Y:S04]  /*68c60*/  LDS.U8 R14, [R29+UR7+0x7288] ;  /* 0x007288071d0e7984 */ /* 0x000fe80008000000 */
[----:B0-----:R-:W-:Y:S04]  /*68c70*/  STL [R1+0x48c0], R13 ;  /* 0x0048c00d01007387 */ /* 0x001fe80000100800 */
[----:B------:R-:W0:Y:S04]  /*68c80*/  LDS.U8 R13, [R29+UR7+0x7380] ;  /* 0x007380071d0d7984 */ /* 0x000e280008000000 */
[----:B--2---:R-:W-:Y:S04]  /*68c90*/  STL [R1+0x48bc], R15 ;  /* 0x0048bc0f01007387 */ /* 0x004fe80000100800 */
[----:B0-----:R-:W-:Y:S04]  /*68ca0*/  STL [R1+0x48b8], R13 ;  /* 0x0048b80d01007387 */ /* 0x001fe80000100800 */
[----:B------:R-:W-:Y:S04]  /*68cb0*/  STL [R1+0x48c4], R14 ;  /* 0x0048c40e01007387 */ /* 0x000fe80000100800 */
[----:B------:R-:W2:Y:S01]  /*68cc0*/  LDL.LU R29, [R1+0x7a4] ;  /* 0x0007a400011d7983 */ /* 0x000ea20000300800 */
[----:B------:R-:W-:Y:S06]  /*68cd0*/  BAR.SYNC.DEFER_BLOCKING 0x0 ;  /* 0x0000000000007b1d */ /* 0x000fec0000010000 */
[----:B--2---:R0:W-:Y:S04]  /*68ce0*/  STL [R1+0x9fc0], R29 ;  /* 0x009fc01d01007387 */ /* 0x0041e80000100800 */
[----:B0-----:R-:W2:Y:S04]  /*68cf0*/  LDL.LU R29, [R1+0x5a4] ;  /* 0x0005a400011d7983 */ /* 0x001ea80000300800 */
[----:B--2---:R0:W-:Y:S04]  /*68d00*/  STL [R1+0x9fc4], R29 ;  /* 0x009fc41d01007387 */ /* 0x0041e80000100800 */
[----:B0-----:R-:W2:Y:S04]  /*68d10*/  LDL.LU R29, [R1+0x998] ;  /* 0x00099800011d7983 */ /* 0x001ea80000300800 */
[----:B--2---:R0:W-:Y:S04]  /*68d20*/  STL [R1+0x9fc8], R29 ;  /* 0x009fc81d01007387 */ /* 0x0041e80000100800 */
[----:B0-----:R-:W2:Y:S04]  /*68d30*/  LDL.LU R29, [R1+0x5b4] ;  /* 0x0005b400011d7983 */ /* 0x001ea80000300800 */
[----:B------:R-:W2:Y:S04]  /*68d40*/  LDL.LU R15, [R1+0x4d4] ;  /* 0x0004d400010f7983 */ /* 0x000ea80000300800 */
[----:B------:R-:W2:Y:S04]  /*68d50*/  LDL.LU R14, [R1+0x7d4] ;  /* 0x0007d400010e7983 */ /* 0x000ea80000300800 */
[----:B------:R-:W2:Y:S04]  /*68d60*/  LDL.LU R13, [R1+0x4c4] ;  /* 0x0004c400010d7983 */ /* 0x000ea80000300800 */
[----:B------:R0:W-:Y:S04]  /*68d70*/  STL [R1+0x9f98], R18 ;  /* 0x009f981201007387 */ /* 0x0001e80000100800 */
[----:B0-----:R-:W2:Y:S04]  /*68d80*/  LDL.LU R18, [R1+0x4e4] ;  /* 0x0004e40001127983 */ /* 0x001ea80000300800 */
[----:B-----5:R0:W-:Y:S04]  /*68d90*/  STL [R1+0x9f94], R16 ;  /* 0x009f941001007387 */ /* 0x0201e80000100800 */
[----:B0-----:R-:W5:Y:S04]  /*68da0*/  LDL.LU R16, [R1+0x794] ;  /* 0x0007940001107983 */ /* 0x001f680000300800 */
[----:B------:R0:W-:Y:S04]  /*68db0*/  STL [R1+0x9f90], R11 ;  /* 0x009f900b01007387 */ /* 0x0001e80000100800 */
        /* <DEDUP_REMOVED lines=21> */
[----:B---3--:R0:W-:Y:S04]  /*68f10*/  STL [R1+0x9f08], R7 ;  /* 0x009f080701007387 */ /* 0x0081e80000100800 */
        /* <DEDUP_REMOVED lines=13> */
[----:B----4-:R0:W-:Y:S04]  /*68ff0*/  STL [R1+0x9eec], R9 ;  /* 0x009eec0901007387 */ /* 0x0101e80000100800 */
[----:B--2---:R-:W-:Y:S04]  /*69000*/  STS.U8 [R4+UR7], R29 ;  /* 0x0000001d04007988 */ /* 0x004fe80008000007 */
[----:B0-----:R-:W2:Y:S04]  /*69010*/  LDL.LU R9, [R1+0x584] ;  /* 0x0005840001097983 */ /* 0x001ea80000300800 */
[----:B------:R0:W-:Y:S04]  /*69020*/  STL [R1+0x9ee8], R10 ;  /* 0x009ee80a01007387 */ /* 0x0001e80000100800 */
[----:B0-----:R-:W4:Y:S04]  /*69030*/  LDL.LU R10, [R1+0x6f4] ;  /* 0x0006f400010a7983 */ /* 0x001f280000300800 */
[----:B------:R0:W-:Y:S04]  /*69040*/  STL [R1+0x9ee4], R24 ;  /* 0x009ee41801007387 */ /* 0x0001e80000100800 */
[----:B0-----:R-:W2:Y:S04]  /*69050*/  LDL.LU R24, [R1+0x594] ;  /* 0x0005940001187983 */ /* 0x001ea80000300800 */
[----:B------:R0:W-:Y:S04]  /*69060*/  STL [R1+0x9ee0], R25 ;  /* 0x009ee01901007387 */ /* 0x0001e80000100800 */
[----:B0-----:R-:W2:Y:S04]  /*69070*/  LDL.LU R25, [R1+0x6c4] ;  /* 0x0006c40001197983 */ /* 0x001ea80000300800 */
[----:B------:R-:W2:Y:S04]  /*69080*/  LDL.LU R29, [R1+0x9fc8] ;  /* 0x009fc800011d7983 */ /* 0x000ea80000300800 */
[----:B--2---:R0:W-:Y:S04]  /*69090*/  STS.U8 [R4+UR7+0x40], R29 ;  /* 0x0000401d04007988 */ /* 0x0041e80008000007 */
[----:B0-----:R-:W2:Y:S04]  /*690a0*/  LDL.LU R29, [R1+0x9fc4] ;  /* 0x009fc400011d7983 */ /* 0x001ea80000300800 */
[----:B------:R-:W-:Y:S04]  /*690b0*/  STS.U8 [R4+UR7+0x200], R25 ;  /* 0x0002001904007988 */ /* 0x000fe80008000007 */
[----:B--2---:R0:W-:Y:S04]  /*690c0*/  STS.U8 [R4+UR7+0x240], R29 ;  /* 0x0002401d04007988 */ /* 0x0041e80008000007 */
[----:B0-----:R-:W2:Y:S04]  /*690d0*/  LDL.LU R29, [R1+0x9fc0] ;  /* 0x009fc000011d7983 */ /* 0x001ea80000300800 */
[----:B------:R-:W2:Y:S04]  /*690e0*/  LDL.LU R25, [R1+0x4a4] ;  /* 0x0004a40001197983 */ /* 0x000ea80000300800 */
[----:B------:R-:W-:Y:S04]  /*690f0*/  STS.U8 [R4+UR7+0x400], R24 ;  /* 0x0004001804007988 */ /* 0x000fe80008000007 */
[----:B----4-:R-:W-:Y:S04]  /*69100*/  STS.U8 [R4+UR7+0x440], R10 ;  /* 0x0004400a04007988 */ /* 0x010fe80008000007 */
[----:B------:R-:W-:Y:S04]  /*69110*/  STS.U8 [R4+UR7+0x640], R9 ;  /* 0x0006400904007988 */ /* 0x000fe80008000007 */
[----:B---3--:R-:W-:Y:S04]  /*69120*/  STS.U8 [R4+UR7+0x600], R20 ;  /* 0x0006001404007988 */ /* 0x008fe80008000007 */
        /* <DEDUP_REMOVED lines=23> */
[----:B------:R0:W-:Y:S04]  /*692a0*/  STL [R1+0x9fb4], R25 ;  /* 0x009fb41901007387 */ /* 0x0001e80000100800 */
[----:B0-----:R-:W2:Y:S04]  /*692b0*/  LDL.LU R25, [R1+0x7f4] ;  /* 0x0007f40001197983 */ /* 0x001ea80000300800 */
[----:B--2---:R0:W-:Y:S04]  /*692c0*/  STL [R1+0x9fb8], R25 ;  /* 0x009fb81901007387 */ /* 0x0041e80000100800 */
        /* <DEDUP_REMOVED lines=30> */
[----:B--2---:R0:W-:Y:S04]  /*694b0*/  STS.U8 [R4+UR7+0x1e00], R25 ;  /* 0x001e001904007988 */ /* 0x0041e80008000007 */
[----:B0-----:R-:W2:Y:S04]  /*694c0*/  LDL.LU R25, [R1+0x9fbc] ;  /* 0x009fbc0001197983 */ /* 0x001ea80000300800 */
[----:B--2---:R0:W-:Y:S04]  /*694d0*/  STS.U8 [R4+UR7+0x2000], R25 ;  /* 0x0020001904007988 */ /* 0x0041e80008000007 */
[----:B0-----:R-:W2:Y:S04]  /*694e0*/  LDL.LU R25, [R1+0x9fb8] ;  /* 0x009fb80001197983 */ /* 0x001ea80000300800 */
        /* <DEDUP_REMOVED lines=9> */
[----:B----4-:R-:W-:Y:S04]  /*69580*/  STS.U8 [R4+UR7+0x2400], R10 ;  /* 0x0024000a04007988 */ /* 0x010fe80008000007 */
[----:B-----5:R-:W-:Y:S04]  /*69590*/  STS.U8 [R4+UR7+0x2440], R9 ;  /* 0x0024400904007988 */ /* 0x020fe80008000007 */
[----:B------:R-:W-:Y:S04]  /*695a0*/  STS.U8 [R4+UR7+0x2640], R20 ;  /* 0x0026401404007988 */ /* 0x000fe80008000007 */
[----:B------:R-:W-:Y:S04]  /*695b0*/  STS.U8 [R4+UR7+0x2600], R22 ;  /* 0x0026001604007988 */ /* 0x000fe80008000007 */
[----:B--2---:R0:W-:Y:S04]  /*695c0*/  STL [R1+0x9fb0], R25 ;  /* 0x009fb01901007387 */ /* 0x0041e80000100800 */
[----:B0-----:R-:W2:Y:S04]  /*695d0*/  LDL.LU R25, [R1+0x3c4] ;  /* 0x0003c40001197983 */ /* 0x001ea80000300800 */
[----:B------:R-:W3:Y:S04]  /*695e0*/  LDL.LU R24, [R1+0x3a4] ;  /* 0x0003a40001187983 */ /* 0x000ee80000300800 */
[----:B------:R-:W4:Y:S04]  /*695f0*/  LDL.LU R10, [R1+0x668] ;  /* 0x00066800010a7983 */ /* 0x000f280000300800 */
[----:B------:R-:W5:Y:S04]  /*69600*/  LDL.LU R9, [R1+0x394] ;  /* 0x0003940001097983 */ /* 0x000f680000300800 */
[----:B------:R-:W3:Y:S04]  /*69610*/  LDL.LU R20, [R1+0x638] ;  /* 0x0006380001147983 */ /* 0x000ee80000300800 */
[----:B------:R0:W-:Y:S04]  /*69620*/  STS.U8 [R4+UR7+0x2800], R0 ;  /* 0x0028000004007988 */ /* 0x0001e80008000007 */
[----:B------:R-:W3:Y:S04]  /*69630*/  LDL.LU R22, [R1+0x384] ;  /* 0x0003840001167983 */ /* 0x000ee80000300800 */
[----:B------:R1:W-:Y:S04]  /*69640*/  STS.U8 [R4+UR7+0x2840], R23 ;  /* 0x0028401704007988 */ /* 0x0003e80008000007 */
[----:B0-----:R-:W3:Y:S04]  /*69650*/  LDL.LU R0, [R1+0x628] ;  /* 0x0006280001007983 */ /* 0x001ee80000300800 */
[----:B------:R0:W-:Y:S04]  /*69660*/  STS.U8 [R4+UR7+0x2a40], R21 ;  /* 0x002a401504007988 */ /* 0x0001e80008000007 */
[----:B-1----:R-:W3:Y:S04]  /*69670*/  LDL.LU R23, [R1+0x374] ;  /* 0x0003740001177983 */ /* 0x002ee80000300800 */
        /* <DEDUP_REMOVED lines=38> */
[----:B-1----:R-:W3:Y:S04]  /*698e0*/  LDL.LU R13, [R1+0x248] ;  /* 0x00024800010d7983 */ /* 0x002ee80000300800 */
        /* <DEDUP_REMOVED lines=12> */
[----:B------:R-:W-:Y:S04]  /*699b0*/  STS.U8 [R4+UR7+0x5600], R16 ;  /* 0x0056001004007988 */ /* 0x000fe80008000007 */
[----:B------:R-:W-:Y:S04]  /*699c0*/  STS.U8 [R4+UR7+0x5640], R11 ;  /* 0x0056400b04007988 */ /* 0x000fe80008000007 */
[----:B------:R-:W-:Y:S04]  /*699d0*/  STS.U8 [R4+UR7+0x5440], R12 ;  /* 0x0054400c04007988 */ /* 0x000fe80008000007 */
[----:B------:R-:W-:Y:S04]  /*699e0*/  STS.U8 [R4+UR7+0x5400], R3 ;  /* 0x0054000304007988 */ /* 0x000fe80008000007 */
[----:B--2---:R-:W-:Y:S04]  /*699f0*/  STS.U8 [R4+UR7+0x4040], R25 ;  /* 0x0040401904007988 */ /* 0x004fe80008000007 */
[----:B---3--:R0:W-:Y:S04]  /*69a00*/  STL [R1+0x9fa4], R18 ;  /* 0x009fa41201007387 */ /* 0x0081e80000100800 */
[----:B0-----:R-:W2:Y:S04]  /*69a10*/  LDL.LU R18, [R1+0x244] ;  /* 0x0002440001127983 */ /* 0x001ea80000300800 */
[----:B------:R-:W3:Y:S04]  /*69a20*/  LDL.LU R16, [R1+0x1e4] ;  /* 0x0001e40001107983 */ /* 0x000ee80000300800 */
[----:B------:R-:W3:Y:S04]  /*69a30*/  LDL.LU R11, [R1+0x1a8] ;  /* 0x0001a800010b7983 */ /* 0x000ee80000300800 */
[----:B------:R-:W3:Y:S04]  /*69a40*/  LDL.LU R12, [R1+0x1a4] ;  /* 0x0001a400010c7983 */ /* 0x000ee80000300800 */
[----:B------:R-:W3:Y:S04]  /*69a50*/  LDL.LU R3, [R1+0x168] ;  /* 0x0001680001037983 */ /* 0x000ee80000300800 */
[----:B------:R0:W-:Y:S04]  /*69a60*/  STS.U8 [R4+UR7+0x4240], R24 ;  /* 0x0042401804007988 */ /* 0x0001e80008000007 */
[----:B------:R-:W3:Y:S04]  /*69a70*/  LDL.LU R25, [R1+0x164] ;  /* 0x0001640001197983 */ /* 0x000ee80000300800 */
[----:B----4-:R1:W-:Y:S04]  /*69a80*/  STS.U8 [R4+UR7+0x4200], R10 ;  /* 0x0042000a04007988 */ /* 0x0103e80008000007 */
[----:B0-----:R-:W4:Y:S04]  /*69a90*/  LDL.LU R24, [R1+0x148] ;  /* 0x0001480001187983 */ /* 0x001f280000300800 */
[----:B-----5:R0:W-:Y:S04]  /*69aa0*/  STS.U8 [R4+UR7+0x4400], R9 ;  /* 0x0044000904007988 */ /* 0x0201e80008000007 */
[----:B-1----:R-:W5:Y:S04]  /*69ab0*/  LDL.LU R10, [R1+0x144] ;  /* 0x00014400010a7983 */ /* 0x002f680000300800 */
        /* <DEDUP_REMOVED lines=57> */
[----:B--2---:R0:W-:Y:S04]  /*69e50*/  STL [R1+0x9f80], R25 ;  /* 0x009f801901007387 */ /* 0x0041e80000100800 */
[----:B0-----:R-:W2:Y:S04]  /*69e60*/  LDL.LU R25, [R1+0x6bc] ;  /* 0x0006bc0001197983 */ /* 0x001ea80000300800 */
[----:B----4-:R-:W-:Y:S04]  /*69e70*/  STS.U8 [R4+UR7+0x6640], R24 ;  /* 0x0066401804007988 */ /* 0x010fe80008000007 */
        /* <DEDUP_REMOVED lines=10> */
[----:B------:R0:W-:Y:S04]  /*69f20*/  STS.U8 [R4+UR7+0x6a00], R0 ;  /* 0x006a000004007988 */ /* 0x0001e80008000007 */
[----:B------:R-:W4:Y:S04]  /*69f30*/  LDL.LU R22, [R1+0x550] ;  /* 0x0005500001167983 */ /* 0x000f280000300800 */
[----:B------:R1:W-:Y:S04]  /*69f40*/  STS.U8 [R4+UR7+0x6c00], R23 ;  /* 0x006c001704007988 */ /* 0x0003e80008000007 */
[----:B0-----:R-:W4:Y:S04]  /*69f50*/  LDL.LU R0, [R1+0x73c] ;  /* 0x00073c0001007983 */ /* 0x001f280000300800 */
[----:B------:R0:W-:Y:S04]  /*69f60*/  STS.U8 [R4+UR7+0x6c40], R21 ;  /* 0x006c401504007988 */ /* 0x0001e80008000007 */
[----:B-1----:R-:W4:Y:S04]  /*69f70*/  LDL.LU R23, [R1+0x540] ;  /* 0x0005400001177983 */ /* 0x002f280000300800 */
        /* <DEDUP_REMOVED lines=30> */
[----:B---3--:R0:W-:Y:S04]  /*6a160*/  STS.U8 [R4+UR7+0x7c40], R16 ;  /* 0x007c401004007988 */ /* 0x0081e80008000007 */
[----:B-1----:R-:W3:Y:S04]  /*6a170*/  LDL.LU R18, [R1+0x580] ;  /* 0x0005800001127983 */ /* 0x002ee80000300800 */
[----:B------:R1:W-:Y:S04]  /*6a180*/  STS.U8 [R4+UR7+0x7e40], R11 ;  /* 0x007e400b04007988 */ /* 0x0003e80008000007 */
[----:B0-----:R-:W3:Y:S04]  /*6a190*/  LDL.LU R16, [R1+0x6fc] ;  /* 0x0006fc0001107983 */ /* 0x001ee80000300800 */
[----:B------:R0:W-:Y:S04]  /*6a1a0*/  STS.U8 [R4+UR7+0x7e00], R12 ;  /* 0x007e000c04007988 */ /* 0x0001e80008000007 */
[----:B-1----:R-:W3:Y:S04]  /*6a1b0*/  LDL.LU R11, [R1+0x590] ;  /* 0x00059000010b7983 */ /* 0x002ee80000300800 */
[----:B0-----:R-:W3:Y:S04]  /*6a1c0*/  LDL.LU R12, [R1+0x5a0] ;  /* 0x0005a000010c7983 */ /* 0x001ee80000300800 */
[----:B------:R-:W4:Y:S04]  /*6a1d0*/  LDL.LU R4, [R1+0x6cc] ;  /* 0x0006cc0001047983 */ /* 0x000f280000300800 */
        /* <DEDUP_REMOVED lines=14> */
[----:B--2---:R-:W-:Y:S04]  /*6a2c0*/  STS.U8 [R3+UR7+0x680], R25 ;  /* 0x0006801903007988 */ /* 0x004fe80008000007 */
[----:B---3--:R0:W-:Y:S04]  /*6a2d0*/  STL [R1+0x9f7c], R12 ;  /* 0x009f7c0c01007387 */ /* 0x0081e80000100800 */
[----:B0-----:R-:W2:Y:S04]  /*6a2e0*/  LDL.LU R12, [R1+0x4c0] ;  /* 0x0004c000010c7983 */ /* 0x001ea80000300800 */
[----:B------:R-:W3:Y:S04]  /*6a2f0*/  LDL.LU R4, [R1+0x4a0] ;  /* 0x0004a00001047983 */ /* 0x000ee80000300800 */
[----:B------:R-:W4:Y:S04]  /*6a300*/  LDL.LU R11, [R1+0x81c] ;  /* 0x00081c00010b7983 */ /* 0x000f280000300800 */
[----:B------:R-:W3:Y:S04]  /*6a310*/  LDL.LU R16, [R1+0x490] ;  /* 0x0004900001107983 */ /* 0x000ee80000300800 */
[----:B------:R-:W3:Y:S04]  /*6a320*/  LDL.LU R18, [R1+0x82c] ;  /* 0x00082c0001127983 */ /* 0x000ee80000300800 */
[----:B------:R0:W-:Y:S04]  /*6a330*/  STS.U8 [R3+UR7+0x880], R24 ;  /* 0x0008801803007988 */ /* 0x0001e80008000007 */
[----:B------:R-:W3:Y:S04]  /*6a340*/  LDL.LU R25, [R1+0x480] ;  /* 0x0004800001197983 */ /* 0x000ee80000300800 */
[----:B-----5:R1:W-:Y:S04]  /*6a350*/  STS.U8 [R3+UR7+0x8c0], R10 ;  /* 0x0008c00a03007988 */ /* 0x0203e80008000007 */
[----:B0-----:R-:W5:Y:S04]  /*6a360*/  LDL.LU R24, [R1+0x84c] ;  /* 0x00084c0001187983 */ /* 0x001f680000300800 */
        /* <DEDUP_REMOVED lines=55> */
[----:B------:R-:W-:Y:S04]  /*6a6e0*/  STS.U8 [R3+UR7+0x2480], R16 ;  /* 0x0024801003007988 */ /* 0x000fe80008000007 */
[----:B------:R-:W-:Y:S04]  /*6a6f0*/  STS.U8 [R3+UR7+0x24c0], R18 ;  /* 0x0024c01203007988 */ /* 0x000fe80008000007 */
[----:B------:R-:W-:Y:S04]  /*6a700*/  STS.U8 [R3+UR7+0x26c0], R25 ;  /* 0x0026c01903007988 */ /* 0x000fe80008000007 */
[----:B--2---:R0:W-:Y:S04]  /*6a710*/  STL [R1+0x9f70], R12 ;  /* 0x009f700c01007387 */ /* 0x0041e80000100800 */
[----:B0-----:R-:W2:Y:S04]  /*6a720*/  LDL.LU R12, [R1+0x694] ;  /* 0x00069400010c7983 */ /* 0x001ea80000300800 */
[----:B------:R-:W3:Y:S04]  /*6a730*/  LDL.LU R4, [R1+0x674] ;  /* 0x0006740001047983 */ /* 0x000ee80000300800 */
[----:B------:R-:W4:Y:S04]  /*6a740*/  LDL.LU R11, [R1+0x3a0] ;  /* 0x0003a000010b7983 */ /* 0x000f280000300800 */
[----:B------:R-:W3:Y:S04]  /*6a750*/  LDL.LU R16, [R1+0x664] ;  /* 0x0006640001107983 */ /* 0x000ee80000300800 */
[----:B------:R-:W3:Y:S04]  /*6a760*/  LDL.LU R18, [R1+0x390] ;  /* 0x0003900001127983 */ /* 0x000ee80000300800 */
[----:B-----5:R0:W-:Y:S04]  /*6a770*/  STS.U8 [R3+UR7+0x2680], R24 ;  /* 0x0026801803007988 */ /* 0x0201e80008000007 */
[----:B------:R-:W5:Y:S04]  /*6a780*/  LDL.LU R25, [R1+0x634] ;  /* 0x0006340001197983 */ /* 0x000f680000300800 */
        /* <DEDUP_REMOVED lines=51> */
[----:B------:R-:W-:Y:S04]  /*6aac0*/  STS.U8 [R3+UR7+0x4280], R16 ;  /* 0x0042801003007988 */ /* 0x000fe80008000007 */
[----:B------:R-:W-:Y:S04]  /*6aad0*/  STS.U8 [R3+UR7+0x4480], R18 ;  /* 0x0044801203007988 */ /* 0x000fe80008000007 */
[----:B-----5:R-:W-:Y:S04]  /*6aae0*/  STS.U8 [R3+UR7+0x44c0], R25 ;  /* 0x0044c01903007988 */ /* 0x020fe80008000007 */
[----:B------:R-:W-:Y:S04]  /*6aaf0*/  STS.U8 [R3+UR7+0x46c0], R24 ;  /* 0x0046c01803007988 */ /* 0x000fe80008000007 */
[----:B--2---:R-:W-:Y:S04]  /*6ab00*/  STS.U8 [R3+UR7+0x4080], R12 ;  /* 0x0040800c03007988 */ /* 0x004fe80008000007 */
[----:B------:R-:W-:Y:S04]  /*6ab10*/  STS.U8 [R3+UR7+0x4680], R10 ;  /* 0x0046800a03007988 */ /* 0x000fe80008000007 */
[----:B------:R0:W-:Y:S04]  /*6ab20*/  STS.U8 [R3+UR7+0x5680], R28 ;  /* 0x0056801c03007988 */ /* 0x0001e80008000007 */
[----:B0-----:R-:W2:Y:S04]  /*6ab30*/  LDL.LU R28, [R1+0x20c] ;  /* 0x00020c00011c7983 */ /* 0x001ea80000300800 */
[----:B--2---:R0:W-:Y:S04]  /*6ab40*/  STL [R1+0x9f5c], R28 ;  /* 0x009f5c1c01007387 */ /* 0x0041e80000100800 */
[----:B0-----:R-:W2:Y:S04]  /*6ab50*/  LDL.LU R28, [R1+0x210] ;  /* 0x00021000011c7983 */ /* 0x001ea80000300800 */
[----:B--2---:R0:W-:Y:S04]  /*6ab60*/  STL [R1+0x9f60], R28 ;  /* 0x009f601c01007387 */ /* 0x0041e80000100800 */
[----:B0-----:R-:W2:Y:S04]  /*6ab70*/  LDL.LU R28, [R1+0x23c] ;  /* 0x00023c00011c7983 */ /* 0x001ea80000300800 */
        /* <DEDUP_REMOVED lines=47> */
[----:B-1----:R-:W3:Y:S04]  /*6ae70*/  LDL.LU R13, [R1] ;  /* 0x00000000010d7983 */ /* 0x002ee80000300800 */
        /* <DEDUP_REMOVED lines=10> */
[----:B--2---:R0:W-:Y:S04]  /*6af20*/  STS.U8 [R3+UR7+0x5e80], R28 ;  /* 0x005e801c03007988 */ /* 0x0041e80008000007 */
[----:B0-----:R-:W2:Y:S04]  /*6af30*/  LDL.LU R28, [R1+0x9f58] ;  /* 0x009f5800011c7983 */ /* 0x001ea80000300800 */
[----:B------:R-:W3:Y:S04]  /*6af40*/  LDL.LU R5, [R1+0x9f54] ;  /* 0x009f540001057983 */ /* 0x000ee80000300800 */
[----:B------:R-:W4:Y:S04]  /*6af50*/  LDL.LU R6, [R1+0x9f50] ;  /* 0x009f500001067983 */ /* 0x000f280000300800 */
[----:B------:R-:W5:Y:S04]  /*6af60*/  LDL.LU R17, [R1+0x9f4c] ;  /* 0x009f4c0001117983 */ /* 0x000f680000300800 */
[----:B------:R-:W2:Y:S04]  /*6af70*/  LDL.LU R19, [R1+0x9f48] ;  /* 0x009f480001137983 */ /* 0x000ea80000300800 */
[----:B------:R0:W-:Y:S04]  /*6af80*/  STS.U8 [R3+UR7+0x6480], R2 ;  /* 0x0064800203007988 */ /* 0x0001e80008000007 */
[----:B0-----:R-:W3:Y:S04]  /*6af90*/  LDL.LU R2, [R1+0x9f44] ;  /* 0x009f440001027983 */ /* 0x001ee80000300800 */
[----:B--2---:R0:W-:Y:S04]  /*6afa0*/  STS.U8 [R3+UR7+0x7e80], R19 ;  /* 0x007e801303007988 */ /* 0x0041e80008000007 */
[----:B0-----:R-:W2:Y:S04]  /*6afb0*/  LDL.LU R19, [R1+0x700] ;  /* 0x0007000001137983 */ /* 0x001ea80000300800 */
[----:B--2---:R0:W-:Y:S04]  /*6afc0*/  STL [R1+0x9f3c], R19 ;  /* 0x009f3c1301007387 */ /* 0x0041e80000100800 */
[----:B0-----:R-:W2:Y:S04]  /*6afd0*/  LDL.LU R19, [R1+0x6c0] ;  /* 0x0006c00001137983 */ /* 0x001ea80000300800 */
[----:B------:R0:W-:Y:S02]  /*6afe0*/  STS.U8 [R3+UR7+0x7ac0], R13 ;  /* 0x007ac00d03007988 */ /* 0x0001e40008000007 */
[----:B0-----:R-:W0:Y:S02]  /*6aff0*/  S2R R13, SR_TID.X ;  /* 0x00000000000d7919 */ /* 0x001e240000002100 */
[----:B----4-:R-:W-:Y:S04]  /*6b000*/  STS.U8 [R3+UR7+0x7cc0], R6 ;  /* 0x007cc00603007988 */ /* 0x010fe80008000007 */
[----:B------:R-:W-:Y:S04]  /*6b010*/  STS.U8 [R3+UR7+0x7a80], R28 ;  /* 0x007a801c03007988 */ /* 0x000fe80008000007 */
[----:B--2---:R1:W-:Y:S04]  /*6b020*/  STL [R1+0x9f40], R19 ;  /* 0x009f401301007387 */ /* 0x0043e80000100800 */
[----:B-1----:R-:W2:Y:S04]  /*6b030*/  LDL.LU R19, [R1+0x5ac] ;  /* 0x0005ac0001137983 */ /* 0x002ea80000300800 */
[----:B------:R-:W4:Y:S04]  /*6b040*/  LDL.LU R6, [R1+0x57c] ;  /* 0x00057c0001067983 */ /* 0x000f280000300800 */
[----:B------:R1:W-:Y:S04]  /*6b050*/  STS.U8 [R3+UR7+0x64c0], R12 ;  /* 0x0064c00c03007988 */ /* 0x0003e80008000007 */
[----:B------:R-:W4:Y:S04]  /*6b060*/  LDL.LU R28, [R1+0x710] ;  /* 0x00071000011c7983 */ /* 0x000f280000300800 */
        /* <DEDUP_REMOVED lines=11> */
[----:B------:R3:W-:Y:S04]  /*6b120*/  STS.U8 [R3+UR7+0x6c80], R10 ;  /* 0x006c800a03007988 */ /* 0x0007e80008000007 */
[----:B0-----:R-:W4:Y:S01]  /*6b130*/  LDL.LU R24, [R1+0x740] ;  /* 0x0007400001187983 */ /* 0x001f220000300800 */
[----:B-1----:R-:W-:-:S03]  /*6b140*/  LOP3.LUT R4, R13, 0x7, RZ, 0xc0, !PT ;  /* 0x000000070d047812 */ /* 0x002fc600078ec0ff */
[----:B------:R0:W-:Y:S04]  /*6b150*/  STS.U8 [R3+UR7+0x6cc0], R9 ;  /* 0x006cc00903007988 */ /* 0x0001e80008000007 */
[----:B---3--:R-:W3:Y:S04]  /*6b160*/  LDL.LU R10, [R1+0x53c] ;  /* 0x00053c00010a7983 */ /* 0x008ee80000300800 */
[----:B------:R1:W-:Y:S04]  /*6b170*/  STS.U8 [R3+UR7+0x6ec0], R20 ;  /* 0x006ec01403007988 */ /* 0x0003e80008000007 */
[----:B0-----:R-:W3:Y:S01]  /*6b180*/  LDL.LU R9, [R1+0x750] ;  /* 0x0007500001097983 */ /* 0x001ee20000300800 */
[----:B------:R-:W-:-:S03]  /*6b190*/  IMAD R4, R4, 0x90, RZ ;  /* 0x0000009004047824 */ /* 0x000fc600078e02ff */
[----:B------:R0:W-:Y:S04]  /*6b1a0*/  STS.U8 [R3+UR7+0x6e80], R22 ;  /* 0x006e801603007988 */ /* 0x0001e80008000007 */
[----:B-1----:R-:W3:Y:S04]  /*6b1b0*/  LDL.LU R20, [R1+0x52c] ;  /* 0x00052c0001147983 */ /* 0x002ee80000300800 */
[----:B------:R1:W-:Y:S04]  /*6b1c0*/  STS.U8 [R3+UR7+0x7080], R0 ;  /* 0x0070800003007988 */ /* 0x0003e80008000007 */
[----:B0-----:R-:W3:Y:S04]  /*6b1d0*/  LDL.LU R22, [R1+0x760] ;  /* 0x0007600001167983 */ /* 0x001ee80000300800 */
        /* <DEDUP_REMOVED lines=9> */
[----:B------:R0:W-:Y:S04]  /*6b270*/  STS.U8 [R3+UR7+0x7c80], R5 ;  /* 0x007c800503007988 */ /* 0x0001e80008000007 */
[----:B-----5:R5:W-:Y:S04]  /*6b280*/  STS.U8 [R3+UR7+0x7ec0], R17 ;  /* 0x007ec01103007988 */ /* 0x020be80008000007 */
[----:B-1----:R-:W3:Y:S01]  /*6b290*/  LDL.LU R0, [R1+0x51c] ;  /* 0x00051c0001007983 */ /* 0x002ee20000300800 */
[----:B0-----:R-:W-:-:S03]  /*6b2a0*/  IMAD.SHL.U32 R5, R13, 0x20, RZ ;  /* 0x000000200d057824 */ /* 0x001fc600078e00ff */
[----:B------:R-:W3:Y:S01]  /*6b2b0*/  LDL.LU R23, [R1+0x770] ;  /* 0x0007700001177983 */ /* 0x000ee20000300800 */
[----:B-----5:R-:W-:-:S03]  /*6b2c0*/  IMAD.SHL.U32 R3, R13, 0x2, RZ ;  /* 0x000000020d037824 */ /* 0x020fc600078e00ff */
[----:B------:R-:W5:Y:S04]  /*6b2d0*/  LDL.LU R21, [R1+0x50c] ;  /* 0x00050c0001157983 */ /* 0x000f680000300800 */
[----:B------:R-:W3:Y:S01]  /*6b2e0*/  LDL.LU R8, [R1+0x780] ;  /* 0x0007800001087983 */ /* 0x000ee20000300800 */
[----:B------:R-:W-:-:S03]  /*6b2f0*/  LOP3.LUT R3, R4, 0x30, R3, 0x78, !PT ;  /* 0x0000003004037812 */ /* 0x000fc600078e7803 */
[----:B------:R-:W3:Y:S01]  /*6b300*/  LDL.LU R7, [R1+0x4fc] ;  /* 0x0004fc0001077983 */ /* 0x000ee20000300800 */
[----:B------:R-:W-:-:S03]  /*6b310*/  LOP3.LUT R4, R5, 0x400, RZ, 0xc0, !PT ;  /* 0x0000040005047812 */ /* 0x000fc600078ec0ff */
[----:B------:R-:W3:Y:S04]  /*6b320*/  LDL.LU R26, [R1+0x790] ;  /* 0x00079000011a7983 */ /* 0x000ee80000300800 */
[----:B------:R-:W3:Y:S04]  /*6b330*/  LDL.LU R27, [R1+0x4ec] ;  /* 0x0004ec00011b7983 */ /* 0x000ee80000300800 */
[----:B------:R-:W3:Y:S01]  /*6b340*/  LDL.LU R29, [R1+0x7a0] ;  /* 0x0007a000011d7983 */ /* 0x000ee20000300800 */
[----:B------:R-:W-:-:S03]  /*6b350*/  LOP3.LUT R17, R3, R4, RZ, 0xfc, !PT ;  /* 0x0000000403117212 */ /* 0x000fc600078efcff */
        /* <DEDUP_REMOVED lines=10> */
[----:B------:R-:W-:Y:S04]  /*6b400*/  STL [R1+0x16d0], R17 ;  /* 0x0016d01101007387 */ /* 0x000fe80000100800 */
[----:B------:R0:W-:Y:S04]  /*6b410*/  STL [R1+0x9f14], R17 ;  /* 0x009f141101007387 */ /* 0x0001e80000100800 */
        /* <DEDUP_REMOVED lines=9> */
[----:B----4-:R-:W-:Y:S04]  /*6b4b0*/  STS.U8 [R2+UR7+0x740], R6 ;  /* 0x0007400602007988 */ /* 0x010fe80008000007 */
[----:B--2---:R0:W-:Y:S04]  /*6b4c0*/  STL [R1+0x9f38], R17 ;  /* 0x009f381101007387 */ /* 0x0041e80000100800 */
[----:B0-----:R-:W2:Y:S04]  /*6b4d0*/  LDL.LU R17, [R1+0x7e0] ;  /* 0x0007e00001117983 */ /* 0x001ea80000300800 */
[----:B------:R-:W3:Y:S04]  /*6b4e0*/  LDL.LU R3, [R1+0x810] ;  /* 0x0008100001037983 */ /* 0x000ee80000300800 */
[----:B------:R-:W4:Y:S04]  /*6b4f0*/  LDL.LU R4, [R1+0x49c] ;  /* 0x00049c0001047983 */ /* 0x000f280000300800 */
        /* <DEDUP_REMOVED lines=144> */
[----:B----4-:R1:W-:Y:S04]  /*6be00*/  STS.U8 [R2+UR7+0x4140], R4 ;  /* 0x0041400402007988 */ /* 0x0103e80008000007 */
[----:B0-----:R-:W4:Y:S04]  /*6be10*/  LDL.LU R3, [R1+0x138] ;  /* 0x0001380001037983 */ /* 0x001f280000300800 */
        /* <DEDUP_REMOVED lines=55> */
[----:B-----5:R0:W-:Y:S04]  /*6c190*/  STS.U8 [R2+UR7+0x6500], R23 ;  /* 0x0065001702007988 */ /* 0x0201e80008000007 */
[----:B------:R1:W-:Y:S04]  /*6c1a0*/  STS.U8 [R2+UR7+0x6540], R0 ;  /* 0x0065400002007988 */ /* 0x0003e80008000007 */
[----:B------:R5:W-:Y:S04]  /*6c1b0*/  STS.U8 [R2+UR7+0x7740], R29 ;  /* 0x0077401d02007988 */ /* 0x000be80008000007 */
[----:B0-----:R-:W2:Y:S04]  /*6c1c0*/  LDL.LU R23, [R1+0x9efc] ;  /* 0x009efc0001177983 */ /* 0x001ea80000300800 */
[----:B-1----:R-:W2:Y:S04]  /*6c1d0*/  LDL.LU R0, [R1+0x9ef8] ;  /* 0x009ef80001007983 */ /* 0x002ea80000300800 */
[----:B------:R0:W-:Y:S04]  /*6c1e0*/  STS.U8 [R2+UR7+0x7700], R15 ;  /* 0x0077000f02007988 */ /* 0x0001e80008000007 */
[----:B-----5:R-:W5:Y:S04]  /*6c1f0*/  LDL.LU R29, [R1+0x598] ;  /* 0x00059800011d7983 */ /* 0x020f680000300800 */
[----:B------:R1:W-:Y:S04]  /*6c200*/  STS.U8 [R2+UR7+0x7900], R14 ;  /* 0x0079000e02007988 */ /* 0x0003e80008000007 */
[----:B0-----:R-:W5:Y:S04]  /*6c210*/  LDL.LU R15, [R1+0x6f8] ;  /* 0x0006f800010f7983 */ /* 0x001f680000300800 */
[----:B------:R0:W-:Y:S04]  /*6c220*/  STS.U8 [R2+UR7+0x7940], R13 ;  /* 0x0079400d02007988 */ /* 0x0001e80008000007 */
[----:B-1----:R-:W5:Y:S04]  /*6c230*/  LDL.LU R14, [R1+0x588] ;  /* 0x00058800010e7983 */ /* 0x002f680000300800 */
[----:B----4-:R1:W-:Y:S04]  /*6c240*/  STS.U8 [R2+UR7+0x6740], R3 ;  /* 0x0067400302007988 */ /* 0x0103e80008000007 */
        /* <DEDUP_REMOVED lines=31> */
[----:B0-----:R-:W4:Y:S04]  /*6c440*/  LDL.LU R22, [R1+0x4e8] ;  /* 0x0004e80001167983 */ /* 0x001f280000300800 */
[----:B---3--:R0:W-:Y:S04]  /*6c450*/  STS.U8 [R2+UR7+0x7b40], R27 ;  /* 0x007b401b02007988 */ /* 0x0081e80008000007 */
[----:B--2---:R1:W-:Y:S04]  /*6c460*/  STS.U8 [R2+UR7+0x7b00], R26 ;  /* 0x007b001a02007988 */ /* 0x0043e80008000007 */
[----:B------:R2:W-:Y:S04]  /*6c470*/  STS.U8 [R2+UR7+0x7d00], R7 ;  /* 0x007d000702007988 */ /* 0x0005e80008000007 */
[----:B0-----:R-:W3:Y:S04]  /*6c480*/  LDL.LU R27, [R1+0x568] ;  /* 0x00056800011b7983 */ /* 0x001ee80000300800 */
[----:B-1----:R-:W3:Y:S04]  /*6c490*/  LDL.LU R26, [R1+0x718] ;  /* 0x00071800011a7983 */ /* 0x002ee80000300800 */
[----:B--2---:R-:W2:Y:S04]  /*6c4a0*/  LDL.LU R7, [R1+0x578] ;  /* 0x0005780001077983 */ /* 0x004ea80000300800 */
[----:B------:R0:W-:Y:S04]  /*6c4b0*/  STS.U8 [R2+UR7+0x7d40], R8 ;  /* 0x007d400802007988 */ /* 0x0001e80008000007 */
[----:B------:R1:W-:Y:S04]  /*6c4c0*/  STS.U8 [R2+UR7+0x7f40], R21 ;  /* 0x007f401502007988 */ /* 0x0003e80008000007 */
[----:B0-----:R-:W2:Y:S04]  /*6c4d0*/  LDL.LU R8, [R1+0x6c8] ;  /* 0x0006c80001087983 */ /* 0x001ea80000300800 */
[----:B-1----:R-:W2:Y:S04]  /*6c4e0*/  LDL.LU R21, [R1+0x5a8] ;  /* 0x0005a80001157983 */ /* 0x002ea80000300800 */
[----:B------:R-:W-:Y:S04]  /*6c4f0*/  STS.U8 [R2+UR7+0x7f00], R23 ;  /* 0x007f001702007988 */ /* 0x000fe80008000007 */
[----:B-----5:R0:W-:Y:S04]  /*6c500*/  STS.U8 [R0+UR7+0x3c0], R29 ;  /* 0x0003c01d00007988 */ /* 0x0201e80008000007 */
[----:B------:R1:W-:Y:S04]  /*6c510*/  STS.U8 [R0+UR7+0x380], R15 ;  /* 0x0003800f00007988 */ /* 0x0003e80008000007 */
[----:B0-----:R-:W5:Y:S04]  /*6c520*/  LDL.LU R29, [R1+0x7a8] ;  /* 0x0007a800011d7983 */ /* 0x001f680000300800 */
[----:B------:R0:W-:Y:S04]  /*6c530*/  STS.U8 [R0+UR7+0x580], R14 ;  /* 0x0005800e00007988 */ /* 0x0001e80008000007 */
[----:B-1----:R-:W5:Y:S04]  /*6c540*/  LDL.LU R15, [R1+0x4d8] ;  /* 0x0004d800010f7983 */ /* 0x002f680000300800 */
[----:B----4-:R1:W-:Y:S04]  /*6c550*/  STS.U8 [R0+UR7+0x5c0], R13 ;  /* 0x0005c00d00007988 */ /* 0x0103e80008000007 */
[----:B0-----:R-:W4:Y:S04]  /*6c560*/  LDL.LU R14, [R1+0x7d8] ;  /* 0x0007d800010e7983 */ /* 0x001f280000300800 */
[----:B-1----:R-:W4:Y:S04]  /*6c570*/  LDL.LU R13, [R1+0x4c8] ;  /* 0x0004c800010d7983 */ /* 0x002f280000300800 */
[----:B------:R-:W4:Y:S04]  /*6c580*/  LDL.LU R23, [R1+0x7e8] ;  /* 0x0007e80001177983 */ /* 0x000f280000300800 */
[----:B------:R-:W-:Y:S04]  /*6c590*/  STS.U8 [R0+UR7+0x9c0], R3 ;  /* 0x0009c00300007988 */ /* 0x000fe80008000007 */
[----:B------:R-:W-:Y:S04]  /*6c5a0*/  STS.U8 [R0+UR7+0xbc0], R4 ;  /* 0x000bc00400007988 */ /* 0x000fe80008000007 */
[----:B------:R-:W-:Y:S04]  /*6c5b0*/  STS.U8 [R0+UR7+0xb80], R5 ;  /* 0x000b800500007988 */ /* 0x000fe80008000007 */
[----:B------:R-:W4:Y:S04]  /*6c5c0*/  LDL.LU R2, [R1+0x4b8] ;  /* 0x0004b80001027983 */ /* 0x000f280000300800 */
[----:B------:R-:W-:Y:S04]  /*6c5d0*/  STS.U8 [R0+UR7+0xd80], R19 ;  /* 0x000d801300007988 */ /* 0x000fe80008000007 */
[----:B------:R-:W-:Y:S04]  /*6c5e0*/  STS.U8 [R0+UR7+0xdc0], R6 ;  /* 0x000dc00600007988 */ /* 0x000fe80008000007 */
[----:B------:R-:W-:Y:S04]  /*6c5f0*/  STS.U8 [R0+UR7+0xfc0], R28 ;  /* 0x000fc01c00007988 */ /* 0x000fe80008000007 */
[----:B------:R-:W-:Y:S04]  /*6c600*/  STS.U8 [R0+UR7+0xf80], R12 ;  /* 0x000f800c00007988 */ /* 0x000fe80008000007 */
[----:B---3--:R-:W-:Y:S04]  /*6c610*/  STS.U8 [R0+UR7+0x980], R27 ;  /* 0x0009801b00007988 */ /* 0x008fe80008000007 */
[----:B------:R-:W-:Y:S04]  /*6c620*/  STS.U8 [R0+UR7+0x780], R26 ;  /* 0x0007801a00007988 */ /* 0x000fe80008000007 */
[----:B--2---:R-:W-:Y:S04]  /*6c630*/  STS.U8 [R0+UR7+0x7c0], R7 ;  /* 0x0007c00700007988 */ /* 0x004fe80008000007 */
[----:B------:R-:W-:Y:S04]  /*6c640*/  STS.U8 [R0+UR7+0x1c0], R8 ;  /* 0x0001c00800007988 */ /* 0x000fe80008000007 */
[----:B------:R0:W-:Y:S04]  /*6c650*/  STS.U8 [R0+UR7+0x180], R21 ;  /* 0x0001801500007988 */ /* 0x0001e80008000007 */
[----:B------:R-:W-:Y:S04]  /*6c660*/  STS.U8 [R0+UR7+0x1180], R11 ;  /* 0x0011800b00007988 */ /* 0x000fe80008000007 */
[----:B------:R1:W-:Y:S04]  /*6c670*/  STS.U8 [R0+UR7+0x15c0], R10 ;  /* 0x0015c00a00007988 */ /* 0x0003e80008000007 */
[----:B0-----:R-:W2:Y:S04]  /*6c680*/  LDL.LU R21, [R1+0x7f8] ;  /* 0x0007f80001157983 */ /* 0x001ea80000300800 */
[----:B------:R-:W3:Y:S04]  /*6c690*/  LDL.LU R8, [R1+0x4a8] ;  /* 0x0004a80001087983 */ /* 0x000ee80000300800 */
[----:B------:R0:W-:Y:S04]  /*6c6a0*/  STS.U8 [R0+UR7+0x17c0], R9 ;  /* 0x0017c00900007988 */ /* 0x0001e80008000007 */
[----:B-1----:R-:W2:Y:S04]  /*6c6b0*/  LDL.LU R10, [R1+0x818] ;  /* 0x00081800010a7983 */ /* 0x002ea80000300800 */
[----:B------:R1:W-:Y:S04]  /*6c6c0*/  STS.U8 [R0+UR7+0x1780], R20 ;  /* 0x0017801400007988 */ /* 0x0003e80008000007 */
[----:B0-----:R-:W3:Y:S04]  /*6c6d0*/  LDL.LU R9, [R1+0x498] ;  /* 0x0004980001097983 */ /* 0x001ee80000300800 */
[----:B------:R0:W-:Y:S04]  /*6c6e0*/  STS.U8 [R0+UR7+0x1980], R22 ;  /* 0x0019801600007988 */ /* 0x0001e80008000007 */
[----:B-1----:R-:W3:Y:S04]  /*6c6f0*/  LDL.LU R20, [R1+0x828] ;  /* 0x0008280001147983 */ /* 0x002ee80000300800 */
[----:B0-----:R-:W3:Y:S04]  /*6c700*/  LDL.LU R22, [R1+0x488] ;  /* 0x0004880001167983 */ /* 0x001ee80000300800 */
        /* <DEDUP_REMOVED lines=21> */
[----:B0-----:R-:W5:Y:S04]  /*6c860*/  LDL.LU R29, [R1+0x408] ;  /* 0x00040800011d7983 */ /* 0x001f680000300800 */
[----:B----4-:R0:W-:Y:S04]  /*6c870*/  STS.U8 [R0+UR7+0x1b80], R14 ;  /* 0x001b800e00007988 */ /* 0x0101e80008000007 */
[----:B-1----:R-:W4:Y:S04]  /*6c880*/  LDL.LU R15, [R1+0x948] ;  /* 0x00094800010f7983 */ /* 0x002f280000300800 */
[----:B------:R1:W-:Y:S04]  /*6c890*/  STS.U8 [R0+UR7+0x1d80], R13 ;  /* 0x001d800d00007988 */ /* 0x0003e80008000007 */
[----:B0-----:R-:W4:Y:S04]  /*6c8a0*/  LDL.LU R14, [R1+0x3f8] ;  /* 0x0003f800010e7983 */ /* 0x001f280000300800 */
[----:B-1----:R-:W4:Y:S04]  /*6c8b0*/  LDL.LU R13, [R1+0x978] ;  /* 0x00097800010d7983 */ /* 0x002f280000300800 */
[----:B--2---:R0:W-:Y:S04]  /*6c8c0*/  STS.U8 [R0+UR7+0x21c0], R10 ;  /* 0x0021c00a00007988 */ /* 0x0041e80008000007 */
[----:B---3--:R1:W-:Y:S04]  /*6c8d0*/  STS.U8 [R0+UR7+0x23c0], R9 ;  /* 0x0023c00900007988 */ /* 0x0083e80008000007 */
[----:B0-----:R-:W2:Y:S04]  /*6c8e0*/  LDL.LU R10, [R1+0x3e8] ;  /* 0x0003e800010a7983 */ /* 0x001ea80000300800 */
[----:B------:R0:W-:Y:S04]  /*6c8f0*/  STS.U8 [R0+UR7+0x2380], R20 ;  /* 0x0023801400007988 */ /* 0x0001e80008000007 */
[----:B-1----:R-:W3:Y:S04]  /*6c900*/  LDL.LU R9, [R1+0x9a0] ;  /* 0x0009a00001097983 */ /* 0x002ee80000300800 */
[----:B------:R1:W-:Y:S04]  /*6c910*/  STS.U8 [R0+UR7+0x2580], R22 ;  /* 0x0025801600007988 */ /* 0x0003e80008000007 */
[----:B0-----:R-:W3:Y:S04]  /*6c920*/  LDL.LU R20, [R1+0x3d8] ;  /* 0x0003d80001147983 */ /* 0x001ee80000300800 */
[----:B-1----:R-:W3:Y:S04]  /*6c930*/  LDL.LU R22, [R1+0x69c] ;  /* 0x00069c0001167983 */ /* 0x002ee80000300800 */
[----:B------:R0:W-:Y:S04]  /*6c940*/  STS.U8 [R0+UR7+0x1dc0], R23 ;  /* 0x001dc01700007988 */ /* 0x0001e80008000007 */
[----:B------:R1:W-:Y:S04]  /*6c950*/  STS.U8 [R0+UR7+0x1fc0], R2 ;  /* 0x001fc00200007988 */ /* 0x0003e80008000007 */
[----:B------:R1:W-:Y:S04]  /*6c960*/  STS.U8 [R0+UR7+0x1f80], R21 ;  /* 0x001f801500007988 */ /* 0x0003e80008000007 */
[----:B0-----:R-:W3:Y:S04]  /*6c970*/  LDL.LU R23, [R1+0x3c8] ;  /* 0x0003c80001177983 */ /* 0x001ee80000300800 */
[----:B-1----:R-:W3:Y:S04]  /*6c980*/  LDL.LU R2, [R1+0x68c] ;  /* 0x00068c0001027983 */ /* 0x002ee80000300800 */
[----:B------:R0:W-:Y:S04]  /*6c990*/  STS.U8 [R0+UR7+0x2180], R8 ;  /* 0x0021800800007988 */ /* 0x0001e80008000007 */
[----:B------:R-:W3:Y:S04]  /*6c9a0*/  LDL.LU R21, [R1+0x3b8] ;  /* 0x0003b80001157983 */ /* 0x000ee80000300800 */
        /* <DEDUP_REMOVED lines=8> */
[----:B-----5:R0:W-:Y:S04]  /*6ca30*/  STS.U8 [R0+UR7+0x3580], R29 ;  /* 0x0035801d00007988 */ /* 0x0201e80008000007 */
[----:B----4-:R1:W-:Y:S04]  /*6ca40*/  STS.U8 [R0+UR7+0x35c0], R15 ;  /* 0x0035c00f00007988 */ /* 0x0103e80008000007 */
[----:B0-----:R-:W4:Y:S04]  /*6ca50*/  LDL.LU R29, [R1+0x3a8] ;  /* 0x0003a800011d7983 */ /* 0x001f280000300800 */
[----:B------:R0:W-:Y:S04]  /*6ca60*/  STS.U8 [R0+UR7+0x37c0], R14 ;  /* 0x0037c00e00007988 */ /* 0x0001e80008000007 */
[----:B-1----:R-:W5:Y:S04]  /*6ca70*/  LDL.LU R15, [R1+0x66c] ;  /* 0x00066c00010f7983 */ /* 0x002f680000300800 */
        /* <DEDUP_REMOVED lines=12> */
[----:B0-----:R-:W5:Y:S04]  /*6cb40*/  LDL.LU R6, [R1+0x5d4] ;  /* 0x0005d40001067983 */ /* 0x001f680000300800 */
[----:B------:R0:W-:Y:S04]  /*6cb50*/  STS.U8 [R0+UR7+0x2fc0], R12 ;  /* 0x002fc00c00007988 */ /* 0x0001e80008000007 */
[----:B-1----:R-:W5:Y:S04]  /*6cb60*/  LDL.LU R28, [R1+0x348] ;  /* 0x00034800011c7983 */ /* 0x002f680000300800 */
        /* <DEDUP_REMOVED lines=10> */
[----:B-1----:R-:W5:Y:S04]  /*6cc10*/  LDL.LU R24, [R1+0x2e0] ;  /* 0x0002e00001187983 */ /* 0x002f680000300800 */
        /* <DEDUP_REMOVED lines=8> */
[----:B----4-:R0:W-:Y:S04]  /*6cca0*/  STS.U8 [R0+UR7+0x4180], R29 ;  /* 0x0041801d00007988 */ /* 0x0101e80008000007 */
[----:B-----5:R1:W-:Y:S04]  /*6ccb0*/  STS.U8 [R0+UR7+0x41c0], R15 ;  /* 0x0041c00f00007988 */ /* 0x0203e80008000007 */
[----:B0-----:R-:W4:Y:S04]  /*6ccc0*/  LDL.LU R29, [R1+0x29c] ;  /* 0x00029c00011d7983 */ /* 0x001f280000300800 */
[----:B------:R0:W-:Y:S04]  /*6ccd0*/  STS.U8 [R0+UR7+0x43c0], R14 ;  /* 0x0043c00e00007988 */ /* 0x0001e80008000007 */
[----:B-1----:R-:W5:Y:S04]  /*6cce0*/  LDL.LU R15, [R1+0x280] ;  /* 0x00028000010f7983 */ /* 0x002f680000300800 */
[----:B------:R1:W-:Y:S04]  /*6ccf0*/  STS.U8 [R0+UR7+0x4380], R13 ;  /* 0x0043800d00007988 */ /* 0x0003e80008000007 */
[----:B0-----:R-:W4:Y:S04]  /*6cd00*/  LDL.LU R14, [R1+0x27c] ;  /* 0x00027c00010e7983 */ /* 0x001f280000300800 */
[----:B-1----:R-:W4:Y:S04]  /*6cd10*/  LDL.LU R13, [R1+0x260] ;  /* 0x00026000010d7983 */ /* 0x002f280000300800 */
        /* <DEDUP_REMOVED lines=8> */
[----:B------:R-:W-:Y:S04]  /*6cda0*/  STS.U8 [R0+UR7+0x55c0], R20 ;  /* 0x0055c01400007988 */ /* 0x000fe80008000007 */
[----:B------:R0:W-:Y:S04]  /*6cdb0*/  STS.U8 [R0+UR7+0x57c0], R22 ;  /* 0x0057c01600007988 */ /* 0x0001e80008000007 */
        /* <DEDUP_REMOVED lines=11> */
[----:B------:R1:W-:Y:S04]  /*6ce70*/  STS.U8 [R0+UR7+0x3dc0], R2 ;  /* 0x003dc00200007988 */ /* 0x0003e80008000007 */
[----:B------:R1:W-:Y:S04]  /*6ce80*/  STS.U8 [R0+UR7+0x3fc0], R21 ;  /* 0x003fc01500007988 */ /* 0x0003e80008000007 */
[----:B0-----:R-:W3:Y:S04]  /*6ce90*/  LDL.LU R23, [R1+0x14c] ;  /* 0x00014c0001177983 */ /* 0x001ee80000300800 */
[----:B-1----:R-:W3:Y:S04]  /*6cea0*/  LDL.LU R2, [R1+0x130] ;  /* 0x0001300001027983 */ /* 0x002ee80000300800 */
        /* <DEDUP_REMOVED lines=18> */
[----:B0-----:R-:W3:Y:S04]  /*6cfd0*/  LDL.LU R16, [R1+0x90] ;  /* 0x0000900001107983 */ /* 0x001ee80000300800 */
[----:B------:R0:W-:Y:S04]  /*6cfe0*/  STS.U8 [R0+UR7+0x5180], R18 ;  /* 0x0051801200007988 */ /* 0x0001e80008000007 */
[----:B----4-:R1:W-:Y:S04]  /*6cff0*/  STS.U8 [R0+UR7+0x5780], R29 ;  /* 0x0057801d00007988 */ /* 0x0103e80008000007 */
[----:B-----5:R4:W-:Y:S04]  /*6d000*/  STS.U8 [R0+UR7+0x5980], R15 ;  /* 0x0059800f00007988 */ /* 0x0209e80008000007 */
[----:B0-----:R-:W5:Y:S04]  /*6d010*/  LDL.LU R18, [R1+0x8c] ;  /* 0x00008c0001127983 */ /* 0x001f680000300800 */
[----:B-1----:R-:W5:Y:S04]  /*6d020*/  LDL.LU R29, [R1+0x70] ;  /* 0x00007000011d7983 */ /* 0x002f680000300800 */
[----:B------:R0:W-:Y:S04]  /*6d030*/  STS.U8 [R0+UR7+0x59c0], R14 ;  /* 0x0059c00e00007988 */ /* 0x0001e80008000007 */
[----:B----4-:R-:W4:Y:S04]  /*6d040*/  LDL.LU R15, [R1+0x6c] ;  /* 0x00006c00010f7983 */ /* 0x010f280000300800 */
[----:B------:R1:W-:Y:S04]  /*6d050*/  STS.U8 [R0+UR7+0x5bc0], R13 ;  /* 0x005bc00d00007988 */ /* 0x0003e80008000007 */
[----:B0-----:R-:W4:Y:S04]  /*6d060*/  LDL.LU R14, [R1+0x50] ;  /* 0x00005000010e7983 */ /* 0x001f280000300800 */
[----:B-1----:R-:W4:Y:S04]  /*6d070*/  LDL.LU R13, [R1+0x4c] ;  /* 0x00004c00010d7983 */ /* 0x002f280000300800 */
[----:B--2---:R0:W-:Y:S04]  /*6d080*/  STS.U8 [R0+UR7+0x5b80], R22 ;  /* 0x005b801600007988 */ /* 0x0041e80008000007 */
[----:B---3--:R1:W-:Y:S04]  /*6d090*/  STS.U8 [R0+UR7+0x5d80], R20 ;  /* 0x005d801400007988 */ /* 0x0083e80008000007 */
[----:B------:R2:W-:Y:S04]  /*6d0a0*/  STS.U8 [R0+UR7+0x5dc0], R9 ;  /* 0x005dc00900007988 */ /* 0x0005e80008000007 */
[----:B0-----:R-:W3:Y:S04]  /*6d0b0*/  LDL.LU R22, [R1+0x9ef4] ;  /* 0x009ef40001167983 */ /* 0x001ee80000300800 */
[----:B-1----:R-:W3:Y:S04]  /*6d0c0*/  LDL.LU R20, [R1+0x9ef0] ;  /* 0x009ef00001147983 */ /* 0x002ee80000300800 */
[----:B--2---:R-:W2:Y:S04]  /*6d0d0*/  LDL.LU R9, [R1+0x9eec] ;  /* 0x009eec0001097983 */ /* 0x004ea80000300800 */
[----:B------:R0:W-:Y:S04]  /*6d0e0*/  STS.U8 [R0+UR7+0x5fc0], R10 ;  /* 0x005fc00a00007988 */ /* 0x0001e80008000007 */
[----:B------:R1:W-:Y:S04]  /*6d0f0*/  STS.U8 [R0+UR7+0x5f80], R5 ;  /* 0x005f800500007988 */ /* 0x0003e80008000007 */
[----:B------:R1:W-:Y:S04]  /*6d100*/  STS.U8 [R0+UR7+0x6180], R19 ;  /* 0x0061801300007988 */ /* 0x0003e80008000007 */
[----:B0-----:R-:W2:Y:S04]  /*6d110*/  LDL.LU R10, [R1+0x9ee8] ;  /* 0x009ee800010a7983 */ /* 0x001ea80000300800 */
[----:B-1----:R-:W2:Y:S04]  /*6d120*/  LDL.LU R5, [R1+0x30] ;  /* 0x0000300001057983 */ /* 0x002ea80000300800 */
[----:B------:R0:W-:Y:S04]  /*6d130*/  STS.U8 [R0+UR7+0x61c0], R6 ;  /* 0x0061c00600007988 */ /* 0x0001e80008000007 */
[----:B------:R-:W2:Y:S04]  /*6d140*/  LDL.LU R19, [R1+0x2c] ;  /* 0x00002c0001137983 */ /* 0x000ea80000300800 */
[----:B------:R1:W-:Y:S04]  /*6d150*/  STS.U8 [R0+UR7+0x63c0], R12 ;  /* 0x0063c00c00007988 */ /* 0x0003e80008000007 */
[----:B0-----:R-:W2:Y:S04]  /*6d160*/  LDL.LU R6, [R1+0x10] ;  /* 0x0000100001067983 */ /* 0x001ea80000300800 */
[----:B------:R0:W-:Y:S04]  /*6d170*/  STS.U8 [R0+UR7+0x6380], R24 ;  /* 0x0063801800007988 */ /* 0x0001e80008000007 */
[----:B-1----:R-:W2:Y:S04]  /*6d180*/  LDL.LU R12, [R1+0xc] ;  /* 0x00000c00010c7983 */ /* 0x002ea80000300800 */
[----:B------:R1:W-:Y:S04]  /*6d190*/  STS.U8 [R0+UR7+0x6580], R25 ;  /* 0x0065801900007988 */ /* 0x0003e80008000007 */
[----:B0-----:R-:W2:Y:S04]  /*6d1a0*/  LDL.LU R24, [R1+0x9ee4] ;  /* 0x009ee40001187983 */ /* 0x001ea80000300800 */
[----:B-1----:R-:W2:Y:S04]  /*6d1b0*/  LDL.LU R25, [R1+0x9ee0] ;  /* 0x009ee00001197983 */ /* 0x002ea80000300800 */
[----:B------:R0:W-:Y:S04]  /*6d1c0*/  STS.U8 [R0+UR7+0x6f80], R11 ;  /* 0x006f800b00007988 */ /* 0x0001e80008000007 */
[----:B------:R1:W-:Y:S04]  /*6d1d0*/  STS.U8 [R0+UR7+0x7180], R16 ;  /* 0x0071801000007988 */ /* 0x0003e80008000007 */
[----:B0-----:R-:W2:Y:S04]  /*6d1e0*/  LDL.LU R11, [R1+0x5d0] ;  /* 0x0005d000010b7983 */ /* 0x001ea80000300800 */
[----:B-1----:R-:W2:Y:S04]  /*6d1f0*/  LDL.LU R16, [R1+0x5cc] ;  /* 0x0005cc0001107983 */ /* 0x002ea80000300800 */
        /* <DEDUP_REMOVED lines=10> */
[----:B-----5:R-:W-:Y:S04]  /*6d2a0*/  STS.U8 [R0+UR7+0x71c0], R18 ;  /* 0x0071c01200007988 */ /* 0x020fe80008000007 */
[----:B------:R-:W-:Y:S04]  /*6d2b0*/  STS.U8 [R0+UR7+0x73c0], R29 ;  /* 0x0073c01d00007988 */ /* 0x000fe80008000007 */
[----:B----4-:R-:W-:Y:S04]  /*6d2c0*/  STS.U8 [R0+UR7+0x7380], R15 ;  /* 0x0073800f00007988 */ /* 0x010fe80008000007 */
[----:B------:R-:W-:Y:S04]  /*6d2d0*/  STS.U8 [R0+UR7+0x7580], R14 ;  /* 0x0075800e00007988 */ /* 0x000fe80008000007 */
[----:B------:R1:W-:Y:S04]  /*6d2e0*/  STS.U8 [R0+UR7+0x75c0], R13 ;  /* 0x0075c00d00007988 */ /* 0x0003e80008000007 */
[----:B0-----:R-:W4:Y:S04]  /*6d2f0*/  LDL.LU R28, [R1+0x5f8] ;  /* 0x0005f800011c7983 */ /* 0x001f280000300800 */
[----:B-1----:R-:W4:Y:S04]  /*6d300*/  LDL.LU R13, [R1+0x5f4] ;  /* 0x0005f400010d7983 */ /* 0x002f280000300800 */
[----:B------:R-:W5:Y:S04]  /*6d310*/  LDL.LU R18, [R1+0x60c] ;  /* 0x00060c0001127983 */ /* 0x000f680000300800 */
[----:B------:R-:W5:Y:S04]  /*6d320*/  LDL.LU R14, [R1+0x608] ;  /* 0x00060800010e7983 */ /* 0x000f680000300800 */
[----:B------:R-:W4:Y:S04]  /*6d330*/  LDL.LU R29, [R1+0x618] ;  /* 0x00061800011d7983 */ /* 0x000f280000300800 */
[----:B------:R-:W4:Y:S04]  /*6d340*/  LDL.LU R15, [R1+0x614] ;  /* 0x00061400010f7983 */ /* 0x000f280000300800 */
[----:B---3--:R-:W-:Y:S04]  /*6d350*/  STS.U8 [R0+UR7+0x7bc0], R22 ;  /* 0x007bc01600007988 */ /* 0x008fe80008000007 */
[----:B------:R-:W-:Y:S04]  /*6d360*/  STS.U8 [R0+UR7+0x7b80], R20 ;  /* 0x007b801400007988 */ /* 0x000fe80008000007 */
[----:B--2---:R-:W-:Y:S04]  /*6d370*/  STS.U8 [R0+UR7+0x7d80], R9 ;  /* 0x007d800900007988 */ /* 0x004fe80008000007 */
[----:B------:R-:W-:Y:S04]  /*6d380*/  STS.U8 [R0+UR7+0x7dc0], R10 ;  /* 0x007dc00a00007988 */ /* 0x000fe80008000007 */
[----:B------:R-:W-:Y:S04]  /*6d390*/  STS.U8 [R0+UR7+0x77c0], R5 ;  /* 0x0077c00500007988 */ /* 0x000fe80008000007 */
[----:B------:R-:W-:Y:S04]  /*6d3a0*/  STS.U8 [R0+UR7+0x7780], R19 ;  /* 0x0077801300007988 */ /* 0x000fe80008000007 */
[----:B------:R-:W-:Y:S04]  /*6d3b0*/  STS.U8 [R0+UR7+0x7980], R6 ;  /* 0x0079800600007988 */ /* 0x000fe80008000007 */
[----:B------:R-:W-:Y:S04]  /*6d3c0*/  STS.U8 [R0+UR7+0x79c0], R12 ;  /* 0x0079c00c00007988 */ /* 0x000fe80008000007 */
[----:B------:R-:W-:Y:S04]  /*6d3d0*/  STS.U8 [R0+UR7+0x7fc0], R24 ;  /* 0x007fc01800007988 */ /* 0x000fe80008000007 */
[----:B------:R-:W-:Y:S01]  /*6d3e0*/  STS.U8 [R0+UR7+0x7f80], R25 ;  /* 0x007f801900007988 */ /* 0x000fe20008000007 */
[----:B------:R-:W-:Y:S06]  /*6d3f0*/  BAR.SYNC.DEFER_BLOCKING 0x0 ;  /* 0x0000000000007b1d */ /* 0x000fec0000010000 */
[----:B------:R-:W0:Y:S04]  /*6d400*/  LDSM.16.M88.4 R4, [R17+UR7] ;  /* 0x000000071104783b */ /* 0x000e280008000200 */
[----:B------:R-:W1:Y:S04]  /*6d410*/  LDSM.16.M88.4 R20, [R17+UR7+0x800] ;  /* 0x000800071114783b */ /* 0x000e680008000200 */
[----:B0-----:R-:W-:Y:S04]  /*6d420*/  STL.64 [R1+0x1580], R4 ;  /* 0x0015800401007387 */ /* 0x001fe80000100a00 */
[----:B------:R0:W-:Y:S04]  /*6d430*/  STL.64 [R1+0x1588], R6 ;  /* 0x0015880601007387 */ /* 0x0001e80000100a00 */
[----:B-1----:R-:W-:Y:S04]  /*6d440*/  STL.64 [R1+0x1590], R20 ;  /* 0x0015901401007387 */ /* 0x002fe80000100a00 */
[----:B------:R-:W-:Y:S01]  /*6d450*/  STL.64 [R1+0x1598], R22 ;  /* 0x0015981601007387 */ /* 0x000fe20000100a00 */
[----:B0-----:R-:W-:-:S02]  /*6d460*/  IMAD.MOV.U32 R7, RZ, RZ, R20 ;  /* 0x000000ffff077224 */ /* 0x001fc400078e0014 */
[----:B------:R-:W-:Y:S02]  /*6d470*/  IMAD.MOV.U32 R6, RZ, RZ, R21 ;  /* 0x000000ffff067224 */ /* 0x000fe400078e0015 */
[----:B------:R-:W0:Y:S01]  /*6d480*/  LDSM.16.M88.4 R20, [R17+UR7+0x1000] ;  /* 0x001000071114783b */ /* 0x000e220008000200 */
[----:B------:R-:W-:Y:S02]  /*6d490*/  IMAD.MOV.U32 R8, RZ, RZ, R4 ;  /* 0x000000ffff087224 */ /* 0x000fe400078e0004 */
[----:B------:R-:W-:Y:S01]  /*6d4a0*/  IMAD.MOV.U32 R0, RZ, RZ, R5 ;  /* 0x000000ffff007224 */ /* 0x000fe200078e0005 */
[----:B0-----:R-:W-:Y:S01]  /*6d4b0*/  STL.64 [R1+0x15a0], R20 ;  /* 0x0015a01401007387 */ /* 0x001fe20000100a00 */
[----:B------:R-:W-:Y:S02]  /*6d4c0*/  IMAD.MOV.U32 R5, RZ, RZ, R20 ;  /* 0x000000ffff057224 */ /* 0x000fe400078e0014 */
[----:B------:R-:W-:Y:S01]  /*6d4d0*/  IMAD.MOV.U32 R4, RZ, RZ, R21 ;  /* 0x000000ffff047224 */ /* 0x000fe200078e0015 */
[----:B------:R-:W-:Y:S04]  /*6d4e0*/  STL.64 [R1+0x15a8], R22 ;  /* 0x0015a81601007387 */ /* 0x000fe80000100a00 */
[----:B------:R-:W0:Y:S04]  /*6d4f0*/  LDSM.16.M88.4 R20, [R17+UR7+0x1800] ;  /* 0x001800071114783b */ /* 0x000e280008000200 */
[----:B------:R-:W-:Y:S04]  /*6d500*/  STL.64 [R1+0x9ed8], R4 ;  /* 0x009ed80401007387 */ /* 0x000fe80000100a00 */
[----:B0-----:R-:W-:Y:S01]  /*6d510*/  STL.64 [R1+0x15b0], R20 ;  /* 0x0015b01401007387 */ /* 0x001fe20000100a00 */
[----:B------:R-:W-:-:S02]  /*6d520*/  IMAD.MOV.U32 R3, RZ, RZ, R20 ;  /* 0x000000ffff037224 */ /* 0x000fc400078e0014 */
[----:B------:R-:W-:Y:S01]  /*6d530*/  IMAD.MOV.U32 R2, RZ, RZ, R21 ;  /* 0x000000ffff027224 */ /* 0x000fe200078e0015 */
[----:B------:R-:W-:Y:S04]  /*6d540*/  STL.64 [R1+0x15b8], R22 ;  /* 0x0015b81601007387 */ /* 0x000fe80000100a00 */
[----:B------:R-:W0:Y:S01]  /*6d550*/  LDSM.16.M88.4 R20, [R17+UR7+0x2000] ;  /* 0x002000071114783b */ /* 0x000e220008000200 */
[----:B------:R-:W-:-:S03]  /*6d560*/  IMAD R12, R16, 0x100, R11 ;  /* 0x00000100100c7824 */ /* 0x000fc600078e020b */
[----:B0-----:R-:W-:Y:S01]  /*6d570*/  STL.64 [R1+0x15c0], R20 ;  /* 0x0015c01401007387 */ /* 0x001fe20000100a00 */
[----:B------:R-:W-:Y:S02]  /*6d580*/  IMAD.MOV.U32 R16, RZ, RZ, R20 ;  /* 0x000000ffff107224 */ /* 0x000fe400078e0014 */
[----:B------:R-:W-:Y:S01]  /*6d590*/  IMAD.MOV.U32 R11, RZ, RZ, R21 ;  /* 0x000000ffff0b7224 */ /* 0x000fe200078e0015 */
[----:B------:R-:W-:Y:S04]  /*6d5a0*/  STL.64 [R1+0x15c8], R22 ;  /* 0x0015c81601007387 */ /* 0x000fe80000100a00 */
[----:B------:R-:W0:Y:S01]  /*6d5b0*/  LDSM.16.M88.4 R20, [R17+UR7+0x2800] ;  /* 0x002800071114783b */ /* 0x000e220008000200 */
[----:B------:R-:W-:-:S03]  /*6d5c0*/  F2FP.F16.E5M2.UNPACK_B R4, R8 ;  /* 0x00000008ff04723e */ /* 0x000fc600020004ff */
[----:B0-----:R-:W-:Y:S01]  /*6d5d0*/  STL.64 [R1+0x15d0], R20 ;  /* 0x0015d01401007387 */ /* 0x001fe20000100a00 */
[----:B------:R-:W-:Y:S02]  /*6d5e0*/  IMAD.MOV.U32 R10, RZ, RZ, R20 ;  /* 0x000000ffff0a7224 */ /* 0x000fe400078e0014 */
[----:B------:R-:W-:Y:S01]  /*6d5f0*/  IMAD.MOV.U32 R9, RZ, RZ, R21 ;  /* 0x000000ffff097224 */ /* 0x000fe200078e0015 */
[----:B------:R-:W-:Y:S04]  /*6d600*/  STL.64 [R1+0x15d8], R22 ;  /* 0x0015d81601007387 */ /* 0x000fe80000100a00 */
[----:B------:R-:W0:Y:S01]  /*6d610*/  LDSM.16.M88.4 R20, [R17+UR7+0x3000] ;  /* 0x003000071114783b */ /* 0x000e220008000200 */
[----:B------:R-:W-:-:S03]  /*6d620*/  F2FP.F16.E5M2.UNPACK_B R5, R0 ;  /* 0x00000000ff05723e */ /* 0x000fc600020004ff */
[----:B------:R-:W2:Y:S04]  /*6d630*/  LDL.LU.64 R24, [R1+0x250] ;  /* 0x0002500001187983 */ /* 0x000ea80000300a00 */
[----:B------:R-:W2:Y:S04]  /*6d640*/  LDL.LU.64 R26, [R1+0x258] ;  /* 0x00025800011a7983 */ /* 0x000ea80000300a00 */
[----:B------:R-:W-:Y:S01]  /*6d650*/  STL [R1+0x18], R4 ;  /* 0x0000180401007387 */ /* 0x000fe20000100800 */
[----:B0-----:R-:W-:-:S03]  /*6d660*/  IMAD.MOV.U32 R8, RZ, RZ, R20 ;  /* 0x000000ffff087224 */ /* 0x001fc600078e0014 */
[----:B------:R-:W-:Y:S04]  /*6d670*/  STL.64 [R1+0x15e0], R20 ;  /* 0x0015e01401007387 */ /* 0x000fe80000100a00 */
[----:B------:R-:W-:Y:S04]  /*6d680*/  STL.64 [R1+0x15e8], R22 ;  /* 0x0015e81601007387 */ /* 0x000fe80000100a00 */
[----:B------:R-:W-:Y:S04]  /*6d690*/  STL [R1+0x1c], R5 ;  /* 0x00001c0501007387 */ /* 0x000fe80000100800 */
[----:B------:R-:W-:Y:S04]  /*6d6a0*/  STL.64 [R1+0x9ed0], R10 ;  /* 0x009ed00a01007387 */ /* 0x000fe80000100a00 */
[----:B------:R0:W-:Y:S04]  /*6d6b0*/  STL.64 [R1+0x9ec8], R8 ;  /* 0x009ec80801007387 */ /* 0x0001e80000100a00 */
[----:B0-----:R-:W3:Y:S04]  /*6d6c0*/  LDL.LU.64 R8, [R1+0x220] ;  /* 0x0002200001087983 */ /* 0x001ee80000300a00 */
[----:B------:R-:W3:Y:S01]  /*6d6d0*/  LDL.LU.64 R10, [R1+0x228] ;  /* 0x00022800010a7983 */ /* 0x000ee20000300a00 */
[----:B----4-:R-:W-:-:S02]  /*6d6e0*/  IMAD R13, R13, 0x100, R28 ;  /* 0x000001000d0d7824 */ /* 0x010fc400078e021c */
[----:B-----5:R-:W-:Y:S02]  /*6d6f0*/  IMAD R14, R14, 0x100, R18 ;  /* 0x000001000e0e7824 */ /* 0x020fe400078e0212 */
[----:B------:R-:W-:Y:S01]  /*6d700*/  IMAD R15, R15, 0x100, R29 ;  /* 0x000001000f0f7824 */ /* 0x000fe200078e021d */
[----:B------:R-:W-:Y:S02]  /*6d710*/  F2FP.F16.E5M2.UNPACK_B R12, R12 ;  /* 0x0000000cff0c723e */ /* 0x000fe400020004ff */
[----:B------:R-:W-:Y:S02]  /*6d720*/  F2FP.F16.E5M2.UNPACK_B R13, R13 ;  /* 0x0000000dff0d723e */ /* 0x000fe400020004ff */
[----:B------:R-:W-:Y:S02]  /*6d730*/  F2FP.F16.E5M2.UNPACK_B R14, R14 ;  /* 0x0000000eff0e723e */ /* 0x000fe400020004ff */
[----:B------:R-:W-:Y:S02]  /*6d740*/  F2FP.F16.E5M2.UNPACK_B R15, R15 ;  /* 0x0000000fff0f723e */ /* 0x000fe400020004ff */
[----:B------:R-:W-:-:S02]  /*6d750*/  F2FP.F16.E5M2.UNPACK_B R22, R7 ;  /* 0x00000007ff16723e */ /* 0x000fc400020004ff */
[----:B------:R-:W-:-:S03]  /*6d760*/  F2FP.F16.E5M2.UNPACK_B R23, R6 ;  /* 0x00000006ff17723e */ /* 0x000fc600020004ff */
[----:B---3--:R-:W-:Y:S01]  /*6d770*/  HMMA.16816.F32 R8, R12, R4, R8 ;  /* 0x000000040c08723c */ /* 0x008fe20000001808 */
[----:B------:R-:W0:-:S15]  /*6d780*/  LDSM.16.M88.4 R4, [R17+UR7+0x3800] ;  /* 0x003800071104783b */ /* 0x000e1e0008000200 */
[----:B------:R-:W-:-:S03]  /*6d790*/  NOP ;  /* 0x0000000000007918 */ /* 0x000fc60000000000 */
[----:B------:R1:W-:Y:S04]  /*6d7a0*/  STL.64 [R1+0x20], R8 ;  /* 0x0000200801007387 */ /* 0x0003e80000100a00 */
[----:B------:R3:W-:Y:S04]  /*6d7b0*/  STL.64 [R1+0x28], R10 ;  /* 0x0000280a01007387 */ /* 0x0007e80000100a00 */
[----:B-1----:R-:W4:Y:S04]  /*6d7c0*/  LDL.LU.64 R8, [R1+0x320] ;  /* 0x0003200001087983 */ /* 0x002f280000300a00 */
[----:B---3--:R-:W4:Y:S04]  /*6d7d0*/  LDL.LU.64 R10, [R1+0x328] ;  /* 0x00032800010a7983 */ /* 0x008f280000300a00 */
[----:B------:R-:W-:Y:S01]  /*6d7e0*/  STL [R1+0x10], R22 ;  /* 0x0000101601007387 */ /* 0x000fe20000100800 */
[----:B0-----:R-:W-:-:S03]  /*6d7f0*/  IMAD.MOV.U32 R18, RZ, RZ, R4 ;  /* 0x000000ffff127224 */ /* 0x001fc600078e0004 */
[----:B------:R-:W-:Y:S04]  /*6d800*/  STL.64 [R1+0x15f0], R4 ;  /* 0x0015f00401007387 */ /* 0x000fe80000100a00 */
[----:B------:R0:W-:Y:S02]  /*6d810*/  STL.64 [R1+0x15f8], R6 ;  /* 0x0015f80601007387 */ /* 0x0001e40000100a00 */
[----:B0-----:R-:W-:Y:S02]  /*6d820*/  IMAD.MOV.U32 R6, RZ, RZ, R5 ;  /* 0x000000ffff067224 */ /* 0x001fe400078e0005 */
[----:B------:R-:W3:Y:S01]  /*6d830*/  LDL.LU.64 R4, [R1+0x9ed8] ;  /* 0x009ed80001047983 */ /* 0x000ee20000300a00 */
[----:B--2---:R-:W-:Y:S03]  /*6d840*/  HMMA.16816.F32 R24, R12, R22, R24 ;  /* 0x000000160c18723c */ /* 0x004fe60000001818 */
[----:B------:R-:W-:-:S15]  /*6d850*/  STL [R1+0x14], R23 ;  /* 0x0000141701007387 */ /* 0x000fde0000100800 */
[----:B------:R-:W-:Y:S01]  /*6d860*/  NOP ;  /* 0x0000000000007918 */ /* 0x000fe20000000000 */
[----:B------:R-:W-:Y:S04]  /*6d870*/  STL.64 [R1+0x30], R24 ;  /* 0x0000301801007387 */ /* 0x000fe80000100a00 */
[----:B------:R-:W-:Y:S04]  /*6d880*/  STL.64 [R1+0x38], R26 ;  /* 0x0000381a01007387 */ /* 0x000fe80000100a00 */
[----:B------:R-:W0:Y:S01]  /*6d890*/  LDSM.16.M88.4 R24, [R17+UR7+0x4000] ;  /* 0x004000071118783b */ /* 0x000e220008000200 */
[----:B------:R-:W-:-:S03]  /*6d8a0*/  IMAD.MOV.U32 R0, RZ, RZ, R21 ;  /* 0x000000ffff007224 */ /* 0x000fc600078e0015 */
[----:B0-----:R-:W-:Y:S04]  /*6d8b0*/  STL.64 [R1+0x1600], R24 ;  /* 0x0016001801007387 */ /* 0x001fe80000100a00 */
[----:B------:R-:W-:Y:S01]  /*6d8c0*/  STL.64 [R1+0x1608], R26 ;  /* 0x0016081a01007387 */ /* 0x000fe20000100a00 */
[----:B---3--:R-:W-:Y:S02]  /*6d8d0*/  F2FP.F16.E5M2.UNPACK_B R20, R5 ;  /* 0x00000005ff14723e */ /* 0x008fe400020004ff */
[----:B------:R-:W-:-:S05]  /*6d8e0*/  F2FP.F16.E5M2.UNPACK_B R21, R4 ;  /* 0x00000004ff15723e */ /* 0x000fca00020004ff */
[----:B------:R4:W-:Y:S01]  /*6d8f0*/  STL.64 [R1+0x8], R20 ;  /* 0x0000081401007387 */ /* 0x0009e20000100a00 */
[----:B------:R-:W-:Y:S02]  /*6d900*/  IMAD.MOV.U32 R5, RZ, RZ, R24 ;  /* 0x000000ffff057224 */ /* 0x000fe400078e0018 */
[----:B------:R-:W-:Y:S01]  /*6d910*/  IMAD.MOV.U32 R4, RZ, RZ, R25 ;  /* 0x000000ffff047224 */ /* 0x000fe200078e0019 */
[----:B----4-:R-:W-:Y:S01]  /*6d920*/  HMMA.16816.F32 R20, R12, R20, R8 ;  /* 0x000000140c14723c */ /* 0x010fe20000001808 */
[----:B------:R-:W-:Y:S04]  /*6d930*/  STL [R1+0x9eb0], R6 ;  /* 0x009eb00601007387 */ /* 0x000fe80000100800 */
[----:B------:R0:W-:Y:S04]  /*6d940*/  STL.64 [R1+0x9ea8], R4 ;  /* 0x009ea80401007387 */ /* 0x0001e80000100a00 */
[----:B0-----:R-:W2:Y:S04]  /*6d950*/  LDL.LU.64 R4, [R1+0x870] ;  /* 0x0008700001047983 */ /* 0x001ea80000300a00 */
[----:B------:R-:W2:Y:S04]  /*6d960*/  LDL.LU.64 R6, [R1+0x878] ;  /* 0x0008780001067983 */ /* 0x000ea80000300a00 */
[----:B------:R-:W3:Y:S04]  /*6d970*/  LDL.LU.64 R10, [R1+0x9ed0] ;  /* 0x009ed000010a7983 */ /* 0x000ee80000300a00 */
[----:B------:R-:W4:Y:S04]  /*6d980*/  LDL.LU.64 R8, [R1+0x9ec8] ;  /* 0x009ec80001087983 */ /* 0x000f280000300a00 */
[----:B------:R-:W-:Y:S04]  /*6d990*/  STL.64 [R1+0x40], R20 ;  /* 0x0000401401007387 */ /* 0x000fe80000100a00 */
[----:B------:R-:W-:Y:S04]  /*6d9a0*/  STL.64 [R1+0x48], R22 ;  /* 0x0000481601007387 */ /* 0x000fe80000100a00 */
[----:B------:R-:W0:Y:S01]  /*6d9b0*/  LDSM.16.M88.4 R20, [R17+UR7+0x4800] ;  /* 0x004800071114783b */ /* 0x000e220008000200 */
[----:B------:R-:W-:-:S02]  /*6d9c0*/  F2FP.F16.E5M2.UNPACK_B R24, R3 ;  /* 0x00000003ff18723e */ /* 0x000fc400020004ff */
[----:B------:R-:W-:Y:S01]  /*6d9d0*/  F2FP.F16.E5M2.UNPACK_B R25, R2 ;  /* 0x00000002ff19723e */ /* 0x000fe200020004ff */
[----:B0-----:R0:W-:Y:S01]  /*6d9e0*/  STL.64 [R1+0x1610], R20 ;  /* 0x0016101401007387 */ /* 0x0011e20000100a00 */
[----:B------:R-:W-:Y:S02]  /*6d9f0*/  IMAD.MOV.U32 R3, RZ, RZ, R20 ;  /* 0x000000ffff037224 */ /* 0x000fe400078e0014 */
[----:B------:R-:W-:Y:S01]  /*6da00*/  IMAD.MOV.U32 R2, RZ, RZ, R21 ;  /* 0x000000ffff027224 */ /* 0x000fe200078e0015 */
[----:B------:R1:W-:Y:S04]  /*6da10*/  STL.64 [R1+0x1618], R22 ;  /* 0x0016181601007387 */ /* 0x0003e80000100a00 */
[----:B------:R-:W-:Y:S04]  /*6da20*/  STL.64 [R1], R24 ;  /* 0x0000001801007387 */ /* 0x000fe80000100a00 */
[----:B0-----:R-:W5:Y:S04]  /*6da30*/  LDL.LU.64 R20, [R1+0x8b0] ;  /* 0x0008b00001147983 */ /* 0x001f680000300a00 */
[----:B-1----:R-:W2:Y:S04]  /*6da40*/  LDL.LU.64 R22, [R1+0x8b8] ;  /* 0x0008b80001167983 */ /* 0x002ea80000300a00 */
[----:B--2---:R-:W-:Y:S04]  /*6da50*/  STL.64 [R1+0x9ec0], R22 ;  /* 0x009ec01601007387 */ /* 0x004fe80000100a00 */
[----:B-----5:R0:W-:Y:S04]  /*6da60*/  STL.64 [R1+0x9eb8], R20 ;  /* 0x009eb81401007387 */ /* 0x0201e80000100a00 */
[----:B0-----:R-:W2:Y:S04]  /*6da70*/  LDL.LU.64 R20, [R1+0x830] ;  /* 0x0008300001147983 */ /* 0x001ea80000300a00 */
[----:B------:R-:W2:Y:S01]  /*6da80*/  LDL.LU.64 R22, [R1+0x838] ;  /* 0x0008380001167983 */ /* 0x000ea20000300a00 */
[----:B------:R-:W-:-:S02]  /*6da90*/  F2FP.F16.E5M2.UNPACK_B R28, R16 ;  /* 0x00000010ff1c723e */ /* 0x000fc400020004ff */
[----:B---3--:R-:W-:Y:S01]  /*6daa0*/  F2FP.F16.E5M2.UNPACK_B R29, R11 ;  /* 0x0000000bff1d723e */ /* 0x008fe200020004ff */
[----:B--2---:R-:W-:Y:S01]  /*6dab0*/  HMMA.16816.F32 R24, R12, R24, R20 ;  /* 0x000000180c18723c */ /* 0x004fe20000001814 */
[----:B------:R-:W0:-:S15]  /*6dac0*/  LDSM.16.M88.4 R20, [R17+UR7+0x5000] ;  /* 0x005000071114783b */ /* 0x000e1e0008000200 */
[----:B------:R-:W-:-:S03]  /*6dad0*/  NOP ;  /* 0x0000000000007918 */ /* 0x000fc60000000000 */
[----:B------:R-:W-:Y:S04]  /*6dae0*/  STL.64 [R1+0x50], R24 ;  /* 0x0000501801007387 */ /* 0x000fe80000100a00 */
[----:B------:R-:W-:Y:S04]  /*6daf0*/  STL.64 [R1+0x58], R26 ;  /* 0x0000581a01007387 */ /* 0x000fe80000100a00 */
[----:B0-----:R-:W-:Y:S01]  /*6db00*/  STL.64 [R1+0x1620], R20 ;  /* 0x0016201401007387 */ /* 0x001fe20000100a00 */
[----:B------:R-:W-:Y:S02]  /*6db10*/  IMAD.MOV.U32 R16, RZ, RZ, R20 ;  /* 0x000000ffff107224 */ /* 0x000fe400078e0014 */
[----:B------:R-:W-:Y:S01]  /*6db20*/  IMAD.MOV.U32 R11, RZ, RZ, R21 ;  /* 0x000000ffff0b7224 */ /* 0x000fe200078e0015 */
[----:B------:R0:W-:Y:S02]  /*6db30*/  STL.64 [R1+0x1628], R22 ;  /* 0x0016281601007387 */ /* 0x0001e40000100a00 */
[----:B0-----:R-:W-:Y:S02]  /*6db40*/  HMMA.16816.F32 R20, R12, R28, R4 ;  /* 0x0000001c0c14723c */ /* 0x001fe40000001804 */
[----:B------:R-:W2:Y:S04]  /*6db50*/  LDL.LU.64 R4, [R1+0x900] ;  /* 0x0009000001047983 */ /* 0x000ea80000300a00 */
[----:B------:R-:W2:-:S13]  /*6db60*/  LDL.LU.64 R6, [R1+0x908] ;  /* 0x0009080001067983 */ /* 0x000e9a0000300a00 */
[----:B------:R-:W-:Y:S04]  /*6db70*/  STL.64 [R1+0x60], R20 ;  /* 0x0000601401007387 */ /* 0x000fe80000100a00 */
[----:B------:R-:W-:Y:S04]  /*6db80*/  STL.64 [R1+0x68], R22 ;  /* 0x0000681601007387 */ /* 0x000fe80000100a00 */
[----:B------:R-:W0:Y:S01]  /*6db90*/  LDSM.16.M88.4 R20, [R17+UR7+0x5800] ;  /* 0x005800071114783b */ /* 0x000e220008000200 */
[----:B------:R-:W-:-:S03]  /*6dba0*/  F2FP.F16.E5M2.UNPACK_B R26, R10 ;  /* 0x0000000aff1a723e */ /* 0x000fc600020004ff */
[----:B------:R-:W-:Y:S01]  /*6dbb0*/  STL [R1+0x9e78], R29 ;  /* 0x009e781d01007387 */ /* 0x000fe20000100800 */
[----:B----4-:R-:W-:-:S03]  /*6dbc0*/  F2FP.F16.E5M2.UNPACK_B R27, R9 ;  /* 0x00000009ff1b723e */ /* 0x010fc600020004ff */
[----:B0-----:R-:W-:Y:S01]  /*6dbd0*/  STL.64 [R1+0x1630], R20 ;  /* 0x0016301401007387 */ /* 0x001fe20000100a00 */
[----:B------:R-:W-:Y:S02]  /*6dbe0*/  IMAD.MOV.U32 R10, RZ, RZ, R20 ;  /* 0x000000ffff0a7224 */ /* 0x000fe400078e0014 */
[----:B------:R-:W-:Y:S01]  /*6dbf0*/  IMAD.MOV.U32 R9, RZ, RZ, R21 ;  /* 0x000000ffff097224 */ /* 0x000fe200078e0015 */
[----:B------:R0:W-:Y:S04]  /*6dc00*/  STL.64 [R1+0x1638], R22 ;  /* 0x0016381601007387 */ /* 0x0001e80000100a00 */
[----:B0-----:R-:W3:Y:S04]  /*6dc10*/  LDL.LU.64 R22, [R1+0x9ec0] ;  /* 0x009ec00001167983 */ /* 0x001ee80000300a00 */
[----:B------:R-:W3:Y:S01]  /*6dc20*/  LDL.LU.64 R20, [R1+0x9eb8] ;  /* 0x009eb80001147983 */ /* 0x000ee20000300a00 */
[----:B------:R-:W-:-:S02]  /*6dc30*/  F2FP.F16.E5M2.UNPACK_B R24, R8 ;  /* 0x00000008ff18723e */ /* 0x000fc400020004ff */
[----:B------:R-:W-:-:S07]  /*6dc40*/  F2FP.F16.E5M2.UNPACK_B R25, R0 ;  /* 0x00000000ff19723e */ /* 0x000fce00020004ff */
[C---:B--2---:R-:W-:Y:S08]  /*6dc50*/  HMMA.16816.F32 R4, R12.reuse, R24, R4 ;  /* 0x000000180c04723c */ /* 0x044ff00000001804 */
[----:B---3--:R-:W-:-:S15]  /*6dc60*/  HMMA.16816.F32 R20, R12, R26, R20 ;  /* 0x0000001a0c14723c */ /* 0x008fde0000001814 */
[----:B------:R-:W-:-:S04]  /*6dc70*/  NOP ;  /* 0x0000000000007918 */ /* 0x000fc80000000000 */
[----:B------:R-:W-:Y:S04]  /*6dc80*/  STL.64 [R1+0x70], R20 ;  /* 0x0000701401007387 */ /* 0x000fe80000100a00 */
[----:B------:R-:W-:Y:S04]  /*6dc90*/  STL.64 [R1+0x78], R22 ;  /* 0x0000781601007387 */ /* 0x000fe80000100a00 */
[----:B------:R-:W0:Y:S02]  /*6dca0*/  LDSM.16.M88.4 R20, [R17+UR7+0x6000] ;  /* 0x006000071114783b */ /* 0x000e240008000200 */
[----:B0-----:R-:W-:-:S02]  /*6dcb0*/  IMAD.MOV.U32 R8, RZ, RZ, R20 ;  /* 0x000000ffff087224 */ /* 0x001fc400078e0014 */
[----:B------:R-:W-:Y:S04]  /*6dcc0*/  STL.64 [R1+0x1640], R20 ;  /* 0x0016401401007387 */ /* 0x000fe80000100a00 */
[----:B------:R-:W-:Y:S04]  /*6dcd0*/  STL.64 [R1+0x1648], R22 ;  /* 0x0016481601007387 */ /* 0x000fe80000100a00 */
[----:B------:R-:W-:Y:S04]  /*6dce0*/  STL.64 [R1+0x9e90], R10 ;  /* 0x009e900a01007387 */ /* 0x000fe80000100a00 */
[----:B------:R0:W-:Y:S04]  /*6dcf0*/  STL.64 [R1+0x9e88], R8 ;  /* 0x009e880801007387 */ /* 0x0001e80000100a00 */
[----:B0-----:R-:W2:Y:S04]  /*6dd00*/  LDL.LU.64 R8, [R1+0x910] ;  /* 0x0009100001087983 */ /* 0x001ea80000300a00 */
[----:B------:R-:W2:Y:S04]  /*6dd10*/  LDL.LU.64 R10, [R1+0x918] ;  /* 0x00091800010a7983 */ /* 0x000ea80000300a00 */
[----:B------:R-:W-:Y:S04]  /*6dd20*/  STL.64 [R1+0x80], R4 ;  /* 0x0000800401007387 */ /* 0x000fe80000100a00 */
[----:B------:R0:W-:Y:S04]  /*6dd30*/  STL.64 [R1+0x88], R6 ;  /* 0x0000880601007387 */ /* 0x0001e80000100a00 */
[----:B0-----:R-:W3:Y:S04]  /*6dd40*/  LDL.LU R6, [R1+0x9eb0] ;  /* 0x009eb00001067983 */ /* 0x001ee80000300800 */
[----:B------:R-:W4:Y:S04]  /*6dd50*/  LDL.LU.64 R4, [R1+0x9ea8] ;  /* 0x009ea80001047983 */ /* 0x000f280000300a00 */
[----:B------:R-:W-:Y:S04]  /*6dd60*/  STL.64 [R1+0x9e50], R26 ;  /* 0x009e501a01007387 */ /* 0x000fe80000100a00 */
[----:B------:R-:W-:Y:S04]  /*6dd70*/  STL.64 [R1+0x9e48], R24 ;  /* 0x009e481801007387 */ /* 0x000fe80000100a00 */
[----:B------:R-:W0:Y:S01]  /*6dd80*/  LDSM.16.M88.4 R24, [R17+UR7+0x6800] ;  /* 0x006800071118783b */ /* 0x000e220008000200 */
[----:B------:R-:W-:-:S03]  /*6dd90*/  F2FP.F16.E5M2.UNPACK_B R22, R18 ;  /* 0x00000012ff16723e */ /* 0x000fc600020004ff */
[----:B0-----:R-:W-:Y:S01]  /*6dda0*/  STL.64 [R1+0x1650], R24 ;  /* 0x0016501801007387 */ /* 0x001fe20000100a00 */
[----:B------:R-:W-:-:S03]  /*6ddb0*/  IMAD.MOV.U32 R7, RZ, RZ, R25 ;  /* 0x000000ffff077224 */ /* 0x000fc600078e0019 */
[----:B------:R2:W-:Y:S01]  /*6ddc0*/  STL.64 [R1+0x1658], R26 ;  /* 0x0016581a01007387 */ /* 0x0005e20000100a00 */
[----:B---3--:R-:W-:Y:S01]  /*6ddd0*/  F2FP.F16.E5M2.UNPACK_B R23, R6 ;  /* 0x00000006ff17723e */ /* 0x008fe200020004ff */
[----:B------:R-:W-:-:S06]  /*6dde0*/  IMAD.MOV.U32 R6, RZ, RZ, R24 ;  /* 0x000000ffff067224 */ /* 0x000fcc00078e0018 */
[----:B--2---:R-:W-:Y:S01]  /*6ddf0*/  HMMA.16816.F32 R24, R12, R22, R8 ;  /* 0x000000160c18723c */ /* 0x004fe20000001808 */
[----:B------:R-:W2:-:S15]  /*6de00*/  LDL.LU.64 R8, [R1+0x980] ;  /* 0x0009800001087983 */ /* 0x000e9e0000300a00 */
[----:B------:R-:W-:-:S03]  /*6de10*/  NOP ;  /* 0x0000000000007918 */ /* 0x000fc60000000000 */
[----:B------:R-:W-:Y:S04]  /*6de20*/  STL.64 [R1+0x90], R24 ;  /* 0x0000901801007387 */ /* 0x000fe80000100a00 */
[----:B------:R-:W-:Y:S04]  /*6de30*/  STL.64 [R1+0x98], R26 ;  /* 0x0000981a01007387 */ /* 0x000fe80000100a00 */
[----:B------:R-:W3:Y:S04]  /*6de40*/  LDL.LU.64 R10, [R1+0x988] ;  /* 0x00098800010a7983 */ /* 0x000ee80000300a00 */
[----:B------:R-:W0:Y:S01]  /*6de50*/  LDSM.16.M88.4 R24, [R17+UR7+0x7000] ;  /* 0x007000071118783b */ /* 0x000e220008000200 */
[----:B------:R-:W-:-:S03]  /*6de60*/  IMAD.MOV.U32 R0, RZ, RZ, R21 ;  /* 0x000000ffff007224 */ /* 0x000fc600078e0015 */
[----:B---3--:R-:W-:Y:S04]  /*6de70*/  STL.64 [R1+0x9ea0], R10 ;  /* 0x009ea00a01007387 */ /* 0x008fe80000100a00 */
[----:B--2---:R1:W-:Y:S04]  /*6de80*/  STL.64 [R1+0x9e98], R8 ;  /* 0x009e980801007387 */ /* 0x0043e80000100a00 */
[----:B-1----:R-:W2:Y:S04]  /*6de90*/  LDL.LU.64 R8, [R1+0x960] ;  /* 0x0009600001087983 */ /* 0x002ea80000300a00 */
[----:B------:R-:W2:Y:S01]  /*6dea0*/  LDL.LU.64 R10, [R1+0x968] ;  /* 0x00096800010a7983 */ /* 0x000ea20000300a00 */
[----:B----4-:R-:W-:-:S02]  /*6deb0*/  F2FP.F16.E5M2.UNPACK_B R20, R5 ;  /* 0x00000005ff14723e */ /* 0x010fc400020004ff */
[----:B------:R-:W-:Y:S01]  /*6dec0*/  F2FP.F16.E5M2.UNPACK_B R21, R4 ;  /* 0x00000004ff15723e */ /* 0x000fe200020004ff */
[----:B0-----:R0:W-:Y:S01]  /*6ded0*/  STL.64 [R1+0x1660], R24 ;  /* 0x0016601801007387 */ /* 0x0011e20000100a00 */
[----:B------:R-:W-:Y:S02]  /*6dee0*/  IMAD.MOV.U32 R4, RZ, RZ, R24 ;  /* 0x000000ffff047224 */ /* 0x000fe400078e0018 */
[----:B------:R-:W-:Y:S01]  /*6def0*/  IMAD.MOV.U32 R5, RZ, RZ, R25 ;  /* 0x000000ffff057224 */ /* 0x000fe200078e0019 */
[----:B------:R1:W-:Y:S04]  /*6df00*/  STL.64 [R1+0x1668], R26 ;  /* 0x0016681a01007387 */ /* 0x0003e80000100a00 */
[----:B0-----:R-:W3:Y:S04]  /*6df10*/  LDL.LU.64 R24, [R1+0xa50] ;  /* 0x000a500001187983 */ /* 0x001ee80000300a00 */
[----:B-1----:R-:W3:Y:S04]  /*6df20*/  LDL.LU.64 R26, [R1+0xa58] ;  /* 0x000a5800011a7983 */ /* 0x002ee80000300a00 */
[----:B------:R-:W-:Y:S04]  /*6df30*/  STL.64 [R1+0x9e30], R22 ;  /* 0x009e301601007387 */ /* 0x000fe80000100a00 */
[----:B------:R0:W-:Y:S01]  /*6df40*/  STL.64 [R1+0x9e28], R20 ;  /* 0x009e281401007387 */ /* 0x0001e20000100a00 */
[----:B------:R-:W-:-:S02]  /*6df50*/  F2FP.F16.E5M2.UNPACK_B R18, R3 ;  /* 0x00000003ff12723e */ /* 0x000fc400020004ff */
[----:B------:R-:W-:Y:S01]  /*6df60*/  F2FP.F16.E5M2.UNPACK_B R19, R2 ;  /* 0x00000002ff13723e */ /* 0x000fe200020004ff */
[----:B--2---:R-:W-:-:S15]  /*6df70*/  HMMA.16816.F32 R8, R12, R20, R8 ;  /* 0x000000140c08723c */ /* 0x004fde0000001808 */
[----:B------:R-:W-:-:S04]  /*6df80*/  NOP ;  /* 0x0000000000007918 */ /* 0x000fc80000000000 */
[----:B------:R-:W-:Y:S04]  /*6df90*/  STL.64 [R1+0xa0], R8 ;  /* 0x0000a00801007387 */ /* 0x000fe80000100a00 */
[----:B------:R-:W-:Y:S04]  /*6dfa0*/  STL.64 [R1+0xa8], R10 ;  /* 0x0000a80a01007387 */ /* 0x000fe80000100a00 */
[----:B------:R-:W1:Y:S04]  /*6dfb0*/  LDSM.16.M88.4 R8, [R17+UR7+0x7800] ;  /* 0x007800071108783b */ /* 0x000e680008000200 */
[----:B0-----:R-:W2:Y:S04]  /*6dfc0*/  LDL.LU.64 R20, [R1+0x9e0] ;  /* 0x0009e00001147983 */ /* 0x001ea80000300a00 */
[----:B------:R-:W2:Y:S04]  /*6dfd0*/  LDL.LU.64 R22, [R1+0x9e8] ;  /* 0x0009e80001167983 */ /* 0x000ea80000300a00 */
[----:B-1----:R-:W-:Y:S01]  /*6dfe0*/  STL.64 [R1+0x1670], R8 ;  /* 0x0016700801007387 */ /* 0x002fe20000100a00 */
[----:B------:R-:W-:-:S02]  /*6dff0*/  IMAD.MOV.U32 R2, RZ, RZ, R8 ;  /* 0x000000ffff027224 */ /* 0x000fc400078e0008 */
[----:B------:R-:W-:Y:S01]  /*6e000*/  IMAD.MOV.U32 R3, RZ, RZ, R9 ;  /* 0x000000ffff037224 */ /* 0x000fe200078e0009 */
[----:B------:R0:W-:Y:S04]  /*6e010*/  STL.64 [R1+0x1678], R10 ;  /* 0x0016780a01007387 */ /* 0x0001e80000100a00 */
[----:B0-----:R-:W4:Y:S04]  /*6e020*/  LDL.LU.64 R10, [R1+0x9ea0] ;  /* 0x009ea000010a7983 */ /* 0x001f280000300a00 */
[----:B------:R-:W4:Y:S02]  /*6e030*/  LDL.LU.64 R8, [R1+0x9e98] ;  /* 0x009e980001087983 */ /* 0x000f240000300a00 */
[----:B----4-:R-:W-:-:S15]  /*6e040*/  HMMA.16816.F32 R8, R12, R18, R8 ;  /* 0x000000120c08723c */ /* 0x010fde0000001808 */
[----:B------:R-:W-:-:S04]  /*6e050*/  NOP ;  /* 0x0000000000007918 */ /* 0x000fc80000000000 */
[----:B------:R-:W-:Y:S04]  /*6e060*/  STL.64 [R1+0xb0], R8 ;  /* 0x0000b00801007387 */ /* 0x000fe80000100a00 */
[----:B------:R0:W-:Y:S04]  /*6e070*/  STL.64 [R1+0xb8], R10 ;  /* 0x0000b80a01007387 */ /* 0x0001e80000100a00 */
[----:B0-----:R-:W4:Y:S04]  /*6e080*/  LDL.LU.64 R10, [R1+0x9e90] ;  /* 0x009e9000010a7983 */ /* 0x001f280000300a00 */
[----:B------:R-:W5:Y:S01]  /*6e090*/  LDL.LU.64 R8, [R1+0x9e88] ;  /* 0x009e880001087983 */ /* 0x000f620000300a00 */
[----:B------:R-:W-:-:S03]  /*6e0a0*/  F2FP.F16.E5M2.UNPACK_B R16, R16 ;  /* 0x00000010ff10723e */ /* 0x000fc600020004ff */
[----:B------:R-:W-:Y:S01]  /*6e0b0*/  STL.64 [R1+0x9e20], R18 ;  /* 0x009e201201007387 */ /* 0x000fe20000100a00 */
[----:B----4-:R-:W-:Y:S02]  /*6e0c0*/  F2FP.F16.E5M2.UNPACK_B R17, R11 ;  /* 0x0000000bff11723e */ /* 0x010fe400020004ff */
[----:B------:R-:W-:Y:S02]  /*6e0d0*/  F2FP.F16.E5M2.UNPACK_B R10, R10 ;  /* 0x0000000aff0a723e */ /* 0x000fe400020004ff */
[----:B-----5:R-:W-:Y:S01]  /*6e0e0*/  F2FP.F16.E5M2.UNPACK_B R11, R9 ;  /* 0x00000009ff0b723e */ /* 0x020fe200020004ff */
[----:B------:R3:W-:Y:S02]  /*6e0f0*/  STL.64 [R1+0x9e18], R16 ;  /* 0x009e181001007387 */ /* 0x0007e40000100a00 */
[C---:B--2---:R-:W-:Y:S08]  /*6e100*/  HMMA.16816.F32 R20, R12.reuse, R16, R20 ;  /* 0x000000100c14723c */ /* 0x044ff00000001814 */
[----:B---3--:R-:W-:Y:S01]  /*6e110*/  HMMA.16816.F32 R16, R12, R10, R24 ;  /* 0x0000000a0c10723c */ /* 0x008fe20000001818 */
[----:B------:R-:W-:-:S10]  /*6e120*/  F2FP.F16.E5M2.UNPACK_B R9, R0 ;  /* 0x00000000ff09723e */ /* 0x000fd400020004ff */
[----:B------:R-:W-:Y:S04]  /*6e130*/  STL.64 [R1+0xc0], R20 ;  /* 0x0000c01401007387 */ /* 0x000fe80000100a00 */
[----:B------:R-:W-:Y:S04]  /*6e140*/  STL.64 [R1+0xc8], R22 ;  /* 0x0000c81601007387 */ /* 0x000fe80000100a00 */
[----:B------:R-:W2:Y:S04]  /*6e150*/  LDL.LU R29, [R1+0x99c] ;  /* 0x00099c00011d7983 */ /* 0x000ea80000300800 */
[----:B------:R0:W-:Y:S04]  /*6e160*/  STL.64 [R1+0xd0], R16 ;  /* 0x0000d01001007387 */ /* 0x0001e80000100a00 */
[----:B------:R-:W-:Y:S04]  /*6e170*/  STL.64 [R1+0xd8], R18 ;  /* 0x0000d81201007387 */ /* 0x000fe80000100a00 */
[----:B------:R-:W2:Y:S04]  /*6e180*/  LDL.LU R0, [R1+0x990] ;  /* 0x0009900001007983 */ /* 0x000ea80000300800 */
[----:B0-----:R-:W3:Y:S04]  /*6e190*/  LDL.LU R17, [R1+0x9ac] ;  /* 0x0009ac0001117983 */ /* 0x001ee80000300800 */
[----:B------:R-:W3:Y:S04]  /*6e1a0*/  LDL.LU R16, [R1+0x16d8] ;  /* 0x0016d80001107983 */ /* 0x000ee80000300800 */
[----:B---3--:R0:W-:Y:S04]  /*6e1b0*/  STL.64 [R1+0x9e80], R16 ;  /* 0x009e801001007387 */ /* 0x0081e80000100a00 */
[----:B0-----:R-:W3:Y:S04]  /*6e1c0*/  LDL.LU.64 R16, [R1+0xb20] ;  /* 0x000b200001107983 */ /* 0x001ee80000300a00 */
[----:B------:R-:W3:Y:S04]  /*6e1d0*/  LDL.LU.64 R18, [R1+0xb28] ;  /* 0x000b280001127983 */ /* 0x000ee80000300a00 */
[----:B------:R-:W4:Y:S04]  /*6e1e0*/  LDL R24, [R1+0x18] ;  /* 0x0000180001187983 */ /* 0x000f280000100800 */
[----:B------:R-:W4:Y:S04]  /*6e1f0*/  LDL R25, [R1+0x1c] ;  /* 0x00001c0001197983 */ /* 0x000f280000100800 */
[----:B------:R-:W5:Y:S04]  /*6e200*/  LDL.LU.64 R20, [R1+0x18f0] ;  /* 0x0018f00001147983 */ /* 0x000f680000300a00 */
[----:B------:R-:W5:Y:S04]  /*6e210*/  LDL.LU.64 R22, [R1+0x18f8] ;  /* 0x0018f80001167983 */ /* 0x000f680000300a00 */
[----:B------:R-:W2:Y:S01]  /*6e220*/  LDL.64 R26, [R1+0x10] ;  /* 0x00001000011a7983 */ /* 0x000ea20000100a00 */
[----:B------:R-:W-:-:S02]  /*6e230*/  F2FP.F16.E5M2.UNPACK_B R8, R8 ;  /* 0x00000008ff08723e */ /* 0x000fc400020004ff */
[----:B------:R-:W-:Y:S01]  /*6e240*/  F2FP.F16.E5M2.UNPACK_B R6, R6 ;  /* 0x00000006ff06723e */ /* 0x000fe200020004ff */
[----:B--2---:R-:W-:Y:S04]  /*6e250*/  STL.64 [R1+0x9e70], R26 ;  /* 0x009e701a01007387 */ /* 0x004fe80000100a00 */
[----:B----4-:R0:W-:Y:S04]  /*6e260*/  STL.64 [R1+0x9e68], R24 ;  /* 0x009e681801007387 */ /* 0x0101e80000100a00 */
[----:B0-----:R-:W2:Y:S04]  /*6e270*/  LDL.LU.64 R24, [R1+0xc40] ;  /* 0x000c400001187983 */ /* 0x001ea80000300a00 */
[----:B------:R-:W2:Y:S01]  /*6e280*/  LDL.LU.64 R26, [R1+0xc48] ;  /* 0x000c4800011a7983 */ /* 0x000ea20000300a00 */
[----:B---3--:R-:W-:Y:S01]  /*6e290*/  HMMA.16816.F32 R16, R12, R8, R16 ;  /* 0x000000080c10723c */ /* 0x008fe20000001810 */
[----:B------:R-:W-:-:S15]  /*6e2a0*/  F2FP.F16.E5M2.UNPACK_B R7, R7 ;  /* 0x00000007ff07723e */ /* 0x000fde00020004ff */
[----:B------:R-:W-:-:S03]  /*6e2b0*/  NOP ;  /* 0x0000000000007918 */ /* 0x000fc60000000000 */
[----:B------:R0:W-:Y:S04]  /*6e2c0*/  STL.64 [R1+0xe0], R16 ;  /* 0x0000e01001007387 */ /* 0x0001e80000100a00 */
[----:B------:R-:W-:Y:S04]  /*6e2d0*/  STL.64 [R1+0xe8], R18 ;  /* 0x0000e81201007387 */ /* 0x000fe80000100a00 */
[----:B0-----:R-:W3:Y:S04]  /*6e2e0*/  LDL.LU.64 R16, [R1+0x9e80] ;  /* 0x009e800001107983 */ /* 0x001ee80000300a00 */
[----:B------:R-:W-:Y:S04]  /*6e2f0*/  STL [R1+0x9e00], R8 ;  /* 0x009e000801007387 */ /* 0x000fe80000100800 */
[----:B------:R-:W-:Y:S04]  /*6e300*/  STL [R1+0x9dfc], R9 ;  /* 0x009dfc0901007387 */ /* 0x000fe80000100800 */
[----:B------:R2:W-:Y:S02]  /*6e310*/  STL.64 [R1+0x9e58], R10 ;  /* 0x009e580a01007387 */ /* 0x0005e40000100a00 */
[----:B--2---:R-:W-:Y:S02]  /*6e320*/  HMMA.16816.F32 R8, R12, R6, R24 ;  /* 0x000000060c08723c */ /* 0x004fe40000001818 */
[----:B------:R-:W2:Y:S04]  /*6e330*/  LDL.LU.64 R24, [R1+0x1f0] ;  /* 0x0001f00001187983 */ /* 0x000ea80000300a00 */
[----:B------:R-:W2:Y:S01]  /*6e340*/  LDL.LU.64 R26, [R1+0x1f8] ;  /* 0x0001f800011a7983 */ /* 0x000ea20000300a00 */
[----:B------:R-:W-:-:S02]  /*6e350*/  F2FP.F16.E5M2.UNPACK_B R4, R4 ;  /* 0x00000004ff04723e */ /* 0x000fc400020004ff */
[----:B------:R-:W-:-:S10]  /*6e360*/  F2FP.F16.E5M2.UNPACK_B R5, R5 ;  /* 0x00000005ff05723e */ /* 0x000fd400020004ff */
[----:B------:R-:W-:Y:S04]  /*6e370*/  STL.64 [R1+0x140], R8 ;  /* 0x0001400801007387 */ /* 0x000fe80000100a00 */
[----:B------:R5:W-:Y:S04]  /*6e380*/  STL.64 [R1+0x148], R10 ;  /* 0x0001480a01007387 */ /* 0x000be80000100a00 */
[----:B------:R-:W4:Y:S01]  /*6e390*/  LDL.64 R18, [R1+0x8] ;  /* 0x0000080001127983 */ /* 0x000f220000100a00 */
[----:B-----5:R-:W-:Y:S03]  /*6e3a0*/  HMMA.16816.F32 R8, R12, R4, R20 ;  /* 0x000000040c08723c */ /* 0x020fe60000001814 */
[----:B------:R0:W-:Y:S04]  /*6e3b0*/  STL [R1+0x9df8], R6 ;  /* 0x009df80601007387 */ /* 0x0001e80000100800 */
[----:B0-----:R-:W3:Y:S04]  /*6e3c0*/  LDL.LU R6, [R1+0x16dc] ;  /* 0x0016dc0001067983 */ /* 0x001ee80000300800 */
[----:B------:R0:W-:Y:S04]  /*6e3d0*/  STL [R1+0x9df4], R7 ;  /* 0x009df40701007387 */ /* 0x0001e80000100800 */
[----:B0-----:R-:W5:Y:S04]  /*6e3e0*/  LDL.LU R7, [R1+0x16d4] ;  /* 0x0016d40001077983 */ /* 0x001f680000300800 */
[----:B------:R-:W4:Y:S04]  /*6e3f0*/  LDL.LU.64 R20, [R1+0x18e0] ;  /* 0x0018e00001147983 */ /* 0x000f280000300a00 */
[----:B------:R-:W4:Y:S04]  /*6e400*/  LDL.LU.64 R22, [R1+0x18e8] ;  /* 0x0018e80001167983 */ /* 0x000f280000300a00 */
[----:B------:R0:W-:Y:S04]  /*6e410*/  STL.64 [R1+0x580], R8 ;  /* 0x0005800801007387 */ /* 0x0001e80000100a00 */
[----:B------:R1:W-:Y:S01]  /*6e420*/  STL.64 [R1+0x588], R10 ;  /* 0x0005880a01007387 */ /* 0x0003e20000100a00 */
[----:B------:R-:W-:-:S03]  /*6e430*/  F2FP.F16.E5M2.UNPACK_B R2, R2 ;  /* 0x00000002ff02723e */ /* 0x000fc600020004ff */
[----:B0-----:R-:W4:Y:S04]  /*6e440*/  LDL.LU.64 R8, [R1+0x18d0] ;  /* 0x0018d00001087983 */ /* 0x001f280000300a00 */
[----:B-1----:R-:W4:Y:S04]  /*6e450*/  LDL.LU.64 R10, [R1+0x18d8] ;  /* 0x0018d800010a7983 */ /* 0x002f280000300a00 */
[----:B------:R0:W-:Y:S01]  /*6e460*/  STL.64 [R1+0x9e60], R4 ;  /* 0x009e600401007387 */ /* 0x0001e20000100a00 */
[----:B------:R-:W-:Y:S01]  /*6e470*/  F2FP.F16.E5M2.UNPACK_B R3, R3 ;  /* 0x00000003ff03723e */ /* 0x000fe200020004ff */
[----:B------:R-:W-:-:S02]  /*6e480*/  IMAD R0, R0, 0x100, R29 ;  /* 0x0000010000007824 */ /* 0x000fc400078e021d */
[----:B0-----:R-:W4:Y:S04]  /*6e490*/  LDL.LU R4, [R1+0x9a8] ;  /* 0x0009a80001047983 */ /* 0x001f280000300800 */
[----:B------:R-:W4:Y:S04]  /*6e4a0*/  LDL.LU R5, [R1+0x9a4] ;  /* 0x0009a40001057983 */ /* 0x000f280000300800 */
[----:B------:R-:W4:Y:S01]  /*6e4b0*/  LDL.LU R29, [R1+0x9e78] ;  /* 0x009e7800011d7983 */ /* 0x000f220000300800 */
[----:B--2---:R-:W-:Y:S03]  /*6e4c0*/  HMMA.16816.F32 R12, R12, R2, R24 ;  /* 0x000000020c0c723c */ /* 0x004fe60000001818 */
[----:B------:R-:W2:Y:S04]  /*6e4d0*/  LDL.LU.64 R26, [R1+0x9e70] ;  /* 0x009e7000011a7983 */ /* 0x000ea80000300a00 */
[----:B------:R-:W2:Y:S04]  /*6e4e0*/  LDL.LU.64 R24, [R1+0x9e68] ;  /* 0x009e680001187983 */ /* 0x000ea80000300a00 */
[----:B------:R-:W-:Y:S04]  /*6e4f0*/  STL [R1+0x9df0], R2 ;  /* 0x009df00201007387 */ /* 0x000fe80000100800 */
[----:B------:R-:W-:Y:S04]  /*6e500*/  STL [R1+0x9dec], R3 ;  /* 0x009dec0301007387 */ /* 0x000fe80000100800 */
[----:B------:R0:W-:Y:S04]  /*6e510*/  STL.64 [R1+0x130], R12 ;  /* 0x0001300c01007387 */ /* 0x0001e80000100a00 */
[----:B------:R1:W-:Y:S01]  /*6e520*/  STL.64 [R1+0x138], R14 ;  /* 0x0001380e01007387 */ /* 0x0003e20000100a00 */
[----:B0-----:R-:W-:Y:S01]  /*6e530*/  F2FP.F16.E5M2.UNPACK_B R12, R0 ;  /* 0x00000000ff0c723e */ /* 0x001fe200020004ff */
[----:B---3--:R-:W-:-:S05]  /*6e540*/  IMAD R16, R16, 0x100, R6 ;  /* 0x0000010010107824 */ /* 0x008fca00078e0206 */
[----:B-1----:R-:W-:Y:S01]  /*6e550*/  F2FP.F16.E5M2.UNPACK_B R15, R16 ;  /* 0x00000010ff0f723e */ /* 0x002fe200020004ff */
[----:B-----5:R-:W-:-:S05]  /*6e560*/  IMAD R17, R17, 0x100, R7 ;  /* 0x0000010011117824 */ /* 0x020fca00078e0207 */
[----:B------:R-:W-:Y:S01]  /*6e570*/  F2FP.F16.E5M2.UNPACK_B R14, R17 ;  /* 0x00000011ff0e723e */ /* 0x000fe200020004ff */
[----:B----4-:R-:W-:-:S05]  /*6e580*/  IMAD R4, R5, 0x100, R4 ;  /* 0x0000010005047824 */ /* 0x010fca00078e0204 */
[----:B------:R-:W-:Y:S02]  /*6e590*/  F2FP.F16.E5M2.UNPACK_B R13, R4 ;  /* 0x00000004ff0d723e */ /* 0x000fe400020004ff */
[----:B------:R-:W3:Y:S04]  /*6e5a0*/  LDL.LU.64 R4, [R1+0x18c0] ;  /* 0x0018c00001047983 */ /* 0x000ee80000300a00 */
[----:B------:R-:W3:Y:S01]  /*6e5b0*/  LDL.LU.64 R6, [R1+0x18c8] ;  /* 0x0018c80001067983 */ /* 0x000ee20000300a00 */
[C---:B--2---:R-:W-:Y:S08]  /*6e5c0*/  HMMA.16816.F32 R8, R12.reuse, R26, R8 ;  /* 0x0000001a0c08723c */ /* 0x044ff00000001808 */
[----:B------:R-:W-:Y:S01]  /*6e5d0*/  HMMA.16816.F32 R20, R12, R24, R20 ;  /* 0x000000180c14723c */ /* 0x000fe20000001814 */
[----:B------:R-:W-:-:S02]  /*6e5e0*/  IMAD.MOV.U32 R3, RZ, RZ, R26 ;  /* 0x000000ffff037224 */ /* 0x000fc400078e001a */
[----:B------:R-:W-:-:S15]  /*6e5f0*/  IMAD.MOV.U32 R2, RZ, RZ, R27 ;  /* 0x000000ffff027224 */ /* 0x000fde00078e001b */
[----:B------:R-:W-:Y:S01]  /*6e600*/  NOP ;  /* 0x0000000000007918 */ /* 0x000fe20000000000 */
[----:B------:R-:W-:Y:S04]  /*6e610*/  STL.64 [R1+0x570], R20 ;  /* 0x0005701401007387 */ /* 0x000fe80000100a00 */
[----:B------:R-:W-:Y:S04]  /*6e620*/  STL.64 [R1+0x578], R22 ;  /* 0x0005781601007387 */ /* 0x000fe80000100a00 */
[----:B------:R0:W-:Y:S04]  /*6e630*/  STL.64 [R1+0x560], R8 ;  /* 0x0005600801007387 */ /* 0x0001e80000100a00 */
[----:B------:R1:W-:Y:S04]  /*6e640*/  STL.64 [R1+0x568], R10 ;  /* 0x0005680a01007387 */ /* 0x0003e80000100a00 */
[----:B0-----:R-:W2:Y:S04]  /*6e650*/  LDL.LU.64 R8, [R1+0x18b0] ;  /* 0x0018b00001087983 */ /* 0x001ea80000300a00 */
[----:B-1----:R-:W2:Y:S04]  /*6e660*/  LDL.LU.64 R10, [R1+0x18b8] ;  /* 0x0018b800010a7983 */ /* 0x002ea80000300a00 */
[----:B------:R-:W4:Y:S04]  /*6e670*/  LDL.LU.64 R24, [R1+0x18a0] ;  /* 0x0018a00001187983 */ /* 0x000f280000300a00 */
[----:B------:R-:W4:Y:S04]  /*6e680*/  LDL.LU.64 R26, [R1+0x18a8] ;  /* 0x0018a800011a7983 */ /* 0x000f280000300a00 */
[----:B------:R-:W5:Y:S04]  /*6e690*/  LDL.LU.64 R20, [R1+0x1880] ;  /* 0x0018800001147983 */ /* 0x000f680000300a00 */
[----:B------:R-:W2:Y:S01]  /*6e6a0*/  LDL.LU.64 R22, [R1+0x1888] ;  /* 0x0018880001167983 */ /* 0x000ea20000300a00 */
[----:B---3--:R-:W-:Y:S03]  /*6e6b0*/  HMMA.16816.F32 R4, R12, R18, R4 ;  /* 0x000000120c04723c */ /* 0x008fe60000001804 */
[----:B--2---:R-:W-:Y:S04]  /*6e6c0*/  STL.64 [R1+0x9e40], R22 ;  /* 0x009e401601007387 */ /* 0x004fe80000100a00 */
[----:B-----5:R0:W-:Y:S04]  /*6e6d0*/  STL.64 [R1+0x9e38], R20 ;  /* 0x009e381401007387 */ /* 0x0201e80000100a00 */
[----:B0-----:R-:W2:Y:S04]  /*6e6e0*/  LDL.LU.64 R20, [R1+0x1890] ;  /* 0x0018900001147983 */ /* 0x001ea80000300a00 */
[----:B------:R-:W2:Y:S04]  /*6e6f0*/  LDL.LU.64 R22, [R1+0x1898] ;  /* 0x0018980001167983 */ /* 0x000ea80000300a00 */
[----:B------:R0:W-:Y:S04]  /*6e700*/  STL.64 [R1+0x550], R4 ;  /* 0x0005500401007387 */ /* 0x0001e80000100a00 */
[----:B------:R1:W-:Y:S04]  /*6e710*/  STL.64 [R1+0x558], R6 ;  /* 0x0005580601007387 */ /* 0x0003e80000100a00 */
[----:B0-----:R-:W3:Y:S01]  /*6e720*/  LDL.LU.64 R4, [R1+0x9e60] ;  /* 0x009e600001047983 */ /* 0x001ee20000300a00 */
[----:B-1----:R-:W-:-:S03]  /*6e730*/  IMAD.MOV.U32 R6, RZ, RZ, R18 ;  /* 0x000000ffff067224 */ /* 0x002fc600078e0012 */
[----:B------:R-:W5:Y:S01]  /*6e740*/  LDL.LU.64 R16, [R1+0x1870] ;  /* 0x0018700001107983 */ /* 0x000f620000300a00 */
[----:B------:R-:W-:-:S03]  /*6e750*/  IMAD.MOV.U32 R7, RZ, RZ, R19 ;  /* 0x000000ffff077224 */ /* 0x000fc600078e0013 */
[----:B------:R-:W5:Y:S04]  /*6e760*/  LDL.LU.64 R18, [R1+0x1878] ;  /* 0x0018780001127983 */ /* 0x000f680000300a00 */
[----:B------:R0:W-:Y:S04]  /*6e770*/  STL.64 [R1+0x9e10], R6 ;  /* 0x009e100601007387 */ /* 0x0001e80000100a00 */
[----:B0-----:R-:W2:Y:S01]  /*6e780*/  LDL.64 R6, [R1] ;  /* 0x0000000001067983 */ /* 0x001ea20000100a00 */
[C---:B----4-:R-:W-:Y:S03]  /*6e790*/  HMMA.16816.F32 R24, R12.reuse, R28, R24 ;  /* 0x0000001c0c18723c */ /* 0x050fe60000001818 */
[----:B---3--:R-:W-:Y:S05]  /*6e7a0*/  STL.64 [R1+0x9e08], R4 ;  /* 0x009e080401007387 */ /* 0x008fea0000100a00 */
[----:B--2---:R-:W-:-:S15]  /*6e7b0*/  HMMA.16816.F32 R8, R12, R6, R8 ;  /* 0x000000060c08723c */ /* 0x004fde0000001808 */
[----:B------:R-:W-:-:S04]  /*6e7c0*/  NOP ;  /* 0x0000000000007918 */ /* 0x000fc80000000000 */
[----:B------:R0:W-:Y:S04]  /*6e7d0*/  STL.64 [R1+0x540], R8 ;  /* 0x0005400801007387 */ /* 0x0001e80000100a00 */
[----:B------:R1:W-:Y:S01]  /*6e7e0*/  STL.64 [R1+0x548], R10 ;  /* 0x0005480a01007387 */ /* 0x0003e20000100a00 */
[----:B0-----:R-:W-:Y:S02]  /*6e7f0*/  IMAD.MOV.U32 R8, RZ, RZ, R6 ;  /* 0x000000ffff087224 */ /* 0x001fe400078e0006 */
[----:B------:R-:W-:Y:S01]  /*6e800*/  IMAD.MOV.U32 R9, RZ, RZ, R7 ;  /* 0x000000ffff097224 */ /* 0x000fe200078e0007 */
[----:B-1----:R-:W2:Y:S04]  /*6e810*/  LDL.LU.64 R10, [R1+0x9e58] ;  /* 0x009e5800010a7983 */ /* 0x002ea80000300a00 */
[----:B------:R-:W3:Y:S04]  /*6e820*/  LDL.LU.64 R4, [R1+0x1850] ;  /* 0x0018500001047983 */ /* 0x000ee80000300a00 */
[----:B------:R-:W3:Y:S04]  /*6e830*/  LDL.LU.64 R6, [R1+0x1858] ;  /* 0x0018580001067983 */ /* 0x000ee80000300a00 */
[----:B------:R-:W-:Y:S04]  /*6e840*/  STL.64 [R1+0x530], R24 ;  /* 0x0005301801007387 */ /* 0x000fe80000100a00 */
[----:B------:R0:W-:Y:S04]  /*6e850*/  STL.64 [R1+0x538], R26 ;  /* 0x0005381a01007387 */ /* 0x0001e80000100a00 */
[----:B0-----:R-:W4:Y:S04]  /*6e860*/  LDL.LU.64 R26, [R1+0x9e50] ;  /* 0x009e5000011a7983 */ /* 0x001f280000300a00 */
[----:B------:R-:W2:Y:S04]  /*6e870*/  LDL.LU.64 R24, [R1+0x9e48] ;  /* 0x009e480001187983 */ /* 0x000ea80000300a00 */
[----:B------:R-:W-:Y:S01]  /*6e880*/  STL [R1+0x9de8], R29 ;  /* 0x009de81d01007387 */ /* 0x000fe20000100800 */
[----:B----4-:R-:W-:-:S15]  /*6e890*/  HMMA.16816.F32 R20, R12, R26, R20 ;  /* 0x0000001a0c14723c */ /* 0x010fde0000001814 */
[----:B------:R-:W-:-:S04]  /*6e8a0*/  NOP ;  /* 0x0000000000007918 */ /* 0x000fc80000000000 */
[----:B------:R-:W-:Y:S04]  /*6e8b0*/  STL.64 [R1+0x520], R20 ;  /* 0x0005201401007387 */ /* 0x000fe80000100a00 */
[----:B------:R0:W-:Y:S04]  /*6e8c0*/  STL.64 [R1+0x528], R22 ;  /* 0x0005281601007387 */ /* 0x0001e80000100a00 */
[----:B0-----:R-:W2:Y:S04]  /*6e8d0*/  LDL.LU.64 R22, [R1+0x9e40] ;  /* 0x009e400001167983 */ /* 0x001ea80000300a00 */
[----:B------:R-:W2:Y:S02]  /*6e8e0*/  LDL.LU.64 R20, [R1+0x9e38] ;  /* 0x009e380001147983 */ /* 0x000ea40000300a00 */
[----:B--2---:R-:W-:-:S15]  /*6e8f0*/  HMMA.16816.F32 R20, R12, R24, R20 ;  /* 0x000000180c14723c */ /* 0x004fde0000001814 */
[----:B------:R-:W-:-:S04]  /*6e900*/  NOP ;  /* 0x0000000000007918 */ /* 0x000fc80000000000 */
[----:B------:R-:W-:Y:S04]  /*6e910*/  STL.64 [R1+0x510], R20 ;  /* 0x0005101401007387 */ /* 0x000fe80000100a00 */
[----:B------:R0:W-:Y:S04]  /*6e920*/  STL.64 [R1+0x518], R22 ;  /* 0x0005181601007387 */ /* 0x0001e80000100a00 */
[----:B0-----:R-:W5:Y:S04]  /*6e930*/  LDL.LU.64 R22, [R1+0x9e30] ;  /* 0x009e300001167983 */ /* 0x001f680000300a00 */
[----:B------:R-:W2:Y:S04]  /*6e940*/  LDL.LU.64 R20, [R1+0x9e28] ;  /* 0x009e280001147983 */ /* 0x000ea80000300a00 */
[----:B------:R-:W-:Y:S04]  /*6e950*/  STL.64 [R1+0x9d78], R26 ;  /* 0x009d781a01007387 */ /* 0x000fe80000100a00 */
[----:B------:R0:W-:Y:S04]  /*6e960*/  STL.64 [R1+0x9d70], R24 ;  /* 0x009d701801007387 */ /* 0x0001e80000100a00 */
[----:B0-----:R-:W2:Y:S04]  /*6e970*/  LDL.LU.64 R24, [R1+0x1860] ;  /* 0x0018600001187983 */ /* 0x001ea80000300a00 */
[----:B------:R-:W2:Y:S01]  /*6e980*/  LDL.LU.64 R26, [R1+0x1868] ;  /* 0x00186800011a7983 */ /* 0x000ea20000300a00 */
[C---:B-----5:R-:W-:Y:S08]  /*6e990*/  HMMA.16816.F32 R16, R12.reuse, R22, R16 ;  /* 0x000000160c10723c */ /* 0x060ff00000001810 */
[C---:B--2---:R-:W-:Y:S11]  /*6e9a0*/  HMMA.16816.F32 R24, R12.reuse, R20, R24 ;  /* 0x000000140c18723c */ /* 0x044ff60000001818 */
[----:B------:R-:W-:Y:S04]  /*6e9b0*/  STL.64 [R1+0x500], R16 ;  /* 0x0005001001007387 */ /* 0x000fe80000100a00 */
[----:B------:R0:W-:Y:S04]  /*6e9c0*/  STL.64 [R1+0x508], R18 ;  /* 0x0005081201007387 */ /* 0x0001e80000100a00 */
[----:B0-----:R-:W3:Y:S04]  /*6e9d0*/  LDL.LU.64 R18, [R1+0x9e20] ;  /* 0x009e200001127983 */ /* 0x001ee80000300a00 */
[----:B------:R-:W2:Y:S04]  /*6e9e0*/  LDL.LU.64 R16, [R1+0x9e18] ;  /* 0x009e180001107983 */ /* 0x000ea80000300a00 */
[----:B------:R-:W-:Y:S04]  /*6e9f0*/  STL.64 [R1+0x4f0], R24 ;  /* 0x0004f01801007387 */ /* 0x000fe80000100a00 */
[----:B------:R0:W-:Y:S04]  /*6ea00*/  STL.64 [R1+0x4f8], R26 ;  /* 0x0004f81a01007387 */ /* 0x0001e80000100a00 */
[----:B0-----:R-:W4:Y:S04]  /*6ea10*/  LDL.LU R26, [R1+0x1908] ;  /* 0x00190800011a7983 */ /* 0x001f280000300800 */
[----:B------:R-:W4:Y:S04]  /*6ea20*/  LDL.LU R0, [R1+0x1904] ;  /* 0x0019040001007983 */ /* 0x000f280000300800 */
[----:B------:R-:W5:Y:S04]  /*6ea30*/  LDL.LU R27, [R1+0x1910] ;  /* 0x00191000011b7983 */ /* 0x000f680000300800 */
[----:B------:R-:W5:Y:S04]  /*6ea40*/  LDL.LU R29, [R1+0x190c] ;  /* 0x00190c00011d7983 */ /* 0x000f680000300800 */
[----:B------:R-:W-:Y:S04]  /*6ea50*/  STL.64 [R1+0x9d68], R22 ;  /* 0x009d681601007387 */ /* 0x000fe80000100a00 */
[----:B------:R0:W-:Y:S04]  /*6ea60*/  STL.64 [R1+0x9d60], R20 ;  /* 0x009d601401007387 */ /* 0x0001e80000100a00 */
[----:B0-----:R-:W2:Y:S04]  /*6ea70*/  LDL.LU.64 R20, [R1+0x1840] ;  /* 0x0018400001147983 */ /* 0x001ea80000300a00 */
[----:B------:R-:W2:Y:S01]  /*6ea80*/  LDL.LU.64 R22, [R1+0x1848] ;  /* 0x0018480001167983 */ /* 0x000ea20000300a00 */
[----:B---3--:R-:W-:-:S15]  /*6ea90*/  HMMA.16816.F32 R4, R12, R18, R4 ;  /* 0x000000120c04723c */ /* 0x008fde0000001804 */
[----:B------:R-:W-:-:S04]  /*6eaa0*/  NOP ;  /* 0x0000000000007918 */ /* 0x000fc80000000000 */
[----:B------:R-:W-:Y:S04]  /*6eab0*/  STL.64 [R1+0x4e0], R4 ;  /* 0x0004e00401007387 */ /* 0x000fe80000100a00 */
[----:B------:R0:W-:Y:S04]  /*6eac0*/  STL.64 [R1+0x4e8], R6 ;  /* 0x0004e80601007387 */ /* 0x0001e80000100a00 */
[----:B0-----:R-:W3:Y:S04]  /*6ead0*/  LDL.LU.64 R6, [R1+0x9e10] ;  /* 0x009e100001067983 */ /* 0x001ee80000300a00 */
[----:B------:R-:W3:Y:S01]  /*6eae0*/  LDL.LU.64 R4, [R1+0x9e08] ;  /* 0x009e080001047983 */ /* 0x000ee20000300a00 */
[----:B--2---:R-:W-:-:S15]  /*6eaf0*/  HMMA.16816.F32 R20, R12, R16, R20 ;  /* 0x000000100c14723c */ /* 0x004fde0000001814 */
[----:B------:R-:W-:-:S04]  /*6eb00*/  NOP ;  /* 0x0000000000007918 */ /* 0x000fc80000000000 */
[----:B------:R0:W-:Y:S04]  /*6eb10*/  STL.64 [R1+0x4d0], R20 ;  /* 0x0004d01401007387 */ /* 0x0001e80000100a00 */
[----:B------:R1:W-:Y:S04]  /*6eb20*/  STL.64 [R1+0x4d8], R22 ;  /* 0x0004d81601007387 */ /* 0x0003e80000100a00 */
[----:B0-----:R-:W2:Y:S04]  /*6eb30*/  LDL.LU.64 R20, [R1+0x17f0] ;  /* 0x0017f00001147983 */ /* 0x001ea80000300a00 */
[----:B-1----:R-:W2:Y:S04]  /*6eb40*/  LDL.LU.64 R22, [R1+0x17f8] ;  /* 0x0017f80001167983 */ /* 0x002ea80000300a00 */
[----:B------:R0:W-:Y:S02]  /*6eb50*/  STL.64 [R1+0x9d88], R18 ;  /* 0x009d881201007387 */ /* 0x0001e40000100a00 */
[----:B0-----:R-:W-:-:S02]  /*6eb60*/  IMAD.MOV.U32 R18, RZ, RZ, R8 ;  /* 0x000000ffff127224 */ /* 0x001fc400078e0008 */
[----:B------:R-:W-:Y:S01]  /*6eb70*/  IMAD.MOV.U32 R19, RZ, RZ, R9 ;  /* 0x000000ffff137224 */ /* 0x000fe200078e0009 */
[----:B------:R-:W2:Y:S04]  /*6eb80*/  LDL.LU R8, [R1+0x9e00] ;  /* 0x009e000001087983 */ /* 0x000ea80000300800 */
[----:B------:R-:W2:Y:S04]  /*6eb90*/  LDL.LU R9, [R1+0x9dfc] ;  /* 0x009dfc0001097983 */ /* 0x000ea80000300800 */
[----:B------:R0:W-:Y:S04]  /*6eba0*/  STL.64 [R1+0x9d80], R16 ;  /* 0x009d801001007387 */ /* 0x0001e80000100a00 */
[----:B------:R1:W-:Y:S04]  /*6ebb0*/  STL.64 [R1+0x9da0], R18 ;  /* 0x009da01201007387 */ /* 0x0003e80000100a00 */
[----:B0-----:R-:W2:Y:S04]  /*6ebc0*/  LDL.LU.64 R16, [R1+0x1820] ;  /* 0x0018200001107983 */ /* 0x001ea80000300a00 */
[----:B-1----:R-:W2:Y:S02]  /*6ebd0*/  LDL.LU.64 R18, [R1+0x1828] ;  /* 0x0018280001127983 */ /* 0x002ea40000300a00 */
[----:B--2---:R-:W-:-:S15]  /*6ebe0*/  HMMA.16816.F32 R16, R12, R10, R16 ;  /* 0x0000000a0c10723c */ /* 0x004fde0000001810 */
[----:B------:R-:W-:-:S04]  /*6ebf0*/  NOP ;  /* 0x0000000000007918 */ /* 0x000fc80000000000 */
[----:B------:R3:W-:Y:S04]  /*6ec00*/  STL.64 [R1+0x4c0], R16 ;  /* 0x0004c01001007387 */ /* 0x0007e80000100a00 */
[----:B------:R-:W-:Y:S01]  /*6ec10*/  STL.64 [R1+0x4c8], R18 ;  /* 0x0004c81201007387 */ /* 0x000fe20000100a00 */
[----:B---3--:R-:W-:Y:S02]  /*6ec20*/  IMAD.MOV.U32 R16, RZ, RZ, R6 ;  /* 0x000000ffff107224 */ /* 0x008fe400078e0006 */
[----:B------:R-:W-:Y:S01]  /*6ec30*/  IMAD.MOV.U32 R17, RZ, RZ, R7 ;  /* 0x000000ffff117224 */ /* 0x000fe200078e0007 */
[----:B------:R-:W2:Y:S04]  /*6ec40*/  LDL.LU R6, [R1+0x9df8] ;  /* 0x009df80001067983 */ /* 0x000ea80000300800 */
[----:B------:R-:W2:Y:S04]  /*6ec50*/  LDL.LU R7, [R1+0x9df4] ;  /* 0x009df40001077983 */ /* 0x000ea80000300800 */
[----:B------:R0:W-:Y:S04]  /*6ec60*/  STL.64 [R1+0x9db8], R16 ;  /* 0x009db81001007387 */ /* 0x0001e80000100a00 */
[----:B0-----:R-:W3:Y:S04]  /*6ec70*/  LDL.LU.64 R16, [R1+0x1810] ;  /* 0x0018100001107983 */ /* 0x001ee80000300a00 */
[----:B------:R-:W3:Y:S02]  /*6ec80*/  LDL.LU.64 R18, [R1+0x1818] ;  /* 0x0018180001127983 */ /* 0x000ee40000300a00 */
[----:B---3--:R-:W-:-:S15]  /*6ec90*/  HMMA.16816.F32 R16, R12, R8, R16 ;  /* 0x000000080c10723c */ /* 0x008fde0000001810 */
[----:B------:R-:W-:-:S04]  /*6eca0*/  NOP ;  /* 0x0000000000007918 */ /* 0x000fc80000000000 */
[----:B------:R-:W-:Y:S04]  /*6ecb0*/  STL.64 [R1+0x4b0], R16 ;  /* 0x0004b01001007387 */ /* 0x000fe80000100a00 */
[----:B------:R0:W-:Y:S02]  /*6ecc0*/  STL.64 [R1+0x4b8], R18 ;  /* 0x0004b81201007387 */ /* 0x0001e40000100a00 */
[----:B0-----:R-:W-:Y:S02]  /*6ecd0*/  IMAD.MOV.U32 R18, RZ, RZ, R3 ;  /* 0x000000ffff127224 */ /* 0x001fe400078e0003 */
[----:B------:R-:W-:-:S05]  /*6ece0*/  IMAD.MOV.U32 R19, RZ, RZ, R2 ;  /* 0x000000ffff137224 */ /* 0x000fca00078e0002 */
[----:B------:R0:W-:Y:S04]  /*6ecf0*/  STL.64 [R1+0x9dd0], R18 ;  /* 0x009dd01201007387 */ /* 0x0001e80000100a00 */
[----:B------:R-:W2:Y:S04]  /*6ed00*/  LDL.LU.64 R16, [R1+0x1800] ;  /* 0x0018000001107983 */ /* 0x000ea80000300a00 */
[----:B0-----:R-:W2:Y:S04]  /*6ed10*/  LDL.LU.64 R18, [R1+0x1808] ;  /* 0x0018080001127983 */ /* 0x001ea80000300a00 */
[----:B------:R-:W-:Y:S04]  /*6ed20*/  STL.64 [R1+0x9d58], R10 ;  /* 0x009d580a01007387 */ /* 0x000fe80000100a00 */
[----:B------:R0:W-:Y:S04]  /*6ed30*/  STL.64 [R1+0x9d50], R8 ;  /* 0x009d500801007387 */ /* 0x0001e80000100a00 */
[----:B------:R-:W3:Y:S01]  /*6ed40*/  LDL.LU R2, [R1+0x1918] ;  /* 0x0019180001027983 */ /* 0x000ee20000300800 */
[----:B0-----:R-:W-:Y:S01]  /*6ed50*/  HMMA.16816.F32 R8, R12, R4, R20 ;  /* 0x000000040c08723c */ /* 0x001fe20000001814 */
[----:B----4-:R-:W-:-:S02]  /*6ed60*/  IMAD R0, R0, 0x100, R26 ;  /* 0x0000010000007824 */ /* 0x010fc400078e021a */
[----:B-----5:R-:W-:-:S05]  /*6ed70*/  IMAD R29, R29, 0x100, R27 ;  /* 0x000001001d1d7824 */ /* 0x020fca00078e021b */
[----:B--2---:R-:W-:-:S15]  /*6ed80*/  HMMA.16816.F32 R16, R12, R6, R16 ;  /* 0x000000060c10723c */ /* 0x004fde0000001810 */
[----:B------:R-:W-:-:S04]  /*6ed90*/  NOP ;  /* 0x0000000000007918 */ /* 0x000fc80000000000 */
[----:B------:R-:W-:Y:S04]  /*6eda0*/  STL.64 [R1+0x4a0], R16 ;  /* 0x0004a01001007387 */ /* 0x000fe80000100a00 */
[----:B------:R0:W-:Y:S04]  /*6edb0*/  STL.64 [R1+0x4a8], R18 ;  /* 0x0004a81201007387 */ /* 0x0001e80000100a00 */
[----:B0-----:R-:W3:Y:S04]  /*6edc0*/  LDL.LU R19, [R1+0x1914] ;  /* 0x0019140001137983 */ /* 0x001ee80000300800 */
[----:B------:R-:W-:Y:S04]  /*6edd0*/  STL.64 [R1+0x490], R8 ;  /* 0x0004900801007387 */ /* 0x000fe80000100a00 */
[----:B------:R-:W-:Y:S04]  /*6ede0*/  STL.64 [R1+0x498], R10 ;  /* 0x0004980a01007387 */ /* 0x000fe80000100a00 */
[----:B------:R-:W2:Y:S04]  /*6edf0*/  LDL.LU R3, [R1+0x1920] ;  /* 0x0019200001037983 */ /* 0x000ea80000300800 */
[----:B------:R-:W2:Y:S04]  /*6ee00*/  LDL.LU R18, [R1+0x191c] ;  /* 0x00191c0001127983 */ /* 0x000ea80000300800 */
[----:B------:R-:W4:Y:S04]  /*6ee10*/  LDL R16, [R1+0x18] ;  /* 0x0000180001107983 */ /* 0x000f280000100800 */
[----:B------:R-:W4:Y:S04]  /*6ee20*/  LDL R17, [R1+0x1c] ;  /* 0x00001c0001117983 */ /* 0x000f280000100800 */
[----:B------:R-:W-:Y:S04]  /*6ee30*/  STL.64 [R1+0x9d38], R6 ;  /* 0x009d380601007387 */ /* 0x000fe80000100a00 */
[----:B------:R0:W-:Y:S04]  /*6ee40*/  STL.64 [R1+0x9d30], R4 ;  /* 0x009d300401007387 */ /* 0x0001e80000100a00 */
[----:B0-----:R-:W5:Y:S04]  /*6ee50*/  LDL.LU.64 R4, [R1+0x1d0] ;  /* 0x0001d00001047983 */ /* 0x001f680000300a00 */
[----:B------:R-:W5:Y:S04]  /*6ee60*/  LDL.LU.64 R6, [R1+0x1d8] ;  /* 0x0001d80001067983 */ /* 0x000f680000300a00 */
[----:B------:R-:W2:Y:S04]  /*6ee70*/  LDL.LU.64 R24, [R1+0x17a0] ;  /* 0x0017a00001187983 */ /* 0x000ea80000300a00 */
[----:B------:R-:W2:Y:S04]  /*6ee80*/  LDL.LU.64 R26, [R1+0x17a8] ;  /* 0x0017a800011a7983 */ /* 0x000ea80000300a00 */
[----:B--2---:R-:W-:Y:S04]  /*6ee90*/  STL.64 [R1+0x9d98], R26 ;  /* 0x009d981a01007387 */ /* 0x004fe80000100a00 */
[----:B------:R0:W-:Y:S04]  /*6eea0*/  STL.64 [R1+0x9d90], R24 ;  /* 0x009d901801007387 */ /* 0x0001e80000100a00 */
[----:B0-----:R-:W2:Y:S04]  /*6eeb0*/  LDL.LU.64 R24, [R1+0x17b0] ;  /* 0x0017b00001187983 */ /* 0x001ea80000300a00 */
        /* <DEDUP_REMOVED lines=8> */
[----:B------:R-:W2:Y:S01]  /*6ef40*/  LDL.LU.64 R26, [R1+0x17d8] ;  /* 0x0017d800011a7983 */ /* 0x000ea20000300a00 */
[----:B---3--:R-:W-:-:S02]  /*6ef50*/  IMAD R19, R19, 0x100, R2 ;  /* 0x0000010013137824 */ /* 0x008fc400078e0202 */
[----:B------:R-:W-:Y:S01]  /*6ef60*/  IMAD R18, R18, 0x100, R3 ;  /* 0x0000010012127824 */ /* 0x000fe200078e0203 */
[----:B--2---:R-:W-:Y:S04]  /*6ef70*/  STL.64 [R1+0x9de0], R26 ;  /* 0x009de01a01007387 */ /* 0x004fe80000100a00 */
[----:B------:R0:W-:Y:S04]  /*6ef80*/  STL.64 [R1+0x9dd8], R24 ;  /* 0x009dd81801007387 */ /* 0x0001e80000100a00 */
[----:B0-----:R-:W4:Y:S04]  /*6ef90*/  LDL.LU.64 R24, [R1+0x17e0] ;  /* 0x0017e00001187983 */ /* 0x001f280000300a00 */
[----:B------:R-:W4:Y:S04]  /*6efa0*/  LDL.LU.64 R26, [R1+0x17e8] ;  /* 0x0017e800011a7983 */ /* 0x000f280000300a00 */
[----:B------:R-:W2:Y:S04]  /*6efb0*/  LDL.LU.64 R20, [R1+0x1790] ;  /* 0x0017900001147983 */ /* 0x000ea80000300a00 */
[----:B------:R-:W2:Y:S04]  /*6efc0*/  LDL.LU.64 R22, [R1+0x1798] ;  /* 0x0017980001167983 */ /* 0x000ea80000300a00 */
[----:B------:R-:W3:Y:S04]  /*6efd0*/  LDL.LU.64 R8, [R1+0x1780] ;  /* 0x0017800001087983 */ /* 0x000ee80000300a00 */
[----:B------:R-:W3:Y:S04]  /*6efe0*/  LDL.LU.64 R10, [R1+0x1788] ;  /* 0x00178800010a7983 */ /* 0x000ee80000300a00 */
[----:B------:R-:W5:Y:S04]  /*6eff0*/  LDL.LU R2, [R1+0x9df0] ;  /* 0x009df00001027983 */ /* 0x000f680000300800 */
[----:B------:R-:W5:Y:S02]  /*6f000*/  LDL.LU R3, [R1+0x9dec] ;  /* 0x009dec0001037983 */ /* 0x000f640000300800 */
[----:B-----5:R-:W-:Y:S02]  /*6f010*/  HMMA.16816.F32 R12, R12, R2, R4 ;  /* 0x000000020c0c723c */ /* 0x020fe40000001804 */
[----:B------:R-:W5:Y:S04]  /*6f020*/  LDL.LU.64 R4, [R1+0x1770] ;  /* 0x0017700001047983 */ /* 0x000f680000300a00 */
[----:B------:R-:W5:-:S13]  /*6f030*/  LDL.LU.64 R6, [R1+0x1778] ;  /* 0x0017780001067983 */ /* 0x000f5a0000300a00 */
[----:B------:R0:W-:Y:S04]  /*6f040*/  STL.64 [R1+0x120], R12 ;  /* 0x0001200c01007387 */ /* 0x0001e80000100a00 */
[----:B------:R1:W-:Y:S01]  /*6f050*/  STL.64 [R1+0x128], R14 ;  /* 0x0001280e01007387 */ /* 0x0003e20000100a00 */
[----:B0-----:R-:W-:Y:S02]  /*6f060*/  F2FP.F16.E5M2.UNPACK_B R12, R0 ;  /* 0x00000000ff0c723e */ /* 0x001fe400020004ff */
[----:B------:R-:W-:Y:S02]  /*6f070*/  F2FP.F16.E5M2.UNPACK_B R13, R29 ;  /* 0x0000001dff0d723e */ /* 0x000fe400020004ff */
[----:B-1----:R-:W-:Y:S01]  /*6f080*/  F2FP.F16.E5M2.UNPACK_B R14, R19 ;  /* 0x00000013ff0e723e */ /* 0x002fe200020004ff */
[----:B------:R-:W2:Y:S01]  /*6f090*/  LDL.LU R29, [R1+0x9de8] ;  /* 0x009de800011d7983 */ /* 0x000ea20000300800 */
[----:B------:R-:W-:-:S07]  /*6f0a0*/  F2FP.F16.E5M2.UNPACK_B R15, R18 ;  /* 0x00000012ff0f723e */ /* 0x000fce00020004ff */
[----:B----4-:R-:W-:Y:S01]  /*6f0b0*/  HMMA.16816.F32 R16, R12, R16, R24 ;  /* 0x000000100c10723c */ /* 0x010fe20000001818 */
[----:B------:R-:W4:Y:S04]  /*6f0c0*/  LDL.LU.64 R26, [R1+0x9de0] ;  /* 0x009de000011a7983 */ /* 0x000f280000300a00 */
[----:B------:R-:W4:-:S14]  /*6f0d0*/  LDL.LU.64 R24, [R1+0x9dd8] ;  /* 0x009dd80001187983 */ /* 0x000f1c0000300a00 */
[----:B------:R-:W-:Y:S04]  /*6f0e0*/  STL.64 [R1+0x480], R16 ;  /* 0x0004801001007387 */ /* 0x000fe80000100a00 */
[----:B------:R0:W-:Y:S04]  /*6f0f0*/  STL.64 [R1+0x488], R18 ;  /* 0x0004881201007387 */ /* 0x0001e80000100a00 */
[----:B0-----:R-:W4:Y:S02]  /*6f100*/  LDL.LU.64 R18, [R1+0x9dd0] ;  /* 0x009dd00001127983 */ /* 0x001f240000300a00 */
[----:B----4-:R-:W-:Y:S02]  /*6f110*/  HMMA.16816.F32 R16, R12, R18, R24 ;  /* 0x000000120c10723c */ /* 0x010fe40000001818 */
[----:B------:R-:W4:Y:S04]  /*6f120*/  LDL.LU.64 R26, [R1+0x9dc8] ;  /* 0x009dc800011a7983 */ /* 0x000f280000300a00 */
[----:B------:R-:W4:-:S13]  /*6f130*/  LDL.LU.64 R24, [R1+0x9dc0] ;  /* 0x009dc00001187983 */ /* 0x000f1a0000300a00 */
[----:B------:R0:W-:Y:S04]  /*6f140*/  STL.64 [R1+0x470], R16 ;  /* 0x0004701001007387 */ /* 0x0001e80000100a00 */
[----:B------:R4:W-:Y:S04]  /*6f150*/  STL.64 [R1+0x478], R18 ;  /* 0x0004781201007387 */ /* 0x0009e80000100a00 */
[----:B0-----:R-:W4:Y:S02]  /*6f160*/  LDL.LU.64 R16, [R1+0x9db8] ;  /* 0x009db80001107983 */ /* 0x001f240000300a00 */
[----:B----4-:R-:W-:Y:S02]  /*6f170*/  HMMA.16816.F32 R16, R12, R16, R24 ;  /* 0x000000100c10723c */ /* 0x010fe40000001818 */
[----:B------:R-:W4:Y:S04]  /*6f180*/  LDL.LU.64 R26, [R1+0x9db0] ;  /* 0x009db000011a7983 */ /* 0x000f280000300a00 */
[----:B------:R-:W4:-:S13]  /*6f190*/  LDL.LU.64 R24, [R1+0x9da8] ;  /* 0x009da80001187983 */ /* 0x000f1a0000300a00 */
[----:B------:R-:W-:Y:S04]  /*6f1a0*/  STL.64 [R1+0x460], R16 ;  /* 0x0004601001007387 */ /* 0x000fe80000100a00 */
[----:B------:R0:W-:Y:S04]  /*6f1b0*/  STL.64 [R1+0x468], R18 ;  /* 0x0004681201007387 */ /* 0x0001e80000100a00 */
[----:B0-----:R-:W4:Y:S02]  /*6f1c0*/  LDL.LU.64 R18, [R1+0x9da0] ;  /* 0x009da00001127983 */ /* 0x001f240000300a00 */
[----:B----4-:R-:W-:Y:S02]  /*6f1d0*/  HMMA.16816.F32 R16, R12, R18, R24 ;  /* 0x000000120c10723c */ /* 0x010fe40000001818 */
[----:B------:R-:W2:Y:S04]  /*6f1e0*/  LDL.LU.64 R26, [R1+0x9d98] ;  /* 0x009d9800011a7983 */ /* 0x000ea80000300a00 */
[----:B------:R-:W2:-:S13]  /*6f1f0*/  LDL.LU.64 R24, [R1+0x9d90] ;  /* 0x009d900001187983 */ /* 0x000e9a0000300a00 */
[----:B------:R-:W-:Y:S04]  /*6f200*/  STL.64 [R1+0x450], R16 ;  /* 0x0004501001007387 */ /* 0x000fe80000100a00 */
[----:B------:R0:W-:Y:S04]  /*6f210*/  STL.64 [R1+0x458], R18 ;  /* 0x0004581201007387 */ /* 0x0001e80000100a00 */
[----:B0-----:R-:W4:Y:S04]  /*6f220*/  LDL.LU.64 R18, [R1+0x9d88] ;  /* 0x009d880001127983 */ /* 0x001f280000300a00 */
[----:B------:R-:W3:Y:S01]  /*6f230*/  LDL.LU.64 R16, [R1+0x9d80] ;  /* 0x009d800001107983 */ /* 0x000ee20000300a00 */
[----:B--2---:R-:W-:-:S15]  /*6f240*/  HMMA.16816.F32 R24, R12, R28, R24 ;  /* 0x0000001c0c18723c */ /* 0x004fde0000001818 */
[----:B------:R-:W-:-:S04]  /*6f250*/  NOP ;  /* 0x0000000000007918 */ /* 0x000fc80000000000 */
[----:B------:R-:W-:Y:S04]  /*6f260*/  STL.64 [R1+0x440], R24 ;  /* 0x0004401801007387 */ /* 0x000fe80000100a00 */
[----:B------:R0:W-:Y:S04]  /*6f270*/  STL.64 [R1+0x448], R26 ;  /* 0x0004481a01007387 */ /* 0x0001e80000100a00 */
[----:B0-----:R-:W2:Y:S04]  /*6f280*/  LDL.LU.64 R26, [R1+0x9d78] ;  /* 0x009d7800011a7983 */ /* 0x001ea80000300a00 */
[----:B------:R-:W3:Y:S04]  /*6f290*/  LDL.LU.64 R24, [R1+0x9d70] ;  /* 0x009d700001187983 */ /* 0x000ee80000300a00 */
[----:B------:R-:W-:Y:S01]  /*6f2a0*/  STL.64 [R1+0x9ce8], R28 ;  /* 0x009ce81c01007387 */ /* 0x000fe20000100a00 */
[----:B--2---:R-:W-:-:S15]  /*6f2b0*/  HMMA.16816.F32 R20, R12, R26, R20 ;  /* 0x0000001a0c14723c */ /* 0x004fde0000001814 */
[----:B------:R-:W-:-:S04]  /*6f2c0*/  NOP ;  /* 0x0000000000007918 */ /* 0x000fc80000000000 */
[----:B------:R-:W-:Y:S04]  /*6f2d0*/  STL.64 [R1+0x430], R20 ;  /* 0x0004301401007387 */ /* 0x000fe80000100a00 */
[----:B------:R0:W-:Y:S04]  /*6f2e0*/  STL.64 [R1+0x438], R22 ;  /* 0x0004381601007387 */ /* 0x0001e80000100a00 */
[----:B0-----:R-:W5:Y:S01]  /*6f2f0*/  LDL.LU.64 R22, [R1+0x9d68] ;  /* 0x009d680001167983 */ /* 0x001f620000300a00 */
[C---:B---3--:R-:W-:Y:S03]  /*6f300*/  HMMA.16816.F32 R8, R12.reuse, R24, R8 ;  /* 0x000000180c08723c */ /* 0x048fe60000001808 */
[----:B------:R-:W2:Y:S04]  /*6f310*/  LDL.LU.64 R20, [R1+0x9d60] ;  /* 0x009d600001147983 */ /* 0x000ea80000300a00 */
[----:B------:R-:W3:Y:S04]  /*6f320*/  LDL.LU R0, [R1+0x1924] ;  /* 0x0019240001007983 */ /* 0x000ee80000300800 */
[----:B------:R-:W-:Y:S08]  /*6f330*/  STL.64 [R1+0x9ce0], R26 ;  /* 0x009ce01a01007387 */ /* 0x000ff00000100a00 */
[----:B------:R-:W-:Y:S04]  /*6f340*/  STL.64 [R1+0x420], R8 ;  /* 0x0004200801007387 */ /* 0x000fe80000100a00 */
[----:B------:R-:W-:Y:S04]  /*6f350*/  STL.64 [R1+0x428], R10 ;  /* 0x0004280a01007387 */ /* 0x000fe80000100a00 */
[----:B------:R0:W-:Y:S04]  /*6f360*/  STL.64 [R1+0x9cd8], R24 ;  /* 0x009cd81801007387 */ /* 0x0001e80000100a00 */
[----:B0-----:R-:W2:Y:S04]  /*6f370*/  LDL.LU R24, [R1+0x1940] ;  /* 0x0019400001187983 */ /* 0x001ea80000300800 */
[----:B------:R-:W2:Y:S04]  /*6f380*/  LDL.LU R25, [R1+0x193c] ;  /* 0x00193c0001197983 */ /* 0x000ea80000300800 */
[----:B------:R-:W4:Y:S04]  /*6f390*/  LDL.LU.64 R8, [R1+0x1750] ;  /* 0x0017500001087983 */ /* 0x000f280000300a00 */
[----:B------:R-:W4:Y:S01]  /*6f3a0*/  LDL.LU.64 R10, [R1+0x1758] ;  /* 0x00175800010a7983 */ /* 0x000f220000300a00 */
[----:B-----5:R-:W-:-:S15]  /*6f3b0*/  HMMA.16816.F32 R4, R12, R22, R4 ;  /* 0x000000160c04723c */ /* 0x020fde0000001804 */
[----:B------:R-:W-:-:S04]  /*6f3c0*/  NOP ;  /* 0x0000000000007918 */ /* 0x000fc80000000000 */
[----:B------:R0:W-:Y:S04]  /*6f3d0*/  STL.64 [R1+0x410], R4 ;  /* 0x0004100401007387 */ /* 0x0001e80000100a00 */
[----:B------:R1:W-:Y:S04]  /*6f3e0*/  STL.64 [R1+0x418], R6 ;  /* 0x0004180601007387 */ /* 0x0003e80000100a00 */
[----:B0-----:R-:W5:Y:S04]  /*6f3f0*/  LDL.LU.64 R4, [R1+0x1720] ;  /* 0x0017200001047983 */ /* 0x001f680000300a00 */
[----:B-1----:R-:W2:Y:S04]  /*6f400*/  LDL.LU.64 R6, [R1+0x1728] ;  /* 0x0017280001067983 */ /* 0x002ea80000300a00 */
[----:B--2---:R-:W-:Y:S04]  /*6f410*/  STL.64 [R1+0x9d48], R6 ;  /* 0x009d480601007387 */ /* 0x004fe80000100a00 */
[----:B-----5:R0:W-:Y:S04]  /*6f420*/  STL.64 [R1+0x9d40], R4 ;  /* 0x009d400401007387 */ /* 0x0201e80000100a00 */
[----:B0-----:R-:W2:Y:S04]  /*6f430*/  LDL.LU.64 R4, [R1+0x1730] ;  /* 0x0017300001047983 */ /* 0x001ea80000300a00 */
[----:B------:R-:W2:Y:S04]  /*6f440*/  LDL.LU.64 R6, [R1+0x1738] ;  /* 0x0017380001067983 */ /* 0x000ea80000300a00 */
[----:B------:R-:W5:Y:S04]  /*6f450*/  LDL.64 R26, [R1+0x18] ;  /* 0x00001800011a7983 */ /* 0x000f680000100a00 */
[----:B-----5:R-:W-:Y:S04]  /*6f460*/  STL.64 [R1+0x9d28], R26 ;  /* 0x009d281a01007387 */ /* 0x020fe80000100a00 */
[----:B------:R0:W-:Y:S04]  /*6f470*/  STL.64 [R1+0x9d20], R24 ;  /* 0x009d201801007387 */ /* 0x0001e80000100a00 */
[----:B0-----:R-:W5:Y:S04]  /*6f480*/  LDL.LU.64 R24, [R1+0x1760] ;  /* 0x0017600001187983 */ /* 0x001f680000300a00 */
[----:B------:R-:W5:Y:S01]  /*6f490*/  LDL.LU.64 R26, [R1+0x1768] ;  /* 0x00176800011a7983 */ /* 0x000f620000300a00 */
[C---:B----4-:R-:W-:Y:S08]  /*6f4a0*/  HMMA.16816.F32 R8, R12.reuse, R18, R8 ;  /* 0x000000120c08723c */ /* 0x050ff00000001808 */
[----:B-----5:R-:W-:-:S15]  /*6f4b0*/  HMMA.16816.F32 R24, R12, R20, R24 ;  /* 0x000000140c18723c */ /* 0x020fde0000001818 */
[----:B------:R-:W-:-:S04]  /*6f4c0*/  NOP ;  /* 0x0000000000007918 */ /* 0x000fc80000000000 */
[----:B------:R0:W-:Y:S04]  /*6f4d0*/  STL.64 [R1+0x400], R24 ;  /* 0x0004001801007387 */ /* 0x0001e80000100a00 */
[----:B------:R1:W-:Y:S04]  /*6f4e0*/  STL.64 [R1+0x408], R26 ;  /* 0x0004081a01007387 */ /* 0x0003e80000100a00 */
[----:B0-----:R-:W4:Y:S04]  /*6f4f0*/  LDL.LU.64 R24, [R1+0x1710] ;  /* 0x0017100001187983 */ /* 0x001f280000300a00 */
[----:B-1----:R-:W4:Y:S04]  /*6f500*/  LDL.LU.64 R26, [R1+0x1718] ;  /* 0x00171800011a7983 */ /* 0x002f280000300a00 */
[----:B------:R-:W-:Y:S04]  /*6f510*/  STL.64 [R1+0x9cc0], R22 ;  /* 0x009cc01601007387 */ /* 0x000fe80000100a00 */
[----:B------:R0:W-:Y:S04]  /*6f520*/  STL.64 [R1+0x9cb8], R20 ;  /* 0x009cb81401007387 */ /* 0x0001e80000100a00 */
[----:B0-----:R-:W5:Y:S04]  /*6f530*/  LDL.LU.64 R20, [R1+0x1740] ;  /* 0x0017400001147983 */ /* 0x001f680000300a00 */
[----:B------:R-:W5:Y:S04]  /*6f540*/  LDL.LU.64 R22, [R1+0x1748] ;  /* 0x0017480001167983 */ /* 0x000f680000300a00 */
[----:B------:R-:W-:Y:S04]  /*6f550*/  STL.64 [R1+0x3f0], R8 ;  /* 0x0003f00801007387 */ /* 0x000fe80000100a00 */
[----:B------:R0:W-:Y:S04]  /*6f560*/  STL.64 [R1+0x3f8], R10 ;  /* 0x0003f80a01007387 */ /* 0x0001e80000100a00 */
[----:B0-----:R-:W2:Y:S04]  /*6f570*/  LDL.LU.64 R10, [R1+0x9d58] ;  /* 0x009d5800010a7983 */ /* 0x001ea80000300a00 */
[----:B------:R-:W3:Y:S01]  /*6f580*/  LDL.LU.64 R8, [R1+0x9d50] ;  /* 0x009d500001087983 */ /* 0x000ee20000300a00 */
[C---:B-----5:R-:W-:Y:S08]  /*6f590*/  HMMA.16816.F32 R20, R12.reuse, R16, R20 ;  /* 0x000000100c14723c */ /* 0x060ff00000001814 */
[C---:B--2---:R-:W-:Y:S11]  /*6f5a0*/  HMMA.16816.F32 R4, R12.reuse, R10, R4 ;  /* 0x0000000a0c04723c */ /* 0x044ff60000001804 */
[----:B------:R0:W-:Y:S04]  /*6f5b0*/  STL.64 [R1+0x3e0], R20 ;  /* 0x0003e01401007387 */ /* 0x0001e80000100a00 */
[----:B------:R1:W-:Y:S04]  /*6f5c0*/  STL.64 [R1+0x3e8], R22 ;  /* 0x0003e81601007387 */ /* 0x0003e80000100a00 */
[----:B0-----:R-:W2:Y:S04]  /*6f5d0*/  LDL.LU.64 R20, [R1+0x1b0] ;  /* 0x0001b00001147983 */ /* 0x001ea80000300a00 */
[----:B-1----:R-:W2:Y:S04]  /*6f5e0*/  LDL.LU.64 R22, [R1+0x1b8] ;  /* 0x0001b80001167983 */ /* 0x002ea80000300a00 */
[----:B------:R-:W-:Y:S04]  /*6f5f0*/  STL.64 [R1+0x9ca0], R18 ;  /* 0x009ca01201007387 */ /* 0x000fe80000100a00 */
[----:B------:R0:W-:Y:S04]  /*6f600*/  STL.64 [R1+0x9c98], R16 ;  /* 0x009c981001007387 */ /* 0x0001e80000100a00 */
[----:B0-----:R-:W5:Y:S04]  /*6f610*/  LDL.LU.64 R16, [R1+0x1700] ;  /* 0x0017000001107983 */ /* 0x001f680000300a00 */
[----:B------:R-:W5:Y:S04]  /*6f620*/  LDL.LU.64 R18, [R1+0x1708] ;  /* 0x0017080001127983 */ /* 0x000f680000300a00 */
[----:B------:R-:W-:Y:S04]  /*6f630*/  STL.64 [R1+0x3d0], R4 ;  /* 0x0003d00401007387 */ /* 0x000fe80000100a00 */
[----:B------:R0:W-:Y:S04]  /*6f640*/  STL.64 [R1+0x3d8], R6 ;  /* 0x0003d80601007387 */ /* 0x0001e80000100a00 */
[----:B0-----:R-:W3:Y:S04]  /*6f650*/  LDL.LU.64 R6, [R1+0x9d48] ;  /* 0x009d480001067983 */ /* 0x001ee80000300a00 */
[----:B------:R-:W3:Y:S02]  /*6f660*/  LDL.LU.64 R4, [R1+0x9d40] ;  /* 0x009d400001047983 */ /* 0x000ee40000300a00 */
[----:B---3--:R-:W-:-:S15]  /*6f670*/  HMMA.16816.F32 R4, R12, R8, R4 ;  /* 0x000000080c04723c */ /* 0x008fde0000001804 */
[----:B------:R-:W-:-:S04]  /*6f680*/  NOP ;  /* 0x0000000000007918 */ /* 0x000fc80000000000 */
[----:B------:R-:W-:Y:S04]  /*6f690*/  STL.64 [R1+0x3c0], R4 ;  /* 0x0003c00401007387 */ /* 0x000fe80000100a00 */
[----:B------:R0:W-:Y:S04]  /*6f6a0*/  STL.64 [R1+0x3c8], R6 ;  /* 0x0003c80601007387 */ /* 0x0001e80000100a00 */
[----:B0-----:R-:W4:Y:S04]  /*6f6b0*/  LDL.LU.64 R6, [R1+0x9d38] ;  /* 0x009d380001067983 */ /* 0x001f280000300a00 */
[----:B------:R-:W5:Y:S04]  /*6f6c0*/  LDL.LU.64 R4, [R1+0x9d30] ;  /* 0x009d300001047983 */ /* 0x000f680000300a00 */
[----:B------:R0:W-:Y:S04]  /*6f6d0*/  STL [R1+0x9c94], R8 ;  /* 0x009c940801007387 */ /* 0x0001e80000100800 */
[----:B0-----:R-:W3:Y:S04]  /*6f6e0*/  LDL.LU R8, [R1+0x192c] ;  /* 0x00192c0001087983 */ /* 0x001ee80000300800 */
[----:B------:R0:W-:Y:S04]  /*6f6f0*/  STL [R1+0x9c90], R9 ;  /* 0x009c900901007387 */ /* 0x0001e80000100800 */
[----:B0-----:R-:W2:Y:S01]  /*6f700*/  LDL.LU R9, [R1+0x1934] ;  /* 0x0019340001097983 */ /* 0x001ea20000300800 */
[C---:B----4-:R-:W-:Y:S08]  /*6f710*/  HMMA.16816.F32 R24, R12.reuse, R6, R24 ;  /* 0x000000060c18723c */ /* 0x050ff00000001818 */
[C---:B-----5:R-:W-:Y:S11]  /*6f720*/  HMMA.16816.F32 R16, R12.reuse, R4, R16 ;  /* 0x000000040c10723c */ /* 0x060ff60000001810 */
[----:B------:R-:W-:Y:S04]  /*6f730*/  STL.64 [R1+0x3b0], R24 ;  /* 0x0003b01801007387 */ /* 0x000fe80000100a00 */
[----:B------:R0:W-:Y:S04]  /*6f740*/  STL.64 [R1+0x3b8], R26 ;  /* 0x0003b81a01007387 */ /* 0x0001e80000100a00 */
[----:B0-----:R-:W4:Y:S04]  /*6f750*/  LDL.LU.64 R26, [R1+0x9d28] ;  /* 0x009d2800011a7983 */ /* 0x001f280000300a00 */
[----:B------:R-:W5:Y:S04]  /*6f760*/  LDL.LU.64 R24, [R1+0x9d20] ;  /* 0x009d200001187983 */ /* 0x000f680000300a00 */
[----:B------:R0:W-:Y:S04]  /*6f770*/  STL.64 [R1+0x3a0], R16 ;  /* 0x0003a01001007387 */ /* 0x0001e80000100a00 */
[----:B------:R1:W-:Y:S04]  /*6f780*/  STL.64 [R1+0x3a8], R18 ;  /* 0x0003a81201007387 */ /* 0x0003e80000100a00 */
[----:B0-----:R-:W3:Y:S04]  /*6f790*/  LDL.LU.64 R16, [R1+0x16f0] ;  /* 0x0016f00001107983 */ /* 0x001ee80000300a00 */
[----:B-1----:R-:W3:Y:S04]  /*6f7a0*/  LDL.LU.64 R18, [R1+0x16f8] ;  /* 0x0016f80001127983 */ /* 0x002ee80000300a00 */
[----:B------:R-:W3:Y:S01]  /*6f7b0*/  LDL.64 R28, [R1] ;  /* 0x00000000011c7983 */ /* 0x000ee20000100a00 */
[----:B--2---:R-:W-:Y:S03]  /*6f7c0*/  HMMA.16816.F32 R12, R12, R2, R20 ;  /* 0x000000020c0c723c */ /* 0x004fe60000001814 */
[----:B---3--:R0:W-:Y:S04]  /*6f7d0*/  STL.64 [R1+0x9d10], R28 ;  /* 0x009d101c01007387 */ /* 0x0081e80000100a00 */
[----:B0-----:R-:W2:Y:S04]  /*6f7e0*/  LDL.LU R28, [R1+0x1930] ;  /* 0x00193000011c7983 */ /* 0x001ea80000300800 */
[----:B------:R-:W3:Y:S04]  /*6f7f0*/  LDL.LU R29, [R1+0x1938] ;  /* 0x00193800011d7983 */ /* 0x000ee80000300800 */
[----:B------:R0:W-:Y:S04]  /*6f800*/  STL.64 [R1+0x9c78], R6 ;  /* 0x009c780601007387 */ /* 0x0001e80000100a00 */
[----:B0-----:R-:W4:Y:S04]  /*6f810*/  LDL.LU R7, [R1+0x1928] ;  /* 0x0019280001077983 */ /* 0x001f280000300800 */
[----:B------:R3:W-:Y:S04]  /*6f820*/  STL.64 [R1+0x9c70], R4 ;  /* 0x009c700401007387 */ /* 0x0007e80000100a00 */
[----:B------:R-:W5:Y:S01]  /*6f830*/  LDL R6, [R1+0x8] ;  /* 0x0000080001067983 */ /* 0x000f620000100800 */
[----:B--2---:R-:W-:-:S02]  /*6f840*/  IMAD R8, R8, 0x100, R28 ;  /* 0x0000010008087824 */ /* 0x004fc400078e021c */
[----:B---3--:R-:W-:Y:S02]  /*6f850*/  IMAD R5, R9, 0x100, R29 ;  /* 0x0000010009057824 */ /* 0x008fe400078e021d */
[----:B------:R-:W2:Y:S04]  /*6f860*/  LDL.64 R28, [R1+0x10] ;  /* 0x00001000011c7983 */ /* 0x000ea80000100a00 */
[----:B------:R0:W-:Y:S04]  /*6f870*/  STL.64 [R1+0x110], R12 ;  /* 0x0001100c01007387 */ /* 0x0001e80000100a00 */
[----:B------:R1:W-:Y:S01]  /*6f880*/  STL.64 [R1+0x118], R14 ;  /* 0x0001180e01007387 */ /* 0x0003e20000100a00 */
[----:B----4-:R-:W-:-:S03]  /*6f890*/  IMAD R0, R0, 0x100, R7 ;  /* 0x0000010000007824 */ /* 0x010fc600078e0207 */
[----:B------:R-:W3:Y:S01]  /*6f8a0*/  LDL R7, [R1+0xc] ;  /* 0x00000c0001077983 */ /* 0x000ee20000100800 */
[----:B-----5:R-:W-:Y:S01]  /*6f8b0*/  IMAD R4, R25, 0x100, R24 ;  /* 0x0000010019047824 */ /* 0x020fe200078e0218 */
[----:B0-----:R-:W-:Y:S02]  /*6f8c0*/  F2FP.F16.E5M2.UNPACK_B R13, R8 ;  /* 0x00000008ff0d723e */ /* 0x001fe400020004ff */
[----:B------:R-:W-:Y:S02]  /*6f8d0*/  F2FP.F16.E5M2.UNPACK_B R12, R0 ;  /* 0x00000000ff0c723e */ /* 0x000fe400020004ff */
[----:B-1----:R-:W-:Y:S02]  /*6f8e0*/  F2FP.F16.E5M2.UNPACK_B R14, R5 ;  /* 0x00000005ff0e723e */ /* 0x002fe400020004ff */
[----:B------:R-:W-:Y:S01]  /*6f8f0*/  F2FP.F16.E5M2.UNPACK_B R15, R4 ;  /* 0x00000004ff0f723e */ /* 0x000fe200020004ff */
[----:B------:R-:W-:Y:S02]  /*6f900*/  IMAD.MOV.U32 R8, RZ, RZ, R26 ;  /* 0x000000ffff087224 */ /* 0x000fe400078e001a */
[----:B------:R-:W-:Y:S01]  /*6f910*/  IMAD.MOV.U32 R9, RZ, RZ, R27 ;  /* 0x000000ffff097224 */ /* 0x000fe200078e001b */
[----:B---3--:R0:W-:Y:S03]  /*6f920*/  STL.64 [R1+0x9d18], R6 ;  /* 0x009d180601007387 */ /* 0x0081e60000100a00 */
[----:B0-----:R-:W-:-:S15]  /*6f930*/  HMMA.16816.F32 R4, R12, R26, R16 ;  /* 0x0000001a0c04723c */ /* 0x001fde0000001810 */
[----:B------:R-:W-:-:S04]  /*6f940*/  NOP ;  /* 0x0000000000007918 */ /* 0x000fc80000000000 */
[----:B------:R0:W-:Y:S04]  /*6f950*/  STL.64 [R1+0x390], R4 ;  /* 0x0003900401007387 */ /* 0x0001e80000100a00 */
[----:B------:R1:W-:Y:S04]  /*6f960*/  STL.64 [R1+0x398], R6 ;  /* 0x0003980601007387 */ /* 0x0003e80000100a00 */
[----:B0-----:R-:W2:Y:S04]  /*6f970*/  LDL.LU.64 R4, [R1+0x16e0] ;  /* 0x0016e00001047983 */ /* 0x001ea80000300a00 */
[----:B-1----:R-:W2:Y:S04]  /*6f980*/  LDL.LU.64 R6, [R1+0x16e8] ;  /* 0x0016e80001067983 */ /* 0x002ea80000300a00 */
[----:B------:R-:W3:Y:S04]  /*6f990*/  LDL.LU.64 R24, [R1+0x16a0] ;  /* 0x0016a00001187983 */ /* 0x000ee80000300a00 */
[----:B------:R-:W4:Y:S04]  /*6f9a0*/  LDL.LU.64 R26, [R1+0x16a8] ;  /* 0x0016a800011a7983 */ /* 0x000f280000300a00 */
[----:B----4-:R-:W-:Y:S04]  /*6f9b0*/  STL.64 [R1+0x9cf8], R26 ;  /* 0x009cf81a01007387 */ /* 0x010fe80000100a00 */
[----:B---3--:R0:W-:Y:S04]  /*6f9c0*/  STL.64 [R1+0x9cf0], R24 ;  /* 0x009cf01801007387 */ /* 0x0081e80000100a00 */
[----:B0-----:R-:W3:Y:S04]  /*6f9d0*/  LDL.LU.64 R24, [R1+0x16b0] ;  /* 0x0016b00001187983 */ /* 0x001ee80000300a00 */
[----:B------:R-:W4:Y:S01]  /*6f9e0*/  LDL.LU.64 R26, [R1+0x16b8] ;  /* 0x0016b800011a7983 */ /* 0x000f220000300a00 */
[----:B--2---:R-:W-:Y:S03]  /*6f9f0*/  HMMA.16816.F32 R4, R12, R28, R4 ;  /* 0x0000001c0c04723c */ /* 0x004fe60000001804 */
[----:B----4-:R-:W-:Y:S04]  /*6fa00*/  STL.64 [R1+0x9d08], R26 ;  /* 0x009d081a01007387 */ /* 0x010fe80000100a00 */
[----:B---3--:R0:W-:Y:S04]  /*6fa10*/  STL.64 [R1+0x9d00], R24 ;  /* 0x009d001801007387 */ /* 0x0081e80000100a00 */
[----:B0-----:R-:W2:Y:S04]  /*6fa20*/  LDL.LU.64 R24, [R1+0x16c0] ;  /* 0x0016c00001187983 */ /* 0x001ea80000300a00 */
[----:B------:R-:W2:Y:S04]  /*6fa30*/  LDL.LU.64 R26, [R1+0x16c8] ;  /* 0x0016c800011a7983 */ /* 0x000ea80000300a00 */
[----:B------:R-:W3:Y:S04]  /*6fa40*/  LDL.LU.64 R20, [R1+0x1680] ;  /* 0x0016800001147983 */ /* 0x000ee80000300a00 */
[----:B------:R-:W4:Y:S04]  /*6fa50*/  LDL.LU.64 R22, [R1+0x1688] ;  /* 0x0016880001167983 */ /* 0x000f280000300a00 */
[----:B----4-:R-:W-:Y:S04]  /*6fa60*/  STL.64 [R1+0x9cd0], R22 ;  /* 0x009cd01601007387 */ /* 0x010fe80000100a00 */
[----:B---3--:R0:W-:Y:S04]  /*6fa70*/  STL.64 [R1+0x9cc8], R20 ;  /* 0x009cc81401007387 */ /* 0x0081e80000100a00 */
[----:B0-----:R-:W3:Y:S04]  /*6fa80*/  LDL.LU.64 R20, [R1+0x1690] ;  /* 0x0016900001147983 */ /* 0x001ee80000300a00 */
[----:B------:R-:W3:Y:S04]  /*6fa90*/  LDL.LU.64 R22, [R1+0x1698] ;  /* 0x0016980001167983 */ /* 0x000ee80000300a00 */
[----:B------:R-:W-:Y:S04]  /*6faa0*/  STL.64 [R1+0x9cb0], R10 ;  /* 0x009cb00a01007387 */ /* 0x000fe80000100a00 */
[----:B------:R0:W-:Y:S04]  /*6fab0*/  STL.64 [R1+0x9ca8], R8 ;  /* 0x009ca80801007387 */ /* 0x0001e80000100a00 */
[----:B0-----:R-:W4:Y:S04]  /*6fac0*/  LDL.LU.64 R8, [R1+0x1570] ;  /* 0x0015700001087983 */ /* 0x001f280000300a00 */
[----:B------:R-:W4:Y:S04]  /*6fad0*/  LDL.LU.64 R10, [R1+0x1578] ;  /* 0x00157800010a7983 */ /* 0x000f280000300a00 */
[----:B------:R-:W5:Y:S04]  /*6fae0*/  LDL.LU.64 R16, [R1+0x1560] ;  /* 0x0015600001107983 */ /* 0x000f680000300a00 */
[----:B------:R-:W5:Y:S04]  /*6faf0*/  LDL.LU.64 R18, [R1+0x1568] ;  /* 0x0015680001127983 */ /* 0x000f680000300a00 */
[----:B------:R-:W-:Y:S04]  /*6fb00*/  STL.64 [R1+0x380], R4 ;  /* 0x0003800401007387 */ /* 0x000fe80000100a00 */
[----:B------:R0:W-:Y:S04]  /*6fb10*/  STL.64 [R1+0x388], R6 ;  /* 0x0003880601007387 */ /* 0x0001e80000100a00 */
[----:B0-----:R-:W2:Y:S01]  /*6fb20*/  LDL.LU.64 R6, [R1+0x9d18] ;  /* 0x009d180001067983 */ /* 0x001ea20000300a00 */
[----:B------:R-:W-:-:S02]  /*6fb30*/  IMAD.MOV.U32 R5, RZ, RZ, R28 ;  /* 0x000000ffff057224 */ /* 0x000fc400078e001c */
[----:B------:R-:W-:Y:S02]  /*6fb40*/  IMAD.MOV.U32 R4, RZ, RZ, R29 ;  /* 0x000000ffff047224 */ /* 0x000fe400078e001d */
[----:B------:R-:W3:Y:S01]  /*6fb50*/  LDL.LU.64 R28, [R1+0x9d10] ;  /* 0x009d1000011c7983 */ /* 0x000ee20000300a00 */
[----:B--2---:R-:W-:-:S15]  /*6fb60*/  HMMA.16816.F32 R24, R12, R6, R24 ;  /* 0x000000060c18723c */ /* 0x004fde0000001818 */
[----:B------:R-:W-:-:S04]  /*6fb70*/  NOP ;  /* 0x0000000000007918 */ /* 0x000fc80000000000 */
[----:B------:R-:W-:Y:S04]  /*6fb80*/  STL.64 [R1+0x370], R24 ;  /* 0x0003701801007387 */ /* 0x000fe80000100a00 */
[----:B------:R0:W-:Y:S04]  /*6fb90*/  STL.64 [R1+0x378], R26 ;  /* 0x0003781a01007387 */ /* 0x0001e80000100a00 */
[----:B0-----:R-:W2:Y:S04]  /*6fba0*/  LDL.LU.64 R26, [R1+0x9d08] ;  /* 0x009d0800011a7983 */ /* 0x001ea80000300a00 */
[----:B------:R-:W2:Y:S01]  /*6fbb0*/  LDL.LU.64 R24, [R1+0x9d00] ;  /* 0x009d000001187983 */ /* 0x000ea20000300a00 */
[----:B---3--:R-:W-:-:S02]  /*6fbc0*/  IMAD.MOV.U32 R7, RZ, RZ, R28 ;  /* 0x000000ffff077224 */ /* 0x008fc400078e001c */
[----:B------:R-:W-:Y:S01]  /*6fbd0*/  IMAD.MOV.U32 R6, RZ, RZ, R29 ;  /* 0x000000ffff067224 */ /* 0x000fe200078e001d */
[----:B--2---:R-:W-:-:S15]  /*6fbe0*/  HMMA.16816.F32 R24, R12, R28, R24 ;  /* 0x0000001c0c18723c */ /* 0x004fde0000001818 */
[----:B------:R-:W-:-:S04]  /*6fbf0*/  NOP ;  /* 0x0000000000007918 */ /* 0x000fc80000000000 */
[----:B------:R-:W-:Y:S04]  /*6fc00*/  STL.64 [R1+0x360], R24 ;  /* 0x0003601801007387 */ /* 0x000fe80000100a00 */
[----:B------:R0:W-:Y:S04]  /*6fc10*/  STL.64 [R1+0x368], R26 ;  /* 0x0003681a01007387 */ /* 0x0001e80000100a00 */
[----:B0-----:R-:W2:Y:S04]  /*6fc20*/  LDL.LU.64 R26, [R1+0x9cf8] ;  /* 0x009cf800011a7983 */ /* 0x001ea80000300a00 */
[----:B------:R-:W2:Y:S04]  /*6fc30*/  LDL.LU.64 R24, [R1+0x9cf0] ;  /* 0x009cf00001187983 */ /* 0x000ea80000300a00 */
[----:B------:R-:W2:Y:S02]  /*6fc40*/  LDL.LU.64 R28, [R1+0x9ce8] ;  /* 0x009ce800011c7983 */ /* 0x000ea40000300a00 */
[----:B--2---:R-:W-:-:S15]  /*6fc50*/  HMMA.16816.F32 R24, R12, R28, R24 ;  /* 0x0000001c0c18723c */ /* 0x004fde0000001818 */
[----:B------:R-:W-:-:S04]  /*6fc60*/  NOP ;  /* 0x0000000000007918 */ /* 0x000fc80000000000 */
[----:B------:R-:W-:Y:S04]  /*6fc70*/  STL.64 [R1+0x350], R24 ;  /* 0x0003501801007387 */ /* 0x000fe80000100a00 */
[----:B------:R0:W-:Y:S04]  /*6fc80*/  STL.64 [R1+0x358], R26 ;  /* 0x0003581a01007387 */ /* 0x0001e80000100a00 */
[----:B0-----:R-:W2:Y:S04]  /*6fc90*/  LDL.LU.64 R26, [R1+0x9ce0] ;  /* 0x009ce000011a7983 */ /* 0x001ea80000300a00 */
[----:B------:R-:W3:Y:S04]  /*6fca0*/  LDL.LU.64 R24, [R1+0x9cd8] ;  /* 0x009cd80001187983 */ /* 0x000ee80000300a00 */
[----:B------:R-:W-:Y:S01]  /*6fcb0*/  STL [R1+0x9c58], R29 ;  /* 0x009c581d01007387 */ /* 0x000fe20000100800 */
[----:B--2---:R-:W-:-:S15]  /*6fcc0*/  HMMA.16816.F32 R20, R12, R26, R20 ;  /* 0x0000001a0c14723c */ /* 0x004fde0000001814 */
[----:B------:R-:W-:-:S04]  /*6fcd0*/  NOP ;  /* 0x0000000000007918 */ /* 0x000fc80000000000 */
        /* <DEDUP_REMOVED lines=10> */
[----:B------:R-:W-:Y:S04]  /*6fd80*/  STL.64 [R1+0x9c00], R26 ;  /* 0x009c001a01007387 */ /* 0x000fe80000100a00 */
[----:B------:R0:W-:Y:S04]  /*6fd90*/  STL.64 [R1+0x9bf8], R24 ;  /* 0x009bf81801007387 */ /* 0x0001e80000100a00 */
[----:B0-----:R-:W2:Y:S04]  /*6fda0*/  LDL.LU.64 R24, [R1+0x1550] ;  /* 0x0015500001187983 */ /* 0x001ea80000300a00 */
[----:B------:R-:W2:Y:S01]  /*6fdb0*/  LDL.LU.64 R26, [R1+0x1558] ;  /* 0x00155800011a7983 */ /* 0x000ea20000300a00 */
[C---:B----4-:R-:W-:Y:S08]  /*6fdc0*/  HMMA.16816.F32 R8, R12.reuse, R22, R8 ;  /* 0x000000160c08723c */ /* 0x050ff00000001808 */
[C---:B-----5:R-:W-:Y:S11]  /*6fdd0*/  HMMA.16816.F32 R16, R12.reuse, R20, R16 ;  /* 0x000000140c10723c */ /* 0x060ff60000001810 */
[----:B------:R-:W-:Y:S04]  /*6fde0*/  STL.64 [R1+0x320], R8 ;  /* 0x0003200801007387 */ /* 0x000fe80000100a00 */
[----:B------:R0:W-:Y:S04]  /*6fdf0*/  STL.64 [R1+0x328], R10 ;  /* 0x0003280a01007387 */ /* 0x0001e80000100a00 */
[----:B0-----:R-:W3:Y:S04]  /*6fe00*/  LDL.LU.64 R10, [R1+0x9cb0] ;  /* 0x009cb000010a7983 */ /* 0x001ee80000300a00 */
[----:B------:R-:W4:Y:S04]  /*6fe10*/  LDL.LU.64 R8, [R1+0x9ca8] ;  /* 0x009ca80001087983 */ /* 0x000f280000300a00 */
[----:B------:R-:W-:Y:S04]  /*6fe20*/  STL.64 [R1+0x310], R16 ;  /* 0x0003101001007387 */ /* 0x000fe80000100a00 */
[----:B------:R0:W-:Y:S04]  /*6fe30*/  STL.64 [R1+0x318], R18 ;  /* 0x0003181201007387 */ /* 0x0001e80000100a00 */
[----:B0-----:R-:W2:Y:S04]  /*6fe40*/  LDL.LU.64 R18, [R1+0x9ca0] ;  /* 0x009ca00001127983 */ /* 0x001ea80000300a00 */
[----:B------:R-:W5:Y:S04]  /*6fe50*/  LDL.LU.64 R16, [R1+0x9c98] ;  /* 0x009c980001107983 */ /* 0x000f680000300a00 */
[----:B------:R-:W3:Y:S04]  /*6fe60*/  LDL.LU R0, [R1+0x1944] ;  /* 0x0019440001007983 */ /* 0x000ee80000300800 */
[----:B------:R-:W-:Y:S04]  /*6fe70*/  STL.64 [R1+0x9c10], R22 ;  /* 0x009c101601007387 */ /* 0x000fe80000100a00 */
[----:B------:R0:W-:Y:S04]  /*6fe80*/  STL.64 [R1+0x9c08], R20 ;  /* 0x009c081401007387 */ /* 0x0001e80000100a00 */
[----:B0-----:R-:W5:Y:S04]  /*6fe90*/  LDL.LU.64 R20, [R1+0x1540] ;  /* 0x0015400001147983 */ /* 0x001f680000300a00 */
[----:B------:R-:W5:Y:S01]  /*6fea0*/  LDL.LU.64 R22, [R1+0x1548] ;  /* 0x0015480001167983 */ /* 0x000f620000300a00 */
[C---:B--2---:R-:W-:Y:S08]  /*6feb0*/  HMMA.16816.F32 R24, R12.reuse, R18, R24 ;  /* 0x000000120c18723c */ /* 0x044ff00000001818 */
[----:B-----5:R-:W-:Y:S11]  /*6fec0*/  HMMA.16816.F32 R20, R12, R16, R20 ;  /* 0x000000100c14723c */ /* 0x020ff60000001814 */
[----:B------:R0:W-:Y:S04]  /*6fed0*/  STL.64 [R1+0x300], R24 ;  /* 0x0003001801007387 */ /* 0x0001e80000100a00 */
[----:B------:R1:W-:Y:S04]  /*6fee0*/  STL.64 [R1+0x308], R26 ;  /* 0x0003081a01007387 */ /* 0x0003e80000100a00 */
[----:B0-----:R-:W2:Y:S01]  /*6fef0*/  LDL.64 R24, [R1+0x8] ;  /* 0x0000080001187983 */ /* 0x001ea20000100a00 */
[----:B-1----:R-:W-:-:S02]  /*6ff00*/  IMAD.MOV.U32 R26, RZ, RZ, R7 ;  /* 0x000000ffff1a7224 */ /* 0x002fc400078e0007 */
[----:B------:R-:W-:Y:S01]  /*6ff10*/  IMAD.MOV.U32 R27, RZ, RZ, R6 ;  /* 0x000000ffff1b7224 */ /* 0x000fe200078e0006 */
[----:B------:R-:W-:Y:S04]  /*6ff20*/  STL.64 [R1+0x2f0], R20 ;  /* 0x0002f01401007387 */ /* 0x000fe80000100a00 */
[----:B------:R-:W-:Y:S04]  /*6ff30*/  STL.64 [R1+0x2f8], R22 ;  /* 0x0002f81601007387 */ /* 0x000fe80000100a00 */
[----:B------:R0:W-:Y:S02]  /*6ff40*/  STL.64 [R1+0x9c28], R26 ;  /* 0x009c281a01007387 */ /* 0x0001e40000100a00 */
[----:B0-----:R-:W-:-:S02]  /*6ff50*/  IMAD.MOV.U32 R26, RZ, RZ, R5 ;  /* 0x000000ffff1a7224 */ /* 0x001fc400078e0005 */
[----:B------:R-:W-:Y:S02]  /*6ff60*/  IMAD.MOV.U32 R27, RZ, RZ, R4 ;  /* 0x000000ffff1b7224 */ /* 0x000fe400078e0004 */
[----:B------:R-:W5:Y:S04]  /*6ff70*/  LDL.LU.64 R4, [R1+0x1520] ;  /* 0x0015200001047983 */ /* 0x000f680000300a00 */
[----:B------:R-:W2:Y:S04]  /*6ff80*/  LDL.LU.64 R6, [R1+0x1528] ;  /* 0x0015280001067983 */ /* 0x000ea80000300a00 */
[----:B--2---:R-:W-:Y:S04]  /*6ff90*/  STL.64 [R1+0x9c88], R6 ;  /* 0x009c880601007387 */ /* 0x004fe80000100a00 */
[----:B-----5:R0:W-:Y:S04]  /*6ffa0*/  STL.64 [R1+0x9c80], R4 ;  /* 0x009c800401007387 */ /* 0x0201e80000100a00 */
[----:B0-----:R-:W3:Y:S04]  /*6ffb0*/  LDL.LU.64 R4, [R1+0x1530] ;  /* 0x0015300001047983 */ /* 0x001ee80000300a00 */
[----:B------:R-:W3:Y:S04]  /*6ffc0*/  LDL.LU.64 R6, [R1+0x1538] ;  /* 0x0015380001067983 */ /* 0x000ee80000300a00 */
[----:B------:R-:W2:Y:S04]  /*6ffd0*/  LDL.LU R29, [R1+0x194c] ;  /* 0x00194c00011d7983 */ /* 0x000ea80000300800 */
[----:B------:R-:W5:Y:S04]  /*6ffe0*/  LDL.LU R20, [R1+0x1958] ;  /* 0x0019580001147983 */ /* 0x000f680000300800 */
[----:B------:R-:W5:Y:S04]  /*6fff0*/  LDL.LU R21, [R1+0x1954] ;  /* 0x0019540001157983 */ /* 0x000f680000300800 */
[----:B------:R-:W2:Y:S04]  /*70000*/  LDL.LU R22, [R1+0x1960] ;  /* 0x0019600001167983 */ /* 0x000ea80000300800 */
[----:B------:R-:W2:Y:S04]  /*70010*/  LDL.LU R23, [R1+0x195c] ;  /* 0x00195c0001177983 */ /* 0x000ea80000300800 */
[----:B------:R4:W-:Y:S02]  /*70020*/  STL.64 [R1+0x9c20], R24 ;  /* 0x009c201801007387 */ /* 0x0009e40000100a00 */
[----:B----4-:R-:W-:-:S02]  /*70030*/  IMAD.MOV.U32 R24, RZ, RZ, R8 ;  /* 0x000000ffff187224 */ /* 0x010fc400078e0008 */
[----:B------:R-:W4:Y:S01]  /*70040*/  LDL.LU R8, [R1+0x9c94] ;  /* 0x009c940001087983 */ /* 0x000f220000300800 */
[----:B------:R-:W-:-:S03]  /*70050*/  IMAD.MOV.U32 R25, RZ, RZ, R9 ;  /* 0x000000ffff197224 */ /* 0x000fc600078e0009 */
[----:B------:R-:W4:Y:S04]  /*70060*/  LDL.LU R9, [R1+0x9c90] ;  /* 0x009c900001097983 */ /* 0x000f280000300800 */
[----:B------:R0:W-:Y:S04]  /*70070*/  STL.64 [R1+0x9c40], R26 ;  /* 0x009c401a01007387 */ /* 0x0001e80000100a00 */
[----:B0-----:R-:W2:Y:S04]  /*70080*/  LDL.LU R26, [R1+0x1948] ;  /* 0x00194800011a7983 */ /* 0x001ea80000300800 */
[----:B------:R-:W2:Y:S04]  /*70090*/  LDL.LU R27, [R1+0x1950] ;  /* 0x00195000011b7983 */ /* 0x000ea80000300800 */
        /* <DEDUP_REMOVED lines=8> */
[----:B0-----:R-:W4:Y:S04]  /*70120*/  LDL.LU.64 R6, [R1+0x9c88] ;  /* 0x009c880001067983 */ /* 0x001f280000300a00 */
[----:B------:R-:W4:Y:S02]  /*70130*/  LDL.LU.64 R4, [R1+0x9c80] ;  /* 0x009c800001047983 */ /* 0x000f240000300a00 */
[----:B----4-:R-:W-:-:S15]  /*70140*/  HMMA.16816.F32 R4, R12, R8, R4 ;  /* 0x000000080c04723c */ /* 0x010fde0000001804 */
[----:B------:R-:W-:-:S04]  /*70150*/  NOP ;  /* 0x0000000000007918 */ /* 0x000fc80000000000 */
[----:B------:R-:W-:Y:S04]  /*70160*/  STL.64 [R1+0x2d0], R4 ;  /* 0x0002d00401007387 */ /* 0x000fe80000100a00 */
[----:B------:R0:W-:Y:S04]  /*70170*/  STL.64 [R1+0x2d8], R6 ;  /* 0x0002d80601007387 */ /* 0x0001e80000100a00 */
[----:B0-----:R-:W3:Y:S04]  /*70180*/  LDL.LU.64 R6, [R1+0x9c78] ;  /* 0x009c780001067983 */ /* 0x001ee80000300a00 */
[----:B------:R-:W2:Y:S04]  /*70190*/  LDL.LU.64 R4, [R1+0x9c70] ;  /* 0x009c700001047983 */ /* 0x000ea80000300a00 */
[----:B------:R-:W-:Y:S04]  /*701a0*/  STL.64 [R1+0x9bc0], R10 ;  /* 0x009bc00a01007387 */ /* 0x000fe80000100a00 */
[----:B------:R0:W-:Y:S04]  /*701b0*/  STL.64 [R1+0x9bb8], R8 ;  /* 0x009bb80801007387 */ /* 0x0001e80000100a00 */
[----:B0-----:R-:W4:Y:S04]  /*701c0*/  LDL.LU.64 R8, [R1+0x1510] ;  /* 0x0015100001087983 */ /* 0x001f280000300a00 */
[----:B------:R-:W4:Y:S04]  /*701d0*/  LDL.LU.64 R10, [R1+0x1518] ;  /* 0x00151800010a7983 */ /* 0x000f280000300a00 */
[----:B---3--:R-:W-:Y:S04]  /*701e0*/  STL [R1+0x9bb4], R6 ;  /* 0x009bb40601007387 */ /* 0x008fe80000100800 */
[----:B------:R-:W-:Y:S01]  /*701f0*/  STL [R1+0x9bb0], R7 ;  /* 0x009bb00701007387 */ /* 0x000fe20000100800 */
[----:B----4-:R-:W-:-:S15]  /*70200*/  HMMA.16816.F32 R8, R12, R6, R8 ;  /* 0x000000060c08723c */ /* 0x010fde0000001808 */
[----:B------:R-:W-:-:S04]  /*70210*/  NOP ;  /* 0x0000000000007918 */ /* 0x000fc80000000000 */
[----:B------:R-:W-:Y:S04]  /*70220*/  STL.64 [R1+0x2c0], R8 ;  /* 0x0002c00801007387 */ /* 0x000fe80000100a00 */
[----:B------:R2:W-:Y:S02]  /*70230*/  STL.64 [R1+0x2c8], R10 ;  /* 0x0002c80a01007387 */ /* 0x0005e40000100a00 */
[----:B--2---:R-:W-:Y:S02]  /*70240*/  HMMA.16816.F32 R8, R12, R4, R16 ;  /* 0x000000040c08723c */ /* 0x004fe40000001810 */
[----:B------:R0:W-:-:S15]  /*70250*/  STL.64 [R1+0x9c18], R4 ;  /* 0x009c180401007387 */ /* 0x0001de0000100a00 */
[----:B------:R-:W-:Y:S02]  /*70260*/  NOP ;  /* 0x0000000000007918 */ /* 0x000fe40000000000 */
[----:B------:R-:W-:Y:S04]  /*70270*/  STL.64 [R1+0x2b0], R8 ;  /* 0x0002b00801007387 */ /* 0x000fe80000100a00 */
[----:B------:R-:W-:Y:S04]  /*70280*/  STL.64 [R1+0x2b8], R10 ;  /* 0x0002b80a01007387 */ /* 0x000fe80000100a00 */
[----:B0-----:R-:W2:Y:S04]  /*70290*/  LDL.LU.64 R4, [R1+0x14d0] ;  /* 0x0014d00001047983 */ /* 0x001ea80000300a00 */
[----:B------:R-:W3:Y:S04]  /*702a0*/  LDL.LU.64 R6, [R1+0x14d8] ;  /* 0x0014d80001067983 */ /* 0x000ee80000300a00 */
[----:B---3--:R-:W-:Y:S04]  /*702b0*/  STL.64 [R1+0x9c38], R6 ;  /* 0x009c380601007387 */ /* 0x008fe80000100a00 */
[----:B--2---:R0:W-:Y:S04]  /*702c0*/  STL.64 [R1+0x9c30], R4 ;  /* 0x009c300401007387 */ /* 0x0041e80000100a00 */
[----:B0-----:R-:W2:Y:S04]  /*702d0*/  LDL.LU.64 R4, [R1+0x14e0] ;  /* 0x0014e00001047983 */ /* 0x001ea80000300a00 */
[----:B------:R-:W3:Y:S04]  /*702e0*/  LDL.LU.64 R6, [R1+0x14e8] ;  /* 0x0014e80001067983 */ /* 0x000ee80000300a00 */
[----:B---3--:R-:W-:Y:S04]  /*702f0*/  STL.64 [R1+0x9c50], R6 ;  /* 0x009c500601007387 */ /* 0x008fe80000100a00 */
[----:B--2---:R0:W-:Y:S04]  /*70300*/  STL.64 [R1+0x9c48], R4 ;  /* 0x009c480401007387 */ /* 0x0041e80000100a00 */
[----:B0-----:R-:W2:Y:S04]  /*70310*/  LDL.LU.64 R4, [R1+0x14f0] ;  /* 0x0014f00001047983 */ /* 0x001ea80000300a00 */
[----:B------:R-:W3:Y:S01]  /*70320*/  LDL.LU.64 R6, [R1+0x14f8] ;  /* 0x0014f80001067983 */ /* 0x000ee20000300a00 */
[----:B------:R-:W-:-:S02]  /*70330*/  IMAD R29, R29, 0x100, R27 ;  /* 0x000001001d1d7824 */ /* 0x000fc400078e021b */
[----:B------:R-:W-:Y:S01]  /*70340*/  IMAD R0, R0, 0x100, R26 ;  /* 0x0000010000007824 */ /* 0x000fe200078e021a */
[----:B---3--:R-:W-:Y:S04]  /*70350*/  STL.64 [R1+0x9c68], R6 ;  /* 0x009c680601007387 */ /* 0x008fe80000100a00 */
[----:B--2---:R0:W-:Y:S04]  /*70360*/  STL.64 [R1+0x9c60], R4 ;  /* 0x009c600401007387 */ /* 0x0041e80000100a00 */
[----:B0-----:R-:W2:Y:S04]  /*70370*/  LDL.LU.64 R4, [R1+0x190] ;  /* 0x0001900001047983 */ /* 0x001ea80000300a00 */
[----:B------:R-:W2:Y:S01]  /*70380*/  LDL.LU.64 R6, [R1+0x198] ;  /* 0x0001980001067983 */ /* 0x000ea20000300a00 */
[----:B-----5:R-:W-:-:S02]  /*70390*/  IMAD R27, R21, 0x100, R20 ;  /* 0x00000100151b7824 */ /* 0x020fc400078e0214 */
[----:B------:R-:W-:Y:S01]  /*703a0*/  IMAD R26, R23, 0x100, R22 ;  /* 0x00000100171a7824 */ /* 0x000fe200078e0216 */
[----:B------:R-:W3:Y:S04]  /*703b0*/  LDL.LU.64 R20, [R1+0x14c0] ;  /* 0x0014c00001147983 */ /* 0x000ee80000300a00 */
[----:B------:R-:W3:Y:S04]  /*703c0*/  LDL.LU.64 R22, [R1+0x14c8] ;  /* 0x0014c80001167983 */ /* 0x000ee80000300a00 */
[----:B------:R-:W4:Y:S04]  /*703d0*/  LDL.LU.64 R16, [R1+0x14a0] ;  /* 0x0014a00001107983 */ /* 0x000f280000300a00 */
[----:B------:R-:W4:Y:S04]  /*703e0*/  LDL.LU.64 R18, [R1+0x14a8] ;  /* 0x0014a80001127983 */ /* 0x000f280000300a00 */
[----:B------:R-:W5:Y:S04]  /*703f0*/  LDL.LU.64 R8, [R1+0x1490] ;  /* 0x0014900001087983 */ /* 0x000f680000300a00 */
[----:B------:R-:W5:Y:S01]  /*70400*/  LDL.LU.64 R10, [R1+0x1498] ;  /* 0x00149800010a7983 */ /* 0x000f620000300a00 */
[----:B--2---:R-:W-:Y:S03]  /*70410*/  HMMA.16816.F32 R12, R12, R2, R4 ;  /* 0x000000020c0c723c */ /* 0x004fe60000001804 */
[----:B------:R-:W2:Y:S04]  /*70420*/  LDL.LU.64 R6, [R1+0x9c68] ;  /* 0x009c680001067983 */ /* 0x000ea80000300a00 */
[----:B------:R-:W2:-:S12]  /*70430*/  LDL.LU.64 R4, [R1+0x9c60] ;  /* 0x009c600001047983 */ /* 0x000e980000300a00 */
[----:B------:R0:W-:Y:S04]  /*70440*/  STL.64 [R1+0x100], R12 ;  /* 0x0001000c01007387 */ /* 0x0001e80000100a00 */
[----:B------:R1:W-:Y:S01]  /*70450*/  STL.64 [R1+0x108], R14 ;  /* 0x0001080e01007387 */ /* 0x0003e20000100a00 */
[----:B0-----:R-:W-:Y:S02]  /*70460*/  F2FP.F16.E5M2.UNPACK_B R12, R0 ;  /* 0x00000000ff0c723e */ /* 0x001fe400020004ff */
[----:B------:R-:W-:Y:S02]  /*70470*/  F2FP.F16.E5M2.UNPACK_B R13, R29 ;  /* 0x0000001dff0d723e */ /* 0x000fe400020004ff */
[----:B-1----:R-:W-:Y:S01]  /*70480*/  F2FP.F16.E5M2.UNPACK_B R14, R27 ;  /* 0x0000001bff0e723e */ /* 0x002fe200020004ff */
[----:B------:R-:W3:Y:S01]  /*70490*/  LDL.LU R29, [R1+0x9c58] ;  /* 0x009c5800011d7983 */ /* 0x000ee20000300800 */
[----:B------:R-:W-:-:S07]  /*704a0*/  F2FP.F16.E5M2.UNPACK_B R15, R26 ;  /* 0x0000001aff0f723e */ /* 0x000fce00020004ff */
[----:B--2---:R-:W-:Y:S01]  /*704b0*/  HMMA.16816.F32 R24, R12, R24, R4 ;  /* 0x000000180c18723c */ /* 0x004fe20000001804 */
[----:B------:R-:W2:Y:S04]  /*704c0*/  LDL.LU.64 R6, [R1+0x9c50] ;  /* 0x009c500001067983 */ /* 0x000ea80000300a00 */
[----:B------:R-:W2:-:S14]  /*704d0*/  LDL.LU.64 R4, [R1+0x9c48] ;  /* 0x009c480001047983 */ /* 0x000e9c0000300a00 */
[----:B------:R-:W-:Y:S04]  /*704e0*/  STL.64 [R1+0x2a0], R24 ;  /* 0x0002a01801007387 */ /* 0x000fe80000100a00 */
[----:B------:R0:W-:Y:S04]  /*704f0*/  STL.64 [R1+0x2a8], R26 ;  /* 0x0002a81a01007387 */ /* 0x0001e80000100a00 */
[----:B0-----:R-:W2:Y:S02]  /*70500*/  LDL.LU.64 R26, [R1+0x9c40] ;  /* 0x009c4000011a7983 */ /* 0x001ea40000300a00 */
[----:B--2---:R-:W-:Y:S02]  /*70510*/  HMMA.16816.F32 R24, R12, R26, R4 ;  /* 0x0000001a0c18723c */ /* 0x004fe40000001804 */
[----:B------:R-:W2:Y:S04]  /*70520*/  LDL.LU.64 R6, [R1+0x9c38] ;  /* 0x009c380001067983 */ /* 0x000ea80000300a00 */
[----:B------:R-:W2:-:S13]  /*70530*/  LDL.LU.64 R4, [R1+0x9c30] ;  /* 0x009c300001047983 */ /* 0x000e9a0000300a00 */
[----:B------:R-:W-:Y:S04]  /*70540*/  STL.64 [R1+0x290], R24 ;  /* 0x0002901801007387 */ /* 0x000fe80000100a00 */
[----:B------:R0:W-:Y:S04]  /*70550*/  STL.64 [R1+0x298], R26 ;  /* 0x0002981a01007387 */ /* 0x0001e80000100a00 */
[----:B0-----:R-:W3:Y:S04]  /*70560*/  LDL.LU.64 R26, [R1+0x9c28] ;  /* 0x009c2800011a7983 */ /* 0x001ee80000300a00 */
[----:B------:R-:W2:Y:S02]  /*70570*/  LDL.LU.64 R24, [R1+0x9c20] ;  /* 0x009c200001187983 */ /* 0x000ea40000300a00 */
[----:B--2---:R-:W-:-:S15]  /*70580*/  HMMA.16816.F32 R4, R12, R24, R4 ;  /* 0x000000180c04723c */ /* 0x004fde0000001804 */
[----:B------:R-:W-:-:S04]  /*70590*/  NOP ;  /* 0x0000000000007918 */ /* 0x000fc80000000000 */
[----:B------:R0:W-:Y:S04]  /*705a0*/  STL.64 [R1+0x280], R4 ;  /* 0x0002800401007387 */ /* 0x0001e80000100a00 */
[----:B------:R1:W-:Y:S04]  /*705b0*/  STL.64 [R1+0x288], R6 ;  /* 0x0002880601007387 */ /* 0x0003e80000100a00 */
[----:B0-----:R-:W2:Y:S01]  /*705c0*/  LDL.LU.64 R4, [R1+0x9c18] ;  /* 0x009c180001047983 */ /* 0x001ea20000300a00 */
[----:B-1----:R-:W-:Y:S02]  /*705d0*/  IMAD.MOV.U32 R6, RZ, RZ, R24 ;  /* 0x000000ffff067224 */ /* 0x002fe400078e0018 */
[----:B------:R-:W-:-:S02]  /*705e0*/  IMAD.MOV.U32 R7, RZ, RZ, R25 ;  /* 0x000000ffff077224 */ /* 0x000fc400078e0019 */
[C---:B---3--:R-:W-:Y:S03]  /*705f0*/  HMMA.16816.F32 R24, R12.reuse, R26, R20 ;  /* 0x0000001a0c18723c */ /* 0x048fe60000001814 */
[----:B------:R-:W-:Y:S04]  /*70600*/  STL.64 [R1+0x9bd0], R6 ;  /* 0x009bd00601007387 */ /* 0x000fe80000100a00 */
[----:B--2---:R0:W-:Y:S04]  /*70610*/  STL.64 [R1+0x9bc8], R4 ;  /* 0x009bc80401007387 */ /* 0x0041e80000100a00 */
[----:B0-----:R-:W2:Y:S04]  /*70620*/  LDL.LU.64 R4, [R1+0x14b0] ;  /* 0x0014b00001047983 */ /* 0x001ea80000300a00 */
[----:B------:R-:W2:Y:S04]  /*70630*/  LDL.LU.64 R6, [R1+0x14b8] ;  /* 0x0014b80001067983 */ /* 0x000ea80000300a00 */
[----:B------:R-:W3:Y:S04]  /*70640*/  LDL.LU.64 R22, [R1+0x9c10] ;  /* 0x009c100001167983 */ /* 0x000ee80000300a00 */
[----:B------:R-:W3:Y:S04]  /*70650*/  LDL.LU.64 R20, [R1+0x9c08] ;  /* 0x009c080001147983 */ /* 0x000ee80000300a00 */
[----:B------:R-:W-:Y:S04]  /*70660*/  STL.64 [R1+0x270], R24 ;  /* 0x0002701801007387 */ /* 0x000fe80000100a00 */
[----:B------:R0:W-:Y:S04]  /*70670*/  STL.64 [R1+0x278], R26 ;  /* 0x0002781a01007387 */ /* 0x0001e80000100a00 */
[----:B0-----:R-:W4:Y:S04]  /*70680*/  LDL.LU.64 R26, [R1+0x9c00] ;  /* 0x009c0000011a7983 */ /* 0x001f280000300a00 */
[----:B------:R-:W5:Y:S04]  /*70690*/  LDL.LU.64 R24, [R1+0x9bf8] ;  /* 0x009bf80001187983 */ /* 0x000f680000300a00 */
[----:B------:R-:W-:Y:S01]  /*706a0*/  STL.64 [R1+0x9b28], R28 ;  /* 0x009b281c01007387 */ /* 0x000fe20000100a00 */
[C---:B--2---:R-:W-:Y:S08]  /*706b0*/  HMMA.16816.F32 R4, R12.reuse, R28, R4 ;  /* 0x0000001c0c04723c */ /* 0x044ff00000001804 */
[C---:B----4-:R-:W-:Y:S11]  /*706c0*/  HMMA.16816.F32 R16, R12.reuse, R26, R16 ;  /* 0x0000001a0c10723c */ /* 0x050ff60000001810 */
[----:B------:R-:W-:Y:S04]  /*706d0*/  STL.64 [R1+0x260], R4 ;  /* 0x0002600401007387 */ /* 0x000fe80000100a00 */
[----:B------:R-:W-:Y:S04]  /*706e0*/  STL.64 [R1+0x268], R6 ;  /* 0x0002680601007387 */ /* 0x000fe80000100a00 */
[----:B------:R0:W-:Y:S04]  /*706f0*/  STL.64 [R1+0x250], R16 ;  /* 0x0002501001007387 */ /* 0x0001e80000100a00 */
[----:B------:R1:W-:Y:S04]  /*70700*/  STL.64 [R1+0x258], R18 ;  /* 0x0002581201007387 */ /* 0x0003e80000100a00 */
[----:B0-----:R-:W2:Y:S04]  /*70710*/  LDL.LU.64 R16, [R1+0x1470] ;  /* 0x0014700001107983 */ /* 0x001ea80000300a00 */
[----:B-1----:R-:W4:Y:S01]  /*70720*/  LDL.LU.64 R18, [R1+0x1478] ;  /* 0x0014780001127983 */ /* 0x002f220000300a00 */
[----:B-----5:R-:W-:-:S15]  /*70730*/  HMMA.16816.F32 R4, R12, R24, R8 ;  /* 0x000000180c04723c */ /* 0x020fde0000001808 */
[----:B------:R-:W-:-:S04]  /*70740*/  NOP ;  /* 0x0000000000007918 */ /* 0x000fc80000000000 */
[----:B------:R-:W-:Y:S04]  /*70750*/  STL.64 [R1+0x240], R4 ;  /* 0x0002400401007387 */ /* 0x000fe80000100a00 */
[----:B------:R-:W-:Y:S04]  /*70760*/  STL.64 [R1+0x248], R6 ;  /* 0x0002480601007387 */ /* 0x000fe80000100a00 */
[----:B----4-:R-:W-:Y:S04]  /*70770*/  STL.64 [R1+0x9bf0], R18 ;  /* 0x009bf01201007387 */ /* 0x010fe80000100a00 */
[----:B--2---:R0:W-:Y:S04]  /*70780*/  STL.64 [R1+0x9be8], R16 ;  /* 0x009be81001007387 */ /* 0x0041e80000100a00 */
[----:B0-----:R-:W3:Y:S04]  /*70790*/  LDL.LU.64 R16, [R1+0x1480] ;  /* 0x0014800001107983 */ /* 0x001ee80000300a00 */
[----:B------:R-:W3:Y:S04]  /*707a0*/  LDL.LU.64 R18, [R1+0x1488] ;  /* 0x0014880001127983 */ /* 0x000ee80000300a00 */
[----:B------:R-:W2:Y:S04]  /*707b0*/  LDL.LU.64 R4, [R1+0x1460] ;  /* 0x0014600001047983 */ /* 0x000ea80000300a00 */
[----:B------:R-:W2:Y:S04]  /*707c0*/  LDL.LU.64 R6, [R1+0x1468] ;  /* 0x0014680001067983 */ /* 0x000ea80000300a00 */
[----:B------:R-:W4:Y:S04]  /*707d0*/  LDL.LU.64 R8, [R1+0x1450] ;  /* 0x0014500001087983 */ /* 0x000f280000300a00 */
[----:B------:R-:W4:Y:S04]  /*707e0*/  LDL.LU.64 R10, [R1+0x1458] ;  /* 0x00145800010a7983 */ /* 0x000f280000300a00 */
[----:B------:R-:W5:Y:S04]  /*707f0*/  LDL.LU R0, [R1+0x1964] ;  /* 0x0019640001007983 */ /* 0x000f680000300800 */
[----:B------:R0:W-:Y:S04]  /*70800*/  STL.64 [R1+0x9b38], R26 ;  /* 0x009b381a01007387 */ /* 0x0001e80000100a00 */
[----:B0-----:R-:W2:Y:S04]  /*70810*/  LDL.LU R26, [R1+0x1980] ;  /* 0x00198000011a7983 */ /* 0x001ea80000300800 */
[----:B------:R-:W2:Y:S04]  /*70820*/  LDL.LU R27, [R1+0x197c] ;  /* 0x00197c00011b7983 */ /* 0x000ea80000300800 */
[----:B------:R0:W-:Y:S04]  /*70830*/  STL.64 [R1+0x9b30], R24 ;  /* 0x009b301801007387 */ /* 0x0001e80000100a00 */
[----:B0-----:R-:W4:Y:S04]  /*70840*/  LDL.LU R24, [R1+0x1978] ;  /* 0x0019780001187983 */ /* 0x001f280000300800 */
[----:B------:R-:W4:Y:S01]  /*70850*/  LDL.LU R25, [R1+0x1974] ;  /* 0x0019740001197983 */ /* 0x000f220000300800 */
[C---:B---3--:R-:W-:Y:S03]  /*70860*/  HMMA.16816.F32 R16, R12.reuse, R22, R16 ;  /* 0x000000160c10723c */ /* 0x048fe60000001810 */
[----:B--2---:R-:W-:Y:S04]  /*70870*/  STL.64 [R1+0x9b98], R26 ;  /* 0x009b981a01007387 */ /* 0x004fe80000100a00 */
[----:B----4-:R0:W-:Y:S04]  /*70880*/  STL.64 [R1+0x9b90], R24 ;  /* 0x009b901801007387 */ /* 0x0101e80000100a00 */
[----:B0-----:R-:W2:Y:S04]  /*70890*/  LDL.LU.64 R24, [R1+0x1430] ;  /* 0x0014300001187983 */ /* 0x001ea80000300a00 */
[----:B------:R-:W2:Y:S04]  /*708a0*/  LDL.LU.64 R26, [R1+0x1438] ;  /* 0x00143800011a7983 */ /* 0x000ea80000300a00 */
        /* <DEDUP_REMOVED lines=8> */
[----:B0-----:R-:W3:Y:S04]  /*70930*/  LDL.LU.64 R18, [R1+0x9be0] ;  /* 0x009be00001127983 */ /* 0x001ee80000300a00 */
[----:B------:R-:W4:Y:S04]  /*70940*/  LDL.LU.64 R16, [R1+0x9bd8] ;  /* 0x009bd80001107983 */ /* 0x000f280000300a00 */
[----:B------:R-:W-:Y:S04]  /*70950*/  STL.64 [R1+0x9b48], R22 ;  /* 0x009b481601007387 */ /* 0x000fe80000100a00 */
[----:B------:R0:W-:Y:S04]  /*70960*/  STL.64 [R1+0x9b40], R20 ;  /* 0x009b401401007387 */ /* 0x0001e80000100a00 */
[----:B0-----:R-:W2:Y:S04]  /*70970*/  LDL.LU.64 R20, [R1+0x1440] ;  /* 0x0014400001147983 */ /* 0x001ea80000300a00 */
[----:B------:R-:W2:Y:S01]  /*70980*/  LDL.LU.64 R22, [R1+0x1448] ;  /* 0x0014480001167983 */ /* 0x000ea20000300a00 */
[C---:B---3--:R-:W-:Y:S08]  /*70990*/  HMMA.16816.F32 R4, R12.reuse, R18, R4 ;  /* 0x000000120c04723c */ /* 0x048ff00000001804 */
[C---:B----4-:R-:W-:Y:S11]  /*709a0*/  HMMA.16816.F32 R8, R12.reuse, R16, R8 ;  /* 0x000000100c08723c */ /* 0x050ff60000001808 */
[----:B------:R-:W-:Y:S04]  /*709b0*/  STL.64 [R1+0x210], R4 ;  /* 0x0002100401007387 */ /* 0x000fe80000100a00 */
[----:B------:R0:W-:Y:S04]  /*709c0*/  STL.64 [R1+0x218], R6 ;  /* 0x0002180601007387 */ /* 0x0001e80000100a00 */
[----:B0-----:R-:W3:Y:S04]  /*709d0*/  LDL.LU.64 R6, [R1+0x9bd0] ;  /* 0x009bd00001067983 */ /* 0x001ee80000300a00 */
[----:B------:R-:W4:Y:S04]  /*709e0*/  LDL.LU.64 R4, [R1+0x9bc8] ;  /* 0x009bc80001047983 */ /* 0x000f280000300a00 */
[----:B------:R-:W-:Y:S04]  /*709f0*/  STL.64 [R1+0x200], R8 ;  /* 0x0002000801007387 */ /* 0x000fe80000100a00 */
[----:B------:R0:W-:Y:S04]  /*70a00*/  STL.64 [R1+0x208], R10 ;  /* 0x0002080a01007387 */ /* 0x0001e80000100a00 */
[----:B0-----:R-:W2:Y:S04]  /*70a10*/  LDL.LU.64 R10, [R1+0x9bc0] ;  /* 0x009bc000010a7983 */ /* 0x001ea80000300a00 */
[----:B------:R-:W3:Y:S04]  /*70a20*/  LDL.LU.64 R8, [R1+0x9bb8] ;  /* 0x009bb80001087983 */ /* 0x000ee80000300a00 */
[----:B------:R-:W-:Y:S04]  /*70a30*/  STL.64 [R1+0x9b10], R18 ;  /* 0x009b101201007387 */ /* 0x000fe80000100a00 */
[----:B------:R3:W-:Y:S01]  /*70a40*/  STL.64 [R1+0x9b08], R16 ;  /* 0x009b081001007387 */ /* 0x0007e20000100a00 */
[C---:B--2---:R-:W-:Y:S08]  /*70a50*/  HMMA.16816.F32 R20, R12.reuse, R10, R20 ;  /* 0x0000000a0c14723c */ /* 0x044ff00000001814 */
[----:B---3--:R-:W-:Y:S01]  /*70a60*/  HMMA.16816.F32 R16, R12, R8, R24 ;  /* 0x000000080c10723c */ /* 0x008fe20000001818 */
[----:B------:R-:W2:Y:S10]  /*70a70*/  LDL.LU.64 R24, [R1+0x1410] ;  /* 0x0014100001187983 */ /* 0x000eb40000300a00 */
[----:B------:R-:W-:Y:S04]  /*70a80*/  STL.64 [R1+0x1f0], R20 ;  /* 0x0001f01401007387 */ /* 0x000fe80000100a00 */
[----:B------:R0:W-:Y:S04]  /*70a90*/  STL.64 [R1+0x1f8], R22 ;  /* 0x0001f81601007387 */ /* 0x0001e80000100a00 */
[----:B------:R-:W3:Y:S04]  /*70aa0*/  LDL.LU.64 R26, [R1+0x1418] ;  /* 0x00141800011a7983 */ /* 0x000ee80000300a00 */
[----:B------:R-:W-:Y:S04]  /*70ab0*/  STL.64 [R1+0x1e0], R16 ;  /* 0x0001e01001007387 */ /* 0x000fe80000100a00 */
[----:B------:R-:W-:Y:S01]  /*70ac0*/  STL.64 [R1+0x1e8], R18 ;  /* 0x0001e81201007387 */ /* 0x000fe20000100a00 */
[----:B0-----:R-:W-:-:S02]  /*70ad0*/  IMAD.MOV.U32 R22, RZ, RZ, R6 ;  /* 0x000000ffff167224 */ /* 0x001fc400078e0006 */
[----:B------:R-:W-:Y:S01]  /*70ae0*/  IMAD.MOV.U32 R23, RZ, RZ, R7 ;  /* 0x000000ffff177224 */ /* 0x000fe200078e0007 */
[----:B---3--:R-:W-:Y:S04]  /*70af0*/  STL.64 [R1+0x9ba8], R26 ;  /* 0x009ba81a01007387 */ /* 0x008fe80000100a00 */
[----:B--2---:R0:W-:Y:S04]  /*70b00*/  STL.64 [R1+0x9ba0], R24 ;  /* 0x009ba01801007387 */ /* 0x0041e80000100a00 */
[----:B0-----:R-:W2:Y:S04]  /*70b10*/  LDL.LU.64 R24, [R1+0x1420] ;  /* 0x0014200001187983 */ /* 0x001ea80000300a00 */
[----:B------:R-:W2:Y:S04]  /*70b20*/  LDL.LU.64 R26, [R1+0x1428] ;  /* 0x00142800011a7983 */ /* 0x000ea80000300a00 */
[----:B------:R-:W2:Y:S04]  /*70b30*/  LDL.LU R6, [R1+0x9bb4] ;  /* 0x009bb40001067983 */ /* 0x000ea80000300800 */
[----:B------:R-:W2:Y:S04]  /*70b40*/  LDL.LU R7, [R1+0x9bb0] ;  /* 0x009bb00001077983 */ /* 0x000ea80000300800 */
[----:B------:R-:W3:Y:S04]  /*70b50*/  LDL.LU.64 R16, [R1+0x170] ;  /* 0x0001700001107983 */ /* 0x000ee80000300a00 */
[----:B------:R-:W3:Y:S04]  /*70b60*/  LDL.LU.64 R18, [R1+0x178] ;  /* 0x0001780001127983 */ /* 0x000ee80000300a00 */
[----:B------:R-:W3:Y:S04]  /*70b70*/  LDL.64 R20, [R1+0x10] ;  /* 0x0000100001147983 */ /* 0x000ee80000100a00 */
[----:B------:R-:W-:Y:S01]  /*70b80*/  STL.64 [R1+0x9b78], R22 ;  /* 0x009b781601007387 */ /* 0x000fe20000100a00 */
[C---:B--2---:R-:W-:Y:S03]  /*70b90*/  HMMA.16816.F32 R24, R12.reuse, R6, R24 ;  /* 0x000000060c18723c */ /* 0x044fe60000001818 */
[----:B---3--:R0:W-:Y:S04]  /*70ba0*/  STL.64 [R1+0x9b70], R20 ;  /* 0x009b701401007387 */ /* 0x0081e80000100a00 */
[----:B0-----:R-:W2:Y:S04]  /*70bb0*/  LDL.LU R20, [R1+0x1970] ;  /* 0x0019700001147983 */ /* 0x001ea80000300800 */
[----:B------:R-:W2:Y:S04]  /*70bc0*/  LDL.LU R21, [R1+0x196c] ;  /* 0x00196c0001157983 */ /* 0x000ea80000300800 */
[----:B------:R-:W3:Y:S04]  /*70bd0*/  LDL.64 R28, [R1] ;  /* 0x00000000011c7983 */ /* 0x000ee80000100a00 */
[----:B------:R0:W-:Y:S04]  /*70be0*/  STL.64 [R1+0x9af0], R10 ;  /* 0x009af00a01007387 */ /* 0x0001e80000100a00 */
[----:B0-----:R-:W5:Y:S04]  /*70bf0*/  LDL.LU R11, [R1+0x1968] ;  /* 0x00196800010b7983 */ /* 0x001f680000300800 */
[----:B------:R-:W-:Y:S04]  /*70c00*/  STL.64 [R1+0x9ae8], R8 ;  /* 0x009ae80801007387 */ /* 0x000fe80000100a00 */
[----:B------:R-:W-:Y:S04]  /*70c10*/  STL.64 [R1+0x1d0], R24 ;  /* 0x0001d01801007387 */ /* 0x000fe80000100a00 */
[----:B------:R0:W-:Y:S04]  /*70c20*/  STL.64 [R1+0x1d8], R26 ;  /* 0x0001d81a01007387 */ /* 0x0001e80000100a00 */
[----:B0-----:R-:W4:Y:S04]  /*70c30*/  LDL.LU.64 R26, [R1+0x9ba8] ;  /* 0x009ba800011a7983 */ /* 0x001f280000300a00 */
[----:B------:R-:W4:Y:S04]  /*70c40*/  LDL.LU.64 R24, [R1+0x9ba0] ;  /* 0x009ba00001187983 */ /* 0x000f280000300a00 */
[----:B------:R-:W2:Y:S04]  /*70c50*/  LDL R22, [R1+0x18] ;  /* 0x0000180001167983 */ /* 0x000ea80000100800 */
[----:B------:R-:W2:Y:S01]  /*70c60*/  LDL R23, [R1+0x1c] ;  /* 0x00001c0001177983 */ /* 0x000ea20000100800 */
[----:B----4-:R-:W-:-:S15]  /*70c70*/  HMMA.16816.F32 R24, R12, R4, R24 ;  /* 0x000000040c18723c */ /* 0x010fde0000001818 */
[----:B------:R-:W-:-:S04]  /*70c80*/  NOP ;  /* 0x0000000000007918 */ /* 0x000fc80000000000 */
[----:B------:R-:W-:Y:S04]  /*70c90*/  STL.64 [R1+0x1c0], R24 ;  /* 0x0001c01801007387 */ /* 0x000fe80000100a00 */
[----:B------:R0:W-:Y:S04]  /*70ca0*/  STL.64 [R1+0x1c8], R26 ;  /* 0x0001c81a01007387 */ /* 0x0001e80000100a00 */
[----:B0-----:R-:W4:Y:S04]  /*70cb0*/  LDL.LU.64 R26, [R1+0x9b98] ;  /* 0x009b9800011a7983 */ /* 0x001f280000300a00 */
[----:B------:R-:W3:Y:S04]  /*70cc0*/  LDL.LU.64 R24, [R1+0x9b90] ;  /* 0x009b900001187983 */ /* 0x000ee80000300a00 */
[----:B------:R-:W-:Y:S04]  /*70cd0*/  STL.64 [R1+0x9ad0], R6 ;  /* 0x009ad00601007387 */ /* 0x000fe80000100a00 */
[----:B------:R2:W-:Y:S02]  /*70ce0*/  STL.64 [R1+0x9ac8], R4 ;  /* 0x009ac80401007387 */ /* 0x0005e40000100a00 */
[----:B--2---:R-:W-:-:S02]  /*70cf0*/  IMAD R5, R21, 0x100, R20 ;  /* 0x0000010015057824 */ /* 0x004fc400078e0214 */
[----:B----4-:R-:W-:Y:S02]  /*70d00*/  IMAD R20, R27, 0x100, R26 ;  /* 0x000001001b147824 */ /* 0x010fe400078e021a */
[----:B---3--:R-:W-:Y:S02]  /*70d10*/  IMAD R4, R25, 0x100, R24 ;  /* 0x0000010019047824 */ /* 0x008fe400078e0218 */
[----:B------:R-:W2:Y:S04]  /*70d20*/  LDL.LU.64 R24, [R1+0x13d0] ;  /* 0x0013d00001187983 */ /* 0x000ea80000300a00 */
[----:B------:R-:W3:Y:S01]  /*70d30*/  LDL.LU.64 R26, [R1+0x13d8] ;  /* 0x0013d800011a7983 */ /* 0x000ee20000300a00 */
[----:B-----5:R-:W-:Y:S02]  /*70d40*/  IMAD R0, R0, 0x100, R11 ;  /* 0x0000010000007824 */ /* 0x020fe400078e020b */
[----:B------:R-:W-:-:S15]  /*70d50*/  HMMA.16816.F32 R8, R12, R2, R16 ;  /* 0x000000020c08723c */ /* 0x000fde0000001810 */
[----:B------:R-:W-:-:S04]  /*70d60*/  NOP ;  /* 0x0000000000007918 */ /* 0x000fc80000000000 */
[----:B------:R-:W-:Y:S04]  /*70d70*/  STL.64 [R1+0xf0], R8 ;  /* 0x0000f00801007387 */ /* 0x000fe80000100a00 */
[----:B------:R-:W-:Y:S04]  /*70d80*/  STL.64 [R1+0xf8], R10 ;  /* 0x0000f80a01007387 */ /* 0x000fe80000100a00 */
        /* <DEDUP_REMOVED lines=8> */
[----:B------:R-:W-:-:S02]  /*70e10*/  F2FP.F16.E5M2.UNPACK_B R12, R0 ;  /* 0x00000000ff0c723e */ /* 0x000fc400020004ff */
[----:B------:R-:W-:Y:S01]  /*70e20*/  F2FP.F16.E5M2.UNPACK_B R13, R5 ;  /* 0x00000005ff0d723e */ /* 0x000fe200020004ff */
[----:B---3--:R-:W-:Y:S04]  /*70e30*/  STL.64 [R1+0x9b88], R26 ;  /* 0x009b881a01007387 */ /* 0x008fe80000100a00 */
[----:B--2---:R0:W-:Y:S04]  /*70e40*/  STL.64 [R1+0x9b80], R24 ;  /* 0x009b801801007387 */ /* 0x0041e80000100a00 */
[----:B0-----:R-:W2:Y:S04]  /*70e50*/  LDL.LU.64 R24, [R1+0x1400] ;  /* 0x0014000001187983 */ /* 0x001ea80000300a00 */
[----:B------:R-:W2:Y:S01]  /*70e60*/  LDL.LU.64 R26, [R1+0x1408] ;  /* 0x00140800011a7983 */ /* 0x000ea20000300a00 */
[----:B------:R-:W-:-:S02]  /*70e70*/  F2FP.F16.E5M2.UNPACK_B R14, R4 ;  /* 0x00000004ff0e723e */ /* 0x000fc400020004ff */
[----:B------:R-:W-:Y:S01]  /*70e80*/  F2FP.F16.E5M2.UNPACK_B R15, R20 ;  /* 0x00000014ff0f723e */ /* 0x000fe200020004ff */
[----:B------:R-:W3:Y:S04]  /*70e90*/  LDL.LU.64 R16, [R1+0x13c0] ;  /* 0x0013c00001107983 */ /* 0x000ee80000300a00 */
[----:B------:R-:W3:Y:S04]  /*70ea0*/  LDL.LU.64 R18, [R1+0x13c8] ;  /* 0x0013c80001127983 */ /* 0x000ee80000300a00 */
[----:B------:R-:W-:Y:S04]  /*70eb0*/  STL [R1+0x9ac0], R2 ;  /* 0x009ac00201007387 */ /* 0x000fe80000100800 */
[----:B------:R-:W-:Y:S04]  /*70ec0*/  STL [R1+0x9abc], R3 ;  /* 0x009abc0301007387 */ /* 0x000fe80000100800 */
[----:B------:R-:W4:Y:S04]  /*70ed0*/  LDL.LU.64 R8, [R1+0x13b0] ;  /* 0x0013b00001087983 */ /* 0x000f280000300a00 */
[----:B------:R-:W4:Y:S04]  /*70ee0*/  LDL.LU.64 R10, [R1+0x13b8] ;  /* 0x0013b800010a7983 */ /* 0x000f280000300a00 */
[----:B------:R-:W5:Y:S04]  /*70ef0*/  LDL.LU.64 R4, [R1+0x13a0] ;  /* 0x0013a00001047983 */ /* 0x000f680000300a00 */
[----:B------:R-:W5:Y:S01]  /*70f00*/  LDL.LU.64 R6, [R1+0x13a8] ;  /* 0x0013a80001067983 */ /* 0x000f620000300a00 */
[----:B--2---:R-:W-:Y:S03]  /*70f10*/  HMMA.16816.F32 R20, R12, R22, R24 ;  /* 0x000000160c14723c */ /* 0x004fe60000001818 */
[----:B------:R-:W2:Y:S04]  /*70f20*/  LDL.LU.64 R26, [R1+0x9b88] ;  /* 0x009b8800011a7983 */ /* 0x000ea80000300a00 */
[----:B------:R-:W2:-:S12]  /*70f30*/  LDL.LU.64 R24, [R1+0x9b80] ;  /* 0x009b800001187983 */ /* 0x000e980000300a00 */
        /* <DEDUP_REMOVED lines=8> */
[----:B0-----:R-:W2:Y:S04]  /*70fc0*/  LDL.LU.64 R26, [R1+0x9b68] ;  /* 0x009b6800011a7983 */ /* 0x001ea80000300a00 */
[----:B------:R-:W2:Y:S01]  /*70fd0*/  LDL.LU.64 R24, [R1+0x9b60] ;  /* 0x009b600001187983 */ /* 0x000ea20000300a00 */
[----:B------:R-:W-:-:S02]  /*70fe0*/  IMAD.MOV.U32 R3, RZ, RZ, R21 ;  /* 0x000000ffff037224 */ /* 0x000fc400078e0015 */
[----:B------:R-:W-:-:S03]  /*70ff0*/  IMAD.MOV.U32 R2, RZ, RZ, R20 ;  /* 0x000000ffff027224 */ /* 0x000fc600078e0014 */
[----:B------:R0:W-:Y:S01]  /*71000*/  STL [R1+0x9ac4], R3 ;  /* 0x009ac40301007387 */ /* 0x0001e20000100800 */
[----:B--2---:R-:W-:Y:S03]  /*71010*/  HMMA.16816.F32 R20, R12, R22, R24 ;  /* 0x000000160c14723c */ /* 0x004fe60000001818 */
[----:B------:R-:W2:Y:S04]  /*71020*/  LDL.LU.64 R26, [R1+0x9b58] ;  /* 0x009b5800011a7983 */ /* 0x000ea80000300a00 */
[----:B------:R-:W2:Y:S01]  /*71030*/  LDL.LU.64 R24, [R1+0x9b50] ;  /* 0x009b500001187983 */ /* 0x000ea20000300a00 */
[----:B0-----:R-:W-:-:S11]  /*71040*/  IMAD.MOV.U32 R3, RZ, RZ, R28 ;  /* 0x000000ffff037224 */ /* 0x001fd600078e001c */
[----:B------:R-:W-:Y:S04]  /*71050*/  STL.64 [R1+0x190], R20 ;  /* 0x0001901401007387 */ /* 0x000fe80000100a00 */
[----:B------:R0:W-:Y:S04]  /*71060*/  STL.64 [R1+0x198], R22 ;  /* 0x0001981601007387 */ /* 0x0001e80000100a00 */
[----:B0-----:R-:W3:Y:S04]  /*71070*/  LDL.LU.64 R22, [R1+0x9b48] ;  /* 0x009b480001167983 */ /* 0x001ee80000300a00 */
[----:B------:R-:W3:Y:S04]  /*71080*/  LDL.LU.64 R20, [R1+0x9b40] ;  /* 0x009b400001147983 */ /* 0x000ee80000300a00 */
[----:B------:R-:W3:Y:S01]  /*71090*/  LDL.LU R0, [R1+0x1984] ;  /* 0x0019840001007983 */ /* 0x000ee20000300800 */
[----:B--2---:R-:W-:-:S15]  /*710a0*/  HMMA.16816.F32 R24, R12, R28, R24 ;  /* 0x0000001c0c18723c */ /* 0x004fde0000001818 */
[----:B------:R-:W-:-:S04]  /*710b0*/  NOP ;  /* 0x0000000000007918 */ /* 0x000fc80000000000 */
[----:B------:R-:W-:Y:S04]  /*710c0*/  STL.64 [R1+0x180], R24 ;  /* 0x0001801801007387 */ /* 0x000fe80000100a00 */
[----:B------:R0:W-:Y:S04]  /*710d0*/  STL.64 [R1+0x188], R26 ;  /* 0x0001881a01007387 */ /* 0x0001e80000100a00 */
[----:B0-----:R-:W4:Y:S04]  /*710e0*/  LDL.LU.64 R26, [R1+0x9b38] ;  /* 0x009b3800011a7983 */ /* 0x001f280000300a00 */
[----:B------:R-:W5:Y:S04]  /*710f0*/  LDL.LU.64 R24, [R1+0x9b30] ;  /* 0x009b300001187983 */ /* 0x000f680000300a00 */
[----:B------:R-:W3:Y:S01]  /*71100*/  LDL.LU.64 R28, [R1+0x9b28] ;  /* 0x009b2800011c7983 */ /* 0x000ee20000300a00 */
[C---:B----4-:R-:W-:Y:S08]  /*71110*/  HMMA.16816.F32 R8, R12.reuse, R26, R8 ;  /* 0x0000001a0c08723c */ /* 0x050ff00000001808 */
[----:B---3--:R-:W-:Y:S01]  /*71120*/  HMMA.16816.F32 R16, R12, R28, R16 ;  /* 0x0000001c0c10723c */ /* 0x008fe20000001810 */
[----:B------:R0:W-:Y:S04]  /*71130*/  STL [R1+0x9aac], R28 ;  /* 0x009aac1c01007387 */ /* 0x0001e80000100800 */
[----:B0-----:R-:W2:-:S14]  /*71140*/  LDL.LU R28, [R1+0x1994] ;  /* 0x00199400011c7983 */ /* 0x001e9c0000300800 */
[----:B------:R-:W-:Y:S04]  /*71150*/  STL.64 [R1+0x170], R16 ;  /* 0x0001701001007387 */ /* 0x000fe80000100a00 */
[----:B------:R-:W-:Y:S04]  /*71160*/  STL.64 [R1+0x178], R18 ;  /* 0x0001781201007387 */ /* 0x000fe80000100a00 */
[----:B------:R0:W-:Y:S04]  /*71170*/  STL [R1+0x9aa8], R29 ;  /* 0x009aa81d01007387 */ /* 0x0001e80000100800 */
[----:B0-----:R-:W3:Y:S04]  /*71180*/  LDL.LU R29, [R1+0x199c] ;  /* 0x00199c00011d7983 */ /* 0x001ee80000300800 */
[----:B------:R-:W4:Y:S04]  /*71190*/  LDL.LU.64 R16, [R1+0x1380] ;  /* 0x0013800001107983 */ /* 0x000f280000300a00 */
[----:B------:R-:W-:Y:S04]  /*711a0*/  STL.64 [R1+0x160], R8 ;  /* 0x0001600801007387 */ /* 0x000fe80000100a00 */
[----:B------:R-:W-:Y:S04]  /*711b0*/  STL.64 [R1+0x168], R10 ;  /* 0x0001680a01007387 */ /* 0x000fe80000100a00 */
[----:B------:R-:W2:Y:S01]  /*711c0*/  LDL.LU.64 R18, [R1+0x1388] ;  /* 0x0013880001127983 */ /* 0x000ea20000300a00 */
[----:B-----5:R-:W-:-:S15]  /*711d0*/  HMMA.16816.F32 R4, R12, R24, R4 ;  /* 0x000000180c04723c */ /* 0x020fde0000001804 */
[----:B------:R-:W-:-:S04]  /*711e0*/  NOP ;  /* 0x0000000000007918 */ /* 0x000fc80000000000 */
[----:B------:R-:W-:Y:S04]  /*711f0*/  STL.64 [R1+0x150], R4 ;  /* 0x0001500401007387 */ /* 0x000fe80000100a00 */
[----:B------:R-:W-:Y:S04]  /*71200*/  STL.64 [R1+0x158], R6 ;  /* 0x0001580601007387 */ /* 0x000fe80000100a00 */
[----:B--2---:R-:W-:Y:S04]  /*71210*/  STL.64 [R1+0x9b20], R18 ;  /* 0x009b201201007387 */ /* 0x004fe80000100a00 */
[----:B----4-:R0:W-:Y:S04]  /*71220*/  STL.64 [R1+0x9b18], R16 ;  /* 0x009b181001007387 */ /* 0x0101e80000100a00 */
[----:B0-----:R-:W2:Y:S04]  /*71230*/  LDL.LU.64 R16, [R1+0x1390] ;  /* 0x0013900001107983 */ /* 0x001ea80000300a00 */
[----:B------:R-:W2:Y:S04]  /*71240*/  LDL.LU.64 R18, [R1+0x1398] ;  /* 0x0013980001127983 */ /* 0x000ea80000300a00 */
[----:B------:R-:W4:Y:S04]  /*71250*/  LDL.LU.64 R8, [R1+0x1360] ;  /* 0x0013600001087983 */ /* 0x000f280000300a00 */
[----:B------:R-:W5:Y:S04]  /*71260*/  LDL.LU.64 R10, [R1+0x1368] ;  /* 0x00136800010a7983 */ /* 0x000f680000300a00 */
[----:B-----5:R-:W-:Y:S04]  /*71270*/  STL.64 [R1+0x9b00], R10 ;  /* 0x009b000a01007387 */ /* 0x020fe80000100a00 */
[----:B----4-:R0:W-:Y:S04]  /*71280*/  STL.64 [R1+0x9af8], R8 ;  /* 0x009af80801007387 */ /* 0x0101e80000100a00 */
[----:B0-----:R-:W4:Y:S04]  /*71290*/  LDL.LU.64 R8, [R1+0x1370] ;  /* 0x0013700001087983 */ /* 0x001f280000300a00 */
[----:B------:R-:W4:Y:S04]  /*712a0*/  LDL.LU.64 R10, [R1+0x1378] ;  /* 0x00137800010a7983 */ /* 0x000f280000300a00 */
[----:B------:R-:W5:Y:S04]  /*712b0*/  LDL.LU.64 R4, [R1+0x1340] ;  /* 0x0013400001047983 */ /* 0x000f680000300a00 */
[----:B------:R-:W3:Y:S01]  /*712c0*/  LDL.LU.64 R6, [R1+0x1348] ;  /* 0x0013480001067983 */ /* 0x000ee20000300a00 */
[C---:B--2---:R-:W-:Y:S03]  /*712d0*/  HMMA.16816.F32 R16, R12.reuse, R22, R16 ;  /* 0x000000160c10723c */ /* 0x044fe60000001810 */
[----:B---3--:R-:W-:Y:S04]  /*712e0*/  STL.64 [R1+0x9ae0], R6 ;  /* 0x009ae00601007387 */ /* 0x008fe80000100a00 */
[----:B-----5:R0:W-:Y:S04]  /*712f0*/  STL.64 [R1+0x9ad8], R4 ;  /* 0x009ad80401007387 */ /* 0x0201e80000100a00 */
[----:B0-----:R-:W2:Y:S04]  /*71300*/  LDL.LU.64 R4, [R1+0x1350] ;  /* 0x0013500001047983 */ /* 0x001ea80000300a00 */
[----:B------:R-:W2:Y:S04]  /*71310*/  LDL.LU.64 R6, [R1+0x1358] ;  /* 0x0013580001067983 */ /* 0x000ea80000300a00 */
[----:B------:R0:W-:Y:S04]  /*71320*/  STL.64 [R1+0x9a38], R26 ;  /* 0x009a381a01007387 */ /* 0x0001e80000100a00 */
[----:B0-----:R-:W3:Y:S04]  /*71330*/  LDL.LU R26, [R1+0x1998] ;  /* 0x00199800011a7983 */ /* 0x001ee80000300800 */
[----:B------:R-:W5:Y:S04]  /*71340*/  LDL.LU R27, [R1+0x19a0] ;  /* 0x0019a000011b7983 */ /* 0x000f680000300800 */
[----:B------:R0:W-:Y:S04]  /*71350*/  STL.64 [R1+0x9a30], R24 ;  /* 0x009a301801007387 */ /* 0x0001e80000100a00 */
[----:B0-----:R-:W2:Y:S04]  /*71360*/  LDL.LU R24, [R1+0x1990] ;  /* 0x0019900001187983 */ /* 0x001ea80000300800 */
[----:B------:R-:W2:Y:S04]  /*71370*/  LDL.LU R25, [R1+0x198c] ;  /* 0x00198c0001197983 */ /* 0x000ea80000300800 */
        /* <DEDUP_REMOVED lines=8> */
[----:B0-----:R-:W4:Y:S04]  /*71400*/  LDL.LU.64 R18, [R1+0x9b10] ;  /* 0x009b100001127983 */ /* 0x001f280000300a00 */
[----:B------:R-:W2:Y:S04]  /*71410*/  LDL.LU.64 R16, [R1+0x9b08] ;  /* 0x009b080001107983 */ /* 0x000ea80000300a00 */
[----:B------:R0:W-:Y:S04]  /*71420*/  STL.64 [R1+0x9a18], R22 ;  /* 0x009a181601007387 */ /* 0x0001e80000100a00 */
[----:B0-----:R-:W2:Y:S04]  /*71430*/  LDL.LU R23, [R1+0x1988] ;  /* 0x0019880001177983 */ /* 0x001ea80000300800 */
[----:B------:R-:W-:Y:S01]  /*71440*/  STL.64 [R1+0x9a10], R20 ;  /* 0x009a101401007387 */ /* 0x000fe20000100a00 */
        /* <DEDUP_REMOVED lines=11> */
[----:B------:R-:W4:Y:S04]  /*71500*/  LDL.LU.64 R8, [R1+0x9ae8] ;  /* 0x009ae80001087983 */ /* 0x000f280000300a00 */
[----:B------:R-:W-:Y:S04]  /*71510*/  STL.64 [R1+0x9a28], R18 ;  /* 0x009a281201007387 */ /* 0x000fe80000100a00 */
[----:B------:R0:W-:Y:S04]  /*71520*/  STL.64 [R1+0x9a20], R16 ;  /* 0x009a201001007387 */ /* 0x0001e80000100a00 */
[----:B0-----:R-:W3:Y:S04]  /*71530*/  LDL.LU.64 R16, [R1+0x1320] ;  /* 0x0013200001107983 */ /* 0x001ee80000300a00 */
[----:B------:R-:W3:Y:S01]  /*71540*/  LDL.LU.64 R18, [R1+0x1328] ;  /* 0x0013280001127983 */ /* 0x000ee20000300a00 */
[----:B--2---:R-:W-:-:S15]  /*71550*/  HMMA.16816.F32 R4, R12, R10, R4 ;  /* 0x0000000a0c04723c */ /* 0x004fde0000001804 */
        /* <DEDUP_REMOVED lines=9> */
[----:B0-----:R-:W2:Y:S04]  /*715f0*/  LDL.LU.64 R6, [R1+0x9ad0] ;  /* 0x009ad00001067983 */ /* 0x001ea80000300a00 */
[----:B------:R-:W4:Y:S04]  /*71600*/  LDL.LU.64 R4, [R1+0x9ac8] ;  /* 0x009ac80001047983 */ /* 0x000f280000300a00 */
[----:B------:R-:W-:Y:S04]  /*71610*/  STL.64 [R1+0x99f8], R10 ;  /* 0x0099f80a01007387 */ /* 0x000fe80000100a00 */
[----:B------:R0:W-:Y:S04]  /*71620*/  STL.64 [R1+0x99f0], R8 ;  /* 0x0099f00801007387 */ /* 0x0001e80000100a00 */
[----:B0-----:R-:W2:Y:S04]  /*71630*/  LDL.LU.64 R8, [R1+0x1330] ;  /* 0x0013300001087983 */ /* 0x001ea80000300a00 */
[----:B------:R-:W2:Y:S01]  /*71640*/  LDL.LU.64 R10, [R1+0x1338] ;  /* 0x00133800010a7983 */ /* 0x000ea20000300a00 */
[----:B---3--:R-:W-:-:S02]  /*71650*/  IMAD R28, R28, 0x100, R26 ;  /* 0x000001001c1c7824 */ /* 0x008fc400078e021a */
[----:B-----5:R-:W-:Y:S01]  /*71660*/  IMAD R29, R29, 0x100, R27 ;  /* 0x000001001d1d7824 */ /* 0x020fe200078e021b */
[----:B--2---:R-:W-:-:S15]  /*71670*/  HMMA.16816.F32 R8, R12, R6, R8 ;  /* 0x000000060c08723c */ /* 0x004fde0000001808 */
[----:B------:R-:W-:-:S04]  /*71680*/  NOP ;  /* 0x0000000000007918 */ /* 0x000fc80000000000 */
[----:B------:R-:W-:Y:S04]  /*71690*/  STL.64 [R1+0x600], R8 ;  /* 0x0006000801007387 */ /* 0x000fe80000100a00 */
[----:B------:R4:W-:Y:S02]  /*716a0*/  STL.64 [R1+0x608], R10 ;  /* 0x0006080a01007387 */ /* 0x0009e40000100a00 */
[----:B----4-:R-:W-:Y:S02]  /*716b0*/  HMMA.16816.F32 R8, R12, R4, R16 ;  /* 0x000000040c08723c */ /* 0x010fe40000001810 */
[----:B------:R-:W-:Y:S04]  /*716c0*/  STL.64 [R1+0x99d8], R6 ;  /* 0x0099d80601007387 */ /* 0x000fe80000100a00 */
[----:B------:R0:W-:Y:S02]  /*716d0*/  STL.64 [R1+0x99d0], R4 ;  /* 0x0099d00401007387 */ /* 0x0001e40000100a00 */
[----:B0-----:R-:W-:-:S11]  /*716e0*/  IMAD R4, R25, 0x100, R24 ;  /* 0x0000010019047824 */ /* 0x001fd600078e0218 */
[----:B------:R-:W-:Y:S04]  /*716f0*/  STL.64 [R1+0x620], R8 ;  /* 0x0006200801007387 */ /* 0x000fe80000100a00 */
[----:B------:R-:W-:Y:S04]  /*71700*/  STL.64 [R1+0x628], R10 ;  /* 0x0006280a01007387 */ /* 0x000fe80000100a00 */
[----:B------:R-:W-:Y:S04]  /*71710*/  STL [R1+0x630], R4 ;  /* 0x0006300401007387 */ /* 0x000fe80000100800 */
[----:B------:R-:W2:Y:S04]  /*71720*/  LDL.LU.64 R24, [R1+0x12d0] ;  /* 0x0012d00001187983 */ /* 0x000ea80000300a00 */
[----:B------:R-:W3:Y:S04]  /*71730*/  LDL.LU.64 R26, [R1+0x12d8] ;  /* 0x0012d800011a7983 */ /* 0x000ee80000300a00 */
[----:B---3--:R0:W-:Y:S02]  /*71740*/  STL.64 [R1+0x9a48], R26 ;  /* 0x009a481a01007387 */ /* 0x0081e40000100a00 */
[----:B0-----:R-:W-:-:S02]  /*71750*/  IMAD.MOV.U32 R26, RZ, RZ, R3 ;  /* 0x000000ffff1a7224 */ /* 0x001fc400078e0003 */
[----:B------:R-:W3:Y:S04]  /*71760*/  LDL.LU R3, [R1+0x9ac4] ;  /* 0x009ac40001037983 */ /* 0x000ee80000300800 */
[----:B------:R-:W4:Y:S04]  /*71770*/  LDL R27, [R1+0x4] ;  /* 0x00000400011b7983 */ /* 0x000f280000100800 */
[----:B--2---:R0:W-:Y:S04]  /*71780*/  STL.64 [R1+0x9a40], R24 ;  /* 0x009a401801007387 */ /* 0x0041e80000100a00 */
[----:B0-----:R-:W2:Y:S04]  /*71790*/  LDL R24, [R1+0x8] ;  /* 0x0000080001187983 */ /* 0x001ea80000100800 */
[----:B------:R-:W2:Y:S04]  /*717a0*/  LDL R25, [R1+0xc] ;  /* 0x00000c0001197983 */ /* 0x000ea80000100800 */
[----:B----4-:R0:W-:Y:S02]  /*717b0*/  STL.64 [R1+0x9a60], R26 ;  /* 0x009a601a01007387 */ /* 0x0101e40000100a00 */
[----:B0-----:R-:W-:-:S02]  /*717c0*/  IMAD.MOV.U32 R26, RZ, RZ, R2 ;  /* 0x000000ffff1a7224 */ /* 0x001fc400078e0002 */
[----:B---3--:R-:W-:Y:S01]  /*717d0*/  IMAD.MOV.U32 R27, RZ, RZ, R3 ;  /* 0x000000ffff1b7224 */ /* 0x008fe200078e0003 */
[----:B------:R-:W3:Y:S04]  /*717e0*/  LDL.LU R2, [R1+0x9ac0] ;  /* 0x009ac00001027983 */ /* 0x000ee80000300800 */
[----:B------:R-:W3:Y:S04]  /*717f0*/  LDL.LU R3, [R1+0x9abc] ;  /* 0x009abc0001037983 */ /* 0x000ee80000300800 */
[----:B--2---:R0:W-:Y:S04]  /*71800*/  STL.64 [R1+0x9a78], R24 ;  /* 0x009a781801007387 */ /* 0x0041e80000100a00 */
[----:B0-----:R-:W2:Y:S04]  /*71810*/  LDL R24, [R1+0x18] ;  /* 0x0000180001187983 */ /* 0x001ea80000100800 */
[----:B------:R-:W2:Y:S04]  /*71820*/  LDL R25, [R1+0x1c] ;  /* 0x00001c0001197983 */ /* 0x000ea80000100800 */
[----:B------:R0:W-:Y:S04]  /*71830*/  STL.64 [R1+0x9a90], R26 ;  /* 0x009a901a01007387 */ /* 0x0001e80000100a00 */
[----:B0-----:R-:W4:Y:S04]  /*71840*/  LDL.LU R27, [R1+0x630] ;  /* 0x00063000011b7983 */ /* 0x001f280000300800 */
[----:B----4-:R-:W-:Y:S04]  /*71850*/  STL [R1+0x9ab8], R27 ;  /* 0x009ab81b01007387 */ /* 0x010fe80000100800 */
[----:B--2---:R0:W-:Y:S04]  /*71860*/  STL.64 [R1+0x9ab0], R24 ;  /* 0x009ab01801007387 */ /* 0x0041e80000100a00 */
[----:B0-----:R-:W3:Y:S04]  /*71870*/  LDL.LU.64 R24, [R1+0xbb0] ;  /* 0x000bb00001187983 */ /* 0x001ee80000300a00 */
[----:B------:R-:W3:Y:S04]  /*71880*/  LDL.LU.64 R26, [R1+0xbb8] ;  /* 0x000bb800011a7983 */ /* 0x000ee80000300a00 */
[----:B------:R-:W2:Y:S04]  /*71890*/  LDL.LU.64 R16, [R1+0x12c0] ;  /* 0x0012c00001107983 */ /* 0x000ea80000300a00 */
[----:B------:R-:W4:Y:S04]  /*718a0*/  LDL.LU.64 R18, [R1+0x12c8] ;  /* 0x0012c80001127983 */ /* 0x000f280000300a00 */
[----:B----4-:R-:W-:Y:S04]  /*718b0*/  STL.64 [R1+0x9a58], R18 ;  /* 0x009a581201007387 */ /* 0x010fe80000100a00 */
[----:B--2---:R0:W-:Y:S04]  /*718c0*/  STL.64 [R1+0x9a50], R16 ;  /* 0x009a501001007387 */ /* 0x0041e80000100a00 */
[----:B0-----:R-:W2:Y:S04]  /*718d0*/  LDL.LU.64 R16, [R1+0x12e0] ;  /* 0x0012e00001107983 */ /* 0x001ea80000300a00 */
        /* <DEDUP_REMOVED lines=8> */
[----:B------:R-:W4:Y:S01]  /*71960*/  LDL.LU.64 R18, [R1+0x1308] ;  /* 0x0013080001127983 */ /* 0x000f220000300a00 */
[----:B------:R-:W-:Y:S01]  /*71970*/  IMAD R0, R0, 0x100, R23 ;  /* 0x0000010000007824 */ /* 0x000fe200078e0217 */
[----:B---3--:R-:W-:Y:S02]  /*71980*/  HMMA.16816.F32 R12, R12, R2, R24 ;  /* 0x000000020c0c723c */ /* 0x008fe40000001818 */
[----:B----4-:R-:W-:Y:S04]  /*71990*/  STL.64 [R1+0x9aa0], R18 ;  /* 0x009aa01201007387 */ /* 0x010fe80000100a00 */
[----:B--2---:R0:W-:Y:S04]  /*719a0*/  STL.64 [R1+0x9a98], R16 ;  /* 0x009a981001007387 */ /* 0x0041e80000100a00 */
[----:B0-----:R-:W2:Y:S04]  /*719b0*/  LDL.LU.64 R16, [R1+0x1310] ;  /* 0x0013100001107983 */ /* 0x001ea80000300a00 */
[----:B------:R-:W2:Y:S04]  /*719c0*/  LDL.LU.64 R18, [R1+0x1318] ;  /* 0x0013180001127983 */ /* 0x000ea80000300a00 */
[----:B------:R-:W3:Y:S04]  /*719d0*/  LDL.LU.64 R20, [R1+0x12b0] ;  /* 0x0012b00001147983 */ /* 0x000ee80000300a00 */
[----:B------:R-:W3:Y:S04]  /*719e0*/  LDL.LU.64 R22, [R1+0x12b8] ;  /* 0x0012b80001167983 */ /* 0x000ee80000300a00 */
[----:B------:R-:W4:Y:S04]  /*719f0*/  LDL.LU.64 R8, [R1+0x12a0] ;  /* 0x0012a00001087983 */ /* 0x000f280000300a00 */
[----:B------:R-:W4:Y:S04]  /*71a00*/  LDL.LU.64 R10, [R1+0x12a8] ;  /* 0x0012a800010a7983 */ /* 0x000f280000300a00 */
[----:B------:R-:W5:Y:S04]  /*71a10*/  LDL.LU.64 R4, [R1+0x1290] ;  /* 0x0012900001047983 */ /* 0x000f680000300a00 */
[----:B------:R-:W5:Y:S04]  /*71a20*/  LDL.LU.64 R6, [R1+0x1298] ;  /* 0x0012980001067983 */ /* 0x000f680000300a00 */
[----:B------:R-:W2:Y:S04]  /*71a30*/  LDL.LU R27, [R1+0x9ab8] ;  /* 0x009ab800011b7983 */ /* 0x000ea80000300800 */
[----:B------:R-:W3:Y:S04]  /*71a40*/  LDL.LU.64 R24, [R1+0x9ab0] ;  /* 0x009ab00001187983 */ /* 0x000ee80000300a00 */
[----:B------:R0:W-:Y:S04]  /*71a50*/  STL.64 [R1+0x610], R12 ;  /* 0x0006100c01007387 */ /* 0x0001e80000100a00 */
[----:B------:R1:W-:Y:S01]  /*71a60*/  STL.64 [R1+0x618], R14 ;  /* 0x0006180e01007387 */ /* 0x0003e20000100a00 */
[----:B0-----:R-:W-:-:S02]  /*71a70*/  F2FP.F16.E5M2.UNPACK_B R12, R0 ;  /* 0x00000000ff0c723e */ /* 0x001fc400020004ff */
[----:B-1----:R-:W-:Y:S02]  /*71a80*/  F2FP.F16.E5M2.UNPACK_B R14, R28 ;  /* 0x0000001cff0e723e */ /* 0x002fe400020004ff */
[----:B------:R-:W-:Y:S01]  /*71a90*/  F2FP.F16.E5M2.UNPACK_B R15, R29 ;  /* 0x0000001dff0f723e */ /* 0x000fe200020004ff */
[----:B------:R-:W4:Y:S04]  /*71aa0*/  LDL.LU R28, [R1+0x9aac] ;  /* 0x009aac00011c7983 */ /* 0x000f280000300800 */
[----:B------:R-:W4:Y:S01]  /*71ab0*/  LDL.LU R29, [R1+0x9aa8] ;  /* 0x009aa800011d7983 */ /* 0x000f220000300800 */
[----:B--2---:R-:W-:-:S07]  /*71ac0*/  F2FP.F16.E5M2.UNPACK_B R13, R27 ;  /* 0x0000001bff0d723e */ /* 0x004fce00020004ff */
[----:B---3--:R-:W-:Y:S01]  /*71ad0*/  HMMA.16816.F32 R24, R12, R24, R16 ;  /* 0x000000180c18723c */ /* 0x008fe20000001810 */
        /* <DEDUP_REMOVED lines=8> */
[----:B------:R0:W-:Y:S04]  /*71b60*/  STL.64 [R1+0x660], R24 ;  /* 0x0006601801007387 */ /* 0x0001e80000100a00 */
[----:B------:R2:W-:Y:S04]  /*71b70*/  STL.64 [R1+0x668], R26 ;  /* 0x0006681a01007387 */ /* 0x0005e80000100a00 */
[----:B0-----:R-:W2:Y:S02]  /*71b80*/  LDL.LU.64 R24, [R1+0x9a78] ;  /* 0x009a780001187983 */ /* 0x001ea40000300a00 */
[----:B--2---:R-:W-:Y:S02]  /*71b90*/  HMMA.16816.F32 R24, R12, R24, R16 ;  /* 0x000000180c18723c */ /* 0x004fe40000001810 */
[----:B------:R-:W2:Y:S04]  /*71ba0*/  LDL.LU.64 R18, [R1+0x9a70] ;  /* 0x009a700001127983 */ /* 0x000ea80000300a00 */
[----:B------:R-:W2:-:S13]  /*71bb0*/  LDL.LU.64 R16, [R1+0x9a68] ;  /* 0x009a680001107983 */ /* 0x000e9a0000300a00 */
[----:B------:R-:W-:Y:S04]  /*71bc0*/  STL.64 [R1+0x670], R24 ;  /* 0x0006701801007387 */ /* 0x000fe80000100a00 */
[----:B------:R0:W-:Y:S04]  /*71bd0*/  STL.64 [R1+0x678], R26 ;  /* 0x0006781a01007387 */ /* 0x0001e80000100a00 */
[----:B0-----:R-:W2:Y:S04]  /*71be0*/  LDL.LU.64 R26, [R1+0x9a60] ;  /* 0x009a6000011a7983 */ /* 0x001ea80000300a00 */
[----:B------:R-:W3:Y:S01]  /*71bf0*/  LDL.LU R0, [R1+0x19a4] ;  /* 0x0019a40001007983 */ /* 0x000ee20000300800 */
[----:B--2---:R-:W-:Y:S03]  /*71c00*/  HMMA.16816.F32 R24, R12, R26, R16 ;  /* 0x0000001a0c18723c */ /* 0x004fe60000001810 */
[----:B------:R-:W2:Y:S04]  /*71c10*/  LDL.LU.64 R18, [R1+0x9a58] ;  /* 0x009a580001127983 */ /* 0x000ea80000300a00 */
[----:B------:R-:W2:-:S12]  /*71c20*/  LDL.LU.64 R16, [R1+0x9a50] ;  /* 0x009a500001107983 */ /* 0x000e980000300a00 */
        /* <DEDUP_REMOVED lines=9> */
[----:B------:R-:W4:Y:S01]  /*71cc0*/  LDL.LU.64 R24, [R1+0x9a30] ;  /* 0x009a300001187983 */ /* 0x000f220000300a00 */
[C---:B--2---:R-:W-:Y:S08]  /*71cd0*/  HMMA.16816.F32 R16, R12.reuse, R26, R16 ;  /* 0x0000001a0c10723c */ /* 0x044ff00000001810 */
[C---:B----4-:R-:W-:Y:S11]  /*71ce0*/  HMMA.16816.F32 R20, R12.reuse, R24, R20 ;  /* 0x000000180c14723c */ /* 0x050ff60000001814 */
[----:B------:R-:W-:Y:S04]  /*71cf0*/  STL.64 [R1+0x6b0], R16 ;  /* 0x0006b01001007387 */ /* 0x000fe80000100a00 */
[----:B------:R0:W-:Y:S04]  /*71d00*/  STL.64 [R1+0x6b8], R18 ;  /* 0x0006b81201007387 */ /* 0x0001e80000100a00 */
[----:B0-----:R-:W2:Y:S04]  /*71d10*/  LDL.LU.64 R18, [R1+0x9a28] ;  /* 0x009a280001127983 */ /* 0x001ea80000300a00 */
[----:B------:R-:W4:Y:S04]  /*71d20*/  LDL.LU.64 R16, [R1+0x9a20] ;  /* 0x009a200001107983 */ /* 0x000f280000300a00 */
[----:B------:R-:W-:Y:S04]  /*71d30*/  STL.64 [R1+0x6c0], R20 ;  /* 0x0006c01401007387 */ /* 0x000fe80000100a00 */
[----:B------:R0:W-:Y:S04]  /*71d40*/  STL.64 [R1+0x6c8], R22 ;  /* 0x0006c81601007387 */ /* 0x0001e80000100a00 */
[----:B0-----:R-:W2:Y:S04]  /*71d50*/  LDL.LU.64 R22, [R1+0x9a18] ;  /* 0x009a180001167983 */ /* 0x001ea80000300a00 */
[----:B------:R-:W5:Y:S04]  /*71d60*/  LDL.LU.64 R20, [R1+0x9a10] ;  /* 0x009a100001147983 */ /* 0x000f680000300a00 */
[----:B------:R-:W-:Y:S04]  /*71d70*/  STL.64 [R1+0x9958], R26 ;  /* 0x0099581a01007387 */ /* 0x000fe80000100a00 */
[----:B------:R2:W-:Y:S02]  /*71d80*/  STL.64 [R1+0x9950], R24 ;  /* 0x0099501801007387 */ /* 0x0005e40000100a00 */
[----:B--2---:R-:W-:Y:S02]  /*71d90*/  HMMA.16816.F32 R24, R12, R22, R8 ;  /* 0x000000160c18723c */ /* 0x004fe40000001808 */
[----:B------:R-:W2:-:S15]  /*71da0*/  LDL.LU.64 R8, [R1+0x1270] ;  /* 0x0012700001087983 */ /* 0x000e9e0000300a00 */
[----:B------:R-:W-:Y:S02]  /*71db0*/  NOP ;  /* 0x0000000000007918 */ /* 0x000fe40000000000 */
        /* <DEDUP_REMOVED lines=8> */
[----:B------:R0:W-:Y:S04]  /*71e40*/  STL.64 [R1+0x9a00], R8 ;  /* 0x009a000801007387 */ /* 0x0001e80000100a00 */
[----:B0-----:R-:W2:Y:S04]  /*71e50*/  LDL.LU.64 R8, [R1+0x1280] ;  /* 0x0012800001087983 */ /* 0x001ea80000300a00 */
[----:B------:R-:W2:Y:S04]  /*71e60*/  LDL.LU.64 R10, [R1+0x1288] ;  /* 0x00128800010a7983 */ /* 0x000ea80000300a00 */
[----:B------:R-:W5:Y:S04]  /*71e70*/  LDL.LU.64 R4, [R1+0x1250] ;  /* 0x0012500001047983 */ /* 0x000f680000300a00 */
[----:B------:R-:W2:Y:S04]  /*71e80*/  LDL.LU.64 R6, [R1+0x1258] ;  /* 0x0012580001067983 */ /* 0x000ea80000300a00 */
[----:B--2---:R-:W-:Y:S04]  /*71e90*/  STL.64 [R1+0x99e8], R6 ;  /* 0x0099e80601007387 */ /* 0x004fe80000100a00 */
[----:B-----5:R0:W-:Y:S04]  /*71ea0*/  STL.64 [R1+0x99e0], R4 ;  /* 0x0099e00401007387 */ /* 0x0201e80000100a00 */
[----:B0-----:R-:W2:Y:S04]  /*71eb0*/  LDL.LU.64 R4, [R1+0x1260] ;  /* 0x0012600001047983 */ /* 0x001ea80000300a00 */
[----:B------:R-:W2:Y:S04]  /*71ec0*/  LDL.LU.64 R6, [R1+0x1268] ;  /* 0x0012680001067983 */ /* 0x000ea80000300a00 */
[----:B------:R-:W5:Y:S04]  /*71ed0*/  LDL.LU.64 R24, [R1+0xb60] ;  /* 0x000b600001187983 */ /* 0x000f680000300a00 */
[----:B------:R-:W2:Y:S01]  /*71ee0*/  LDL.LU.64 R26, [R1+0xb68] ;  /* 0x000b6800011a7983 */ /* 0x000ea20000300a00 */
[C---:B------:R-:W-:Y:S03]  /*71ef0*/  HMMA.16816.F32 R8, R12.reuse, R18, R8 ;  /* 0x000000120c08723c */ /* 0x040fe60000001808 */
[----:B--2---:R-:W-:Y:S04]  /*71f00*/  STL.64 [R1+0x99c8], R26 ;  /* 0x0099c81a01007387 */ /* 0x004fe80000100a00 */
[----:B-----5:R0:W-:Y:S04]  /*71f10*/  STL.64 [R1+0x99c0], R24 ;  /* 0x0099c01801007387 */ /* 0x0201e80000100a00 */
[----:B0-----:R-:W2:Y:S04]  /*71f20*/  LDL.LU.64 R24, [R1+0x1240] ;  /* 0x0012400001187983 */ /* 0x001ea80000300a00 */
[----:B------:R-:W2:Y:S04]  /*71f30*/  LDL.LU.64 R26, [R1+0x1248] ;  /* 0x00124800011a7983 */ /* 0x000ea80000300a00 */
[----:B------:R0:W-:Y:S04]  /*71f40*/  STL.64 [R1+0x9938], R22 ;  /* 0x0099381601007387 */ /* 0x0001e80000100a00 */
[----:B0-----:R-:W5:Y:S04]  /*71f50*/  LDL.LU R22, [R1+0x19c0] ;  /* 0x0019c00001167983 */ /* 0x001f680000300800 */
[----:B------:R-:W5:Y:S04]  /*71f60*/  LDL.LU R23, [R1+0x19bc] ;  /* 0x0019bc0001177983 */ /* 0x000f680000300800 */
[----:B------:R0:W-:Y:S04]  /*71f70*/  STL.64 [R1+0x9930], R20 ;  /* 0x0099301401007387 */ /* 0x0001e80000100a00 */
[----:B0-----:R-:W2:Y:S04]  /*71f80*/  LDL.LU R20, [R1+0x19b8] ;  /* 0x0019b80001147983 */ /* 0x001ea80000300800 */
[----:B------:R-:W2:Y:S04]  /*71f90*/  LDL.LU R21, [R1+0x19b4] ;  /* 0x0019b40001157983 */ /* 0x000ea80000300800 */
        /* <DEDUP_REMOVED lines=9> */
[----:B------:R-:W2:Y:S04]  /*72030*/  LDL.LU.64 R8, [R1+0x99f0] ;  /* 0x0099f00001087983 */ /* 0x000ea80000300a00 */
[----:B------:R0:W-:Y:S04]  /*72040*/  STL.64 [R1+0x9948], R18 ;  /* 0x0099481201007387 */ /* 0x0001e80000100a00 */
[----:B0-----:R-:W2:Y:S04]  /*72050*/  LDL.LU R18, [R1+0x19b0] ;  /* 0x0019b00001127983 */ /* 0x001ea80000300800 */
[----:B------:R-:W2:Y:S04]  /*72060*/  LDL.LU R19, [R1+0x19ac] ;  /* 0x0019ac0001137983 */ /* 0x000ea80000300800 */
[----:B------:R0:W-:Y:S04]  /*72070*/  STL.64 [R1+0x9940], R16 ;  /* 0x0099401001007387 */ /* 0x0001e80000100a00 */
[----:B0-----:R-:W3:Y:S01]  /*72080*/  LDL.LU R17, [R1+0x19a8] ;  /* 0x0019a80001117983 */ /* 0x001ee20000300800 */
        /* <DEDUP_REMOVED lines=14> */
[----:B0-----:R-:W4:Y:S04]  /*72170*/  LDL.LU.64 R8, [R1+0x1230] ;  /* 0x0012300001087983 */ /* 0x001f280000300a00 */
[----:B------:R-:W4:Y:S01]  /*72180*/  LDL.LU.64 R10, [R1+0x1238] ;  /* 0x00123800010a7983 */ /* 0x000f220000300a00 */
[----:B--2---:R-:W-:-:S15]  /*72190*/  HMMA.16816.F32 R24, R12, R6, R24 ;  /* 0x000000060c18723c */ /* 0x004fde0000001818 */
[----:B------:R-:W-:-:S04]  /*721a0*/  NOP ;  /* 0x0000000000007918 */ /* 0x000fc80000000000 */
[----:B------:R-:W-:Y:S04]  /*721b0*/  STL.64 [R1+0x750], R24 ;  /* 0x0007501801007387 */ /* 0x000fe80000100a00 */
[----:B------:R0:W-:Y:S04]  /*721c0*/  STL.64 [R1+0x758], R26 ;  /* 0x0007581a01007387 */ /* 0x0001e80000100a00 */
[----:B0-----:R-:W2:Y:S04]  /*721d0*/  LDL.LU.64 R26, [R1+0x99c8] ;  /* 0x0099c800011a7983 */ /* 0x001ea80000300a00 */
[----:B------:R-:W2:Y:S01]  /*721e0*/  LDL.LU.64 R24, [R1+0x99c0] ;  /* 0x0099c00001187983 */ /* 0x000ea20000300a00 */
[----:B----4-:R-:W-:Y:S03]  /*721f0*/  HMMA.16816.F32 R8, R12, R4, R8 ;  /* 0x000000040c08723c */ /* 0x010fe60000001808 */
[----:B------:R-:W-:Y:S04]  /*72200*/  STL.64 [R1+0x9918], R6 ;  /* 0x0099180601007387 */ /* 0x000fe80000100a00 */
[----:B------:R-:W-:-:S12]  /*72210*/  STL.64 [R1+0x9910], R4 ;  /* 0x0099100401007387 */ /* 0x000fd80000100a00 */
[----:B------:R-:W-:Y:S04]  /*72220*/  STL.64 [R1+0x770], R8 ;  /* 0x0007700801007387 */ /* 0x000fe80000100a00 */
[----:B------:R2:W-:Y:S02]  /*72230*/  STL.64 [R1+0x778], R10 ;  /* 0x0007780a01007387 */ /* 0x0005e40000100a00 */
[----:B--2---:R-:W-:Y:S02]  /*72240*/  HMMA.16816.F32 R8, R12, R2, R24 ;  /* 0x000000020c08723c */ /* 0x004fe40000001818 */
[----:B------:R-:W2:Y:S04]  /*72250*/  LDL.LU.64 R24, [R1+0x11e0] ;  /* 0x0011e00001187983 */ /* 0x000ea80000300a00 */
[----:B------:R-:W4:-:S13]  /*72260*/  LDL.LU.64 R26, [R1+0x11e8] ;  /* 0x0011e800011a7983 */ /* 0x000f1a0000300a00 */
[----:B------:R-:W-:Y:S04]  /*72270*/  STL.64 [R1+0x760], R8 ;  /* 0x0007600801007387 */ /* 0x000fe80000100a00 */
[----:B------:R-:W-:Y:S04]  /*72280*/  STL.64 [R1+0x768], R10 ;  /* 0x0007680a01007387 */ /* 0x000fe80000100a00 */
[----:B----4-:R0:W-:Y:S04]  /*72290*/  STL.64 [R1+0x9968], R26 ;  /* 0x0099681a01007387 */ /* 0x0101e80000100a00 */
[----:B0-----:R-:W4:Y:S04]  /*722a0*/  LDL R26, [R1] ;  /* 0x00000000011a7983 */ /* 0x001f280000100800 */
[----:B------:R-:W4:Y:S04]  /*722b0*/  LDL R27, [R1+0x4] ;  /* 0x00000400011b7983 */ /* 0x000f280000100800 */
[----:B--2---:R0:W-:Y:S04]  /*722c0*/  STL.64 [R1+0x9960], R24 ;  /* 0x0099601801007387 */ /* 0x0041e80000100a00 */
[----:B0-----:R-:W2:Y:S04]  /*722d0*/  LDL R24, [R1+0x8] ;  /* 0x0000080001187983 */ /* 0x001ea80000100800 */
[----:B------:R-:W2:Y:S01]  /*722e0*/  LDL R25, [R1+0xc] ;  /* 0x00000c0001197983 */ /* 0x000ea20000100800 */
[----:B---3--:R-:W-:-:S02]  /*722f0*/  IMAD R0, R0, 0x100, R17 ;  /* 0x0000010000007824 */ /* 0x008fc400078e0211 */
[----:B------:R-:W-:Y:S01]  /*72300*/  IMAD R4, R19, 0x100, R18 ;  /* 0x0000010013047824 */ /* 0x000fe200078e0212 */
[----:B----4-:R0:W-:Y:S04]  /*72310*/  STL.64 [R1+0x9980], R26 ;  /* 0x0099801a01007387 */ /* 0x0101e80000100a00 */
[----:B0-----:R-:W3:Y:S04]  /*72320*/  LDL R26, [R1+0x10] ;  /* 0x00001000011a7983 */ /* 0x001ee80000100800 */
[----:B------:R-:W3:Y:S04]  /*72330*/  LDL R27, [R1+0x14] ;  /* 0x00001400011b7983 */ /* 0x000ee80000100800 */
[----:B--2---:R0:W-:Y:S04]  /*72340*/  STL.64 [R1+0x9998], R24 ;  /* 0x0099981801007387 */ /* 0x0041e80000100a00 */
[----:B0-----:R-:W2:Y:S04]  /*72350*/  LDL.64 R24, [R1+0x18] ;  /* 0x0000180001187983 */ /* 0x001ea80000100a00 */
[----:B------:R-:W4:Y:S04]  /*72360*/  LDL.LU.64 R16, [R1+0x11d0] ;  /* 0x0011d00001107983 */ /* 0x000f280000300a00 */
[----:B------:R-:W2:Y:S04]  /*72370*/  LDL.LU.64 R18, [R1+0x11d8] ;  /* 0x0011d80001127983 */ /* 0x000ea80000300a00 */
[----:B--2---:R-:W-:Y:S04]  /*72380*/  STL.64 [R1+0x9978], R18 ;  /* 0x0099781201007387 */ /* 0x004fe80000100a00 */
[----:B----4-:R0:W-:Y:S04]  /*72390*/  STL.64 [R1+0x9970], R16 ;  /* 0x0099701001007387 */ /* 0x0101e80000100a00 */
        /* <DEDUP_REMOVED lines=10> */
[----:B------:R-:W-:-:S02]  /*72440*/  IMAD R6, R21, 0x100, R20 ;  /* 0x0000010015067824 */ /* 0x000fc400078e0214 */
[----:B-----5:R-:W-:Y:S02]  /*72450*/  IMAD R5, R23, 0x100, R22 ;  /* 0x0000010017057824 */ /* 0x020fe400078e0216 */
[----:B------:R-:W-:Y:S02]  /*72460*/  IMAD.MOV.U32 R14, RZ, RZ, R6 ;  /* 0x000000ffff0e7224 */ /* 0x000fe400078e0006 */
[----:B------:R-:W-:Y:S01]  /*72470*/  IMAD.MOV.U32 R15, RZ, RZ, R5 ;  /* 0x000000ffff0f7224 */ /* 0x000fe200078e0005 */
[----:B----4-:R-:W-:Y:S04]  /*72480*/  STL.64 [R1+0x99b8], R18 ;  /* 0x0099b81201007387 */ /* 0x010fe80000100a00 */
[----:B--2---:R0:W-:Y:S04]  /*72490*/  STL.64 [R1+0x99b0], R16 ;  /* 0x0099b01001007387 */ /* 0x0041e80000100a00 */
[----:B0-----:R-:W2:Y:S04]  /*724a0*/  LDL.LU.64 R16, [R1+0x1220] ;  /* 0x0012200001107983 */ /* 0x001ea80000300a00 */
[----:B------:R-:W2:Y:S01]  /*724b0*/  LDL.LU.64 R18, [R1+0x1228] ;  /* 0x0012280001127983 */ /* 0x000ea20000300a00 */
[----:B------:R-:W-:-:S02]  /*724c0*/  F2FP.F16.E5M2.UNPACK_B R12, R0 ;  /* 0x00000000ff0c723e */ /* 0x000fc400020004ff */
[----:B------:R-:W-:Y:S01]  /*724d0*/  F2FP.F16.E5M2.UNPACK_B R13, R4 ;  /* 0x00000004ff0d723e */ /* 0x000fe200020004ff */
[----:B------:R-:W4:Y:S01]  /*724e0*/  LDL.LU.64 R20, [R1+0x11c0] ;  /* 0x0011c00001147983 */ /* 0x000f220000300a00 */
[----:B------:R-:W-:Y:S02]  /*724f0*/  F2FP.F16.E5M2.UNPACK_B R14, R14 ;  /* 0x0000000eff0e723e */ /* 0x000fe400020004ff */
[----:B------:R-:W-:Y:S01]  /*72500*/  F2FP.F16.E5M2.UNPACK_B R15, R15 ;  /* 0x0000000fff0f723e */ /* 0x000fe200020004ff */
[----:B------:R-:W4:Y:S04]  /*72510*/  LDL.LU.64 R22, [R1+0x11c8] ;  /* 0x0011c80001167983 */ /* 0x000f280000300a00 */
[----:B------:R-:W5:Y:S04]  /*72520*/  LDL.LU.64 R8, [R1+0x11b0] ;  /* 0x0011b00001087983 */ /* 0x000f680000300a00 */
[----:B------:R-:W5:Y:S04]  /*72530*/  LDL.LU.64 R10, [R1+0x11b8] ;  /* 0x0011b800010a7983 */ /* 0x000f680000300a00 */
[----:B------:R-:W-:Y:S04]  /*72540*/  STL [R1+0x98f8], R3 ;  /* 0x0098f80301007387 */ /* 0x000fe80000100800 */
[----:B------:R-:W3:Y:S04]  /*72550*/  LDL.LU.64 R4, [R1+0x11a0] ;  /* 0x0011a00001047983 */ /* 0x000ee80000300a00 */
[----:B------:R-:W3:Y:S01]  /*72560*/  LDL.LU.64 R6, [R1+0x11a8] ;  /* 0x0011a80001067983 */ /* 0x000ee20000300a00 */
[----:B--2---:R-:W-:-:S15]  /*72570*/  HMMA.16816.F32 R16, R12, R24, R16 ;  /* 0x000000180c10723c */ /* 0x004fde0000001810 */
[----:B------:R-:W-:-:S04]  /*72580*/  NOP ;  /* 0x0000000000007918 */ /* 0x000fc80000000000 */
[----:B------:R-:W-:Y:S04]  /*72590*/  STL.64 [R1+0x780], R16 ;  /* 0x0007801001007387 */ /* 0x000fe80000100a00 */
[----:B------:R0:W-:Y:S04]  /*725a0*/  STL.64 [R1+0x788], R18 ;  /* 0x0007881201007387 */ /* 0x0001e80000100a00 */
[----:B0-----:R-:W3:Y:S04]  /*725b0*/  LDL.LU.64 R18, [R1+0x99b8] ;  /* 0x0099b80001127983 */ /* 0x001ee80000300a00 */
[----:B------:R-:W3:Y:S01]  /*725c0*/  LDL.LU.64 R16, [R1+0x99b0] ;  /* 0x0099b00001107983 */ /* 0x000ee20000300a00 */
[----:B------:R-:W-:-:S02]  /*725d0*/  IMAD.MOV.U32 R3, RZ, RZ, R24 ;  /* 0x000000ffff037224 */ /* 0x000fc400078e0018 */
[----:B------:R-:W-:Y:S02]  /*725e0*/  IMAD.MOV.U32 R0, RZ, RZ, R25 ;  /* 0x000000ffff007224 */ /* 0x000fe400078e0019 */
[----:B---3--:R-:W-:Y:S01]  /*725f0*/  HMMA.16816.F32 R24, R12, R26, R16 ;  /* 0x0000001a0c18723c */ /* 0x008fe20000001810 */
[----:B------:R-:W2:Y:S04]  /*72600*/  LDL.LU.64 R18, [R1+0x99a8] ;  /* 0x0099a80001127983 */ /* 0x000ea80000300a00 */
[----:B------:R-:W2:-:S14]  /*72610*/  LDL.LU.64 R16, [R1+0x99a0] ;  /* 0x0099a00001107983 */ /* 0x000e9c0000300a00 */
        /* <DEDUP_REMOVED lines=27> */
[----:B------:R-:W3:Y:S04]  /*727d0*/  LDL.LU.64 R16, [R1+0x9940] ;  /* 0x0099400001107983 */ /* 0x000ee80000300a00 */
[----:B------:R-:W-:Y:S04]  /*727e0*/  STL.64 [R1+0x810], R20 ;  /* 0x0008101401007387 */ /* 0x000fe80000100a00 */
[----:B------:R0:W-:Y:S04]  /*727f0*/  STL.64 [R1+0x818], R22 ;  /* 0x0008181601007387 */ /* 0x0001e80000100a00 */
[----:B0-----:R-:W5:Y:S04]  /*72800*/  LDL.LU.64 R22, [R1+0x9938] ;  /* 0x0099380001167983 */ /* 0x001f680000300a00 */
[----:B------:R-:W4:Y:S04]  /*72810*/  LDL.LU.64 R20, [R1+0x9930] ;  /* 0x0099300001147983 */ /* 0x000f280000300a00 */
[----:B------:R-:W-:Y:S04]  /*72820*/  STL.64 [R1+0x98d0], R26 ;  /* 0x0098d01a01007387 */ /* 0x000fe80000100a00 */
[----:B------:R5:W-:Y:S02]  /*72830*/  STL.64 [R1+0x98c8], R24 ;  /* 0x0098c81801007387 */ /* 0x000be40000100a00 */
[C---:B-----5:R-:W-:Y:S02]  /*72840*/  HMMA.16816.F32 R24, R12.reuse, R22, R8 ;  /* 0x000000160c18723c */ /* 0x060fe40000001808 */
[----:B------:R-:W2:Y:S04]  /*72850*/  LDL.LU.64 R8, [R1+0x1190] ;  /* 0x0011900001087983 */ /* 0x000ea80000300a00 */
[----:B------:R-:W2:Y:S02]  /*72860*/  LDL.LU.64 R10, [R1+0x1198] ;  /* 0x00119800010a7983 */ /* 0x000ea40000300a00 */
[----:B----4-:R-:W-:Y:S11]  /*72870*/  HMMA.16816.F32 R4, R12, R20, R4 ;  /* 0x000000140c04723c */ /* 0x010ff60000001804 */
[----:B------:R0:W-:Y:S04]  /*72880*/  STL.64 [R1+0x820], R24 ;  /* 0x0008201801007387 */ /* 0x0001e80000100a00 */
[----:B------:R-:W-:Y:S04]  /*72890*/  STL.64 [R1+0x828], R26 ;  /* 0x0008281a01007387 */ /* 0x000fe80000100a00 */
[----:B------:R1:W-:Y:S04]  /*728a0*/  STL.64 [R1+0x840], R4 ;  /* 0x0008400401007387 */ /* 0x0003e80000100a00 */
[----:B------:R4:W-:Y:S01]  /*728b0*/  STL.64 [R1+0x848], R6 ;  /* 0x0008480601007387 */ /* 0x0009e20000100a00 */
[----:B0-----:R-:W-:-:S02]  /*728c0*/  IMAD.MOV.U32 R24, RZ, RZ, R3 ;  /* 0x000000ffff187224 */ /* 0x001fc400078e0003 */
[----:B------:R-:W-:Y:S01]  /*728d0*/  IMAD.MOV.U32 R25, RZ, RZ, R0 ;  /* 0x000000ffff197224 */ /* 0x000fe200078e0000 */
[----:B-1----:R-:W5:Y:S04]  /*728e0*/  LDL.LU.64 R4, [R1+0x1170] ;  /* 0x0011700001047983 */ /* 0x002f680000300a00 */
[----:B----4-:R-:W5:Y:S04]  /*728f0*/  LDL.LU.64 R6, [R1+0x1178] ;  /* 0x0011780001067983 */ /* 0x010f680000300a00 */
[----:B------:R-:W4:Y:S04]  /*72900*/  LDL.LU R3, [R1+0x19c8] ;  /* 0x0019c80001037983 */ /* 0x000f280000300800 */
[----:B------:R-:W4:Y:S04]  /*72910*/  LDL.LU R0, [R1+0x19c4] ;  /* 0x0019c40001007983 */ /* 0x000f280000300800 */
[----:B------:R-:W3:Y:S01]  /*72920*/  LDL.64 R26, [R1+0x10] ;  /* 0x00001000011a7983 */ /* 0x000ee20000100a00 */
[C---:B--2---:R-:W-:Y:S03]  /*72930*/  HMMA.16816.F32 R8, R12.reuse, R18, R8 ;  /* 0x000000120c08723c */ /* 0x044fe60000001808 */
[----:B---3--:R-:W-:Y:S04]  /*72940*/  STL.64 [R1+0x98f0], R26 ;  /* 0x0098f01a01007387 */ /* 0x008fe80000100a00 */
[----:B------:R0:W-:Y:S04]  /*72950*/  STL.64 [R1+0x98e8], R24 ;  /* 0x0098e81801007387 */ /* 0x0001e80000100a00 */
[----:B0-----:R-:W2:Y:S04]  /*72960*/  LDL.LU.64 R24, [R1+0x1160] ;  /* 0x0011600001187983 */ /* 0x001ea80000300a00 */
[----:B------:R-:W2:Y:S04]  /*72970*/  LDL.LU.64 R26, [R1+0x1168] ;  /* 0x00116800011a7983 */ /* 0x000ea80000300a00 */
[----:B------:R-:W-:Y:S04]  /*72980*/  STL.64 [R1+0x98b0], R22 ;  /* 0x0098b01601007387 */ /* 0x000fe80000100a00 */
[----:B------:R0:W-:Y:S04]  /*72990*/  STL.64 [R1+0x98a8], R20 ;  /* 0x0098a81401007387 */ /* 0x0001e80000100a00 */
[----:B0-----:R-:W3:Y:S04]  /*729a0*/  LDL.LU.64 R20, [R1+0x1180] ;  /* 0x0011800001147983 */ /* 0x001ee80000300a00 */
[----:B------:R-:W3:Y:S04]  /*729b0*/  LDL.LU.64 R22, [R1+0x1188] ;  /* 0x0011880001167983 */ /* 0x000ee80000300a00 */
[----:B------:R-:W-:Y:S04]  /*729c0*/  STL.64 [R1+0x850], R8 ;  /* 0x0008500801007387 */ /* 0x000fe80000100a00 */
[----:B------:R0:W-:Y:S04]  /*729d0*/  STL.64 [R1+0x858], R10 ;  /* 0x0008580a01007387 */ /* 0x0001e80000100a00 */
[----:B0-----:R-:W5:Y:S04]  /*729e0*/  LDL.LU.64 R10, [R1+0x9928] ;  /* 0x00992800010a7983 */ /* 0x001f680000300a00 */
[----:B------:R-:W2:Y:S01]  /*729f0*/  LDL.LU.64 R8, [R1+0x9920] ;  /* 0x0099200001087983 */ /* 0x000ea20000300a00 */
[C---:B---3--:R-:W-:Y:S08]  /*72a00*/  HMMA.16816.F32 R20, R12.reuse, R16, R20 ;  /* 0x000000100c14723c */ /* 0x048ff00000001814 */
[C---:B-----5:R-:W-:Y:S11]  /*72a10*/  HMMA.16816.F32 R4, R12.reuse, R10, R4 ;  /* 0x0000000a0c04723c */ /* 0x060ff60000001804 */
[----:B------:R0:W-:Y:S01]  /*72a20*/  STL.64 [R1+0x870], R20 ;  /* 0x0008701401007387 */ /* 0x0001e20000100a00 */
[C---:B--2---:R-:W-:Y:S03]  /*72a30*/  HMMA.16816.F32 R24, R12.reuse, R8, R24 ;  /* 0x000000080c18723c */ /* 0x044fe60000001818 */
[----:B------:R1:W-:Y:S04]  /*72a40*/  STL.64 [R1+0x878], R22 ;  /* 0x0008781601007387 */ /* 0x0003e80000100a00 */
[----:B0-----:R-:W2:Y:S04]  /*72a50*/  LDL.LU.64 R20, [R1+0x1150] ;  /* 0x0011500001147983 */ /* 0x001ea80000300a00 */
[----:B-1----:R-:W2:Y:S04]  /*72a60*/  LDL.LU.64 R22, [R1+0x1158] ;  /* 0x0011580001167983 */ /* 0x002ea80000300a00 */
[----:B------:R-:W-:Y:S04]  /*72a70*/  STL.64 [R1+0x98a0], R18 ;  /* 0x0098a01201007387 */ /* 0x000fe80000100a00 */
[----:B------:R0:W-:Y:S04]  /*72a80*/  STL.64 [R1+0x9898], R16 ;  /* 0x0098981001007387 */ /* 0x0001e80000100a00 */
[----:B0-----:R-:W3:Y:S04]  /*72a90*/  LDL.LU R17, [R1+0x19d4] ;  /* 0x0019d40001117983 */ /* 0x001ee80000300800 */
[----:B------:R-:W5:Y:S04]  /*72aa0*/  LDL.LU R16, [R1+0x19dc] ;  /* 0x0019dc0001107983 */ /* 0x000f680000300800 */
[----:B------:R-:W-:Y:S04]  /*72ab0*/  STL.64 [R1+0x880], R4 ;  /* 0x0008800401007387 */ /* 0x000fe80000100a00 */
[----:B------:R0:W-:Y:S04]  /*72ac0*/  STL.64 [R1+0x888], R6 ;  /* 0x0008880601007387 */ /* 0x0001e80000100a00 */
[----:B0-----:R-:W2:Y:S04]  /*72ad0*/  LDL.LU.64 R6, [R1+0x9918] ;  /* 0x0099180001067983 */ /* 0x001ea80000300a00 */
[----:B------:R-:W2:Y:S04]  /*72ae0*/  LDL.LU.64 R4, [R1+0x9910] ;  /* 0x0099100001047983 */ /* 0x000ea80000300a00 */
[----:B------:R0:W-:Y:S04]  /*72af0*/  STL.64 [R1+0x8a0], R24 ;  /* 0x0008a01801007387 */ /* 0x0001e80000100a00 */
[----:B------:R1:W-:Y:S04]  /*72b00*/  STL.64 [R1+0x8a8], R26 ;  /* 0x0008a81a01007387 */ /* 0x0003e80000100a00 */
[----:B0-----:R-:W2:Y:S04]  /*72b10*/  LDL.LU.64 R24, [R1+0xa60] ;  /* 0x000a600001187983 */ /* 0x001ea80000300a00 */
[----:B-1----:R-:W2:Y:S04]  /*72b20*/  LDL.LU.64 R26, [R1+0xa68] ;  /* 0x000a6800011a7983 */ /* 0x002ea80000300a00 */
[----:B--2---:R-:W-:Y:S04]  /*72b30*/  STL.64 [R1+0x9908], R26 ;  /* 0x0099081a01007387 */ /* 0x004fe80000100a00 */
[----:B------:R0:W-:Y:S04]  /*72b40*/  STL.64 [R1+0x9900], R24 ;  /* 0x0099001801007387 */ /* 0x0001e80000100a00 */
[----:B0-----:R-:W2:Y:S04]  /*72b50*/  LDL.LU.64 R24, [R1+0x1140] ;  /* 0x0011400001187983 */ /* 0x001ea80000300a00 */
[----:B------:R-:W2:Y:S04]  /*72b60*/  LDL.LU.64 R26, [R1+0x1148] ;  /* 0x00114800011a7983 */ /* 0x000ea80000300a00 */
[----:B------:R-:W3:Y:S04]  /*72b70*/  LDL.64 R18, [R1+0x8] ;  /* 0x0000080001127983 */ /* 0x000ee80000100a00 */
[----:B------:R-:W-:Y:S04]  /*72b80*/  STL [R1+0x9880], R8 ;  /* 0x0098800801007387 */ /* 0x000fe80000100800 */
[----:B------:R-:W-:Y:S04]  /*72b90*/  STL [R1+0x987c], R9 ;  /* 0x00987c0901007387 */ /* 0x000fe80000100800 */
[----:B------:R0:W-:Y:S02]  /*72ba0*/  STL.64 [R1+0x98d8], R10 ;  /* 0x0098d80a01007387 */ /* 0x0001e40000100a00 */
[----:B0-----:R-:W-:Y:S02]  /*72bb0*/  HMMA.16816.F32 R8, R12, R6, R20 ;  /* 0x000000060c08723c */ /* 0x001fe40000001814 */
[----:B------:R-:W3:Y:S04]  /*72bc0*/  LDL.LU.64 R20, [R1+0x1130] ;  /* 0x0011300001147983 */ /* 0x000ee80000300a00 */
[----:B------:R-:W3:-:S13]  /*72bd0*/  LDL.LU.64 R22, [R1+0x1138] ;  /* 0x0011380001167983 */ /* 0x000eda0000300a00 */
[----:B------:R0:W-:Y:S04]  /*72be0*/  STL.64 [R1+0x8b0], R8 ;  /* 0x0008b00801007387 */ /* 0x0001e80000100a00 */
[----:B------:R1:W-:Y:S04]  /*72bf0*/  STL.64 [R1+0x8b8], R10 ;  /* 0x0008b80a01007387 */ /* 0x0003e80000100a00 */
[----:B0-----:R-:W3:Y:S04]  /*72c00*/  LDL.LU.64 R8, [R1+0x1120] ;  /* 0x0011200001087983 */ /* 0x001ee80000300a00 */
[----:B-1----:R-:W3:Y:S04]  /*72c10*/  LDL.LU.64 R10, [R1+0x1128] ;  /* 0x00112800010a7983 */ /* 0x002ee80000300a00 */
[----:B------:R0:W-:Y:S01]  /*72c20*/  STL [R1+0x9878], R6 ;  /* 0x0098780601007387 */ /* 0x0001e20000100800 */
[----:B----4-:R-:W-:-:S03]  /*72c30*/  IMAD R0, R0, 0x100, R3 ;  /* 0x0000010000007824 */ /* 0x010fc600078e0203 */
[----:B0-----:R-:W5:Y:S04]  /*72c40*/  LDL.LU R6, [R1+0x19e0] ;  /* 0x0019e00001067983 */ /* 0x001f680000300800 */
[----:B------:R0:W-:Y:S04]  /*72c50*/  STL [R1+0x9874], R7 ;  /* 0x0098740701007387 */ /* 0x0001e80000100800 */
[----:B0-----:R-:W3:Y:S01]  /*72c60*/  LDL.LU R7, [R1+0x19d8] ;  /* 0x0019d80001077983 */ /* 0x001ee20000300800 */
[----:B--2---:R-:W-:-:S15]  /*72c70*/  HMMA.16816.F32 R24, R12, R4, R24 ;  /* 0x000000040c18723c */ /* 0x004fde0000001818 */
[----:B------:R-:W-:-:S04]  /*72c80*/  NOP ;  /* 0x0000000000007918 */ /* 0x000fc80000000000 */
[----:B------:R-:W-:Y:S04]  /*72c90*/  STL.64 [R1+0x8e0], R24 ;  /* 0x0008e01801007387 */ /* 0x000fe80000100a00 */
[----:B------:R0:W-:Y:S04]  /*72ca0*/  STL.64 [R1+0x8e8], R26 ;  /* 0x0008e81a01007387 */ /* 0x0001e80000100a00 */
[----:B0-----:R-:W2:Y:S04]  /*72cb0*/  LDL.LU.64 R26, [R1+0x9908] ;  /* 0x00990800011a7983 */ /* 0x001ea80000300a00 */
[----:B------:R-:W2:Y:S04]  /*72cc0*/  LDL.LU.64 R24, [R1+0x9900] ;  /* 0x0099000001187983 */ /* 0x000ea80000300a00 */
[----:B------:R0:W-:Y:S04]  /*72cd0*/  STL.64 [R1+0x98e0], R4 ;  /* 0x0098e00401007387 */ /* 0x0001e80000100a00 */
[----:B0-----:R-:W4:Y:S04]  /*72ce0*/  LDL.LU R4, [R1+0x19d0] ;  /* 0x0019d00001047983 */ /* 0x001f280000300800 */
[----:B------:R-:W4:Y:S04]  /*72cf0*/  LDL.LU R5, [R1+0x19cc] ;  /* 0x0019cc0001057983 */ /* 0x000f280000300800 */
[----:B------:R-:W2:Y:S02]  /*72d00*/  LDL.LU R3, [R1+0x98f8] ;  /* 0x0098f80001037983 */ /* 0x000ea40000300800 */
[----:B--2---:R-:W-:Y:S02]  /*72d10*/  HMMA.16816.F32 R12, R12, R2, R24 ;  /* 0x000000020c0c723c */ /* 0x004fe40000001818 */
[----:B------:R-:W2:Y:S04]  /*72d20*/  LDL.LU.64 R26, [R1+0x98f0] ;  /* 0x0098f000011a7983 */ /* 0x000ea80000300a00 */
[----:B------:R-:W2:Y:S01]  /*72d30*/  LDL.LU.64 R24, [R1+0x98e8] ;  /* 0x0098e80001187983 */ /* 0x000ea20000300a00 */
[----:B----4-:R-:W-:-:S02]  /*72d40*/  IMAD R4, R5, 0x100, R4 ;  /* 0x0000010005047824 */ /* 0x010fc400078e0204 */
[----:B---3--:R-:W-:Y:S01]  /*72d50*/  IMAD R17, R17, 0x100, R7 ;  /* 0x0000010011117824 */ /* 0x008fe200078e0207 */
[----:B------:R-:W-:Y:S01]  /*72d60*/  STL [R1+0x9870], R2 ;  /* 0x0098700201007387 */ /* 0x000fe20000100800 */
[----:B-----5:R-:W-:-:S03]  /*72d70*/  IMAD R16, R16, 0x100, R6 ;  /* 0x0000010010107824 */ /* 0x020fc600078e0206 */
[----:B------:R-:W-:Y:S05]  /*72d80*/  STL [R1+0x986c], R3 ;  /* 0x00986c0301007387 */ /* 0x000fea0000100800 */
[----:B------:R0:W-:Y:S04]  /*72d90*/  STL.64 [R1+0x8d0], R12 ;  /* 0x0008d00c01007387 */ /* 0x0001e80000100a00 */
[----:B------:R1:W-:Y:S01]  /*72da0*/  STL.64 [R1+0x8d8], R14 ;  /* 0x0008d80e01007387 */ /* 0x0003e20000100a00 */
[----:B0-----:R-:W-:-:S02]  /*72db0*/  F2FP.F16.E5M2.UNPACK_B R12, R0 ;  /* 0x00000000ff0c723e */ /* 0x001fc400020004ff */
[----:B------:R-:W-:Y:S02]  /*72dc0*/  F2FP.F16.E5M2.UNPACK_B R13, R4 ;  /* 0x00000004ff0d723e */ /* 0x000fe400020004ff */
[----:B-1----:R-:W-:Y:S01]  /*72dd0*/  F2FP.F16.E5M2.UNPACK_B R14, R17 ;  /* 0x00000011ff0e723e */ /* 0x002fe200020004ff */
[----:B------:R-:W3:Y:S01]  /*72de0*/  LDL.LU.64 R4, [R1+0x1110] ;  /* 0x0011100001047983 */ /* 0x000ee20000300a00 */
[----:B------:R-:W-:-:S03]  /*72df0*/  F2FP.F16.E5M2.UNPACK_B R15, R16 ;  /* 0x00000010ff0f723e */ /* 0x000fc600020004ff */
[----:B------:R-:W3:Y:S04]  /*72e00*/  LDL.LU.64 R6, [R1+0x1118] ;  /* 0x0011180001067983 */ /* 0x000ee80000300a00 */
        /* <DEDUP_REMOVED lines=624> */
[----:B------:R-:W3:Y:S01]  /*75510*/  LDL.LU.64 R24, [R1+0x9610] ;  /* 0x0096100001187983 */ /* 0x000ee20000300a00 */
[----:B-----5:R-:W-:-:S02]  /*75520*/  IMAD R0, R0, 0x100, R11 ;  /* 0x0000010000007824 */ /* 0x020fc400078e020b */
[----:B------:R-:W-:Y:S01]  /*75530*/  HMMA.16816.F32 R8, R12, R2, R16 ;  /* 0x000000020c08723c */ /* 0x000fe20000001810 */
[----:B------:R-:W-:Y:S04]  /*75540*/  STL.64 [R1+0x9550], R6 ;  /* 0x0095500601007387 */ /* 0x000fe80000100a00 */
[----:B------:R2:W-:Y:S02]  /*75550*/  STL.64 [R1+0x9548], R4 ;  /* 0x0095480401007387 */ /* 0x0005e40000100a00 */
[----:B--2---:R-:W-:Y:S02]  /*75560*/  IMAD R4, R21, 0x100, R20 ;  /* 0x0000010015047824 */ /* 0x004fe400078e0214 */
[----:B----4-:R-:W-:Y:S02]  /*75570*/  IMAD R20, R27, 0x100, R26 ;  /* 0x000001001b147824 */ /* 0x010fe400078e021a */
[----:B---3--:R-:W-:-:S02]  /*75580*/  IMAD R21, R25, 0x100, R24 ;  /* 0x0000010019157824 */ /* 0x008fc400078e0218 */
[----:B------:R-:W2:Y:S06]  /*75590*/  LDL.LU.64 R24, [R1+0xeb0] ;  /* 0x000eb00001187983 */ /* 0x000eac0000300a00 */
[----:B------:R-:W-:Y:S04]  /*755a0*/  STL.64 [R1+0xe60], R8 ;  /* 0x000e600801007387 */ /* 0x000fe80000100a00 */
[----:B------:R-:W-:Y:S04]  /*755b0*/  STL.64 [R1+0xe68], R10 ;  /* 0x000e680a01007387 */ /* 0x000fe80000100a00 */
        /* <DEDUP_REMOVED lines=9> */
[----:B------:R-:W-:Y:S01]  /*75650*/  IMAD.MOV.U32 R15, RZ, RZ, R4 ;  /* 0x000000ffff0f7224 */ /* 0x000fe200078e0004 */
        /* <DEDUP_REMOVED lines=10> */
[----:B------:R-:W4:Y:S04]  /*75700*/  LDL.LU.64 R8, [R1+0xed0] ;  /* 0x000ed00001087983 */ /* 0x000f280000300a00 */
[----:B------:R-:W4:Y:S04]  /*75710*/  LDL.LU.64 R10, [R1+0xed8] ;  /* 0x000ed800010a7983 */ /* 0x000f280000300a00 */
[----:B------:R-:W5:Y:S04]  /*75720*/  LDL.LU.64 R4, [R1+0xee0] ;  /* 0x000ee00001047983 */ /* 0x000f680000300a00 */
[----:B------:R-:W5:Y:S04]  /*75730*/  LDL.LU.64 R6, [R1+0xee8] ;  /* 0x000ee80001067983 */ /* 0x000f680000300a00 */
[----:B------:R-:W-:Y:S04]  /*75740*/  STL [R1+0x953c], R2 ;  /* 0x00953c0201007387 */ /* 0x000fe80000100800 */
[----:B------:R-:W-:Y:S01]  /*75750*/  STL [R1+0x9538], R3 ;  /* 0x0095380301007387 */ /* 0x000fe20000100800 */
        /* <DEDUP_REMOVED lines=15> */
[----:B------:R0:W-:Y:S04]  /*75850*/  STL [R1+0x9544], R2 ;  /* 0x0095440201007387 */ /* 0x0001e80000100800 */
[----:B------:R1:W-:Y:S01]  /*75860*/  STL [R1+0x9540], R3 ;  /* 0x0095400301007387 */ /* 0x0003e20000100800 */
[----:B--2---:R-:W-:Y:S03]  /*75870*/  HMMA.16816.F32 R20, R12, R22, R24 ;  /* 0x000000160c14723c */ /* 0x004fe60000001818 */
[----:B------:R-:W2:Y:S04]  /*75880*/  LDL.LU.64 R26, [R1+0x95d8] ;  /* 0x0095d800011a7983 */ /* 0x000ea80000300a00 */
[----:B------:R-:W2:Y:S01]  /*75890*/  LDL.LU.64 R24, [R1+0x95d0] ;  /* 0x0095d00001187983 */ /* 0x000ea20000300a00 */
[----:B0-----:R-:W-:-:S02]  /*758a0*/  IMAD.MOV.U32 R2, RZ, RZ, R28 ;  /* 0x000000ffff027224 */ /* 0x001fc400078e001c */
[----:B-1----:R-:W-:-:S09]  /*758b0*/  IMAD.MOV.U32 R3, RZ, RZ, R29 ;  /* 0x000000ffff037224 */ /* 0x002fd200078e001d */
        /* <DEDUP_REMOVED lines=13> */
[----:B---3--:R-:W-:-:S15]  /*75990*/  HMMA.16816.F32 R16, R12, R28, R16 ;  /* 0x0000001c0c10723c */ /* 0x008fde0000001810 */
[----:B------:R-:W-:-:S04]  /*759a0*/  NOP ;  /* 0x0000000000007918 */ /* 0x000fc80000000000 */
[----:B------:R0:W-:Y:S04]  /*759b0*/  STL.64 [R1+0xec0], R16 ;  /* 0x000ec01001007387 */ /* 0x0001e80000100a00 */
[----:B------:R1:W-:Y:S04]  /*759c0*/  STL.64 [R1+0xec8], R18 ;  /* 0x000ec81201007387 */ /* 0x0003e80000100a00 */
[----:B0-----:R-:W2:Y:S04]  /*759d0*/  LDL.LU.64 R16, [R1+0xf00] ;  /* 0x000f000001107983 */ /* 0x001ea80000300a00 */
[----:B------:R-:W-:Y:S04]  /*759e0*/  STL.64 [R1+0xed0], R8 ;  /* 0x000ed00801007387 */ /* 0x000fe80000100a00 */
[----:B------:R-:W-:Y:S04]  /*759f0*/  STL.64 [R1+0xed8], R10 ;  /* 0x000ed80a01007387 */ /* 0x000fe80000100a00 */
[----:B-1----:R-:W3:Y:S01]  /*75a00*/  LDL.LU.64 R18, [R1+0xf08] ;  /* 0x000f080001127983 */ /* 0x002ee20000300a00 */
[----:B-----5:R-:W-:-:S15]  /*75a10*/  HMMA.16816.F32 R4, R12, R24, R4 ;  /* 0x000000180c04723c */ /* 0x020fde0000001804 */
[----:B------:R-:W-:-:S04]  /*75a20*/  NOP ;  /* 0x0000000000007918 */ /* 0x000fc80000000000 */
[----:B------:R-:W-:Y:S04]  /*75a30*/  STL.64 [R1+0xee0], R4 ;  /* 0x000ee00401007387 */ /* 0x000fe80000100a00 */
[----:B------:R-:W-:Y:S04]  /*75a40*/  STL.64 [R1+0xee8], R6 ;  /* 0x000ee80601007387 */ /* 0x000fe80000100a00 */
[----:B---3--:R-:W-:Y:S04]  /*75a50*/  STL.64 [R1+0x95a0], R18 ;  /* 0x0095a01201007387 */ /* 0x008fe80000100a00 */
[----:B--2---:R0:W-:Y:S04]  /*75a60*/  STL.64 [R1+0x9598], R16 ;  /* 0x0095981001007387 */ /* 0x0041e80000100a00 */
        /* <DEDUP_REMOVED lines=8> */
[----:B------:R-:W4:Y:S04]  /*75af0*/  LDL.LU.64 R4, [R1+0xf40] ;  /* 0x000f400001047983 */ /* 0x000f280000300a00 */
[----:B------:R-:W5:Y:S01]  /*75b00*/  LDL.LU.64 R6, [R1+0xf48] ;  /* 0x000f480001067983 */ /* 0x000f620000300a00 */
[C---:B--2---:R-:W-:Y:S03]  /*75b10*/  HMMA.16816.F32 R16, R12.reuse, R22, R16 ;  /* 0x000000160c10723c */ /* 0x044fe60000001810 */
[----:B-----5:R-:W-:Y:S04]  /*75b20*/  STL.64 [R1+0x9560], R6 ;  /* 0x0095600601007387 */ /* 0x020fe80000100a00 */
[----:B----4-:R0:W-:Y:S04]  /*75b30*/  STL.64 [R1+0x9558], R4 ;  /* 0x0095580401007387 */ /* 0x0101e80000100a00 */
[----:B0-----:R-:W2:Y:S04]  /*75b40*/  LDL.LU.64 R4, [R1+0xf30] ;  /* 0x000f300001047983 */ /* 0x001ea80000300a00 */
[----:B------:R-:W2:Y:S04]  /*75b50*/  LDL.LU.64 R6, [R1+0xf38] ;  /* 0x000f380001067983 */ /* 0x000ea80000300a00 */
[----:B------:R0:W-:Y:S04]  /*75b60*/  STL.64 [R1+0x94c8], R26 ;  /* 0x0094c81a01007387 */ /* 0x0001e80000100a00 */
[----:B0-----:R-:W4:Y:S04]  /*75b70*/  LDL.LU R26, [R1+0x1aa0] ;  /* 0x001aa000011a7983 */ /* 0x001f280000300800 */
[----:B------:R-:W4:Y:S04]  /*75b80*/  LDL.LU R27, [R1+0x1a9c] ;  /* 0x001a9c00011b7983 */ /* 0x000f280000300800 */
[----:B------:R0:W-:Y:S04]  /*75b90*/  STL.64 [R1+0x94c0], R24 ;  /* 0x0094c01801007387 */ /* 0x0001e80000100a00 */
[----:B0-----:R-:W5:Y:S04]  /*75ba0*/  LDL.LU R24, [R1+0x1a98] ;  /* 0x001a980001187983 */ /* 0x001f680000300800 */
[----:B------:R-:W5:Y:S04]  /*75bb0*/  LDL.LU R25, [R1+0x1a94] ;  /* 0x001a940001197983 */ /* 0x000f680000300800 */
        /* <DEDUP_REMOVED lines=8> */
[----:B0-----:R-:W3:Y:S04]  /*75c40*/  LDL.LU.64 R18, [R1+0x9590] ;  /* 0x0095900001127983 */ /* 0x001ee80000300a00 */
[----:B------:R-:W2:Y:S04]  /*75c50*/  LDL.LU.64 R16, [R1+0x9588] ;  /* 0x0095880001107983 */ /* 0x000ea80000300a00 */
[----:B------:R0:W-:Y:S04]  /*75c60*/  STL.64 [R1+0x94a8], R22 ;  /* 0x0094a81601007387 */ /* 0x0001e80000100a00 */
[----:B0-----:R-:W2:Y:S04]  /*75c70*/  LDL.LU R22, [R1+0x1a90] ;  /* 0x001a900001167983 */ /* 0x001ea80000300800 */
[----:B------:R-:W2:Y:S04]  /*75c80*/  LDL.LU R23, [R1+0x1a8c] ;  /* 0x001a8c0001177983 */ /* 0x000ea80000300800 */
[----:B------:R0:W-:Y:S04]  /*75c90*/  STL.64 [R1+0x94a0], R20 ;  /* 0x0094a01401007387 */ /* 0x0001e80000100a00 */
[----:B0-----:R-:W2:Y:S01]  /*75ca0*/  LDL.LU R21, [R1+0x1a88] ;  /* 0x001a880001157983 */ /* 0x001ea20000300800 */
[----:B---3--:R-:W-:-:S15]  /*75cb0*/  HMMA.16816.F32 R8, R12, R18, R8 ;  /* 0x000000120c08723c */ /* 0x008fde0000001808 */
        /* <DEDUP_REMOVED lines=10> */
[----:B------:R-:W3:Y:S04]  /*75d60*/  LDL.LU.64 R8, [R1+0x9568] ;  /* 0x0095680001087983 */ /* 0x000ee80000300a00 */
        /* <DEDUP_REMOVED lines=15> */
[----:B------:R-:W3:Y:S04]  /*75e60*/  LDL.LU.64 R4, [R1+0x9548] ;  /* 0x0095480001047983 */ /* 0x000ee80000300a00 */
[----:B------:R-:W-:Y:S04]  /*75e70*/  STL.64 [R1+0x9498], R10 ;  /* 0x0094980a01007387 */ /* 0x000fe80000100a00 */
[----:B------:R0:W-:Y:S04]  /*75e80*/  STL.64 [R1+0x9490], R8 ;  /* 0x0094900801007387 */ /* 0x0001e80000100a00 */
[----:B0-----:R-:W2:Y:S04]  /*75e90*/  LDL.LU.64 R8, [R1+0xf50] ;  /* 0x000f500001087983 */ /* 0x001ea80000300a00 */
[----:B------:R-:W2:Y:S02]  /*75ea0*/  LDL.LU.64 R10, [R1+0xf58] ;  /* 0x000f5800010a7983 */ /* 0x000ea40000300a00 */
[----:B--2---:R-:W-:-:S15]  /*75eb0*/  HMMA.16816.F32 R8, R12, R6, R8 ;  /* 0x000000060c08723c */ /* 0x004fde0000001808 */
[----:B------:R-:W-:-:S04]  /*75ec0*/  NOP ;  /* 0x0000000000007918 */ /* 0x000fc80000000000 */
[----:B------:R-:W-:Y:S04]  /*75ed0*/  STL.64 [R1+0xf50], R8 ;  /* 0x000f500801007387 */ /* 0x000fe80000100a00 */
[----:B------:R3:W-:Y:S02]  /*75ee0*/  STL.64 [R1+0xf58], R10 ;  /* 0x000f580a01007387 */ /* 0x0007e40000100a00 */
[----:B---3--:R-:W-:Y:S02]  /*75ef0*/  HMMA.16816.F32 R8, R12, R4, R16 ;  /* 0x000000040c08723c */ /* 0x008fe40000001810 */
[----:B------:R4:W-:Y:S04]  /*75f00*/  STL.64 [R1+0x9488], R6 ;  /* 0x0094880601007387 */ /* 0x0009e80000100a00 */
[----:B------:R5:W-:Y:S01]  /*75f10*/  STL.64 [R1+0x9480], R4 ;  /* 0x0094800401007387 */ /* 0x000be20000100a00 */
[----:B----4-:R-:W-:-:S02]  /*75f20*/  IMAD R6, R27, 0x100, R26 ;  /* 0x000001001b067824 */ /* 0x010fc400078e021a */
[----:B-----5:R-:W-:-:S10]  /*75f30*/  IMAD R4, R25, 0x100, R24 ;  /* 0x0000010019047824 */ /* 0x020fd400078e0218 */
[----:B------:R-:W-:Y:S04]  /*75f40*/  STL.64 [R1+0xf70], R8 ;  /* 0x000f700801007387 */ /* 0x000fe80000100a00 */
[----:B------:R-:W-:Y:S04]  /*75f50*/  STL.64 [R1+0xf78], R10 ;  /* 0x000f780a01007387 */ /* 0x000fe80000100a00 */
[----:B------:R-:W2:Y:S04]  /*75f60*/  LDL.LU.64 R24, [R1+0xfd0] ;  /* 0x000fd00001187983 */ /* 0x000ea80000300a00 */
[----:B------:R-:W3:Y:S04]  /*75f70*/  LDL.LU.64 R26, [R1+0xfd8] ;  /* 0x000fd800011a7983 */ /* 0x000ee80000300a00 */
[----:B---3--:R0:W-:Y:S02]  /*75f80*/  STL.64 [R1+0x94d8], R26 ;  /* 0x0094d81a01007387 */ /* 0x0081e40000100a00 */
[----:B0-----:R-:W-:-:S02]  /*75f90*/  IMAD.MOV.U32 R26, RZ, RZ, R2 ;  /* 0x000000ffff1a7224 */ /* 0x001fc400078e0002 */
[----:B------:R-:W3:Y:S01]  /*75fa0*/  LDL.LU R2, [R1+0x9544] ;  /* 0x0095440001027983 */ /* 0x000ee20000300800 */
[----:B------:R-:W-:-:S03]  /*75fb0*/  IMAD.MOV.U32 R27, RZ, RZ, R3 ;  /* 0x000000ffff1b7224 */ /* 0x000fc600078e0003 */
[----:B------:R-:W4:Y:S04]  /*75fc0*/  LDL.LU R3, [R1+0x9540] ;  /* 0x0095400001037983 */ /* 0x000f280000300800 */
[----:B------:R-:W5:Y:S04]  /*75fd0*/  LDL.LU.64 R8, [R1+0xa90] ;  /* 0x000a900001087983 */ /* 0x000f680000300a00 */
[----:B------:R-:W5:Y:S04]  /*75fe0*/  LDL.LU.64 R10, [R1+0xa98] ;  /* 0x000a9800010a7983 */ /* 0x000f680000300a00 */
[----:B--2---:R0:W-:Y:S04]  /*75ff0*/  STL.64 [R1+0x94d0], R24 ;  /* 0x0094d01801007387 */ /* 0x0041e80000100a00 */
[----:B0-----:R-:W2:Y:S04]  /*76000*/  LDL R24, [R1+0x8] ;  /* 0x0000080001187983 */ /* 0x001ea80000100800 */
[----:B------:R-:W2:Y:S04]  /*76010*/  LDL R25, [R1+0xc] ;  /* 0x00000c0001197983 */ /* 0x000ea80000100800 */
[----:B------:R3:W-:Y:S02]  /*76020*/  STL.64 [R1+0x94f0], R26 ;  /* 0x0094f01a01007387 */ /* 0x0007e40000100a00 */
[----:B---3--:R-:W-:-:S02]  /*76030*/  IMAD.MOV.U32 R26, RZ, RZ, R2 ;  /* 0x000000ffff1a7224 */ /* 0x008fc400078e0002 */
[----:B------:R-:W5:Y:S01]  /*76040*/  LDL.LU R2, [R1+0x953c] ;  /* 0x00953c0001027983 */ /* 0x000f620000300800 */
[----:B----4-:R-:W-:-:S03]  /*76050*/  IMAD.MOV.U32 R27, RZ, RZ, R3 ;  /* 0x000000ffff1b7224 */ /* 0x010fc600078e0003 */
[----:B------:R-:W5:Y:S04]  /*76060*/  LDL.LU R3, [R1+0x9538] ;  /* 0x0095380001037983 */ /* 0x000f680000300800 */
[----:B--2---:R0:W-:Y:S04]  /*76070*/  STL.64 [R1+0x9508], R24 ;  /* 0x0095081801007387 */ /* 0x0041e80000100a00 */
[----:B0-----:R-:W2:Y:S04]  /*76080*/  LDL R24, [R1+0x18] ;  /* 0x0000180001187983 */ /* 0x001ea80000100800 */
[----:B------:R-:W2:Y:S04]  /*76090*/  LDL R25, [R1+0x1c] ;  /* 0x00001c0001197983 */ /* 0x000ea80000100800 */
[----:B------:R-:W-:Y:S04]  /*760a0*/  STL.64 [R1+0x9520], R26 ;  /* 0x0095201a01007387 */ /* 0x000fe80000100a00 */
[----:B------:R-:W3:Y:S04]  /*760b0*/  LDL.LU.64 R16, [R1+0xfe0] ;  /* 0x000fe00001107983 */ /* 0x000ee80000300a00 */
[----:B------:R-:W4:Y:S04]  /*760c0*/  LDL.LU.64 R18, [R1+0xfe8] ;  /* 0x000fe80001127983 */ /* 0x000f280000300a00 */
[----:B----4-:R-:W-:Y:S04]  /*760d0*/  STL.64 [R1+0x94e8], R18 ;  /* 0x0094e81201007387 */ /* 0x010fe80000100a00 */
[----:B---3--:R0:W-:Y:S04]  /*760e0*/  STL.64 [R1+0x94e0], R16 ;  /* 0x0094e01001007387 */ /* 0x0081e80000100a00 */
[----:B0-----:R-:W3:Y:S04]  /*760f0*/  LDL.LU.64 R16, [R1+0xfc0] ;  /* 0x000fc00001107983 */ /* 0x001ee80000300a00 */
        /* <DEDUP_REMOVED lines=8> */
[----:B------:R-:W4:Y:S01]  /*76180*/  LDL.LU.64 R18, [R1+0xfa8] ;  /* 0x000fa80001127983 */ /* 0x000f220000300a00 */
[----:B-----5:R-:W-:Y:S01]  /*76190*/  HMMA.16816.F32 R12, R12, R2, R8 ;  /* 0x000000020c0c723c */ /* 0x020fe20000001808 */
[----:B------:R-:W-:-:S02]  /*761a0*/  IMAD R0, R0, 0x100, R21 ;  /* 0x0000010000007824 */ /* 0x000fc400078e0215 */
[----:B------:R-:W-:Y:S02]  /*761b0*/  IMAD R5, R23, 0x100, R22 ;  /* 0x0000010017057824 */ /* 0x000fe400078e0216 */
[----:B------:R-:W-:Y:S01]  /*761c0*/  IMAD.MOV.U32 R27, RZ, RZ, R6 ;  /* 0x000000ffff1b7224 */ /* 0x000fe200078e0006 */
[----:B----4-:R-:W-:Y:S04]  /*761d0*/  STL.64 [R1+0x9530], R18 ;  /* 0x0095301201007387 */ /* 0x010fe80000100a00 */
[----:B---3--:R0:W-:Y:S04]  /*761e0*/  STL.64 [R1+0x9528], R16 ;  /* 0x0095281001007387 */ /* 0x0081e80000100a00 */
[----:B0-----:R-:W2:Y:S04]  /*761f0*/  LDL.LU.64 R16, [R1+0xf90] ;  /* 0x000f900001107983 */ /* 0x001ea80000300a00 */
[----:B------:R-:W2:Y:S04]  /*76200*/  LDL.LU.64 R18, [R1+0xf98] ;  /* 0x000f980001127983 */ /* 0x000ea80000300a00 */
[----:B------:R-:W3:Y:S04]  /*76210*/  LDL.LU.64 R20, [R1+0xff0] ;  /* 0x000ff00001147983 */ /* 0x000ee80000300a00 */
[----:B------:R-:W3:Y:S04]  /*76220*/  LDL.LU.64 R22, [R1+0xff8] ;  /* 0x000ff80001167983 */ /* 0x000ee80000300a00 */
[----:B------:R-:W4:Y:S04]  /*76230*/  LDL.LU.64 R8, [R1+0x1000] ;  /* 0x0010000001087983 */ /* 0x000f280000300a00 */
[----:B------:R-:W4:Y:S04]  /*76240*/  LDL.LU.64 R10, [R1+0x1008] ;  /* 0x00100800010a7983 */ /* 0x000f280000300a00 */
[----:B------:R0:W-:Y:S04]  /*76250*/  STL.64 [R1+0xf60], R12 ;  /* 0x000f600c01007387 */ /* 0x0001e80000100a00 */
[----:B------:R1:W-:Y:S01]  /*76260*/  STL.64 [R1+0xf68], R14 ;  /* 0x000f680e01007387 */ /* 0x0003e20000100a00 */
[----:B0-----:R-:W-:-:S02]  /*76270*/  F2FP.F16.E5M2.UNPACK_B R12, R0 ;  /* 0x00000000ff0c723e */ /* 0x001fc400020004ff */
[----:B------:R-:W-:Y:S02]  /*76280*/  F2FP.F16.E5M2.UNPACK_B R13, R5 ;  /* 0x00000005ff0d723e */ /* 0x000fe400020004ff */
[----:B-1----:R-:W-:Y:S02]  /*76290*/  F2FP.F16.E5M2.UNPACK_B R14, R4 ;  /* 0x00000004ff0e723e */ /* 0x002fe400020004ff */
[----:B------:R-:W-:Y:S01]  /*762a0*/  F2FP.F16.E5M2.UNPACK_B R15, R27 ;  /* 0x0000001bff0f723e */ /* 0x000fe200020004ff */
[----:B------:R-:W5:Y:S04]  /*762b0*/  LDL.LU.64 R4, [R1+0x1010] ;  /* 0x0010100001047983 */ /* 0x000f680000300a00 */
[----:B------:R-:W5:Y:S02]  /*762c0*/  LDL.LU.64 R6, [R1+0x1018] ;  /* 0x0010180001067983 */ /* 0x000f640000300a00 */
        /* <DEDUP_REMOVED lines=31> */
[----:B------:R-:W-:Y:S01]  /*764c0*/  STL.64 [R1+0x9448], R28 ;  /* 0x0094481c01007387 */ /* 0x000fe20000100a00 */
[C---:B--2---:R-:W-:Y:S08]  /*764d0*/  HMMA.16816.F32 R16, R12.reuse, R26, R16 ;  /* 0x0000001a0c10723c */ /* 0x044ff00000001810 */
[C---:B---3--:R-:W-:Y:S11]  /*764e0*/  HMMA.16816.F32 R20, R12.reuse, R24, R20 ;  /* 0x000000180c14723c */ /* 0x048ff60000001814 */
[----:B------:R-:W-:Y:S04]  /*764f0*/  STL.64 [R1+0xfe0], R16 ;  /* 0x000fe01001007387 */ /* 0x000fe80000100a00 */
[----:B------:R0:W-:Y:S04]  /*76500*/  STL.64 [R1+0xfe8], R18 ;  /* 0x000fe81201007387 */ /* 0x0001e80000100a00 */
[----:B0-----:R-:W2:Y:S04]  /*76510*/  LDL.LU.64 R18, [R1+0x94b8] ;  /* 0x0094b80001127983 */ /* 0x001ea80000300a00 */
[----:B------:R-:W3:Y:S04]  /*76520*/  LDL.LU.64 R16, [R1+0x94b0] ;  /* 0x0094b00001107983 */ /* 0x000ee80000300a00 */
[----:B------:R-:W-:Y:S04]  /*76530*/  STL.64 [R1+0xff0], R20 ;  /* 0x000ff01401007387 */ /* 0x000fe80000100a00 */
[----:B------:R0:W-:Y:S04]  /*76540*/  STL.64 [R1+0xff8], R22 ;  /* 0x000ff81601007387 */ /* 0x0001e80000100a00 */
[----:B0-----:R-:W4:Y:S04]  /*76550*/  LDL.LU.64 R22, [R1+0x94a8] ;  /* 0x0094a80001167983 */ /* 0x001f280000300a00 */
[----:B------:R-:W5:Y:S04]  /*76560*/  LDL.LU.64 R20, [R1+0x94a0] ;  /* 0x0094a00001147983 */ /* 0x000f680000300a00 */
[----:B------:R-:W-:Y:S04]  /*76570*/  STL.64 [R1+0x9440], R26 ;  /* 0x0094401a01007387 */ /* 0x000fe80000100a00 */
[----:B------:R4:W-:Y:S02]  /*76580*/  STL.64 [R1+0x9438], R24 ;  /* 0x0094381801007387 */ /* 0x0009e40000100a00 */
[----:B----4-:R-:W-:Y:S02]  /*76590*/  HMMA.16816.F32 R24, R12, R22, R8 ;  /* 0x000000160c18723c */ /* 0x010fe40000001808 */
[----:B------:R-:W2:Y:S04]  /*765a0*/  LDL.LU.64 R8, [R1+0x1020] ;  /* 0x0010200001087983 */ /* 0x000ea80000300a00 */
[----:B------:R-:W2:-:S13]  /*765b0*/  LDL.LU.64 R10, [R1+0x1028] ;  /* 0x00102800010a7983 */ /* 0x000e9a0000300a00 */
[----:B------:R-:W-:Y:S04]  /*765c0*/  STL.64 [R1+0x1000], R24 ;  /* 0x0010001801007387 */ /* 0x000fe80000100a00 */
[----:B------:R5:W-:Y:S04]  /*765d0*/  STL.64 [R1+0x1008], R26 ;  /* 0x0010081a01007387 */ /* 0x000be80000100a00 */
[----:B------:R-:W4:Y:S04]  /*765e0*/  LDL.LU R28, [R1+0x1ac0] ;  /* 0x001ac000011c7983 */ /* 0x000f280000300800 */
[----:B------:R-:W4:Y:S01]  /*765f0*/  LDL.LU R29, [R1+0x1abc] ;  /* 0x001abc00011d7983 */ /* 0x000f220000300800 */
[----:B-----5:R-:W-:Y:S03]  /*76600*/  HMMA.16816.F32 R24, R12, R20, R4 ;  /* 0x000000140c18723c */ /* 0x020fe60000001804 */
[----:B------:R-:W5:Y:S04]  /*76610*/  LDL.LU.64 R4, [R1+0x1050] ;  /* 0x0010500001047983 */ /* 0x000f680000300a00 */
[----:B------:R-:W5:-:S12]  /*76620*/  LDL.LU.64 R6, [R1+0x1058] ;  /* 0x0010580001067983 */ /* 0x000f580000300a00 */
[----:B------:R0:W-:Y:S04]  /*76630*/  STL.64 [R1+0x1010], R24 ;  /* 0x0010101801007387 */ /* 0x0001e80000100a00 */
[----:B------:R1:W-:Y:S04]  /*76640*/  STL.64 [R1+0x1018], R26 ;  /* 0x0010181a01007387 */ /* 0x0003e80000100a00 */
[----:B------:R-:W3:Y:S04]  /*76650*/  LDL.LU R0, [R1+0x1aa4] ;  /* 0x001aa40001007983 */ /* 0x000ee80000300800 */
[----:B0-----:R-:W3:Y:S04]  /*76660*/  LDL.LU.64 R24, [R1+0x18] ;  /* 0x0000180001187983 */ /* 0x001ee80000300a00 */
[----:B-1----:R-:W3:Y:S01]  /*76670*/  LDL.LU.64 R26, [R1+0x10] ;  /* 0x00001000011a7983 */ /* 0x002ee20000300a00 */
        /* <DEDUP_REMOVED lines=11> */
[----:B0-----:R-:W2:Y:S04]  /*76730*/  LDL.LU.64 R10, [R1+0x9498] ;  /* 0x00949800010a7983 */ /* 0x001ea80000300a00 */
[----:B------:R-:W5:Y:S01]  /*76740*/  LDL.LU.64 R8, [R1+0x9490] ;  /* 0x0094900001087983 */ /* 0x000f620000300a00 */
[C---:B---3--:R-:W-:Y:S08]  /*76750*/  HMMA.16816.F32 R20, R12.reuse, R16, R20 ;  /* 0x000000100c14723c */ /* 0x048ff00000001814 */
[C---:B--2---:R-:W-:Y:S08]  /*76760*/  HMMA.16816.F32 R24, R12.reuse, R10, R24 ;  /* 0x0000000a0c18723c */ /* 0x044ff00000001818 */
[C---:B-----5:R-:W-:Y:S03]  /*76770*/  HMMA.16816.F32 R4, R12.reuse, R8, R4 ;  /* 0x000000080c04723c */ /* 0x060fe60000001804 */
[----:B------:R0:W-:Y:S04]  /*76780*/  STL.64 [R1+0x1030], R20 ;  /* 0x0010301401007387 */ /* 0x0001e80000100a00 */
[----:B------:R1:W-:Y:S04]  /*76790*/  STL.64 [R1+0x1038], R22 ;  /* 0x0010381601007387 */ /* 0x0003e80000100a00 */
[----:B0-----:R-:W2:Y:S04]  /*767a0*/  LDL.LU.64 R20, [R1+0x1060] ;  /* 0x0010600001147983 */ /* 0x001ea80000300a00 */
[----:B-1----:R-:W2:Y:S04]  /*767b0*/  LDL.LU.64 R22, [R1+0x1068] ;  /* 0x0010680001167983 */ /* 0x002ea80000300a00 */
[----:B------:R-:W-:Y:S04]  /*767c0*/  STL.64 [R1+0x9400], R18 ;  /* 0x0094001201007387 */ /* 0x000fe80000100a00 */
[----:B------:R0:W-:Y:S04]  /*767d0*/  STL.64 [R1+0x93f8], R16 ;  /* 0x0093f81001007387 */ /* 0x0001e80000100a00 */
[----:B0-----:R-:W3:Y:S04]  /*767e0*/  LDL.LU.64 R16, [R1+0x1070] ;  /* 0x0010700001107983 */ /* 0x001ee80000300a00 */
[----:B------:R-:W3:Y:S04]  /*767f0*/  LDL.LU.64 R18, [R1+0x1078] ;  /* 0x0010780001127983 */ /* 0x000ee80000300a00 */
[----:B------:R0:W-:Y:S04]  /*76800*/  STL.64 [R1+0x1040], R24 ;  /* 0x0010401801007387 */ /* 0x0001e80000100a00 */
[----:B------:R1:W-:Y:S04]  /*76810*/  STL.64 [R1+0x1048], R26 ;  /* 0x0010481a01007387 */ /* 0x0003e80000100a00 */
[----:B0-----:R-:W5:Y:S04]  /*76820*/  LDL.LU.64 R24, [R1+0xa80] ;  /* 0x000a800001187983 */ /* 0x001f680000300a00 */
[----:B-1----:R-:W5:Y:S04]  /*76830*/  LDL.LU.64 R26, [R1+0xa88] ;  /* 0x000a8800011a7983 */ /* 0x002f680000300a00 */
[----:B------:R0:W-:Y:S04]  /*76840*/  STL [R1+0x93f4], R10 ;  /* 0x0093f40a01007387 */ /* 0x0001e80000100800 */
[----:B0-----:R-:W2:Y:S04]  /*76850*/  LDL.LU R10, [R1+0x1ab4] ;  /* 0x001ab400010a7983 */ /* 0x001ea80000300800 */
[----:B------:R0:W-:Y:S04]  /*76860*/  STL [R1+0x93f0], R11 ;  /* 0x0093f00b01007387 */ /* 0x0001e80000100800 */
[----:B0-----:R-:W2:Y:S04]  /*76870*/  LDL.LU R11, [R1+0x1ab8] ;  /* 0x001ab800010b7983 */ /* 0x001ea80000300800 */
[----:B------:R-:W-:Y:S04]  /*76880*/  STL.64 [R1+0x1050], R4 ;  /* 0x0010500401007387 */ /* 0x000fe80000100a00 */
[----:B------:R0:W-:Y:S04]  /*76890*/  STL.64 [R1+0x1058], R6 ;  /* 0x0010580601007387 */ /* 0x0001e80000100a00 */
[----:B0-----:R-:W2:Y:S04]  /*768a0*/  LDL.LU.64 R6, [R1+0x9488] ;  /* 0x0094880001067983 */ /* 0x001ea80000300a00 */
[----:B------:R-:W3:Y:S04]  /*768b0*/  LDL.LU.64 R4, [R1+0x9480] ;  /* 0x0094800001047983 */ /* 0x000ee80000300a00 */
[----:B------:R0:W-:Y:S04]  /*768c0*/  STL [R1+0x93ec], R8 ;  /* 0x0093ec0801007387 */ /* 0x0001e80000100800 */
[----:B0-----:R-:W3:Y:S04]  /*768d0*/  LDL.LU R8, [R1+0x1aac] ;  /* 0x001aac0001087983 */ /* 0x001ee80000300800 */
[----:B------:R0:W-:Y:S04]  /*768e0*/  STL [R1+0x93e8], R9 ;  /* 0x0093e80901007387 */ /* 0x0001e80000100800 */
[----:B0-----:R-:W3:Y:S01]  /*768f0*/  LDL.LU R9, [R1+0x1ab0] ;  /* 0x001ab00001097983 */ /* 0x001ee20000300800 */
[----:B--2---:R-:W-:-:S15]  /*76900*/  HMMA.16816.F32 R20, R12, R6, R20 ;  /* 0x000000060c14723c */ /* 0x004fde0000001814 */
[----:B------:R-:W-:-:S04]  /*76910*/  NOP ;  /* 0x0000000000007918 */ /* 0x000fc80000000000 */
[----:B------:R0:W-:Y:S04]  /*76920*/  STL.64 [R1+0x1060], R20 ;  /* 0x0010601401007387 */ /* 0x0001e80000100a00 */
[----:B------:R1:W-:Y:S04]  /*76930*/  STL.64 [R1+0x1068], R22 ;  /* 0x0010681601007387 */ /* 0x0003e80000100a00 */
[----:B0-----:R-:W2:Y:S04]  /*76940*/  LDL.LU.64 R20, [R1+0x10a0] ;  /* 0x0010a00001147983 */ /* 0x001ea80000300a00 */
[----:B-1----:R-:W2:Y:S04]  /*76950*/  LDL.LU.64 R22, [R1+0x10a8] ;  /* 0x0010a80001167983 */ /* 0x002ea80000300a00 */
[----:B------:R0:W-:Y:S04]  /*76960*/  STL [R1+0x93e4], R6 ;  /* 0x0093e40601007387 */ /* 0x0001e80000100800 */
[----:B0-----:R-:W2:Y:S01]  /*76970*/  LDL.LU R6, [R1+0x1aa8] ;  /* 0x001aa80001067983 */ /* 0x001ea20000300800 */
[C---:B---3--:R-:W-:Y:S03]  /*76980*/  HMMA.16816.F32 R16, R12.reuse, R4, R16 ;  /* 0x000000040c10723c */ /* 0x048fe60000001810 */
[----:B------:R-:W-:Y:S05]  /*76990*/  STL [R1+0x93e0], R7 ;  /* 0x0093e00701007387 */ /* 0x000fea0000100800 */
[----:B-----5:R-:W-:Y:S11]  /*769a0*/  HMMA.16816.F32 R12, R12, R2, R24 ;  /* 0x000000020c0c723c */ /* 0x020ff60000001818 */
[----:B------:R0:W-:Y:S04]  /*769b0*/  STL.64 [R1+0x1080], R16 ;  /* 0x0010801001007387 */ /* 0x0001e80000100a00 */
[----:B------:R1:W-:Y:S04]  /*769c0*/  STL.64 [R1+0x1088], R18 ;  /* 0x0010881201007387 */ /* 0x0003e80000100a00 */
[----:B0-----:R-:W3:Y:S04]  /*769d0*/  LDL.LU.64 R16, [R1+0x1090] ;  /* 0x0010900001107983 */ /* 0x001ee80000300a00 */
[----:B-1----:R-:W3:Y:S01]  /*769e0*/  LDL.LU.64 R18, [R1+0x1098] ;  /* 0x0010980001127983 */ /* 0x002ee20000300a00 */
[----:B--2---:R-:W-:-:S02]  /*769f0*/  IMAD R0, R0, 0x100, R6 ;  /* 0x0000010000007824 */ /* 0x004fc400078e0206 */
[----:B----4-:R-:W-:Y:S02]  /*76a00*/  IMAD R6, R29, 0x100, R28 ;  /* 0x000001001d067824 */ /* 0x010fe400078e021c */
[----:B------:R-:W2:Y:S04]  /*76a10*/  LDL.LU.64 R28, [R1] ;  /* 0x00000000011c7983 */ /* 0x000ea80000300a00 */
[----:B------:R-:W3:Y:S04]  /*76a20*/  LDL.LU.64 R26, [R1+0x9478] ;  /* 0x00947800011a7983 */ /* 0x000ee80000300a00 */
[----:B------:R-:W4:Y:S01]  /*76a30*/  LDL.LU.64 R24, [R1+0x9470] ;  /* 0x0094700001187983 */ /* 0x000f220000300a00 */
[----:B------:R-:W-:-:S02]  /*76a40*/  IMAD R8, R8, 0x100, R9 ;  /* 0x0000010008087824 */ /* 0x000fc400078e0209 */
[----:B------:R-:W-:Y:S02]  /*76a50*/  IMAD R7, R10, 0x100, R11 ;  /* 0x000001000a077824 */ /* 0x000fe400078e020b */
[----:B------:R-:W5:Y:S04]  /*76a60*/  LDL.LU.64 R10, [R1+0x8] ;  /* 0x00000800010a7983 */ /* 0x000f680000300a00 */
[----:B------:R-:W-:Y:S04]  /*76a70*/  STL [R1+0x93dc], R2 ;  /* 0x0093dc0201007387 */ /* 0x000fe80000100800 */
[----:B------:R0:W-:Y:S04]  /*76a80*/  STL.64 [R1+0x1070], R12 ;  /* 0x0010700c01007387 */ /* 0x0001e80000100a00 */
[----:B------:R1:W-:Y:S01]  /*76a90*/  STL.64 [R1+0x1078], R14 ;  /* 0x0010780e01007387 */ /* 0x0003e20000100a00 */
[----:B0-----:R-:W-:-:S02]  /*76aa0*/  F2FP.F16.E5M2.UNPACK_B R12, R0 ;  /* 0x00000000ff0c723e */ /* 0x001fc400020004ff */
[----:B------:R-:W-:Y:S02]  /*76ab0*/  F2FP.F16.E5M2.UNPACK_B R13, R8 ;  /* 0x00000008ff0d723e */ /* 0x000fe400020004ff */
[----:B-1----:R-:W-:Y:S02]  /*76ac0*/  F2FP.F16.E5M2.UNPACK_B R14, R7 ;  /* 0x00000007ff0e723e */ /* 0x002fe400020004ff */
[----:B------:R-:W-:Y:S01]  /*76ad0*/  F2FP.F16.E5M2.UNPACK_B R15, R6 ;  /* 0x00000006ff0f723e */ /* 0x000fe200020004ff */
[----:B------:R0:W-:Y:S06]  /*76ae0*/  STL [R1+0x93d8], R3 ;  /* 0x0093d80301007387 */ /* 0x0001ec0000100800 */
[C---:B----4-:R-:W-:Y:S08]  /*76af0*/  HMMA.16816.F32 R20, R12.reuse, R24, R20 ;  /* 0x000000180c14723c */ /* 0x050ff00000001814 */
[----:B---3--:R-:W-:Y:S01]  /*76b00*/  HMMA.16816.F32 R16, R12, R26, R16 ;  /* 0x0000001a0c10723c */ /* 0x008fe20000001810 */
[----:B0-----:R-:W-:-:S02]  /*76b10*/  IMAD.MOV.U32 R3, RZ, RZ, R24 ;  /* 0x000000ffff037224 */ /* 0x001fc400078e0018 */
[----:B------:R-:W-:Y:S02]  /*76b20*/  IMAD.MOV.U32 R2, RZ, RZ, R25 ;  /* 0x000000ffff027224 */ /* 0x000fe400078e0019 */
[----:B------:R-:W-:Y:S02]  /*76b30*/  IMAD.MOV.U32 R6, RZ, RZ, R26 ;  /* 0x000000ffff067224 */ /* 0x000fe400078e001a */
[----:B------:R-:W-:-:S04]  /*76b40*/  IMAD.MOV.U32 R7, RZ, RZ, R27 ;  /* 0x000000ffff077224 */ /* 0x000fc800078e001b */
[----:B------:R-:W-:Y:S04]  /*76b50*/  STL.64 [R1+0x10f0], R20 ;  /* 0x0010f01401007387 */ /* 0x000fe80000100a00 */
[----:B------:R-:W-:Y:S04]  /*76b60*/  STL.64 [R1+0x10f8], R22 ;  /* 0x0010f81601007387 */ /* 0x000fe80000100a00 */
[----:B------:R-:W-:Y:S04]  /*76b70*/  STL.64 [R1+0x1150], R16 ;  /* 0x0011501001007387 */ /* 0x000fe80000100a00 */
        /* <DEDUP_REMOVED lines=9> */
[----:B0-----:R-:W5:Y:S04]  /*76c10*/  LDL.LU.64 R24, [R1+0xf80] ;  /* 0x000f800001187983 */ /* 0x001f680000300a00 */
[----:B------:R-:W5:Y:S04]  /*76c20*/  LDL.LU.64 R26, [R1+0xf88] ;  /* 0x000f8800011a7983 */ /* 0x000f680000300a00 */
[----:B------:R-:W3:Y:S04]  /*76c30*/  LDL.LU.64 R20, [R1+0xcf0] ;  /* 0x000cf00001147983 */ /* 0x000ee80000300a00 */
[----:B------:R-:W4:Y:S01]  /*76c40*/  LDL.LU.64 R22, [R1+0xcf8] ;  /* 0x000cf80001167983 */ /* 0x000f220000300a00 */
[----:B-----5:R-:W-:Y:S03]  /*76c50*/  HMMA.16816.F32 R24, R12, R10, R24 ;  /* 0x0000000a0c18723c */ /* 0x020fe60000001818 */
        /* <DEDUP_REMOVED lines=12> */
[----:B0-----:R-:W3:Y:S04]  /*76d20*/  LDL.LU.64 R26, [R1+0x9468] ;  /* 0x00946800011a7983 */ /* 0x001ee80000300a00 */
[----:B------:R-:W3:Y:S01]  /*76d30*/  LDL.LU.64 R24, [R1+0x9460] ;  /* 0x0094600001187983 */ /* 0x000ee20000300a00 */
[----:B------:R-:W-:-:S02]  /*76d40*/  IMAD.MOV.U32 R8, RZ, RZ, R10 ;  /* 0x000000ffff087224 */ /* 0x000fc400078e000a */
[----:B------:R-:W-:Y:S02]  /*76d50*/  IMAD.MOV.U32 R9, RZ, RZ, R11 ;  /* 0x000000ffff097224 */ /* 0x000fe400078e000b */
[----:B--2---:R-:W-:Y:S02]  /*76d60*/  IMAD.MOV.U32 R10, RZ, RZ, R28 ;  /* 0x000000ffff0a7224 */ /* 0x004fe400078e001c */
[----:B------:R-:W-:Y:S01]  /*76d70*/  IMAD.MOV.U32 R11, RZ, RZ, R29 ;  /* 0x000000ffff0b7224 */ /* 0x000fe200078e001d */
[----:B---3--:R-:W-:-:S15]  /*76d80*/  HMMA.16816.F32 R24, R12, R28, R24 ;  /* 0x0000001c0c18723c */ /* 0x008fde0000001818 */
        /* <DEDUP_REMOVED lines=40> */
[----:B------:R-:W3:Y:S04]  /*77010*/  LDL.LU R29, [R1+0x1acc] ;  /* 0x001acc00011d7983 */ /* 0x000ee80000300800 */
[----:B------:R0:W-:Y:S04]  /*77020*/  STL.64 [R1+0x9370], R22 ;  /* 0x0093701601007387 */ /* 0x0001e80000100a00 */
[----:B0-----:R-:W3:Y:S04]  /*77030*/  LDL.LU R22, [R1+0x1ac8] ;  /* 0x001ac80001167983 */ /* 0x001ee80000300800 */
[----:B------:R-:W3:Y:S04]  /*77040*/  LDL.LU R23, [R1+0x1ad0] ;  /* 0x001ad00001177983 */ /* 0x000ee80000300800 */
[----:B------:R-:W-:Y:S01]  /*77050*/  STL.64 [R1+0x9368], R20 ;  /* 0x0093681401007387 */ /* 0x000fe20000100a00 */
[----:B--2---:R-:W-:-:S15]  /*77060*/  HMMA.16816.F32 R24, R12, R18, R24 ;  /* 0x000000120c18723c */ /* 0x004fde0000001818 */
[----:B------:R-:W-:-:S04]  /*77070*/  NOP ;  /* 0x0000000000007918 */ /* 0x000fc80000000000 */
[----:B------:R-:W-:Y:S04]  /*77080*/  STL.64 [R1+0x1250], R24 ;  /* 0x0012501801007387 */ /* 0x000fe80000100a00 */
[----:B------:R0:W-:Y:S02]  /*77090*/  STL.64 [R1+0x1258], R26 ;  /* 0x0012581a01007387 */ /* 0x0001e40000100a00 */
[----:B0-----:R-:W-:Y:S02]  /*770a0*/  IMAD.MOV.U32 R26, RZ, RZ, R10 ;  /* 0x000000ffff1a7224 */ /* 0x001fe400078e000a */
[----:B------:R-:W-:Y:S01]  /*770b0*/  IMAD.MOV.U32 R27, RZ, RZ, R11 ;  /* 0x000000ffff1b7224 */ /* 0x000fe200078e000b */
[----:B------:R-:W2:Y:S04]  /*770c0*/  LDL.LU R10, [R1+0x93f4] ;  /* 0x0093f400010a7983 */ /* 0x000ea80000300800 */
[----:B------:R-:W2:Y:S04]  /*770d0*/  LDL.LU R11, [R1+0x93f0] ;  /* 0x0093f000010b7983 */ /* 0x000ea80000300800 */
[----:B------:R0:W-:Y:S04]  /*770e0*/  STL.64 [R1+0x9378], R26 ;  /* 0x0093781a01007387 */ /* 0x0001e80000100a00 */
[----:B------:R-:W5:Y:S04]  /*770f0*/  LDL.LU.64 R24, [R1+0xc30] ;  /* 0x000c300001187983 */ /* 0x000f680000300a00 */
[----:B0-----:R-:W5:Y:S02]  /*77100*/  LDL.LU.64 R26, [R1+0xc38] ;  /* 0x000c3800011a7983 */ /* 0x001f640000300a00 */
[----:B-----5:R-:W-:-:S15]  /*77110*/  HMMA.16816.F32 R24, R12, R16, R24 ;  /* 0x000000100c18723c */ /* 0x020fde0000001818 */
[----:B------:R-:W-:-:S04]  /*77120*/  NOP ;  /* 0x0000000000007918 */ /* 0x000fc80000000000 */
[----:B------:R0:W-:Y:S04]  /*77130*/  STL.64 [R1+0x1270], R24 ;  /* 0x0012701801007387 */ /* 0x0001e80000100a00 */
[----:B------:R-:W-:Y:S01]  /*77140*/  STL.64 [R1+0x1278], R26 ;  /* 0x0012781a01007387 */ /* 0x000fe20000100a00 */
[----:B0-----:R-:W-:Y:S02]  /*77150*/  IMAD.MOV.U32 R24, RZ, RZ, R8 ;  /* 0x000000ffff187224 */ /* 0x001fe400078e0008 */
[----:B------:R-:W-:Y:S01]  /*77160*/  IMAD.MOV.U32 R25, RZ, RZ, R9 ;  /* 0x000000ffff197224 */ /* 0x000fe200078e0009 */
[----:B------:R-:W5:Y:S04]  /*77170*/  LDL.LU R8, [R1+0x93ec] ;  /* 0x0093ec0001087983 */ /* 0x000f680000300800 */
[----:B------:R-:W5:Y:S04]  /*77180*/  LDL.LU R9, [R1+0x93e8] ;  /* 0x0093e80001097983 */ /* 0x000f680000300800 */
[----:B------:R0:W-:Y:S04]  /*77190*/  STL.64 [R1+0x9390], R24 ;  /* 0x0093901801007387 */ /* 0x0001e80000100a00 */
[----:B0-----:R-:W2:Y:S04]  /*771a0*/  LDL.LU.64 R24, [R1+0xbf0] ;  /* 0x000bf00001187983 */ /* 0x001ea80000300a00 */
[----:B------:R-:W2:Y:S04]  /*771b0*/  LDL.LU.64 R26, [R1+0xbf8] ;  /* 0x000bf800011a7983 */ /* 0x000ea80000300a00 */
[----:B------:R-:W-:Y:S04]  /*771c0*/  STL.64 [R1+0x9340], R18 ;  /* 0x0093401201007387 */ /* 0x000fe80000100a00 */
[----:B------:R0:W-:Y:S04]  /*771d0*/  STL.64 [R1+0x9338], R16 ;  /* 0x0093381001007387 */ /* 0x0001e80000100a00 */
[----:B0-----:R-:W4:Y:S04]  /*771e0*/  LDL.LU.64 R16, [R1+0xb70] ;  /* 0x000b700001107983 */ /* 0x001f280000300a00 */
[----:B------:R-:W4:Y:S01]  /*771f0*/  LDL.LU.64 R18, [R1+0xb78] ;  /* 0x000b780001127983 */ /* 0x000f220000300a00 */
[----:B--2---:R-:W-:-:S15]  /*77200*/  HMMA.16816.F32 R24, R12, R10, R24 ;  /* 0x0000000a0c18723c */ /* 0x004fde0000001818 */
[----:B------:R-:W-:-:S04]  /*77210*/  NOP ;  /* 0x0000000000007918 */ /* 0x000fc80000000000 */
[----:B------:R-:W-:Y:S04]  /*77220*/  STL.64 [R1+0x1280], R24 ;  /* 0x0012801801007387 */ /* 0x000fe80000100a00 */
[----:B------:R3:W-:Y:S02]  /*77230*/  STL.64 [R1+0x1288], R26 ;  /* 0x0012881a01007387 */ /* 0x0007e40000100a00 */
[----:B---3--:R-:W-:Y:S02]  /*77240*/  IMAD.MOV.U32 R26, RZ, RZ, R6 ;  /* 0x000000ffff1a7224 */ /* 0x008fe400078e0006 */
        /* <DEDUP_REMOVED lines=8> */
[----:B------:R-:W-:Y:S04]  /*772d0*/  STL.64 [R1+0x1290], R24 ;  /* 0x0012901801007387 */ /* 0x000fe80000100a00 */
[----:B------:R-:W-:Y:S04]  /*772e0*/  STL.64 [R1+0x1298], R26 ;  /* 0x0012981a01007387 */ /* 0x000fe80000100a00 */
[----:B------:R-:W-:Y:S04]  /*772f0*/  STL.64 [R1+0x9320], R10 ;  /* 0x0093200a01007387 */ /* 0x000fe80000100a00 */
[----:B------:R0:W-:Y:S04]  /*77300*/  STL.64 [R1+0x9318], R8 ;  /* 0x0093180801007387 */ /* 0x0001e80000100a00 */
[----:B0-----:R-:W2:Y:S04]  /*77310*/  LDL.LU.64 R8, [R1+0xba0] ;  /* 0x000ba00001087983 */ /* 0x001ea80000300a00 */
[----:B------:R-:W2:Y:S01]  /*77320*/  LDL.LU.64 R10, [R1+0xba8] ;  /* 0x000ba800010a7983 */ /* 0x000ea20000300a00 */
[----:B------:R-:W-:-:S03]  /*77330*/  IMAD.MOV.U32 R25, RZ, RZ, R2 ;  /* 0x000000ffff197224 */ /* 0x000fc600078e0002 */
[----:B------:R-:W3:Y:S04]  /*77340*/  LDL.LU R2, [R1+0x1ad8] ;  /* 0x001ad80001027983 */ /* 0x000ee80000300800 */
[----:B------:R-:W3:Y:S01]  /*77350*/  LDL.LU R27, [R1+0x1ad4] ;  /* 0x001ad400011b7983 */ /* 0x000ee20000300800 */
[----:B------:R-:W-:Y:S02]  /*77360*/  IMAD.MOV.U32 R24, RZ, RZ, R3 ;  /* 0x000000ffff187224 */ /* 0x000fe400078e0003 */
[----:B------:R-:W-:Y:S02]  /*77370*/  IMAD R0, R0, 0x100, R22 ;  /* 0x0000010000007824 */ /* 0x000fe400078e0216 */
[----:B------:R-:W-:Y:S01]  /*77380*/  IMAD R29, R29, 0x100, R23 ;  /* 0x000001001d1d7824 */ /* 0x000fe200078e0217 */
[----:B--2---:R-:W-:-:S15]  /*77390*/  HMMA.16816.F32 R8, R12, R6, R8 ;  /* 0x000000060c08723c */ /* 0x004fde0000001808 */
[----:B------:R-:W-:-:S04]  /*773a0*/  NOP ;  /* 0x0000000000007918 */ /* 0x000fc80000000000 */
[----:B------:R-:W-:Y:S04]  /*773b0*/  STL.64 [R1+0x12b0], R8 ;  /* 0x0012b00801007387 */ /* 0x000fe80000100a00 */
[----:B------:R4:W-:Y:S04]  /*773c0*/  STL.64 [R1+0x12b8], R10 ;  /* 0x0012b80a01007387 */ /* 0x0009e80000100a00 */
[----:B------:R-:W2:Y:S04]  /*773d0*/  LDL.LU R3, [R1+0x1ae0] ;  /* 0x001ae00001037983 */ /* 0x000ea80000300800 */
[----:B------:R-:W2:Y:S01]  /*773e0*/  LDL.LU R26, [R1+0x1adc] ;  /* 0x001adc00011a7983 */ /* 0x000ea20000300800 */
[----:B----4-:R-:W-:Y:S03]  /*773f0*/  HMMA.16816.F32 R8, R12, R4, R16 ;  /* 0x000000040c08723c */ /* 0x010fe60000001810 */
[----:B------:R-:W-:Y:S04]  /*77400*/  STL.64 [R1+0x9300], R6 ;  /* 0x0093000601007387 */ /* 0x000fe80000100a00 */
[----:B------:R-:W-:-:S12]  /*77410*/  STL.64 [R1+0x92f8], R4 ;  /* 0x0092f80401007387 */ /* 0x000fd80000100a00 */
[----:B------:R-:W-:Y:S04]  /*77420*/  STL.64 [R1+0x12d0], R8 ;  /* 0x0012d00801007387 */ /* 0x000fe80000100a00 */
[----:B------:R-:W-:Y:S04]  /*77430*/  STL.64 [R1+0x12d8], R10 ;  /* 0x0012d80a01007387 */ /* 0x000fe80000100a00 */
[----:B------:R-:W4:Y:S04]  /*77440*/  LDL.LU.64 R20, [R1+0x920] ;  /* 0x0009200001147983 */ /* 0x000f280000300a00 */
[----:B------:R-:W5:Y:S04]  /*77450*/  LDL.LU.64 R22, [R1+0x928] ;  /* 0x0009280001167983 */ /* 0x000f680000300a00 */
[----:B-----5:R-:W-:Y:S04]  /*77460*/  STL.64 [R1+0x9388], R22 ;  /* 0x0093881601007387 */ /* 0x020fe80000100a00 */
[----:B----4-:R0:W-:Y:S04]  /*77470*/  STL.64 [R1+0x9380], R20 ;  /* 0x0093801401007387 */ /* 0x0101e80000100a00 */
[----:B0-----:R-:W4:Y:S04]  /*77480*/  LDL.LU.64 R20, [R1+0x950] ;  /* 0x0009500001147983 */ /* 0x001f280000300a00 */
        /* <DEDUP_REMOVED lines=8> */
[----:B------:R-:W5:Y:S01]  /*77510*/  LDL.LU.64 R22, [R1+0xa18] ;  /* 0x000a180001167983 */ /* 0x000f620000300a00 */
[----:B---3--:R-:W-:-:S02]  /*77520*/  IMAD R27, R27, 0x100, R2 ;  /* 0x000001001b1b7824 */ /* 0x008fc400078e0202 */
[----:B--2---:R-:W-:Y:S01]  /*77530*/  IMAD R26, R26, 0x100, R3 ;  /* 0x000001001a1a7824 */ /* 0x004fe200078e0203 */
[----:B-----5:R-:W-:Y:S04]  /*77540*/  STL.64 [R1+0x93d0], R22 ;  /* 0x0093d01601007387 */ /* 0x020fe80000100a00 */
[----:B----4-:R0:W-:Y:S04]  /*77550*/  STL.64 [R1+0x93c8], R20 ;  /* 0x0093c81401007387 */ /* 0x0101e80000100a00 */
        /* <DEDUP_REMOVED lines=9> */
[----:B------:R-:W2:Y:S02]  /*775f0*/  LDL.LU R3, [R1+0x93d8] ;  /* 0x0093d80001037983 */ /* 0x000ea40000300800 */
[----:B--2---:R-:W-:Y:S02]  /*77600*/  HMMA.16816.F32 R12, R12, R2, R20 ;  /* 0x000000020c0c723c */ /* 0x004fe40000001814 */
[----:B------:R-:W2:Y:S04]  /*77610*/  LDL.LU.64 R22, [R1+0x93d0] ;  /* 0x0093d00001167983 */ /* 0x000ea80000300a00 */
[----:B------:R-:W2:-:S13]  /*77620*/  LDL.LU.64 R20, [R1+0x93c8] ;  /* 0x0093c80001147983 */ /* 0x000e9a0000300a00 */
[----:B------:R0:W-:Y:S04]  /*77630*/  STL.64 [R1+0x12c0], R12 ;  /* 0x0012c00c01007387 */ /* 0x0001e80000100a00 */
[----:B------:R1:W-:Y:S01]  /*77640*/  STL.64 [R1+0x12c8], R14 ;  /* 0x0012c80e01007387 */ /* 0x0003e20000100a00 */
[----:B0-----:R-:W-:Y:S02]  /*77650*/  F2FP.F16.E5M2.UNPACK_B R12, R0 ;  /* 0x00000000ff0c723e */ /* 0x001fe400020004ff */
[----:B------:R-:W-:Y:S02]  /*77660*/  F2FP.F16.E5M2.UNPACK_B R13, R29 ;  /* 0x0000001dff0d723e */ /* 0x000fe400020004ff */
[----:B-1----:R-:W-:Y:S02]  /*77670*/  F2FP.F16.E5M2.UNPACK_B R14, R27 ;  /* 0x0000001bff0e723e */ /* 0x002fe400020004ff */
[----:B------:R-:W-:Y:S01]  /*77680*/  F2FP.F16.E5M2.UNPACK_B R15, R26 ;  /* 0x0000001aff0f723e */ /* 0x000fe200020004ff */
[----:B------:R-:W3:Y:S04]  /*77690*/  LDL.LU R0, [R1+0x1ae4] ;  /* 0x001ae40001007983 */ /* 0x000ee80000300800 */
[----:B------:R-:W3:Y:S02]  /*776a0*/  LDL.LU R29, [R1+0x93c0] ;  /* 0x0093c000011d7983 */ /* 0x000ee40000300800 */
        /* <DEDUP_REMOVED lines=23> */
[----:B0-----:R-:W4:Y:S01]  /*77820*/  LDL.LU.64 R26, [R1+0x9360] ;  /* 0x00936000011a7983 */ /* 0x001f220000300a00 */
[C---:B---3--:R-:W-:Y:S03]  /*77830*/  HMMA.16816.F32 R16, R12.reuse, R28, R16 ;  /* 0x0000001c0c10723c */ /* 0x048fe60000001810 */
[----:B------:R-:W5:Y:S04]  /*77840*/  LDL.LU.64 R24, [R1+0x9358] ;  /* 0x0093580001187983 */ /* 0x000f680000300a00 */
[----:B------:R-:W3:Y:S04]  /*77850*/  LDL.LU R28, [R1+0x1b00] ;  /* 0x001b0000011c7983 */ /* 0x000ee80000300800 */
[----:B------:R-:W3:Y:S08]  /*77860*/  LDL.LU R29, [R1+0x1afc] ;  /* 0x001afc00011d7983 */ /* 0x000ef00000300800 */
[----:B------:R0:W-:Y:S04]  /*77870*/  STL.64 [R1+0x1380], R16 ;  /* 0x0013801001007387 */ /* 0x0001e80000100a00 */
[----:B------:R1:W-:Y:S04]  /*77880*/  STL.64 [R1+0x1388], R18 ;  /* 0x0013881201007387 */ /* 0x0003e80000100a00 */
[----:B0-----:R-:W2:Y:S01]  /*77890*/  LDL.LU.64 R16, [R1+0x7c0] ;  /* 0x0007c00001107983 */ /* 0x001ea20000300a00 */
[----:B----4-:R-:W-:-:S15]  /*778a0*/  HMMA.16816.F32 R8, R12, R26, R8 ;  /* 0x0000001a0c08723c */ /* 0x010fde0000001808 */
[----:B------:R-:W-:-:S04]  /*778b0*/  NOP ;  /* 0x0000000000007918 */ /* 0x000fc80000000000 */
[----:B------:R-:W-:Y:S04]  /*778c0*/  STL.64 [R1+0x1370], R8 ;  /* 0x0013700801007387 */ /* 0x000fe80000100a00 */
[----:B------:R-:W-:Y:S04]  /*778d0*/  STL.64 [R1+0x1378], R10 ;  /* 0x0013780a01007387 */ /* 0x000fe80000100a00 */
[----:B-1----:R-:W4:Y:S01]  /*778e0*/  LDL.LU.64 R18, [R1+0x7c8] ;  /* 0x0007c80001127983 */ /* 0x002f220000300a00 */
[----:B-----5:R-:W-:-:S15]  /*778f0*/  HMMA.16816.F32 R4, R12, R24, R4 ;  /* 0x000000180c04723c */ /* 0x020fde0000001804 */
[----:B------:R-:W-:-:S04]  /*77900*/  NOP ;  /* 0x0000000000007918 */ /* 0x000fc80000000000 */
[----:B------:R-:W-:Y:S04]  /*77910*/  STL.64 [R1+0x1360], R4 ;  /* 0x0013600401007387 */ /* 0x000fe80000100a00 */
[----:B------:R-:W-:Y:S04]  /*77920*/  STL.64 [R1+0x1368], R6 ;  /* 0x0013680601007387 */ /* 0x000fe80000100a00 */
[----:B----4-:R-:W-:Y:S04]  /*77930*/  STL.64 [R1+0x9350], R18 ;  /* 0x0093501201007387 */ /* 0x010fe80000100a00 */
[----:B--2---:R0:W-:Y:S04]  /*77940*/  STL.64 [R1+0x9348], R16 ;  /* 0x0093481001007387 */ /* 0x0041e80000100a00 */
        /* <DEDUP_REMOVED lines=15> */
[----:B------:R-:W3:Y:S04]  /*77a40*/  LDL.LU.64 R24, [R1+0x5e0] ;  /* 0x0005e00001187983 */ /* 0x000ee80000300a00 */
[----:B------:R-:W5:Y:S04]  /*77a50*/  LDL.LU.64 R26, [R1+0x5e8] ;  /* 0x0005e800011a7983 */ /* 0x000f680000300a00 */
[----:B-----5:R-:W-:Y:S04]  /*77a60*/  STL.64 [R1+0x92f0], R26 ;  /* 0x0092f01a01007387 */ /* 0x020fe80000100a00 */
[----:B---3--:R0:W-:Y:S04]  /*77a70*/  STL.64 [R1+0x92e8], R24 ;  /* 0x0092e81801007387 */ /* 0x0081e80000100a00 */
[----:B0-----:R-:W3:Y:S04]  /*77a80*/  LDL.LU.64 R24, [R1+0x650] ;  /* 0x0006500001187983 */ /* 0x001ee80000300a00 */
[----:B------:R-:W3:Y:S04]  /*77a90*/  LDL.LU.64 R26, [R1+0x658] ;  /* 0x00065800011a7983 */ /* 0x000ee80000300a00 */
[----:B------:R-:W-:Y:S04]  /*77aa0*/  STL.64 [R1+0x1350], R16 ;  /* 0x0013501001007387 */ /* 0x000fe80000100a00 */
[----:B------:R0:W-:Y:S04]  /*77ab0*/  STL.64 [R1+0x1358], R18 ;  /* 0x0013581201007387 */ /* 0x0001e80000100a00 */
[----:B0-----:R-:W5:Y:S04]  /*77ac0*/  LDL.LU.64 R18, [R1+0x9350] ;  /* 0x0093500001127983 */ /* 0x001f680000300a00 */
[----:B------:R-:W5:Y:S04]  /*77ad0*/  LDL.LU.64 R16, [R1+0x9348] ;  /* 0x0093480001107983 */ /* 0x000f680000300a00 */
[----:B------:R-:W2:Y:S04]  /*77ae0*/  LDL.LU R22, [R1+0x1af8] ;  /* 0x001af80001167983 */ /* 0x000ea80000300800 */
[----:B------:R-:W2:Y:S01]  /*77af0*/  LDL.LU R23, [R1+0x1af4] ;  /* 0x001af40001177983 */ /* 0x000ea20000300800 */
[----:B-----5:R-:W-:-:S15]  /*77b00*/  HMMA.16816.F32 R16, R12, R20, R16 ;  /* 0x000000140c10723c */ /* 0x020fde0000001810 */
[----:B------:R-:W-:-:S04]  /*77b10*/  NOP ;  /* 0x0000000000007918 */ /* 0x000fc80000000000 */
[----:B------:R-:W-:Y:S04]  /*77b20*/  STL.64 [R1+0x1340], R16 ;  /* 0x0013401001007387 */ /* 0x000fe80000100a00 */
[----:B------:R0:W-:Y:S04]  /*77b30*/  STL.64 [R1+0x1348], R18 ;  /* 0x0013481201007387 */ /* 0x0001e80000100a00 */
[----:B0-----:R-:W4:Y:S04]  /*77b40*/  LDL.LU.64 R18, [R1+0x9340] ;  /* 0x0093400001127983 */ /* 0x001f280000300a00 */
[----:B------:R-:W5:Y:S04]  /*77b50*/  LDL.LU.64 R16, [R1+0x9338] ;  /* 0x0093380001107983 */ /* 0x000f680000300a00 */
[----:B------:R-:W2:Y:S04]  /*77b60*/  LDL.LU R20, [R1+0x1af0] ;  /* 0x001af00001147983 */ /* 0x000ea80000300800 */
[----:B------:R-:W2:Y:S01]  /*77b70*/  LDL.LU R21, [R1+0x1aec] ;  /* 0x001aec0001157983 */ /* 0x000ea20000300800 */
[----:B----4-:R-:W-:-:S15]  /*77b80*/  HMMA.16816.F32 R8, R12, R18, R8 ;  /* 0x000000120c08723c */ /* 0x010fde0000001808 */
[----:B------:R-:W-:-:S04]  /*77b90*/  NOP ;  /* 0x0000000000007918 */ /* 0x000fc80000000000 */
[----:B------:R-:W-:Y:S04]  /*77ba0*/  STL.64 [R1+0x1330], R8 ;  /* 0x0013300801007387 */ /* 0x000fe80000100a00 */
[----:B------:R0:W-:Y:S04]  /*77bb0*/  STL.64 [R1+0x1338], R10 ;  /* 0x0013380a01007387 */ /* 0x0001e80000100a00 */
[----:B0-----:R-:W5:Y:S04]  /*77bc0*/  LDL.LU.64 R10, [R1+0x9330] ;  /* 0x00933000010a7983 */ /* 0x001f680000300a00 */
[----:B------:R-:W5:Y:S04]  /*77bd0*/  LDL.LU.64 R8, [R1+0x9328] ;  /* 0x0093280001087983 */ /* 0x000f680000300a00 */
[----:B------:R-:W4:Y:S01]  /*77be0*/  LDL.LU R19, [R1+0x1ae8] ;  /* 0x001ae80001137983 */ /* 0x000f220000300800 */
[----:B-----5:R-:W-:-:S15]  /*77bf0*/  HMMA.16816.F32 R8, R12, R16, R8 ;  /* 0x000000100c08723c */ /* 0x020fde0000001808 */
[----:B------:R-:W-:-:S04]  /*77c00*/  NOP ;  /* 0x0000000000007918 */ /* 0x000fc80000000000 */
[----:B------:R-:W-:Y:S04]  /*77c10*/  STL.64 [R1+0x1320], R8 ;  /* 0x0013200801007387 */ /* 0x000fe80000100a00 */
[----:B------:R0:W-:Y:S04]  /*77c20*/  STL.64 [R1+0x1328], R10 ;  /* 0x0013280a01007387 */ /* 0x0001e80000100a00 */
[----:B0-----:R-:W2:Y:S04]  /*77c30*/  LDL.LU.64 R10, [R1+0x9320] ;  /* 0x00932000010a7983 */ /* 0x001ea80000300a00 */
[----:B------:R-:W5:Y:S01]  /*77c40*/  LDL.LU.64 R8, [R1+0x9318] ;  /* 0x0093180001087983 */ /* 0x000f620000300a00 */
[----:B--2---:R-:W-:-:S15]  /*77c50*/  HMMA.16816.F32 R4, R12, R10, R4 ;  /* 0x0000000a0c04723c */ /* 0x004fde0000001804 */
[----:B------:R-:W-:-:S04]  /*77c60*/  NOP ;  /* 0x0000000000007918 */ /* 0x000fc80000000000 */
[----:B------:R-:W-:Y:S04]  /*77c70*/  STL.64 [R1+0x1310], R4 ;  /* 0x0013100401007387 */ /* 0x000fe80000100a00 */
[----:B------:R0:W-:Y:S04]  /*77c80*/  STL.64 [R1+0x1318], R6 ;  /* 0x0013180601007387 */ /* 0x0001e80000100a00 */
[----:B0-----:R-:W5:Y:S04]  /*77c90*/  LDL.LU.64 R6, [R1+0x9310] ;  /* 0x0093100001067983 */ /* 0x001f680000300a00 */
[----:B------:R-:W5:Y:S02]  /*77ca0*/  LDL.LU.64 R4, [R1+0x9308] ;  /* 0x0093080001047983 */ /* 0x000f640000300a00 */
[----:B-----5:R-:W-:Y:S02]  /*77cb0*/  HMMA.16816.F32 R8, R12, R8, R4 ;  /* 0x000000080c08723c */ /* 0x020fe40000001804 */
[----:B------:R-:W3:Y:S04]  /*77cc0*/  LDL.LU.64 R6, [R1+0x9300] ;  /* 0x0093000001067983 */ /* 0x000ee80000300a00 */
[----:B------:R-:W2:-:S13]  /*77cd0*/  LDL.LU.64 R4, [R1+0x92f8] ;  /* 0x0092f80001047983 */ /* 0x000e9a0000300a00 */
[----:B------:R0:W-:Y:S04]  /*77ce0*/  STL.64 [R1+0x1300], R8 ;  /* 0x0013000801007387 */ /* 0x0001e80000100a00 */
[----:B------:R1:W-:Y:S04]  /*77cf0*/  STL.64 [R1+0x1308], R10 ;  /* 0x0013080a01007387 */ /* 0x0003e80000100a00 */
[----:B0-----:R-:W2:Y:S04]  /*77d00*/  LDL.LU.64 R8, [R1+0x640] ;  /* 0x0006400001087983 */ /* 0x001ea80000300a00 */
[----:B-1----:R-:W2:Y:S01]  /*77d10*/  LDL.LU.64 R10, [R1+0x648] ;  /* 0x00064800010a7983 */ /* 0x002ea20000300a00 */
        /* <DEDUP_REMOVED lines=10> */
[----:B------:R-:W2:Y:S01]  /*77dc0*/  LDL.LU R16, [R1+0x80] ;  /* 0x0000800001107983 */ /* 0x000ea20000300800 */
[----:B----4-:R-:W-:Y:S01]  /*77dd0*/  IMAD R0, R0, 0x100, R19 ;  /* 0x0000010000007824 */ /* 0x010fe200078e0213 */
[----:B---3--:R-:W-:-:S15]  /*77de0*/  HMMA.16816.F32 R8, R12, R2, R24 ;  /* 0x000000020c08723c */ /* 0x008fde0000001818 */
[----:B------:R-:W-:-:S04]  /*77df0*/  NOP ;  /* 0x0000000000007918 */ /* 0x000fc80000000000 */
[----:B------:R0:W-:Y:S04]  /*77e00*/  STL.64 [R1+0x12a0], R8 ;  /* 0x0012a00801007387 */ /* 0x0001e80000100a00 */
[----:B------:R1:W-:Y:S04]  /*77e10*/  STL.64 [R1+0x12a8], R10 ;  /* 0x0012a80a01007387 */ /* 0x0003e80000100a00 */
[----:B------:R-:W2:Y:S04]  /*77e20*/  LDL.LU R17, [R1+0x84] ;  /* 0x0000840001117983 */ /* 0x000ea80000300800 */
[----:B------:R-:W3:Y:S04]  /*77e30*/  LDL.LU R18, [R1+0x88] ;  /* 0x0000880001127983 */ /* 0x000ee80000300800 */
[----:B------:R-:W3:Y:S04]  /*77e40*/  LDL.LU R19, [R1+0x8c] ;  /* 0x00008c0001137983 */ /* 0x000ee80000300800 */
[----:B---3--:R-:W-:Y:S04]  /*77e50*/  STL.64 [R1+0x9288], R18 ;  /* 0x0092881201007387 */ /* 0x008fe80000100a00 */
[----:B--2---:R2:W-:Y:S04]  /*77e60*/  STL.64 [R1+0x9280], R16 ;  /* 0x0092801001007387 */ /* 0x0045e80000100a00 */
[----:B0-----:R-:W3:Y:S04]  /*77e70*/  LDL.LU R8, [R1+0x70] ;  /* 0x0000700001087983 */ /* 0x001ee80000300800 */
[----:B------:R-:W3:Y:S04]  /*77e80*/  LDL.LU R9, [R1+0x74] ;  /* 0x0000740001097983 */ /* 0x000ee80000300800 */
[----:B---3--:R-:W-:Y:S04]  /*77e90*/  STL.64 [R1+0x9290], R8 ;  /* 0x0092900801007387 */ /* 0x008fe80000100a00 */
[----:B-1----:R-:W3:Y:S04]  /*77ea0*/  LDL.LU R10, [R1+0x78] ;  /* 0x00007800010a7983 */ /* 0x002ee80000300800 */
[----:B------:R-:W3:Y:S04]  /*77eb0*/  LDL.LU R11, [R1+0x7c] ;  /* 0x00007c00010b7983 */ /* 0x000ee80000300800 */
[----:B--2---:R-:W2:Y:S04]  /*77ec0*/  LDL.LU R16, [R1+0x50] ;  /* 0x0000500001107983 */ /* 0x004ea80000300800 */
[----:B------:R-:W2:Y:S04]  /*77ed0*/  LDL.LU R17, [R1+0x54] ;  /* 0x0000540001117983 */ /* 0x000ea80000300800 */
[----:B------:R-:W4:Y:S04]  /*77ee0*/  LDL.LU R18, [R1+0x58] ;  /* 0x0000580001127983 */ /* 0x000f280000300800 */
[----:B------:R-:W4:Y:S01]  /*77ef0*/  LDL.LU R19, [R1+0x5c] ;  /* 0x00005c0001137983 */ /* 0x000f220000300800 */
[----:B------:R-:W-:-:S03]  /*77f00*/  IMAD R4, R21, 0x100, R20 ;  /* 0x0000010015047824 */ /* 0x000fc600078e0214 */
[----:B------:R-:W5:Y:S04]  /*77f10*/  LDL.LU R3, [R1+0x15a4] ;  /* 0x0015a40001037983 */ /* 0x000f680000300800 */
[----:B------:R-:W3:Y:S01]  /*77f20*/  LDL.LU R20, [R1+0x15b0] ;  /* 0x0015b00001147983 */ /* 0x000ee20000300800 */
[----:B------:R-:W-:-:S03]  /*77f30*/  IMAD R5, R23, 0x100, R22 ;  /* 0x0000010017057824 */ /* 0x000fc600078e0216 */
[----:B----4-:R-:W-:Y:S04]  /*77f40*/  STL.64 [R1+0x92a0], R18 ;  /* 0x0092a01201007387 */ /* 0x010fe80000100a00 */
[----:B--2---:R0:W-:Y:S04]  /*77f50*/  STL.64 [R1+0x9298], R16 ;  /* 0x0092981001007387 */ /* 0x0041e80000100a00 */
[----:B0-----:R-:W2:Y:S04]  /*77f60*/  LDL.LU R16, [R1+0x40] ;  /* 0x0000400001107983 */ /* 0x001ea80000300800 */
[----:B------:R-:W2:Y:S04]  /*77f70*/  LDL.LU R17, [R1+0x44] ;  /* 0x0000440001117983 */ /* 0x000ea80000300800 */
[----:B------:R-:W4:Y:S04]  /*77f80*/  LDL.LU R18, [R1+0x48] ;  /* 0x0000480001127983 */ /* 0x000f280000300800 */
[----:B------:R-:W4:Y:S04]  /*77f90*/  LDL.LU R19, [R1+0x4c] ;  /* 0x00004c0001137983 */ /* 0x000f280000300800 */
[----:B------:R-:W2:Y:S04]  /*77fa0*/  LDL.LU R8, [R1+0x1580] ;  /* 0x0015800001087983 */ /* 0x000ea80000300800 */
[----:B------:R-:W2:Y:S04]  /*77fb0*/  LDL.LU R23, [R1+0x1584] ;  /* 0x0015840001177983 */ /* 0x000ea80000300800 */
[----:B------:R-:W2:Y:S04]  /*77fc0*/  LDL.LU R9, [R1+0x1594] ;  /* 0x0015940001097983 */ /* 0x000ea80000300800 */
[----:B---3--:R0:W-:Y:S01]  /*77fd0*/  STL.64 [R1+0x92d0], R10 ;  /* 0x0092d00a01007387 */ /* 0x0081e20000100a00 */
[----:B------:R-:W-:-:S03]  /*77fe0*/  IMAD R6, R29, 0x100, R28 ;  /* 0x000001001d067824 */ /* 0x000fc600078e021c */
[----:B0-----:R-:W3:Y:S04]  /*77ff0*/  LDL.LU R11, [R1+0x1590] ;  /* 0x00159000010b7983 */ /* 0x001ee80000300800 */
[----:B--2---:R-:W-:Y:S04]  /*78000*/  STL [R1+0x92c8], R9 ;  /* 0x0092c80901007387 */ /* 0x004fe80000100800 */
[----:B------:R-:W2:Y:S04]  /*78010*/  LDL.LU R2, [R1+0x15a0] ;  /* 0x0015a00001027983 */ /* 0x000ea80000300800 */
[----:B----4-:R-:W-:Y:S04]  /*78020*/  STL.64 [R1+0x92b0], R18 ;  /* 0x0092b01201007387 */ /* 0x010fe80000100a00 */
[----:B------:R-:W-:Y:S04]  /*78030*/  STL.64 [R1+0x92a8], R16 ;  /* 0x0092a81001007387 */ /* 0x000fe80000100a00 */
[----:B------:R-:W4:Y:S04]  /*78040*/  LDL.LU R21, [R1+0x15b4] ;  /* 0x0015b40001157983 */ /* 0x000f280000300800 */
[----:B------:R-:W2:Y:S04]  /*78050*/  LDL.LU R28, [R1+0x15c0] ;  /* 0x0015c000011c7983 */ /* 0x000ea80000300800 */
[----:B------:R-:W2:Y:S04]  /*78060*/  LDL.LU R29, [R1+0x15c4] ;  /* 0x0015c400011d7983 */ /* 0x000ea80000300800 */
[----:B------:R-:W2:Y:S04]  /*78070*/  LDL.LU R26, [R1+0x15d0] ;  /* 0x0015d000011a7983 */ /* 0x000ea80000300800 */
[----:B------:R-:W2:Y:S04]  /*78080*/  LDL.LU R27, [R1+0x15d4] ;  /* 0x0015d400011b7983 */ /* 0x000ea80000300800 */
[----:B------:R-:W3:Y:S04]  /*78090*/  LDL.LU R24, [R1+0x15e0] ;  /* 0x0015e00001187983 */ /* 0x000ee80000300800 */
[----:B------:R-:W3:Y:S04]  /*780a0*/  LDL.LU R25, [R1+0x15e4] ;  /* 0x0015e40001197983 */ /* 0x000ee80000300800 */
[----:B--2---:R-:W-:Y:S04]  /*780b0*/  STL.64 [R1+0x92c0], R26 ;  /* 0x0092c01a01007387 */ /* 0x004fe80000100a00 */
[----:B---3--:R0:W-:Y:S04]  /*780c0*/  STL.64 [R1+0x92b8], R24 ;  /* 0x0092b81801007387 */ /* 0x0081e80000100a00 */
[----:B0-----:R-:W2:Y:S04]  /*780d0*/  LDL.LU R24, [R1+0x30] ;  /* 0x0000300001187983 */ /* 0x001ea80000300800 */
[----:B------:R-:W2:Y:S04]  /*780e0*/  LDL.LU R25, [R1+0x34] ;  /* 0x0000340001197983 */ /* 0x000ea80000300800 */
[----:B------:R-:W3:Y:S04]  /*780f0*/  LDL.LU R26, [R1+0x38] ;  /* 0x00003800011a7983 */ /* 0x000ee80000300800 */
[----:B------:R-:W3:Y:S01]  /*78100*/  LDL.LU R27, [R1+0x3c] ;  /* 0x00003c00011b7983 */ /* 0x000ee20000300800 */
[----:B------:R-:W-:-:S02]  /*78110*/  F2FP.F16.E5M2.UNPACK_B R12, R0 ;  /* 0x00000000ff0c723e */ /* 0x000fc400020004ff */
[----:B------:R-:W-:Y:S01]  /*78120*/  F2FP.F16.E5M2.UNPACK_B R13, R4 ;  /* 0x00000004ff0d723e */ /* 0x000fe200020004ff */
[----:B---3--:R-:W-:Y:S04]  /*78130*/  STL.64 [R1+0x92e0], R26 ;  /* 0x0092e01a01007387 */ /* 0x008fe80000100a00 */
[----:B--2---:R0:W-:Y:S04]  /*78140*/  STL.64 [R1+0x92d8], R24 ;  /* 0x0092d81801007387 */ /* 0x0041e80000100a00 */
[----:B0-----:R-:W2:Y:S04]  /*78150*/  LDL.LU R24, [R1+0x20] ;  /* 0x0000200001187983 */ /* 0x001ea80000300800 */
[----:B------:R-:W2:Y:S04]  /*78160*/  LDL.LU R25, [R1+0x24] ;  /* 0x0000240001197983 */ /* 0x000ea80000300800 */
[----:B------:R-:W2:Y:S04]  /*78170*/  LDL.LU R26, [R1+0x28] ;  /* 0x00002800011a7983 */ /* 0x000ea80000300800 */
[----:B------:R-:W2:Y:S04]  /*78180*/  LDL.LU R27, [R1+0x2c] ;  /* 0x00002c00011b7983 */ /* 0x000ea80000300800 */
[----:B------:R-:W3:Y:S01]  /*78190*/  LDL.LU R22, [R1+0x15f0] ;  /* 0x0015f00001167983 */ /* 0x000ee20000300800 */
[----:B------:R-:W-:-:S02]  /*781a0*/  F2FP.F16.E5M2.UNPACK_B R14, R5 ;  /* 0x00000005ff0e723e */ /* 0x000fc400020004ff */
[----:B------:R-:W-:Y:S02]  /*781b0*/  F2FP.F16.E5M2.UNPACK_B R15, R6 ;  /* 0x00000006ff0f723e */ /* 0x000fe400020004ff */
[----:B------:R-:W-:Y:S02]  /*781c0*/  F2FP.F16.E5M2.UNPACK_B R8, R8.H1 ;  /* 0x00000008ff08723e */ /* 0x000fe400030004ff */
[----:B------:R-:W-:Y:S01]  /*781d0*/  F2FP.F16.E5M2.UNPACK_B R9, R23.H1 ;  /* 0x00000017ff09723e */ /* 0x000fe200030004ff */
[----:B------:R-:W3:Y:S04]  /*781e0*/  LDL.LU R4, [R1+0x60] ;  /* 0x0000600001047983 */ /* 0x000ee80000300800 */
[----:B------:R-:W3:Y:S04]  /*781f0*/  LDL.LU R5, [R1+0x64] ;  /* 0x0000640001057983 */ /* 0x000ee80000300800 */
[----:B------:R-:W3:Y:S04]  /*78200*/  LDL.LU R6, [R1+0x68] ;  /* 0x0000680001067983 */ /* 0x000ee80000300800 */
[----:B------:R-:W3:Y:S04]  /*78210*/  LDL.LU R7, [R1+0x6c] ;  /* 0x00006c0001077983 */ /* 0x000ee80000300800 */
[----:B------:R-:W3:Y:S01]  /*78220*/  LDL.LU R23, [R1+0x15f4] ;  /* 0x0015f40001177983 */ /* 0x000ee20000300800 */
[----:B------:R-:W-:-:S03]  /*78230*/  F2FP.F16.E5M2.UNPACK_B R16, R11.H1 ;  /* 0x0000000bff10723e */ /* 0x000fc600030004ff */
[----:B------:R2:W-:Y:S02]  /*78240*/  STL.64 [R1+0x18], R8 ;  /* 0x0000180801007387 */ /* 0x0005e40000100a00 */
[----:B--2---:R-:W-:Y:S02]  /*78250*/  HMMA.16816.F32 R8, R12, R8, R24 ;  /* 0x000000080c08723c */ /* 0x004fe40000001818 */
[----:B------:R-:W2:Y:S04]  /*78260*/  LDL.LU.64 R26, [R1+0x92e0] ;  /* 0x0092e000011a7983 */ /* 0x000ea80000300a00 */
[----:B------:R-:W2:-:S13]  /*78270*/  LDL.LU.64 R24, [R1+0x92d8] ;  /* 0x0092d80001187983 */ /* 0x000e9a0000300a00 */
[----:B------:R-:W-:Y:S04]  /*78280*/  STL.64 [R1+0x13e0], R8 ;  /* 0x0013e00801007387 */ /* 0x000fe80000100a00 */
[----:B------:R0:W-:Y:S04]  /*78290*/  STL.64 [R1+0x13e8], R10 ;  /* 0x0013e80a01007387 */ /* 0x0001e80000100a00 */
[----:B0-----:R-:W2:Y:S04]  /*782a0*/  LDL.LU.64 R10, [R1+0x92d0] ;  /* 0x0092d000010a7983 */ /* 0x001ea80000300a00 */
[----:B------:R-:W2:Y:S02]  /*782b0*/  LDL.LU R9, [R1+0x92c8] ;  /* 0x0092c80001097983 */ /* 0x000ea40000300800 */
[----:B--2---:R-:W-:-:S05]  /*782c0*/  F2FP.F16.E5M2.UNPACK_B R17, R9.H1 ;  /* 0x00000009ff11723e */ /* 0x004fca00030004ff */
[----:B------:R0:W-:Y:S02]  /*782d0*/  STL.64 [R1+0x10], R16 ;  /* 0x0000101001007387 */ /* 0x0001e40000100a00 */
[----:B0-----:R-:W-:Y:S02]  /*782e0*/  HMMA.16816.F32 R16, R12, R16, R24 ;  /* 0x000000100c10723c */ /* 0x001fe40000001818 */
[----:B------:R-:W2:Y:S04]  /*782f0*/  LDL.LU.64 R26, [R1+0x92c0] ;  /* 0x0092c000011a7983 */ /* 0x000ea80000300a00 */
[----:B------:R-:W2:-:S13]  /*78300*/  LDL.LU.64 R24, [R1+0x92b8] ;  /* 0x0092b80001187983 */ /* 0x000e9a0000300a00 */
[----:B------:R-:W-:Y:S04]  /*78310*/  STL.64 [R1+0x13f0], R16 ;  /* 0x0013f01001007387 */ /* 0x000fe80000100a00 */
[----:B------:R0:W-:Y:S04]  /*78320*/  STL.64 [R1+0x13f8], R18 ;  /* 0x0013f81201007387 */ /* 0x0001e80000100a00 */
[----:B0-----:R-:W2:Y:S04]  /*78330*/  LDL.LU.64 R18, [R1+0x92b0] ;  /* 0x0092b00001127983 */ /* 0x001ea80000300a00 */
[----:B------:R-:W2:Y:S01]  /*78340*/  LDL.LU.64 R16, [R1+0x92a8] ;  /* 0x0092a80001107983 */ /* 0x000ea20000300a00 */
[----:B------:R-:W-:-:S02]  /*78350*/  F2FP.F16.E5M2.UNPACK_B R8, R2.H1 ;  /* 0x00000002ff08723e */ /* 0x000fc400030004ff */
[----:B-----5:R-:W-:-:S05]  /*78360*/  F2FP.F16.E5M2.UNPACK_B R9, R3.H1 ;  /* 0x00000003ff09723e */ /* 0x020fca00030004ff */
[----:B------:R-:W-:Y:S02]  /*78370*/  STL.64 [R1+0x8], R8 ;  /* 0x0000080801007387 */ /* 0x000fe40000100a00 */
[----:B--2---:R-:W-:-:S15]  /*78380*/  HMMA.16816.F32 R16, R12, R8, R16 ;  /* 0x000000080c10723c */ /* 0x004fde0000001810 */
[----:B------:R-:W-:-:S04]  /*78390*/  NOP ;  /* 0x0000000000007918 */ /* 0x000fc80000000000 */
[----:B------:R-:W-:Y:S04]  /*783a0*/  STL.64 [R1+0x1410], R16 ;  /* 0x0014101001007387 */ /* 0x000fe80000100a00 */
[----:B------:R0:W-:Y:S04]  /*783b0*/  STL.64 [R1+0x1418], R18 ;  /* 0x0014181201007387 */ /* 0x0001e80000100a00 */
[----:B0-----:R-:W2:Y:S04]  /*783c0*/  LDL.LU.64 R18, [R1+0x92a0] ;  /* 0x0092a00001127983 */ /* 0x001ea80000300a00 */
[----:B------:R-:W2:Y:S01]  /*783d0*/  LDL.LU.64 R16, [R1+0x9298] ;  /* 0x0092980001107983 */ /* 0x000ea20000300a00 */
[----:B------:R-:W-:-:S02]  /*783e0*/  F2FP.F16.E5M2.UNPACK_B R20, R20.H1 ;  /* 0x00000014ff14723e */ /* 0x000fc400030004ff */
[----:B----4-:R-:W-:Y:S01]  /*783f0*/  F2FP.F16.E5M2.UNPACK_B R21, R21.H1 ;  /* 0x00000015ff15723e */ /* 0x010fe200030004ff */
[----:B------:R-:W-:Y:S02]  /*78400*/  IMAD.MOV.U32 R3, RZ, RZ, R8 ;  /* 0x000000ffff037224 */ /* 0x000fe400078e0008 */
[----:B------:R-:W-:Y:S02]  /*78410*/  IMAD.MOV.U32 R0, RZ, RZ, R9 ;  /* 0x000000ffff007224 */ /* 0x000fe400078e0009 */
[----:B------:R-:W4:Y:S04]  /*78420*/  LDL.LU.64 R8, [R1+0x9290] ;  /* 0x0092900001087983 */ /* 0x000f280000300a00 */
[----:B------:R-:W-:Y:S04]  /*78430*/  STL [R1], R20 ;  /* 0x0000001401007387 */ /* 0x000fe80000100800 */
[----:B------:R-:W-:Y:S04]  /*78440*/  STL [R1+0x922c], R0 ;  /* 0x00922c0001007387 */ /* 0x000fe80000100800 */
[----:B------:R-:W-:Y:S04]  /*78450*/  STL [R1+0x9228], R3 ;  /* 0x0092280301007387 */ /* 0x000fe80000100800 */
[----:B------:R-:W-:Y:S01]  /*78460*/  STL [R1+0x4], R21 ;  /* 0x0000041501007387 */ /* 0x000fe20000100800 */
[----:B------:R-:W-:-:S02]  /*78470*/  F2FP.F16.E5M2.UNPACK_B R28, R28.H1 ;  /* 0x0000001cff1c723e */ /* 0x000fc400030004ff */
[----:B------:R-:W-:-:S07]  /*78480*/  F2FP.F16.E5M2.UNPACK_B R29, R29.H1 ;  /* 0x0000001dff1d723e */ /* 0x000fce00030004ff */
[C---:B---3--:R-:W-:Y:S08]  /*78490*/  HMMA.16816.F32 R4, R12.reuse, R28, R4 ;  /* 0x0000001c0c04723c */ /* 0x048ff00000001804 */
[----:B--2---:R-:W-:-:S15]  /*784a0*/  HMMA.16816.F32 R16, R12, R20, R16 ;  /* 0x000000140c10723c */ /* 0x004fde0000001810 */
[----:B------:R-:W-:-:S04]  /*784b0*/  NOP ;  /* 0x0000000000007918 */ /* 0x000fc80000000000 */
[----:B------:R-:W-:Y:S04]  /*784c0*/  STL.64 [R1+0x1430], R16 ;  /* 0x0014301001007387 */ /* 0x000fe80000100a00 */
[----:B------:R0:W-:Y:S04]  /*784d0*/  STL.64 [R1+0x1438], R18 ;  /* 0x0014381201007387 */ /* 0x0001e80000100a00 */
[----:B0-----:R-:W2:Y:S04]  /*784e0*/  LDL.LU.64 R18, [R1+0x9288] ;  /* 0x0092880001127983 */ /* 0x001ea80000300a00 */
[----:B------:R-:W2:Y:S01]  /*784f0*/  LDL.LU.64 R16, [R1+0x9280] ;  /* 0x0092800001107983 */ /* 0x000ea20000300a00 */
[----:B------:R-:W-:-:S02]  /*78500*/  F2FP.F16.E5M2.UNPACK_B R26, R26.H1 ;  /* 0x0000001aff1a723e */ /* 0x000fc400030004ff */
[----:B------:R-:W-:Y:S01]  /*78510*/  F2FP.F16.E5M2.UNPACK_B R27, R27.H1 ;  /* 0x0000001bff1b723e */ /* 0x000fe200030004ff */
[----:B------:R-:W-:Y:S04]  /*78520*/  STL [R1+0x9204], R28 ;  /* 0x0092041c01007387 */ /* 0x000fe80000100800 */
[----:B------:R-:W-:Y:S04]  /*78530*/  STL [R1+0x9200], R29 ;  /* 0x0092001d01007387 */ /* 0x000fe80000100800 */
[----:B------:R-:W-:Y:S04]  /*78540*/  STL.64 [R1+0x1450], R4 ;  /* 0x0014500401007387 */ /* 0x000fe80000100a00 */
[----:B------:R4:W-:Y:S02]  /*78550*/  STL.64 [R1+0x1458], R6 ;  /* 0x0014580601007387 */ /* 0x0009e40000100a00 */
[----:B----4-:R-:W-:Y:S01]  /*78560*/  HMMA.16816.F32 R4, R12, R26, R8 ;  /* 0x0000001a0c04723c */ /* 0x010fe20000001808 */
[----:B------:R-:W-:-:S02]  /*78570*/  F2FP.F16.E5M2.UNPACK_B R24, R24.H1 ;  /* 0x00000018ff18723e */ /* 0x000fc400030004ff */
[----:B------:R-:W-:-:S15]  /*78580*/  F2FP.F16.E5M2.UNPACK_B R25, R25.H1 ;  /* 0x00000019ff19723e */ /* 0x000fde00030004ff */
[----:B------:R-:W-:Y:S01]  /*78590*/  NOP ;  /* 0x0000000000007918 */ /* 0x000fe20000000000 */
[----:B------:R-:W-:Y:S04]  /*785a0*/  STL.64 [R1+0x1470], R4 ;  /* 0x0014700401007387 */ /* 0x000fe80000100a00 */
[----:B------:R2:W-:Y:S04]  /*785b0*/  STL.64 [R1+0x1478], R6 ;  /* 0x0014780601007387 */ /* 0x0005e80000100a00 */
[----:B------:R-:W-:Y:S04]  /*785c0*/  STL.64 [R1+0x91a0], R26 ;  /* 0x0091a01a01007387 */ /* 0x000fe80000100a00 */
[----:B------:R-:W-:Y:S01]  /*785d0*/  STL.64 [R1+0x9198], R24 ;  /* 0x0091981801007387 */ /* 0x000fe20000100a00 */
[----:B--2---:R-:W-:-:S15]  /*785e0*/  HMMA.16816.F32 R4, R12, R24, R16 ;  /* 0x000000180c04723c */ /* 0x004fde0000001810 */
[----:B------:R-:W-:-:S04]  /*785f0*/  NOP ;  /* 0x0000000000007918 */ /* 0x000fc80000000000 */
[----:B------:R-:W-:Y:S04]  /*78600*/  STL.64 [R1+0x1480], R4 ;  /* 0x0014800401007387 */ /* 0x000fe80000100a00 */
[----:B------:R-:W-:Y:S04]  /*78610*/  STL.64 [R1+0x1488], R6 ;  /* 0x0014880601007387 */ /* 0x000fe80000100a00 */
[----:B------:R-:W2:Y:S04]  /*78620*/  LDL.LU R17, [R1+0x1624] ;  /* 0x0016240001117983 */ /* 0x000ea80000300800 */
[----:B------:R-:W3:Y:S04]  /*78630*/  LDL.LU R10, [R1+0x1630] ;  /* 0x00163000010a7983 */ /* 0x000ee80000300800 */
[----:B------:R-:W3:Y:S04]  /*78640*/  LDL.LU R11, [R1+0x1634] ;  /* 0x00163400010b7983 */ /* 0x000ee80000300800 */
[----:B------:R-:W4:Y:S04]  /*78650*/  LDL.LU R8, [R1+0x1640] ;  /* 0x0016400001087983 */ /* 0x000f280000300800 */
[----:B------:R-:W4:Y:S04]  /*78660*/  LDL.LU R9, [R1+0x1644] ;  /* 0x0016440001097983 */ /* 0x000f280000300800 */
[----:B---3--:R-:W-:Y:S04]  /*78670*/  STL.64 [R1+0x9258], R10 ;  /* 0x0092580a01007387 */ /* 0x008fe80000100a00 */
[----:B----4-:R0:W-:Y:S04]  /*78680*/  STL.64 [R1+0x9250], R8 ;  /* 0x0092500801007387 */ /* 0x0101e80000100a00 */
[----:B0-----:R-:W3:Y:S04]  /*78690*/  LDL.LU R8, [R1+0xb0] ;  /* 0x0000b00001087983 */ /* 0x001ee80000300800 */
[----:B------:R-:W3:Y:S04]  /*786a0*/  LDL.LU R9, [R1+0xb4] ;  /* 0x0000b40001097983 */ /* 0x000ee80000300800 */
[----:B------:R-:W4:Y:S04]  /*786b0*/  LDL.LU R10, [R1+0xb8] ;  /* 0x0000b800010a7983 */ /* 0x000f280000300800 */
[----:B------:R-:W4:Y:S01]  /*786c0*/  LDL.LU R11, [R1+0xbc] ;  /* 0x0000bc00010b7983 */ /* 0x000f220000300800 */
[----:B------:R-:W-:-:S02]  /*786d0*/  IMAD.MOV.U32 R0, RZ, RZ, R20 ;  /* 0x000000ffff007224 */ /* 0x000fc400078e0014 */
[----:B------:R-:W-:Y:S01]  /*786e0*/  IMAD.MOV.U32 R3, RZ, RZ, R21 ;  /* 0x000000ffff037224 */ /* 0x000fe200078e0015 */
[----:B------:R-:W5:Y:S04]  /*786f0*/  LDL.LU R20, [R1+0x1600] ;  /* 0x0016000001147983 */ /* 0x000f680000300800 */
[----:B------:R-:W2:Y:S04]  /*78700*/  LDL.LU R21, [R1+0x1604] ;  /* 0x0016040001157983 */ /* 0x000ea80000300800 */
[----:B------:R-:W2:Y:S04]  /*78710*/  LDL.LU R18, [R1+0x1610] ;  /* 0x0016100001127983 */ /* 0x000ea80000300800 */
[----:B----4-:R-:W-:Y:S04]  /*78720*/  STL.64 [R1+0x9268], R10 ;  /* 0x0092680a01007387 */ /* 0x010fe80000100a00 */
[----:B---3--:R0:W-:Y:S04]  /*78730*/  STL.64 [R1+0x9260], R8 ;  /* 0x0092600801007387 */ /* 0x0081e80000100a00 */
[----:B0-----:R-:W3:Y:S04]  /*78740*/  LDL.LU R8, [R1+0xa0] ;  /* 0x0000a00001087983 */ /* 0x001ee80000300800 */
[----:B------:R-:W3:Y:S04]  /*78750*/  LDL.LU R9, [R1+0xa4] ;  /* 0x0000a40001097983 */ /* 0x000ee80000300800 */
[----:B------:R-:W4:Y:S04]  /*78760*/  LDL.LU R10, [R1+0xa8] ;  /* 0x0000a800010a7983 */ /* 0x000f280000300800 */
[----:B------:R-:W4:Y:S04]  /*78770*/  LDL.LU R11, [R1+0xac] ;  /* 0x0000ac00010b7983 */ /* 0x000f280000300800 */
[----:B----4-:R-:W-:Y:S04]  /*78780*/  STL.64 [R1+0x9278], R10 ;  /* 0x0092780a01007387 */ /* 0x010fe80000100a00 */
[----:B---3--:R0:W-:Y:S04]  /*78790*/  STL.64 [R1+0x9270], R8 ;  /* 0x0092700801007387 */ /* 0x0081e80000100a00 */
[----:B0-----:R-:W3:Y:S04]  /*787a0*/  LDL.LU R8, [R1+0x90] ;  /* 0x0000900001087983 */ /* 0x001ee80000300800 */
[----:B------:R-:W3:Y:S04]  /*787b0*/  LDL.LU R9, [R1+0x94] ;  /* 0x0000940001097983 */ /* 0x000ee80000300800 */
[----:B------:R-:W3:Y:S04]  /*787c0*/  LDL.LU R10, [R1+0x98] ;  /* 0x00009800010a7983 */ /* 0x000ee80000300800 */
[----:B------:R-:W3:Y:S04]  /*787d0*/  LDL.LU R11, [R1+0x9c] ;  /* 0x00009c00010b7983 */ /* 0x000ee80000300800 */
[----:B------:R-:W4:Y:S04]  /*787e0*/  LDL.LU R19, [R1+0x1614] ;  /* 0x0016140001137983 */ /* 0x000f280000300800 */
[----:B------:R-:W2:Y:S04]  /*787f0*/  LDL.LU R16, [R1+0x1620] ;  /* 0x0016200001107983 */ /* 0x000ea80000300800 */
[----:B------:R-:W2:Y:S04]  /*78800*/  LDL.LU R6, [R1+0x1650] ;  /* 0x0016500001067983 */ /* 0x000ea80000300800 */
[----:B------:R-:W2:Y:S04]  /*78810*/  LDL.LU R7, [R1+0x1654] ;  /* 0x0016540001077983 */ /* 0x000ea80000300800 */
[----:B------:R-:W3:Y:S04]  /*78820*/  LDL.LU R4, [R1+0x1660] ;  /* 0x0016600001047983 */ /* 0x000ee80000300800 */
[----:B------:R-:W3:Y:S01]  /*78830*/  LDL.LU R5, [R1+0x1664] ;  /* 0x0016640001057983 */ /* 0x000ee20000300800 */
[----:B------:R-:W-:-:S02]  /*78840*/  F2FP.F16.E5M2.UNPACK_B R22, R22.H1 ;  /* 0x00000016ff16723e */ /* 0x000fc400030004ff */
[----:B------:R-:W-:Y:S01]  /*78850*/  F2FP.F16.E5M2.UNPACK_B R23, R23.H1 ;  /* 0x00000017ff17723e */ /* 0x000fe200030004ff */
[----:B--2---:R-:W-:Y:S04]  /*78860*/  STL.64 [R1+0x9238], R6 ;  /* 0x0092380601007387 */ /* 0x004fe80000100a00 */
[----:B---3--:R0:W-:Y:S04]  /*78870*/  STL.64 [R1+0x9230], R4 ;  /* 0x0092300401007387 */ /* 0x0081e80000100a00 */
[----:B0-----:R-:W2:Y:S04]  /*78880*/  LDL.LU R4, [R1+0xd0] ;  /* 0x0000d00001047983 */ /* 0x001ea80000300800 */
[----:B------:R-:W2:Y:S04]  /*78890*/  LDL.LU R5, [R1+0xd4] ;  /* 0x0000d40001057983 */ /* 0x000ea80000300800 */
[----:B------:R-:W3:Y:S04]  /*788a0*/  LDL.LU R6, [R1+0xd8] ;  /* 0x0000d80001067983 */ /* 0x000ee80000300800 */
[----:B------:R-:W3:Y:S01]  /*788b0*/  LDL.LU R7, [R1+0xdc] ;  /* 0x0000dc0001077983 */ /* 0x000ee20000300800 */
[----:B------:R-:W-:Y:S03]  /*788c0*/  HMMA.16816.F32 R8, R12, R22, R8 ;  /* 0x000000160c08723c */ /* 0x000fe60000001808 */
[----:B---3--:R-:W-:Y:S04]  /*788d0*/  STL.64 [R1+0x9248], R6 ;  /* 0x0092480601007387 */ /* 0x008fe80000100a00 */
[----:B--2---:R0:W-:Y:S04]  /*788e0*/  STL.64 [R1+0x9240], R4 ;  /* 0x0092400401007387 */ /* 0x0041e80000100a00 */
[----:B0-----:R-:W2:Y:S04]  /*788f0*/  LDL.LU R4, [R1+0xc0] ;  /* 0x0000c00001047983 */ /* 0x001ea80000300800 */
[----:B------:R-:W2:Y:S04]  /*78900*/  LDL.LU R5, [R1+0xc4] ;  /* 0x0000c40001057983 */ /* 0x000ea80000300800 */
[----:B------:R-:W2:Y:S04]  /*78910*/  LDL.LU R6, [R1+0xc8] ;  /* 0x0000c80001067983 */ /* 0x000ea80000300800 */
[----:B------:R-:W2:Y:S04]  /*78920*/  LDL.LU R7, [R1+0xcc] ;  /* 0x0000cc0001077983 */ /* 0x000ea80000300800 */
[----:B------:R-:W3:Y:S04]  /*78930*/  LDL.LU R2, [R1+0x1670] ;  /* 0x0016700001027983 */ /* 0x000ee80000300800 */
[----:B------:R-:W2:Y:S04]  /*78940*/  LDL.LU R24, [R1+0x580] ;  /* 0x0005800001187983 */ /* 0x000ea80000300800 */
[----:B------:R-:W2:Y:S04]  /*78950*/  LDL.LU R25, [R1+0x584] ;  /* 0x0005840001197983 */ /* 0x000ea80000300800 */
[----:B------:R-:W2:Y:S04]  /*78960*/  LDL.LU R26, [R1+0x588] ;  /* 0x00058800011a7983 */ /* 0x000ea80000300800 */
[----:B------:R-:W2:Y:S04]  /*78970*/  LDL.LU R27, [R1+0x58c] ;  /* 0x00058c00011b7983 */ /* 0x000ea80000300800 */
[----:B------:R-:W-:Y:S04]  /*78980*/  STL.64 [R1+0x14a0], R8 ;  /* 0x0014a00801007387 */ /* 0x000fe80000100a00 */
[----:B------:R0:W-:Y:S04]  /*78990*/  STL.64 [R1+0x14a8], R10 ;  /* 0x0014a80a01007387 */ /* 0x0001e80000100a00 */
[----:B0-----:R-:W2:Y:S04]  /*789a0*/  LDL.LU.64 R10, [R1+0x9278] ;  /* 0x00927800010a7983 */ /* 0x001ea80000300a00 */
[----:B------:R-:W2:Y:S01]  /*789b0*/  LDL.LU.64 R8, [R1+0x9270] ;  /* 0x0092700001087983 */ /* 0x000ea20000300a00 */
[----:B-----5:R-:W-:-:S02]  /*789c0*/  F2FP.F16.E5M2.UNPACK_B R20, R20.H1 ;  /* 0x00000014ff14723e */ /* 0x020fc400030004ff */
[----:B------:R-:W-:-:S07]  /*789d0*/  F2FP.F16.E5M2.UNPACK_B R21, R21.H1 ;  /* 0x00000015ff15723e */ /* 0x000fce00030004ff */
[----:B--2---:R-:W-:-:S15]  /*789e0*/  HMMA.16816.F32 R8, R12, R20, R8 ;  /* 0x000000140c08723c */ /* 0x004fde0000001808 */
[----:B------:R-:W-:-:S04]  /*789f0*/  NOP ;  /* 0x0000000000007918 */ /* 0x000fc80000000000 */
[----:B------:R-:W-:Y:S04]  /*78a00*/  STL.64 [R1+0x14b0], R8 ;  /* 0x0014b00801007387 */ /* 0x000fe80000100a00 */
[----:B------:R0:W-:Y:S04]  /*78a10*/  STL.64 [R1+0x14b8], R10 ;  /* 0x0014b80a01007387 */ /* 0x0001e80000100a00 */
[----:B0-----:R-:W2:Y:S04]  /*78a20*/  LDL.LU.64 R10, [R1+0x9268] ;  /* 0x00926800010a7983 */ /* 0x001ea80000300a00 */
[----:B------:R-:W2:Y:S01]  /*78a30*/  LDL.LU.64 R8, [R1+0x9260] ;  /* 0x0092600001087983 */ /* 0x000ea20000300a00 */
[----:B------:R-:W-:-:S02]  /*78a40*/  F2FP.F16.E5M2.UNPACK_B R18, R18.H1 ;  /* 0x00000012ff12723e */ /* 0x000fc400030004ff */
[----:B----4-:R-:W-:Y:S02]  /*78a50*/  F2FP.F16.E5M2.UNPACK_B R19, R19.H1 ;  /* 0x00000013ff13723e */ /* 0x010fe400030004ff */
[----:B------:R-:W-:Y:S02]  /*78a60*/  F2FP.F16.E5M2.UNPACK_B R16, R16.H1 ;  /* 0x00000010ff10723e */ /* 0x000fe400030004ff */
[----:B------:R-:W-:-:S07]  /*78a70*/  F2FP.F16.E5M2.UNPACK_B R17, R17.H1 ;  /* 0x00000011ff11723e */ /* 0x000fce00030004ff */
[C---:B------:R-:W-:Y:S01]  /*78a80*/  HMMA.16816.F32 R4, R12.reuse, R16, R4 ;  /* 0x000000100c04723c */ /* 0x040fe20000001804 */
[----:B------:R-:W-:Y:S04]  /*78a90*/  STL.64 [R1+0x9180], R22 ;  /* 0x0091801601007387 */ /* 0x000fe80000100a00 */
[----:B------:R0:W-:Y:S04]  /*78aa0*/  STL.64 [R1+0x9178], R20 ;  /* 0x0091781401007387 */ /* 0x0001e80000100a00 */
[----:B0-----:R-:W4:Y:S04]  /*78ab0*/  LDL.LU R20, [R1+0x140] ;  /* 0x0001400001147983 */ /* 0x001f280000300800 */
[----:B------:R-:W4:Y:S04]  /*78ac0*/  LDL.LU R21, [R1+0x144] ;  /* 0x0001440001157983 */ /* 0x000f280000300800 */
[----:B------:R-:W4:Y:S04]  /*78ad0*/  LDL.LU R22, [R1+0x148] ;  /* 0x0001480001167983 */ /* 0x000f280000300800 */
[----:B------:R-:W4:Y:S01]  /*78ae0*/  LDL.LU R23, [R1+0x14c] ;  /* 0x00014c0001177983 */ /* 0x000f220000300800 */
[----:B--2---:R-:W-:-:S15]  /*78af0*/  HMMA.16816.F32 R8, R12, R18, R8 ;  /* 0x000000120c08723c */ /* 0x004fde0000001808 */
[----:B------:R-:W-:-:S04]  /*78b00*/  NOP ;  /* 0x0000000000007918 */ /* 0x000fc80000000000 */
[----:B------:R-:W-:Y:S04]  /*78b10*/  STL.64 [R1+0x14e0], R8 ;  /* 0x0014e00801007387 */ /* 0x000fe80000100a00 */
[----:B------:R0:W-:Y:S04]  /*78b20*/  STL.64 [R1+0x14e8], R10 ;  /* 0x0014e80a01007387 */ /* 0x0001e80000100a00 */
[----:B0-----:R-:W2:Y:S04]  /*78b30*/  LDL.LU.64 R10, [R1+0x9258] ;  /* 0x00925800010a7983 */ /* 0x001ea80000300a00 */
[----:B------:R-:W5:Y:S04]  /*78b40*/  LDL.LU.64 R8, [R1+0x9250] ;  /* 0x0092500001087983 */ /* 0x000f680000300a00 */
[----:B------:R-:W-:Y:S04]  /*78b50*/  STL.64 [R1+0x14f0], R4 ;  /* 0x0014f00401007387 */ /* 0x000fe80000100a00 */
[----:B------:R0:W-:Y:S04]  /*78b60*/  STL.64 [R1+0x14f8], R6 ;  /* 0x0014f80601007387 */ /* 0x0001e80000100a00 */
[----:B0-----:R-:W3:Y:S04]  /*78b70*/  LDL.LU.64 R6, [R1+0x9248] ;  /* 0x0092480001067983 */ /* 0x001ee80000300a00 */
[----:B------:R-:W3:Y:S04]  /*78b80*/  LDL.LU.64 R4, [R1+0x9240] ;  /* 0x0092400001047983 */ /* 0x000ee80000300a00 */
[----:B------:R-:W-:Y:S04]  /*78b90*/  STL.64 [R1+0x9190], R18 ;  /* 0x0091901201007387 */ /* 0x000fe80000100a00 */
[----:B------:R0:W-:Y:S04]  /*78ba0*/  STL.64 [R1+0x9188], R16 ;  /* 0x0091881001007387 */ /* 0x0001e80000100a00 */
[----:B0-----:R-:W4:Y:S04]  /*78bb0*/  LDL.LU R16, [R1+0xe0] ;  /* 0x0000e00001107983 */ /* 0x001f280000300800 */
[----:B------:R-:W4:Y:S04]  /*78bc0*/  LDL.LU R17, [R1+0xe4] ;  /* 0x0000e40001117983 */ /* 0x000f280000300800 */
[----:B------:R-:W4:Y:S04]  /*78bd0*/  LDL.LU R18, [R1+0xe8] ;  /* 0x0000e80001127983 */ /* 0x000f280000300800 */
[----:B------:R-:W4:Y:S01]  /*78be0*/  LDL.LU R19, [R1+0xec] ;  /* 0x0000ec0001137983 */ /* 0x000f220000300800 */
[----:B--2---:R-:W-:-:S02]  /*78bf0*/  F2FP.F16.E5M2.UNPACK_B R10, R10.H1 ;  /* 0x0000000aff0a723e */ /* 0x004fc400030004ff */
[----:B------:R-:W-:-:S07]  /*78c00*/  F2FP.F16.E5M2.UNPACK_B R11, R11.H1 ;  /* 0x0000000bff0b723e */ /* 0x000fce00030004ff */
[----:B---3--:R-:W-:-:S15]  /*78c10*/  HMMA.16816.F32 R4, R12, R10, R4 ;  /* 0x0000000a0c04723c */ /* 0x008fde0000001804 */
[----:B------:R-:W-:-:S04]  /*78c20*/  NOP ;  /* 0x0000000000007918 */ /* 0x000fc80000000000 */
[----:B------:R-:W-:Y:S04]  /*78c30*/  STL.64 [R1+0x1510], R4 ;  /* 0x0015100401007387 */ /* 0x000fe80000100a00 */
[----:B------:R0:W-:Y:S04]  /*78c40*/  STL.64 [R1+0x1518], R6 ;  /* 0x0015180601007387 */ /* 0x0001e80000100a00 */
[----:B0-----:R-:W2:Y:S04]  /*78c50*/  LDL.LU.64 R6, [R1+0x9238] ;  /* 0x0092380001067983 */ /* 0x001ea80000300a00 */
[----:B------:R-:W3:Y:S01]  /*78c60*/  LDL.LU.64 R4, [R1+0x9230] ;  /* 0x0092300001047983 */ /* 0x000ee20000300a00 */
[----:B-----5:R-:W-:-:S02]  /*78c70*/  F2FP.F16.E5M2.UNPACK_B R8, R8.H1 ;  /* 0x00000008ff08723e */ /* 0x020fc400030004ff */
[----:B------:R-:W-:-:S07]  /*78c80*/  F2FP.F16.E5M2.UNPACK_B R9, R9.H1 ;  /* 0x00000009ff09723e */ /* 0x000fce00030004ff */
[----:B----4-:R-:W-:Y:S01]  /*78c90*/  HMMA.16816.F32 R16, R12, R8, R16 ;  /* 0x000000080c10723c */ /* 0x010fe20000001810 */
[----:B------:R-:W-:Y:S04]  /*78ca0*/  STL.64 [R1+0x9160], R10 ;  /* 0x0091600a01007387 */ /* 0x000fe80000100a00 */
[----:B------:R0:W-:Y:S01]  /*78cb0*/  STL.64 [R1+0x9158], R8 ;  /* 0x0091580801007387 */ /* 0x0001e20000100a00 */
[----:B------:R-:W-:-:S13]  /*78cc0*/  F2FP.F16.E5M2.UNPACK_B R2, R2.H1 ;  /* 0x00000002ff02723e */ /* 0x000fda00030004ff */
[----:B------:R-:W-:Y:S04]  /*78cd0*/  STL.64 [R1+0x1530], R16 ;  /* 0x0015301001007387 */ /* 0x000fe80000100a00 */
[----:B------:R1:W-:Y:S01]  /*78ce0*/  STL.64 [R1+0x1538], R18 ;  /* 0x0015381201007387 */ /* 0x0003e20000100a00 */
[----:B--2---:R-:W-:Y:S02]  /*78cf0*/  F2FP.F16.E5M2.UNPACK_B R6, R6.H1 ;  /* 0x00000006ff06723e */ /* 0x004fe400030004ff */
[----:B------:R-:W-:Y:S02]  /*78d00*/  F2FP.F16.E5M2.UNPACK_B R7, R7.H1 ;  /* 0x00000007ff07723e */ /* 0x000fe400030004ff */
[----:B---3--:R-:W-:Y:S02]  /*78d10*/  F2FP.F16.E5M2.UNPACK_B R4, R4.H1 ;  /* 0x00000004ff04723e */ /* 0x008fe400030004ff */
[----:B------:R-:W-:-:S03]  /*78d20*/  F2FP.F16.E5M2.UNPACK_B R5, R5.H1 ;  /* 0x00000005ff05723e */ /* 0x000fc600030004ff */
[C---:B0-----:R-:W-:Y:S08]  /*78d30*/  HMMA.16816.F32 R8, R12.reuse, R6, R20 ;  /* 0x000000060c08723c */ /* 0x041ff00000001814 */
[----:B-1----:R-:W-:Y:S01]  /*78d40*/  HMMA.16816.F32 R16, R12, R4, R24 ;  /* 0x000000040c10723c */ /* 0x002fe20000001818 */
[----:B------:R-:W-:Y:S04]  /*78d50*/  STL [R1+0x921c], R6 ;  /* 0x00921c0601007387 */ /* 0x000fe80000100800 */
[----:B------:R-:W-:Y:S06]  /*78d60*/  STL [R1+0x9218], R7 ;  /* 0x0092180701007387 */ /* 0x000fec0000100800 */
[----:B------:R0:W-:Y:S04]  /*78d70*/  STL.64 [R1+0x1540], R8 ;  /* 0x0015400801007387 */ /* 0x0001e80000100a00 */
[----:B------:R1:W-:Y:S04]  /*78d80*/  STL.64 [R1+0x1548], R10 ;  /* 0x0015480a01007387 */ /* 0x0003e80000100a00 */
[----:B------:R-:W-:Y:S04]  /*78d90*/  STL [R1+0x9220], R2 ;  /* 0x0092200201007387 */ /* 0x000fe80000100800 */
[----:B------:R-:W-:Y:S04]  /*78da0*/  STL [R1+0x9224], R4 ;  /* 0x0092240401007387 */ /* 0x000fe80000100800 */
[----:B0-----:R-:W2:Y:S04]  /*78db0*/  LDL.LU R8, [R1+0x4f0] ;  /* 0x0004f00001087983 */ /* 0x001ea80000300800 */
[----:B------:R0:W-:Y:S04]  /*78dc0*/  STL.64 [R1+0x1560], R16 ;  /* 0x0015601001007387 */ /* 0x0001e80000100a00 */
[----:B------:R3:W-:Y:S04]  /*78dd0*/  STL.64 [R1+0x1568], R18 ;  /* 0x0015681201007387 */ /* 0x0007e80000100a00 */
[----:B------:R-:W2:Y:S04]  /*78de0*/  LDL.LU R9, [R1+0x4f4] ;  /* 0x0004f40001097983 */ /* 0x000ea80000300800 */
[----:B-1----:R-:W4:Y:S04]  /*78df0*/  LDL.LU R10, [R1+0x4f8] ;  /* 0x0004f800010a7983 */ /* 0x002f280000300800 */
[----:B------:R-:W4:Y:S04]  /*78e00*/  LDL.LU R11, [R1+0x4fc] ;  /* 0x0004fc00010b7983 */ /* 0x000f280000300800 */
[----:B----4-:R1:W-:Y:S04]  /*78e10*/  STL.64 [R1+0x91b0], R10 ;  /* 0x0091b00a01007387 */ /* 0x0103e80000100a00 */
[----:B--2---:R-:W-:Y:S04]  /*78e20*/  STL.64 [R1+0x91a8], R8 ;  /* 0x0091a80801007387 */ /* 0x004fe80000100a00 */
[----:B0-----:R-:W2:Y:S04]  /*78e30*/  LDL.LU R16, [R1+0x520] ;  /* 0x0005200001107983 */ /* 0x001ea80000300800 */
[----:B------:R-:W2:Y:S04]  /*78e40*/  LDL.LU R17, [R1+0x524] ;  /* 0x0005240001117983 */ /* 0x000ea80000300800 */
[----:B---3--:R-:W3:Y:S04]  /*78e50*/  LDL.LU R18, [R1+0x528] ;  /* 0x0005280001127983 */ /* 0x008ee80000300800 */
[----:B------:R-:W3:Y:S01]  /*78e60*/  LDL.LU R19, [R1+0x52c] ;  /* 0x00052c0001137983 */ /* 0x000ee20000300800 */
[----:B-1----:R-:W-:-:S02]  /*78e70*/  IMAD.MOV.U32 R10, RZ, RZ, R0 ;  /* 0x000000ffff0a7224 */ /* 0x002fc400078e0000 */
[----:B------:R-:W-:Y:S01]  /*78e80*/  IMAD.MOV.U32 R11, RZ, RZ, R3 ;  /* 0x000000ffff0b7224 */ /* 0x000fe200078e0003 */
[----:B---3--:R-:W-:Y:S04]  /*78e90*/  STL.64 [R1+0x91c0], R18 ;  /* 0x0091c01201007387 */ /* 0x008fe80000100a00 */
[----:B--2---:R0:W-:Y:S04]  /*78ea0*/  STL.64 [R1+0x91b8], R16 ;  /* 0x0091b81001007387 */ /* 0x0041e80000100a00 */
[----:B------:R-:W2:Y:S04]  /*78eb0*/  LDL.LU R0, [R1+0x922c] ;  /* 0x00922c0001007983 */ /* 0x000ea80000300800 */
[----:B------:R-:W3:Y:S04]  /*78ec0*/  LDL.LU R3, [R1+0x9228] ;  /* 0x0092280001037983 */ /* 0x000ee80000300800 */
[----:B------:R1:W-:Y:S04]  /*78ed0*/  STL.64 [R1+0x91c8], R10 ;  /* 0x0091c80a01007387 */ /* 0x0003e80000100a00 */
[----:B0-----:R-:W4:Y:S04]  /*78ee0*/  LDL.LU R16, [R1+0x540] ;  /* 0x0005400001107983 */ /* 0x001f280000300800 */
[----:B------:R-:W4:Y:S04]  /*78ef0*/  LDL.LU R17, [R1+0x544] ;  /* 0x0005440001117983 */ /* 0x000f280000300800 */
[----:B------:R-:W5:Y:S04]  /*78f00*/  LDL.LU R18, [R1+0x548] ;  /* 0x0005480001127983 */ /* 0x000f680000300800 */
[----:B------:R-:W5:Y:S04]  /*78f10*/  LDL.LU R19, [R1+0x54c] ;  /* 0x00054c0001137983 */ /* 0x000f680000300800 */
[----:B-----5:R-:W-:Y:S04]  /*78f20*/  STL.64 [R1+0x91d8], R18 ;  /* 0x0091d81201007387 */ /* 0x020fe80000100a00 */
[----:B----4-:R-:W-:Y:S04]  /*78f30*/  STL.64 [R1+0x91d0], R16 ;  /* 0x0091d01001007387 */ /* 0x010fe80000100a00 */
[----:B-1----:R-:W4:Y:S01]  /*78f40*/  LDL.64 R10, [R1+0x10] ;  /* 0x00001000010a7983 */ /* 0x002f220000100a00 */
[----:B---3--:R-:W-:-:S02]  /*78f50*/  IMAD.MOV.U32 R8, RZ, RZ, R3 ;  /* 0x000000ffff087224 */ /* 0x008fc400078e0003 */
[----:B--2---:R-:W-:Y:S01]  /*78f60*/  IMAD.MOV.U32 R9, RZ, RZ, R0 ;  /* 0x000000ffff097224 */ /* 0x004fe200078e0000 */
[----:B----4-:R-:W-:Y:S04]  /*78f70*/  STL.64 [R1+0x91f8], R10 ;  /* 0x0091f80a01007387 */ /* 0x010fe80000100a00 */
[----:B------:R0:W-:Y:S04]  /*78f80*/  STL.64 [R1+0x91f0], R8 ;  /* 0x0091f00801007387 */ /* 0x0001e80000100a00 */
[----:B0-----:R-:W2:Y:S04]  /*78f90*/  LDL.LU R8, [R1+0x570] ;  /* 0x0005700001087983 */ /* 0x001ea80000300800 */
[----:B------:R-:W2:Y:S04]  /*78fa0*/  LDL.LU R9, [R1+0x574] ;  /* 0x0005740001097983 */ /* 0x000ea80000300800 */
[----:B------:R-:W3:Y:S04]  /*78fb0*/  LDL.LU R10, [R1+0x578] ;  /* 0x00057800010a7983 */ /* 0x000ee80000300800 */
[----:B------:R-:W3:Y:S04]  /*78fc0*/  LDL.LU R11, [R1+0x57c] ;  /* 0x00057c00010b7983 */ /* 0x000ee80000300800 */
[----:B------:R-:W4:Y:S04]  /*78fd0*/  LDL.LU R3, [R1+0x1674] ;  /* 0x0016740001037983 */ /* 0x000f280000300800 */
[----:B------:R-:W5:Y:S04]  /*78fe0*/  LDL.LU R4, [R1+0x1b08] ;  /* 0x001b080001047983 */ /* 0x000f680000300800 */
[----:B------:R-:W5:Y:S04]  /*78ff0*/  LDL.LU R0, [R1+0x1b04] ;  /* 0x001b040001007983 */ /* 0x000f680000300800 */
[----:B------:R-:W4:Y:S04]  /*79000*/  LDL.LU R2, [R1+0x1b10] ;  /* 0x001b100001027983 */ /* 0x000f280000300800 */
[----:B------:R-:W4:Y:S04]  /*79010*/  LDL.LU R28, [R1+0x1b0c] ;  /* 0x001b0c00011c7983 */ /* 0x000f280000300800 */
[----:B------:R-:W4:Y:S04]  /*79020*/  LDL.LU R6, [R1+0x1b18] ;  /* 0x001b180001067983 */ /* 0x000f280000300800 */
[----:B------:R-:W4:Y:S04]  /*79030*/  LDL.LU R29, [R1+0x1b14] ;  /* 0x001b1400011d7983 */ /* 0x000f280000300800 */
[----:B------:R-:W4:Y:S04]  /*79040*/  LDL.LU R7, [R1+0x1b20] ;  /* 0x001b200001077983 */ /* 0x000f280000300800 */
[----:B---3--:R-:W-:Y:S04]  /*79050*/  STL.64 [R1+0x9210], R10 ;  /* 0x0092100a01007387 */ /* 0x008fe80000100a00 */
[----:B--2---:R0:W-:Y:S04]  /*79060*/  STL.64 [R1+0x9208], R8 ;  /* 0x0092080801007387 */ /* 0x0041e80000100a00 */
[----:B0-----:R-:W2:Y:S04]  /*79070*/  LDL.LU R8, [R1+0x130] ;  /* 0x0001300001087983 */ /* 0x001ea80000300800 */
[----:B------:R-:W2:Y:S04]  /*79080*/  LDL.LU R9, [R1+0x134] ;  /* 0x0001340001097983 */ /* 0x000ea80000300800 */
[----:B------:R-:W2:Y:S04]  /*79090*/  LDL.LU R10, [R1+0x138] ;  /* 0x00013800010a7983 */ /* 0x000ea80000300800 */
[----:B------:R-:W2:Y:S04]  /*790a0*/  LDL.LU R11, [R1+0x13c] ;  /* 0x00013c00010b7983 */ /* 0x000ea80000300800 */
[----:B------:R-:W3:Y:S04]  /*790b0*/  LDL.LU R16, [R1+0x550] ;  /* 0x0005500001107983 */ /* 0x000ee80000300800 */
[----:B------:R-:W3:Y:S04]  /*790c0*/  LDL.LU R17, [R1+0x554] ;  /* 0x0005540001117983 */ /* 0x000ee80000300800 */
[----:B------:R-:W2:Y:S04]  /*790d0*/  LDL.LU R18, [R1+0x558] ;  /* 0x0005580001127983 */ /* 0x000ea80000300800 */
[----:B------:R-:W2:Y:S01]  /*790e0*/  LDL.LU R19, [R1+0x55c] ;  /* 0x00055c0001137983 */ /* 0x000ea20000300800 */
[----:B-----5:R-:W-:-:S02]  /*790f0*/  IMAD R0, R0, 0x100, R4 ;  /* 0x0000010000007824 */ /* 0x020fc400078e0204 */
[----:B----4-:R-:W-:Y:S01]  /*79100*/  IMAD R28, R28, 0x100, R2 ;  /* 0x000001001c1c7824 */ /* 0x010fe200078e0202 */
[----:B--2---:R-:W-:Y:S04]  /*79110*/  STL.64 [R1+0x91e8], R18 ;  /* 0x0091e81201007387 */ /* 0x004fe80000100a00 */
[----:B---3--:R0:W-:Y:S04]  /*79120*/  STL.64 [R1+0x91e0], R16 ;  /* 0x0091e01001007387 */ /* 0x0081e80000100a00 */
[----:B0-----:R-:W2:Y:S04]  /*79130*/  LDL.LU R16, [R1+0x560] ;  /* 0x0005600001107983 */ /* 0x001ea80000300800 */
[----:B------:R-:W2:Y:S04]  /*79140*/  LDL.LU R17, [R1+0x564] ;  /* 0x0005640001117983 */ /* 0x000ea80000300800 */
[----:B------:R-:W2:Y:S04]  /*79150*/  LDL.LU R18, [R1+0x568] ;  /* 0x0005680001127983 */ /* 0x000ea80000300800 */
[----:B------:R-:W2:Y:S04]  /*79160*/  LDL.LU R19, [R1+0x56c] ;  /* 0x00056c0001137983 */ /* 0x000ea80000300800 */
[----:B------:R-:W3:Y:S04]  /*79170*/  LDL.LU R24, [R1+0x530] ;  /* 0x0005300001187983 */ /* 0x000ee80000300800 */
[----:B------:R-:W3:Y:S04]  /*79180*/  LDL.LU R25, [R1+0x534] ;  /* 0x0005340001197983 */ /* 0x000ee80000300800 */
[----:B------:R-:W3:Y:S04]  /*79190*/  LDL.LU R26, [R1+0x538] ;  /* 0x00053800011a7983 */ /* 0x000ee80000300800 */
[----:B------:R-:W3:Y:S04]  /*791a0*/  LDL.LU R27, [R1+0x53c] ;  /* 0x00053c00011b7983 */ /* 0x000ee80000300800 */
[----:B------:R-:W4:Y:S04]  /*791b0*/  LDL.LU R20, [R1+0x510] ;  /* 0x0005100001147983 */ /* 0x000f280000300800 */
[----:B------:R-:W4:Y:S04]  /*791c0*/  LDL.LU R21, [R1+0x514] ;  /* 0x0005140001157983 */ /* 0x000f280000300800 */
[----:B------:R-:W4:Y:S04]  /*791d0*/  LDL.LU R22, [R1+0x518] ;  /* 0x0005180001167983 */ /* 0x000f280000300800 */
[----:B------:R-:W4:Y:S04]  /*791e0*/  LDL.LU R23, [R1+0x51c] ;  /* 0x00051c0001177983 */ /* 0x000f280000300800 */
[----:B------:R0:W-:Y:S04]  /*791f0*/  STL [R1+0x9130], R5 ;  /* 0x0091300501007387 */ /* 0x0001e80000100800 */
[----:B0-----:R-:W5:Y:S04]  /*79200*/  LDL.LU R5, [R1+0x1b1c] ;  /* 0x001b1c0001057983 */ /* 0x001f680000300800 */
[----:B------:R-:W2:Y:S04]  /*79210*/  LDL.LU R4, [R1+0x9224] ;  /* 0x0092240001047983 */ /* 0x000ea80000300800 */
[----:B------:R-:W2:Y:S01]  /*79220*/  LDL.LU R2, [R1+0x9220] ;  /* 0x0092200001027983 */ /* 0x000ea20000300800 */
[----:B------:R-:W-:Y:S01]  /*79230*/  F2FP.F16.E5M2.UNPACK_B R3, R3.H1 ;  /* 0x00000003ff03723e */ /* 0x000fe200030004ff */
[----:B------:R-:W-:-:S02]  /*79240*/  IMAD R29, R29, 0x100, R6 ;  /* 0x000001001d1d7824 */ /* 0x000fc400078e0206 */
[----:B------:R-:W3:Y:S04]  /*79250*/  LDL.LU R6, [R1+0x921c] ;  /* 0x00921c0001067983 */ /* 0x000ee80000300800 */
[----:B--2---:R-:W-:Y:S01]  /*79260*/  HMMA.16816.F32 R12, R12, R2, R8 ;  /* 0x000000020c0c723c */ /* 0x004fe20000001808 */
[----:B-----5:R-:W-:Y:S02]  /*79270*/  IMAD R5, R5, 0x100, R7 ;  /* 0x0000010005057824 */ /* 0x020fe400078e0207 */
[----:B------:R-:W3:Y:S04]  /*79280*/  LDL.LU R7, [R1+0x9218] ;  /* 0x0092180001077983 */ /* 0x000ee80000300800 */
[----:B------:R-:W2:Y:S04]  /*79290*/  LDL.LU.64 R10, [R1+0x9210] ;  /* 0x00921000010a7983 */ /* 0x000ea80000300a00 */
[----:B------:R-:W2:Y:S04]  /*792a0*/  LDL.LU.64 R8, [R1+0x9208] ;  /* 0x0092080001087983 */ /* 0x000ea80000300a00 */
[----:B------:R-:W-:Y:S04]  /*792b0*/  STL [R1+0x9104], R2 ;  /* 0x0091040201007387 */ /* 0x000fe80000100800 */
[----:B------:R0:W-:Y:S04]  /*792c0*/  STL [R1+0x9100], R3 ;  /* 0x0091000301007387 */ /* 0x0001e80000100800 */
[----:B------:R1:W-:Y:S04]  /*792d0*/  STL.64 [R1+0x1520], R12 ;  /* 0x0015200c01007387 */ /* 0x0003e80000100a00 */
[----:B------:R5:W-:Y:S04]  /*792e0*/  STL.64 [R1+0x1528], R14 ;  /* 0x0015280e01007387 */ /* 0x000be80000100a00 */
[----:B0-----:R-:W2:Y:S01]  /*792f0*/  LDL.64 R2, [R1+0x18] ;  /* 0x0000180001027983 */ /* 0x001ea20000100a00 */
[----:B-1----:R-:W-:-:S02]  /*79300*/  F2FP.F16.E5M2.UNPACK_B R12, R0 ;  /* 0x00000000ff0c723e */ /* 0x002fc400020004ff */
[----:B------:R-:W-:Y:S02]  /*79310*/  F2FP.F16.E5M2.UNPACK_B R13, R28 ;  /* 0x0000001cff0d723e */ /* 0x000fe400020004ff */
[----:B-----5:R-:W-:Y:S02]  /*79320*/  F2FP.F16.E5M2.UNPACK_B R14, R29 ;  /* 0x0000001dff0e723e */ /* 0x020fe400020004ff */
[----:B------:R-:W-:Y:S01]  /*79330*/  F2FP.F16.E5M2.UNPACK_B R15, R5 ;  /* 0x00000005ff0f723e */ /* 0x000fe200020004ff */
[----:B------:R-:W5:Y:S04]  /*79340*/  LDL.LU R28, [R1+0x9204] ;  /* 0x00920400011c7983 */ /* 0x000f680000300800 */
[----:B------:R-:W5:Y:S02]  /*79350*/  LDL.LU R29, [R1+0x9200] ;  /* 0x00920000011d7983 */ /* 0x000f640000300800 */
[----:B--2---:R-:W-:-:S15]  /*79360*/  HMMA.16816.F32 R8, R12, R2, R8 ;  /* 0x000000020c08723c */ /* 0x004fde0000001808 */
[----:B------:R-:W-:-:S04]  /*79370*/  NOP ;  /* 0x0000000000007918 */ /* 0x000fc80000000000 */
[----:B------:R-:W-:Y:S04]  /*79380*/  STL.64 [R1+0x1550], R8 ;  /* 0x0015500801007387 */ /* 0x000fe80000100a00 */
[----:B------:R0:W-:Y:S04]  /*79390*/  STL.64 [R1+0x1558], R10 ;  /* 0x0015580a01007387 */ /* 0x0001e80000100a00 */
[----:B0-----:R-:W2:Y:S01]  /*793a0*/  LDL.LU.64 R10, [R1+0x91f8] ;  /* 0x0091f800010a7983 */ /* 0x001ea20000300a00 */
[----:B------:R-:W-:-:S03]  /*793b0*/  IMAD.MOV.U32 R5, RZ, RZ, R2 ;  /* 0x000000ffff057224 */ /* 0x000fc600078e0002 */
[----:B------:R-:W4:Y:S04]  /*793c0*/  LDL.LU.64 R8, [R1+0x91f0] ;  /* 0x0091f00001087983 */ /* 0x000f280000300a00 */
[----:B---3--:R-:W-:Y:S04]  /*793d0*/  STL.64 [R1+0x9140], R6 ;  /* 0x0091400601007387 */ /* 0x008fe80000100a00 */
[----:B------:R0:W-:Y:S04]  /*793e0*/  STL.64 [R1+0x9138], R4 ;  /* 0x0091380401007387 */ /* 0x0001e80000100a00 */
[----:B0-----:R-:W3:Y:S04]  /*793f0*/  LDL.LU R4, [R1+0x500] ;  /* 0x0005000001047983 */ /* 0x001ee80000300800 */
[----:B------:R-:W3:Y:S04]  /*79400*/  LDL.LU R5, [R1+0x504] ;  /* 0x0005040001057983 */ /* 0x000ee80000300800 */
[----:B------:R-:W3:Y:S04]  /*79410*/  LDL.LU R6, [R1+0x508] ;  /* 0x0005080001067983 */ /* 0x000ee80000300800 */
[----:B------:R-:W3:Y:S01]  /*79420*/  LDL.LU R7, [R1+0x50c] ;  /* 0x00050c0001077983 */ /* 0x000ee20000300800 */
[----:B--2---:R-:W-:-:S15]  /*79430*/  HMMA.16816.F32 R16, R12, R10, R16 ;  /* 0x0000000a0c10723c */ /* 0x004fde0000001810 */
[----:B------:R-:W-:-:S04]  /*79440*/  NOP ;  /* 0x0000000000007918 */ /* 0x000fc80000000000 */
[----:B------:R-:W-:Y:S04]  /*79450*/  STL.64 [R1+0x1500], R16 ;  /* 0x0015001001007387 */ /* 0x000fe80000100a00 */
[----:B------:R0:W-:Y:S04]  /*79460*/  STL.64 [R1+0x1508], R18 ;  /* 0x0015081201007387 */ /* 0x0001e80000100a00 */
[----:B0-----:R-:W4:Y:S04]  /*79470*/  LDL.LU.64 R18, [R1+0x91e8] ;  /* 0x0091e80001127983 */ /* 0x001f280000300a00 */
[----:B------:R-:W4:Y:S01]  /*79480*/  LDL.LU.64 R16, [R1+0x91e0] ;  /* 0x0091e00001107983 */ /* 0x000f220000300a00 */
[----:B------:R-:W-:-:S02]  /*79490*/  IMAD.MOV.U32 R2, RZ, RZ, R10 ;  /* 0x000000ffff027224 */ /* 0x000fc400078e000a */
[----:B------:R-:W-:Y:S02]  /*794a0*/  IMAD.MOV.U32 R0, RZ, RZ, R11 ;  /* 0x000000ffff007224 */ /* 0x000fe400078e000b */
[----:B----4-:R-:W-:Y:S01]  /*794b0*/  HMMA.16816.F32 R8, R12, R8, R16 ;  /* 0x000000080c08723c */ /* 0x010fe20000001810 */
[----:B------:R-:W2:Y:S04]  /*794c0*/  LDL.LU.64 R18, [R1+0x91d8] ;  /* 0x0091d80001127983 */ /* 0x000ea80000300a00 */
[----:B------:R-:W2:-:S14]  /*794d0*/  LDL.LU.64 R16, [R1+0x91d0] ;  /* 0x0091d00001107983 */ /* 0x000e9c0000300a00 */
[----:B------:R-:W-:Y:S04]  /*794e0*/  STL.64 [R1+0x14d0], R8 ;  /* 0x0014d00801007387 */ /* 0x000fe80000100a00 */
[----:B------:R0:W-:Y:S04]  /*794f0*/  STL.64 [R1+0x14d8], R10 ;  /* 0x0014d80a01007387 */ /* 0x0001e80000100a00 */
[----:B0-----:R-:W2:Y:S01]  /*79500*/  LDL.LU.64 R10, [R1+0x91c8] ;  /* 0x0091c800010a7983 */ /* 0x001ea20000300a00 */
[C---:B-----5:R-:W-:Y:S08]  /*79510*/  HMMA.16816.F32 R24, R12.reuse, R28, R24 ;  /* 0x0000001c0c18723c */ /* 0x060ff00000001818 */
[----:B--2---:R-:W-:Y:S01]  /*79520*/  HMMA.16816.F32 R8, R12, R10, R16 ;  /* 0x0000000a0c08723c */ /* 0x004fe20000001810 */
[----:B------:R-:W2:Y:S04]  /*79530*/  LDL.LU.64 R18, [R1+0x91c0] ;  /* 0x0091c00001127983 */ /* 0x000ea80000300a00 */
[----:B------:R-:W2:-:S14]  /*79540*/  LDL.LU.64 R16, [R1+0x91b8] ;  /* 0x0091b80001107983 */ /* 0x000e9c0000300a00 */
[----:B------:R-:W-:Y:S04]  /*79550*/  STL.64 [R1+0x14c0], R8 ;  /* 0x0014c00801007387 */ /* 0x000fe80000100a00 */
[----:B------:R0:W-:Y:S04]  /*79560*/  STL.64 [R1+0x14c8], R10 ;  /* 0x0014c80a01007387 */ /* 0x0001e80000100a00 */
[----:B0-----:R-:W4:Y:S04]  /*79570*/  LDL.LU.64 R10, [R1+0x91b0] ;  /* 0x0091b000010a7983 */ /* 0x001f280000300a00 */
[----:B------:R-:W4:Y:S04]  /*79580*/  LDL.LU.64 R8, [R1+0x91a8] ;  /* 0x0091a80001087983 */ /* 0x000f280000300a00 */
[----:B------:R-:W-:Y:S04]  /*79590*/  STL.64 [R1+0x1490], R24 ;  /* 0x0014901801007387 */ /* 0x000fe80000100a00 */
[----:B------:R0:W-:Y:S04]  /*795a0*/  STL.64 [R1+0x1498], R26 ;  /* 0x0014981a01007387 */ /* 0x0001e80000100a00 */
[----:B0-----:R-:W2:Y:S04]  /*795b0*/  LDL.LU.64 R26, [R1+0x91a0] ;  /* 0x0091a000011a7983 */ /* 0x001ea80000300a00 */
[----:B------:R-:W5:Y:S04]  /*795c0*/  LDL.LU.64 R24, [R1+0x9198] ;  /* 0x0091980001187983 */ /* 0x000f680000300a00 */
[----:B------:R-:W-:Y:S04]  /*795d0*/  STL [R1+0x9108], R28 ;  /* 0x0091081c01007387 */ /* 0x000fe80000100800 */
[----:B------:R-:W-:Y:S01]  /*795e0*/  STL [R1+0x90e8], R29 ;  /* 0x0090e81d01007387 */ /* 0x000fe20000100800 */
[C---:B--2---:R-:W-:Y:S08]  /*795f0*/  HMMA.16816.F32 R16, R12.reuse, R26, R16 ;  /* 0x0000001a0c10723c */ /* 0x044ff00000001810 */
[----:B-----5:R-:W-:Y:S11]  /*79600*/  HMMA.16816.F32 R20, R12, R24, R20 ;  /* 0x000000180c14723c */ /* 0x020ff60000001814 */
[----:B------:R-:W-:Y:S04]  /*79610*/  STL.64 [R1+0x1460], R16 ;  /* 0x0014601001007387 */ /* 0x000fe80000100a00 */
[----:B------:R0:W-:Y:S04]  /*79620*/  STL.64 [R1+0x1468], R18 ;  /* 0x0014681201007387 */ /* 0x0001e80000100a00 */
[----:B0-----:R-:W2:Y:S04]  /*79630*/  LDL.LU.64 R18, [R1+0x9190] ;  /* 0x0091900001127983 */ /* 0x001ea80000300a00 */
[----:B------:R-:W5:Y:S04]  /*79640*/  LDL.LU.64 R16, [R1+0x9188] ;  /* 0x0091880001107983 */ /* 0x000f680000300a00 */
[----:B------:R-:W-:Y:S04]  /*79650*/  STL.64 [R1+0x1440], R20 ;  /* 0x0014401401007387 */ /* 0x000fe80000100a00 */
[----:B------:R0:W-:Y:S04]  /*79660*/  STL.64 [R1+0x1448], R22 ;  /* 0x0014481601007387 */ /* 0x0001e80000100a00 */
[----:B0-----:R-:W3:Y:S04]  /*79670*/  LDL.LU.64 R22, [R1+0x9180] ;  /* 0x0091800001167983 */ /* 0x001ee80000300a00 */
[----:B------:R-:W4:Y:S04]  /*79680*/  LDL.LU.64 R20, [R1+0x9178] ;  /* 0x0091780001147983 */ /* 0x000f280000300a00 */
[----:B------:R0:W-:Y:S04]  /*79690*/  STL.64 [R1+0x90c0], R26 ;  /* 0x0090c01a01007387 */ /* 0x0001e80000100a00 */
[----:B0-----:R-:W2:Y:S04]  /*796a0*/  LDL.64 R26, [R1+0x8] ;  /* 0x00000800011a7983 */ /* 0x001ea80000100a00 */
[----:B------:R0:W-:Y:S02]  /*796b0*/  STL.64 [R1+0x90b8], R24 ;  /* 0x0090b81801007387 */ /* 0x0001e40000100a00 */
[----:B0-----:R-:W-:-:S02]  /*796c0*/  IMAD.MOV.U32 R24, RZ, RZ, R2 ;  /* 0x000000ffff187224 */ /* 0x001fc400078e0002 */
[----:B------:R-:W-:Y:S01]  /*796d0*/  IMAD.MOV.U32 R25, RZ, RZ, R0 ;  /* 0x000000ffff197224 */ /* 0x000fe200078e0000 */
[----:B---3--:R-:W-:-:S15]  /*796e0*/  HMMA.16816.F32 R4, R12, R22, R4 ;  /* 0x000000160c04723c */ /* 0x008fde0000001804 */
[----:B------:R-:W-:-:S04]  /*796f0*/  NOP ;  /* 0x0000000000007918 */ /* 0x000fc80000000000 */
[----:B------:R-:W-:Y:S04]  /*79700*/  STL.64 [R1+0x1420], R4 ;  /* 0x0014200401007387 */ /* 0x000fe80000100a00 */
[----:B------:R4:W-:Y:S02]  /*79710*/  STL.64 [R1+0x1428], R6 ;  /* 0x0014280601007387 */ /* 0x0009e40000100a00 */
[----:B----4-:R-:W-:-:S15]  /*79720*/  HMMA.16816.F32 R4, R12, R20, R8 ;  /* 0x000000140c04723c */ /* 0x010fde0000001808 */
[----:B------:R-:W-:-:S04]  /*79730*/  NOP ;  /* 0x0000000000007918 */ /* 0x000fc80000000000 */
[----:B------:R-:W-:Y:S04]  /*79740*/  STL.64 [R1+0x1400], R4 ;  /* 0x0014000401007387 */ /* 0x000fe80000100a00 */
[----:B------:R-:W-:Y:S04]  /*79750*/  STL.64 [R1+0x1408], R6 ;  /* 0x0014080601007387 */ /* 0x000fe80000100a00 */
[----:B--2---:R-:W-:Y:S04]  /*79760*/  STL.64 [R1+0x90f8], R26 ;  /* 0x0090f81a01007387 */ /* 0x004fe80000100a00 */
[----:B------:R0:W-:Y:S04]  /*79770*/  STL.64 [R1+0x90f0], R24 ;  /* 0x0090f01801007387 */ /* 0x0001e80000100a00 */
[----:B0-----:R-:W2:Y:S04]  /*79780*/  LDL.LU R24, [R1+0x120] ;  /* 0x0001200001187983 */ /* 0x001ea80000300800 */
[----:B--2---:R-:W-:Y:S04]  /*79790*/  STL [R1+0x910c], R24 ;  /* 0x00910c1801007387 */ /* 0x004fe80000100800 */
[----:B------:R-:W2:Y:S04]  /*797a0*/  LDL.LU R25, [R1+0x124] ;  /* 0x0001240001197983 */ /* 0x000ea80000300800 */
[----:B------:R-:W3:Y:S04]  /*797b0*/  LDL.LU R26, [R1+0x128] ;  /* 0x00012800011a7983 */ /* 0x000ee80000300800 */
[----:B------:R-:W3:Y:S04]  /*797c0*/  LDL.LU R27, [R1+0x12c] ;  /* 0x00012c00011b7983 */ /* 0x000ee80000300800 */
[----:B------:R-:W4:Y:S04]  /*797d0*/  LDL.LU R4, [R1+0x4b0] ;  /* 0x0004b00001047983 */ /* 0x000f280000300800 */
[----:B------:R-:W4:Y:S04]  /*797e0*/  LDL.LU R5, [R1+0x4b4] ;  /* 0x0004b40001057983 */ /* 0x000f280000300800 */
[----:B------:R-:W2:Y:S04]  /*797f0*/  LDL.LU R6, [R1+0x4b8] ;  /* 0x0004b80001067983 */ /* 0x000ea80000300800 */
[----:B------:R-:W2:Y:S04]  /*79800*/  LDL.LU R7, [R1+0x4bc] ;  /* 0x0004bc0001077983 */ /* 0x000ea80000300800 */
[----:B------:R-:W2:Y:S04]  /*79810*/  LDL.LU R8, [R1+0x4d0] ;  /* 0x0004d00001087983 */ /* 0x000ea80000300800 */
[----:B------:R-:W2:Y:S04]  /*79820*/  LDL.LU R9, [R1+0x4d4] ;  /* 0x0004d40001097983 */ /* 0x000ea80000300800 */
[----:B------:R-:W2:Y:S04]  /*79830*/  LDL.LU R10, [R1+0x4d8] ;  /* 0x0004d800010a7983 */ /* 0x000ea80000300800 */
[----:B------:R-:W2:Y:S04]  /*79840*/  LDL.LU R11, [R1+0x4dc] ;  /* 0x0004dc00010b7983 */ /* 0x000ea80000300800 */
[----:B--2---:R-:W-:Y:S04]  /*79850*/  STL.64 [R1+0x9170], R10 ;  /* 0x0091700a01007387 */ /* 0x004fe80000100a00 */
[----:B------:R0:W-:Y:S04]  /*79860*/  STL.64 [R1+0x9168], R8 ;  /* 0x0091680801007387 */ /* 0x0001e80000100a00 */
[----:B0-----:R-:W2:Y:S04]  /*79870*/  LDL.LU R8, [R1+0x4e0] ;  /* 0x0004e00001087983 */ /* 0x001ea80000300800 */
[----:B------:R-:W2:Y:S04]  /*79880*/  LDL.LU R9, [R1+0x4e4] ;  /* 0x0004e40001097983 */ /* 0x000ea80000300800 */
[----:B------:R-:W2:Y:S04]  /*79890*/  LDL.LU R10, [R1+0x4e8] ;  /* 0x0004e800010a7983 */ /* 0x000ea80000300800 */
[----:B------:R-:W2:Y:S04]  /*798a0*/  LDL.LU R11, [R1+0x4ec] ;  /* 0x0004ec00010b7983 */ /* 0x000ea80000300800 */
[----:B------:R-:W-:Y:S04]  /*798b0*/  STL.64 [R1+0x9150], R6 ;  /* 0x0091500601007387 */ /* 0x000fe80000100a00 */
[----:B----4-:R0:W-:Y:S04]  /*798c0*/  STL.64 [R1+0x9148], R4 ;  /* 0x0091480401007387 */ /* 0x0101e80000100a00 */
[----:B0-----:R-:W4:Y:S04]  /*798d0*/  LDL.LU R4, [R1+0x4c0] ;  /* 0x0004c00001047983 */ /* 0x001f280000300800 */
[----:B------:R-:W4:Y:S04]  /*798e0*/  LDL.LU R5, [R1+0x4c4] ;  /* 0x0004c40001057983 */ /* 0x000f280000300800 */
[----:B------:R-:W4:Y:S04]  /*798f0*/  LDL.LU R6, [R1+0x4c8] ;  /* 0x0004c80001067983 */ /* 0x000f280000300800 */
[----:B------:R-:W4:Y:S04]  /*79900*/  LDL.LU R7, [R1+0x4cc] ;  /* 0x0004cc0001077983 */ /* 0x000f280000300800 */
[----:B------:R-:W2:Y:S04]  /*79910*/  LDL.LU R24, [R1+0x1b28] ;  /* 0x001b280001187983 */ /* 0x000ea80000300800 */
[----:B---3--:R-:W-:Y:S04]  /*79920*/  STL.64 [R1+0x9118], R26 ;  /* 0x0091181a01007387 */ /* 0x008fe80000100a00 */
[----:B--2---:R0:W-:Y:S04]  /*79930*/  STL.64 [R1+0x9110], R24 ;  /* 0x0091101801007387 */ /* 0x0041e80000100a00 */
[----:B0-----:R-:W2:Y:S04]  /*79940*/  LDL.LU R24, [R1+0x490] ;  /* 0x0004900001187983 */ /* 0x001ea80000300800 */
[----:B------:R-:W2:Y:S04]  /*79950*/  LDL.LU R25, [R1+0x494] ;  /* 0x0004940001197983 */ /* 0x000ea80000300800 */
[----:B------:R-:W3:Y:S04]  /*79960*/  LDL.LU R26, [R1+0x498] ;  /* 0x00049800011a7983 */ /* 0x000ee80000300800 */
[----:B------:R-:W3:Y:S01]  /*79970*/  LDL.LU R27, [R1+0x49c] ;  /* 0x00049c00011b7983 */ /* 0x000ee20000300800 */
[C---:B------:R-:W-:Y:S03]  /*79980*/  HMMA.16816.F32 R8, R12.reuse, R18, R8 ;  /* 0x000000120c08723c */ /* 0x040fe60000001808 */
        /* <DEDUP_REMOVED lines=13> */
[----:B0-----:R-:W2:Y:S04]  /*79a60*/  LDL.LU R20, [R1+0x460] ;  /* 0x0004600001147983 */ /* 0x001ea80000300800 */
[----:B------:R-:W2:Y:S04]  /*79a70*/  LDL.LU R21, [R1+0x464] ;  /* 0x0004640001157983 */ /* 0x000ea80000300800 */
[----:B------:R-:W2:Y:S04]  /*79a80*/  LDL.LU R22, [R1+0x468] ;  /* 0x0004680001167983 */ /* 0x000ea80000300800 */
[----:B------:R-:W2:Y:S04]  /*79a90*/  LDL.LU R23, [R1+0x46c] ;  /* 0x00046c0001177983 */ /* 0x000ea80000300800 */
[----:B------:R-:W-:Y:S04]  /*79aa0*/  STL.64 [R1+0x13d0], R8 ;  /* 0x0013d00801007387 */ /* 0x000fe80000100a00 */
[----:B------:R0:W-:Y:S04]  /*79ab0*/  STL.64 [R1+0x13d8], R10 ;  /* 0x0013d80a01007387 */ /* 0x0001e80000100a00 */
[----:B0-----:R-:W5:Y:S04]  /*79ac0*/  LDL.LU.64 R10, [R1+0x9170] ;  /* 0x00917000010a7983 */ /* 0x001f680000300a00 */
[----:B------:R-:W5:Y:S02]  /*79ad0*/  LDL.LU.64 R8, [R1+0x9168] ;  /* 0x0091680001087983 */ /* 0x000f640000300a00 */
[----:B-----5:R-:W-:-:S15]  /*79ae0*/  HMMA.16816.F32 R8, R12, R16, R8 ;  /* 0x000000100c08723c */ /* 0x020fde0000001808 */
[----:B------:R-:W-:-:S04]  /*79af0*/  NOP ;  /* 0x0000000000007918 */ /* 0x000fc80000000000 */
[----:B------:R-:W-:Y:S04]  /*79b00*/  STL.64 [R1+0x1260], R8 ;  /* 0x0012600801007387 */ /* 0x000fe80000100a00 */
[----:B------:R0:W-:Y:S04]  /*79b10*/  STL.64 [R1+0x1268], R10 ;  /* 0x0012680a01007387 */ /* 0x0001e80000100a00 */
[----:B0-----:R-:W4:Y:S04]  /*79b20*/  LDL.LU.64 R10, [R1+0x9160] ;  /* 0x00916000010a7983 */ /* 0x001f280000300a00 */
[----:B------:R-:W5:Y:S04]  /*79b30*/  LDL.LU.64 R8, [R1+0x9158] ;  /* 0x0091580001087983 */ /* 0x000f680000300a00 */
[----:B------:R-:W-:Y:S04]  /*79b40*/  STL.64 [R1+0x9080], R18 ;  /* 0x0090801201007387 */ /* 0x000fe80000100a00 */
[----:B------:R0:W-:Y:S04]  /*79b50*/  STL.64 [R1+0x9078], R16 ;  /* 0x0090781001007387 */ /* 0x0001e80000100a00 */
[----:B0-----:R-:W2:Y:S04]  /*79b60*/  LDL.LU R16, [R1+0x470] ;  /* 0x0004700001107983 */ /* 0x001ea80000300800 */
[----:B------:R-:W2:Y:S04]  /*79b70*/  LDL.LU R17, [R1+0x474] ;  /* 0x0004740001117983 */ /* 0x000ea80000300800 */
[----:B------:R-:W2:Y:S04]  /*79b80*/  LDL.LU R18, [R1+0x478] ;  /* 0x0004780001127983 */ /* 0x000ea80000300800 */
[----:B------:R-:W2:Y:S01]  /*79b90*/  LDL.LU R19, [R1+0x47c] ;  /* 0x00047c0001137983 */ /* 0x000ea20000300800 */
[----:B----4-:R-:W-:-:S15]  /*79ba0*/  HMMA.16816.F32 R4, R12, R10, R4 ;  /* 0x0000000a0c04723c */ /* 0x010fde0000001804 */
[----:B------:R-:W-:-:S04]  /*79bb0*/  NOP ;  /* 0x0000000000007918 */ /* 0x000fc80000000000 */
        /* <DEDUP_REMOVED lines=8> */
[----:B0-----:R-:W2:Y:S04]  /*79c40*/  LDL.LU.64 R6, [R1+0x9140] ;  /* 0x0091400001067983 */ /* 0x001ea80000300a00 */
[----:B------:R-:W4:Y:S04]  /*79c50*/  LDL.LU.64 R4, [R1+0x9138] ;  /* 0x0091380001047983 */ /* 0x000f280000300a00 */
[----:B------:R4:W-:Y:S01]  /*79c60*/  STL.64 [R1+0x9060], R10 ;  /* 0x0090600a01007387 */ /* 0x0009e20000100a00 */
[----:B--2---:R-:W-:Y:S01]  /*79c70*/  HMMA.16816.F32 R24, R12, R6, R24 ;  /* 0x000000060c18723c */ /* 0x004fe20000001818 */
[----:B----4-:R-:W-:-:S02]  /*79c80*/  IMAD.MOV.U32 R10, RZ, RZ, R5 ;  /* 0x000000ffff0a7224 */ /* 0x010fc400078e0005 */
[----:B------:R-:W2:Y:S04]  /*79c90*/  LDL.LU R5, [R1+0x9130] ;  /* 0x0091300001057983 */ /* 0x000ea80000300800 */
[----:B------:R-:W4:Y:S04]  /*79ca0*/  LDL R11, [R1+0x1c] ;  /* 0x00001c00010b7983 */ /* 0x000f280000100800 */
[----:B------:R0:W-:Y:S04]  /*79cb0*/  STL.64 [R1+0x9058], R8 ;  /* 0x0090580801007387 */ /* 0x0001e80000100a00 */
[----:B0-----:R-:W5:Y:S04]  /*79cc0*/  LDL.LU R9, [R1+0x1b34] ;  /* 0x001b340001097983 */ /* 0x001f680000300800 */
        /* <DEDUP_REMOVED lines=12> */
[----:B------:R0:W-:Y:S01]  /*79d90*/  STL.64 [R1+0x9038], R4 ;  /* 0x0090380401007387 */ /* 0x0001e20000100a00 */
[----:B------:R-:W-:-:S02]  /*79da0*/  IMAD R29, R29, 0x100, R28 ;  /* 0x000001001d1d7824 */ /* 0x000fc400078e021c */
[----:B-----5:R-:W-:Y:S02]  /*79db0*/  IMAD R9, R9, 0x100, R2 ;  /* 0x0000010009097824 */ /* 0x020fe400078e0202 */
[----:B------:R-:W-:Y:S01]  /*79dc0*/  IMAD R8, R8, 0x100, R3 ;  /* 0x0000010008087824 */ /* 0x000fe200078e0203 */
[----:B0-----:R-:W4:Y:S04]  /*79dd0*/  LDL.LU R4, [R1+0x480] ;  /* 0x0004800001047983 */ /* 0x001f280000300800 */
[----:B------:R-:W4:Y:S04]  /*79de0*/  LDL.LU R5, [R1+0x484] ;  /* 0x0004840001057983 */ /* 0x000f280000300800 */
[----:B------:R-:W4:Y:S04]  /*79df0*/  LDL.LU R6, [R1+0x488] ;  /* 0x0004880001067983 */ /* 0x000f280000300800 */
[----:B------:R-:W4:Y:S01]  /*79e00*/  LDL.LU R7, [R1+0x48c] ;  /* 0x00048c0001077983 */ /* 0x000f220000300800 */
[----:B---3--:R-:W-:-:S03]  /*79e10*/  IMAD R0, R0, 0x100, R24 ;  /* 0x0000010000007824 */ /* 0x008fc600078e0218 */
[----:B------:R-:W2:Y:S04]  /*79e20*/  LDL.LU R24, [R1+0x910c] ;  /* 0x00910c0001187983 */ /* 0x000ea80000300800 */
[----:B------:R-:W3:Y:S04]  /*79e30*/  LDL.LU R28, [R1+0x9108] ;  /* 0x00910800011c7983 */ /* 0x000ee80000300800 */
[----:B------:R-:W2:Y:S04]  /*79e40*/  LDL.LU R2, [R1+0x9104] ;  /* 0x0091040001027983 */ /* 0x000ea80000300800 */
[----:B------:R-:W2:Y:S02]  /*79e50*/  LDL.LU R3, [R1+0x9100] ;  /* 0x0091000001037983 */ /* 0x000ea40000300800 */
[----:B--2---:R-:W-:Y:S02]  /*79e60*/  HMMA.16816.F32 R12, R12, R2, R24 ;  /* 0x000000020c0c723c */ /* 0x004fe40000001818 */
[----:B------:R-:W2:Y:S04]  /*79e70*/  LDL.LU.64 R26, [R1+0x90f8] ;  /* 0x0090f800011a7983 */ /* 0x000ea80000300a00 */
[----:B------:R-:W5:Y:S04]  /*79e80*/  LDL.LU.64 R24, [R1+0x90f0] ;  /* 0x0090f00001187983 */ /* 0x000f680000300a00 */
[----:B------:R-:W-:Y:S04]  /*79e90*/  STL [R1+0x9034], R2 ;  /* 0x0090340201007387 */ /* 0x000fe80000100800 */
[----:B------:R-:W-:Y:S05]  /*79ea0*/  STL [R1+0x9030], R3 ;  /* 0x0090300301007387 */ /* 0x000fea0000100800 */
[----:B------:R0:W-:Y:S04]  /*79eb0*/  STL.64 [R1+0x1190], R12 ;  /* 0x0011900c01007387 */ /* 0x0001e80000100a00 */
[----:B------:R1:W-:Y:S01]  /*79ec0*/  STL.64 [R1+0x1198], R14 ;  /* 0x0011980e01007387 */ /* 0x0003e20000100a00 */
[----:B0-----:R-:W-:-:S02]  /*79ed0*/  F2FP.F16.E5M2.UNPACK_B R12, R0 ;  /* 0x00000000ff0c723e */ /* 0x001fc400020004ff */
[----:B------:R-:W-:Y:S02]  /*79ee0*/  F2FP.F16.E5M2.UNPACK_B R13, R29 ;  /* 0x0000001dff0d723e */ /* 0x000fe400020004ff */
[----:B-1----:R-:W-:Y:S02]  /*79ef0*/  F2FP.F16.E5M2.UNPACK_B R14, R9 ;  /* 0x00000009ff0e723e */ /* 0x002fe400020004ff */
[----:B------:R-:W-:Y:S01]  /*79f00*/  F2FP.F16.E5M2.UNPACK_B R15, R8 ;  /* 0x00000008ff0f723e */ /* 0x000fe200020004ff */
[----:B------:R-:W3:Y:S04]  /*79f10*/  LDL.LU R29, [R1+0x90e8] ;  /* 0x0090e800011d7983 */ /* 0x000ee80000300800 */
[----:B------:R-:W3:Y:S02]  /*79f20*/  LDL.LU R0, [R1+0x1b44] ;  /* 0x001b440001007983 */ /* 0x000ee40000300800 */
[----:B----4-:R-:W-:-:S15]  /*79f30*/  HMMA.16816.F32 R4, R12, R10, R4 ;  /* 0x0000000a0c04723c */ /* 0x010fde0000001804 */
[----:B------:R-:W-:-:S04]  /*79f40*/  NOP ;  /* 0x0000000000007918 */ /* 0x000fc80000000000 */
[----:B------:R-:W-:Y:S04]  /*79f50*/  STL.64 [R1+0x1180], R4 ;  /* 0x0011800401007387 */ /* 0x000fe80000100a00 */
[----:B------:R2:W-:Y:S01]  /*79f60*/  STL.64 [R1+0x1188], R6 ;  /* 0x0011880601007387 */ /* 0x0005e20000100a00 */
[C---:B-----5:R-:W-:Y:S08]  /*79f70*/  HMMA.16816.F32 R8, R12.reuse, R24, R16 ;  /* 0x000000180c08723c */ /* 0x060ff00000001810 */
[----:B--2---:R-:W-:Y:S01]  /*79f80*/  HMMA.16816.F32 R4, R12, R26, R20 ;  /* 0x0000001a0c04723c */ /* 0x004fe20000001814 */
[----:B------:R-:W-:-:S02]  /*79f90*/  IMAD.MOV.U32 R2, RZ, RZ, R26 ;  /* 0x000000ffff027224 */ /* 0x000fc400078e001a */
[----:B------:R-:W-:-:S08]  /*79fa0*/  IMAD.MOV.U32 R3, RZ, RZ, R27 ;  /* 0x000000ffff037224 */ /* 0x000fd000078e001b */
[----:B------:R0:W-:Y:S04]  /*79fb0*/  STL.64 [R1+0x1170], R8 ;  /* 0x0011700801007387 */ /* 0x0001e80000100a00 */
[----:B------:R1:W-:Y:S04]  /*79fc0*/  STL.64 [R1+0x1178], R10 ;  /* 0x0011780a01007387 */ /* 0x0003e80000100a00 */
[----:B------:R-:W-:Y:S04]  /*79fd0*/  STL.64 [R1+0x1160], R4 ;  /* 0x0011600401007387 */ /* 0x000fe80000100a00 */
[----:B------:R-:W-:Y:S04]  /*79fe0*/  STL.64 [R1+0x1168], R6 ;  /* 0x0011680601007387 */ /* 0x000fe80000100a00 */
[----:B0-----:R-:W2:Y:S04]  /*79ff0*/  LDL.LU R8, [R1+0x3e0] ;  /* 0x0003e00001087983 */ /* 0x001ea80000300800 */
[----:B------:R-:W2:Y:S04]  /*7a000*/  LDL.LU R9, [R1+0x3e4] ;  /* 0x0003e40001097983 */ /* 0x000ea80000300800 */
[----:B-1----:R-:W4:Y:S04]  /*7a010*/  LDL.LU R10, [R1+0x3e8] ;  /* 0x0003e800010a7983 */ /* 0x002f280000300800 */
[----:B------:R-:W4:Y:S04]  /*7a020*/  LDL.LU R11, [R1+0x3ec] ;  /* 0x0003ec00010b7983 */ /* 0x000f280000300800 */
[----:B------:R-:W5:Y:S04]  /*7a030*/  LDL.LU R20, [R1+0x420] ;  /* 0x0004200001147983 */ /* 0x000f680000300800 */
[----:B------:R-:W5:Y:S04]  /*7a040*/  LDL.LU R21, [R1+0x424] ;  /* 0x0004240001157983 */ /* 0x000f680000300800 */
[----:B------:R-:W2:Y:S04]  /*7a050*/  LDL.LU R22, [R1+0x428] ;  /* 0x0004280001167983 */ /* 0x000ea80000300800 */
[----:B------:R-:W2:Y:S04]  /*7a060*/  LDL.LU R23, [R1+0x42c] ;  /* 0x00042c0001177983 */ /* 0x000ea80000300800 */
[----:B------:R-:W2:Y:S04]  /*7a070*/  LDL.LU R24, [R1+0x440] ;  /* 0x0004400001187983 */ /* 0x000ea80000300800 */
[----:B------:R-:W2:Y:S04]  /*7a080*/  LDL.LU R25, [R1+0x444] ;  /* 0x0004440001197983 */ /* 0x000ea80000300800 */
[----:B------:R-:W2:Y:S04]  /*7a090*/  LDL.LU R26, [R1+0x448] ;  /* 0x00044800011a7983 */ /* 0x000ea80000300800 */
[----:B------:R-:W2:Y:S04]  /*7a0a0*/  LDL.LU R27, [R1+0x44c] ;  /* 0x00044c00011b7983 */ /* 0x000ea80000300800 */
[----:B--2---:R0:W-:Y:S04]  /*7a0b0*/  STL.64 [R1+0x90d0], R26 ;  /* 0x0090d01a01007387 */ /* 0x0041e80000100a00 */
[----:B0-----:R-:W2:Y:S04]  /*7a0c0*/  LDL R26, [R1] ;  /* 0x00000000011a7983 */ /* 0x001ea80000100800 */
[----:B------:R-:W2:Y:S04]  /*7a0d0*/  LDL R27, [R1+0x4] ;  /* 0x00000400011b7983 */ /* 0x000ea80000100800 */
[----:B------:R-:W-:Y:S04]  /*7a0e0*/  STL.64 [R1+0x90c8], R24 ;  /* 0x0090c81801007387 */ /* 0x000fe80000100a00 */
[----:B------:R-:W-:Y:S04]  /*7a0f0*/  STL.64 [R1+0x90b0], R22 ;  /* 0x0090b01601007387 */ /* 0x000fe80000100a00 */
[----:B-----5:R0:W-:Y:S04]  /*7a100*/  STL.64 [R1+0x90a8], R20 ;  /* 0x0090a81401007387 */ /* 0x0201e80000100a00 */
[----:B0-----:R-:W5:Y:S04]  /*7a110*/  LDL.LU R20, [R1+0x430] ;  /* 0x0004300001147983 */ /* 0x001f680000300800 */
[----:B------:R-:W5:Y:S04]  /*7a120*/  LDL.LU R21, [R1+0x434] ;  /* 0x0004340001157983 */ /* 0x000f680000300800 */
[----:B------:R-:W2:Y:S04]  /*7a130*/  LDL.LU R22, [R1+0x438] ;  /* 0x0004380001167983 */ /* 0x000ea80000300800 */
[----:B------:R-:W2:Y:S04]  /*7a140*/  LDL.LU R23, [R1+0x43c] ;  /* 0x00043c0001177983 */ /* 0x000ea80000300800 */
[----:B--2---:R-:W-:Y:S04]  /*7a150*/  STL.64 [R1+0x90e0], R22 ;  /* 0x0090e01601007387 */ /* 0x004fe80000100a00 */
[----:B-----5:R0:W-:Y:S04]  /*7a160*/  STL.64 [R1+0x90d8], R20 ;  /* 0x0090d81401007387 */ /* 0x0201e80000100a00 */
[----:B0-----:R-:W2:Y:S04]  /*7a170*/  LDL.LU R20, [R1+0x450] ;  /* 0x0004500001147983 */ /* 0x001ea80000300800 */
[----:B------:R-:W2:Y:S04]  /*7a180*/  LDL.LU R21, [R1+0x454] ;  /* 0x0004540001157983 */ /* 0x000ea80000300800 */
[----:B------:R-:W2:Y:S04]  /*7a190*/  LDL.LU R22, [R1+0x458] ;  /* 0x0004580001167983 */ /* 0x000ea80000300800 */
[----:B------:R-:W2:Y:S04]  /*7a1a0*/  LDL.LU R23, [R1+0x45c] ;  /* 0x00045c0001177983 */ /* 0x000ea80000300800 */
[----:B------:R-:W5:Y:S04]  /*7a1b0*/  LDL.LU R16, [R1+0x400] ;  /* 0x0004000001107983 */ /* 0x000f680000300800 */
        /* <DEDUP_REMOVED lines=9> */
[----:B----4-:R-:W-:Y:S04]  /*7a250*/  STL.64 [R1+0x9070], R10 ;  /* 0x0090700a01007387 */ /* 0x010fe80000100a00 */
[----:B------:R0:W-:Y:S04]  /*7a260*/  STL.64 [R1+0x9068], R8 ;  /* 0x0090680801007387 */ /* 0x0001e80000100a00 */
[----:B0-----:R-:W4:Y:S04]  /*7a270*/  LDL.LU R8, [R1+0x3f0] ;  /* 0x0003f00001087983 */ /* 0x001f280000300800 */
[----:B------:R-:W4:Y:S04]  /*7a280*/  LDL.LU R9, [R1+0x3f4] ;  /* 0x0003f40001097983 */ /* 0x000f280000300800 */
[----:B------:R-:W4:Y:S04]  /*7a290*/  LDL.LU R10, [R1+0x3f8] ;  /* 0x0003f800010a7983 */ /* 0x000f280000300800 */
[----:B------:R-:W4:Y:S04]  /*7a2a0*/  LDL.LU R11, [R1+0x3fc] ;  /* 0x0003fc00010b7983 */ /* 0x000f280000300800 */
[----:B------:R-:W5:Y:S04]  /*7a2b0*/  LDL.LU R4, [R1+0x3c0] ;  /* 0x0003c00001047983 */ /* 0x000f680000300800 */
[----:B------:R-:W5:Y:S04]  /*7a2c0*/  LDL.LU R5, [R1+0x3c4] ;  /* 0x0003c40001057983 */ /* 0x000f680000300800 */
[----:B------:R-:W2:Y:S04]  /*7a2d0*/  LDL.LU R6, [R1+0x3c8] ;  /* 0x0003c80001067983 */ /* 0x000ea80000300800 */
[----:B------:R-:W2:Y:S01]  /*7a2e0*/  LDL.LU R7, [R1+0x3cc] ;  /* 0x0003cc0001077983 */ /* 0x000ea20000300800 */
[C---:B------:R-:W-:Y:S03]  /*7a2f0*/  HMMA.16816.F32 R24, R12.reuse, R26, R20 ;  /* 0x0000001a0c18723c */ /* 0x040fe60000001814 */
[----:B--2---:R-:W-:Y:S04]  /*7a300*/  STL.64 [R1+0x9050], R6 ;  /* 0x0090500601007387 */ /* 0x004fe80000100a00 */
[----:B-----5:R0:W-:Y:S04]  /*7a310*/  STL.64 [R1+0x9048], R4 ;  /* 0x0090480401007387 */ /* 0x0201e80000100a00 */
[----:B0-----:R-:W2:Y:S04]  /*7a320*/  LDL.LU R4, [R1+0x3d0] ;  /* 0x0003d00001047983 */ /* 0x001ea80000300800 */
[----:B------:R-:W2:Y:S04]  /*7a330*/  LDL.LU R5, [R1+0x3d4] ;  /* 0x0003d40001057983 */ /* 0x000ea80000300800 */
[----:B------:R-:W2:Y:S04]  /*7a340*/  LDL.LU R6, [R1+0x3d8] ;  /* 0x0003d80001067983 */ /* 0x000ea80000300800 */
[----:B------:R-:W2:Y:S04]  /*7a350*/  LDL.LU R7, [R1+0x3dc] ;  /* 0x0003dc0001077983 */ /* 0x000ea80000300800 */
[----:B------:R-:W5:Y:S04]  /*7a360*/  LDL.LU.64 R22, [R1+0x90e0] ;  /* 0x0090e00001167983 */ /* 0x000f680000300a00 */
        /* <DEDUP_REMOVED lines=9> */
[----:B0-----:R-:W5:Y:S04]  /*7a400*/  LDL.LU.64 R26, [R1+0x90c0] ;  /* 0x0090c000011a7983 */ /* 0x001f680000300a00 */
[----:B------:R-:W3:Y:S04]  /*7a410*/  LDL.LU.64 R24, [R1+0x90b8] ;  /* 0x0090b80001187983 */ /* 0x000ee80000300a00 */
[----:B------:R0:W-:Y:S04]  /*7a420*/  STL [R1+0x901c], R28 ;  /* 0x00901c1c01007387 */ /* 0x0001e80000100800 */
[----:B0-----:R-:W2:Y:S04]  /*7a430*/  LDL.LU R28, [R1+0x1b54] ;  /* 0x001b5400011c7983 */ /* 0x001ea80000300800 */
[----:B------:R0:W-:Y:S04]  /*7a440*/  STL [R1+0x9018], R29 ;  /* 0x0090181d01007387 */ /* 0x0001e80000100800 */
[----:B0-----:R-:W2:Y:S01]  /*7a450*/  LDL.LU R29, [R1+0x1b58] ;  /* 0x001b5800011d7983 */ /* 0x001ea20000300800 */
[----:B-----5:R-:W-:-:S15]  /*7a460*/  HMMA.16816.F32 R20, R12, R26, R20 ;  /* 0x0000001a0c14723c */ /* 0x020fde0000001814 */
        /* <DEDUP_REMOVED lines=10> */
[----:B------:R-:W5:Y:S04]  /*7a510*/  LDL.LU.64 R20, [R1+0x9098] ;  /* 0x0090980001147983 */ /* 0x000f680000300a00 */
        /* <DEDUP_REMOVED lines=16> */
[----:B------:R-:W3:Y:S04]  /*7a620*/  LDL.LU.64 R16, [R1+0x9078] ;  /* 0x0090780001107983 */ /* 0x000ee80000300a00 */
[----:B------:R-:W-:Y:S04]  /*7a630*/  STL.64 [R1+0x8fa8], R22 ;  /* 0x008fa81601007387 */ /* 0x000fe80000100a00 */
[----:B------:R0:W-:Y:S04]  /*7a640*/  STL.64 [R1+0x8fa0], R20 ;  /* 0x008fa01401007387 */ /* 0x0001e80000100a00 */
[----:B0-----:R-:W5:Y:S04]  /*7a650*/  LDL.LU R20, [R1+0x3a0] ;  /* 0x0003a00001147983 */ /* 0x001f680000300800 */
[----:B------:R-:W5:Y:S04]  /*7a660*/  LDL.LU R21, [R1+0x3a4] ;  /* 0x0003a40001157983 */ /* 0x000f680000300800 */
[----:B------:R-:W5:Y:S04]  /*7a670*/  LDL.LU R22, [R1+0x3a8] ;  /* 0x0003a80001167983 */ /* 0x000f680000300800 */
[----:B------:R-:W5:Y:S01]  /*7a680*/  LDL.LU R23, [R1+0x3ac] ;  /* 0x0003ac0001177983 */ /* 0x000f620000300800 */
[----:B----4-:R-:W-:-:S15]  /*7a690*/  HMMA.16816.F32 R8, R12, R18, R8 ;  /* 0x000000120c08723c */ /* 0x010fde0000001808 */
        /* <DEDUP_REMOVED lines=29> */
[----:B------:R-:W-:Y:S04]  /*7a870*/  STL [R1+0x8f7c], R8 ;  /* 0x008f7c0801007387 */ /* 0x000fe80000100800 */
[----:B------:R-:W-:Y:S04]  /*7a880*/  STL [R1+0x8f78], R9 ;  /* 0x008f780901007387 */ /* 0x000fe80000100800 */
[----:B------:R5:W-:Y:S01]  /*7a890*/  STL.64 [R1+0x8fd0], R10 ;  /* 0x008fd00a01007387 */ /* 0x000be20000100a00 */
[----:B------:R-:W-:Y:S01]  /*7a8a0*/  IMAD R0, R0, 0x100, R25 ;  /* 0x0000010000007824 */ /* 0x000fe200078e0219 */
[C---:B----4-:R-:W-:Y:S08]  /*7a8b0*/  HMMA.16816.F32 R16, R12.reuse, R6, R16 ;  /* 0x000000060c10723c */ /* 0x050ff00000001810 */
[----:B-----5:R-:W-:Y:S01]  /*7a8c0*/  HMMA.16816.F32 R8, R12, R4, R20 ;  /* 0x000000040c08723c */ /* 0x020fe20000001814 */
[----:B------:R-:W-:Y:S10]  /*7a8d0*/  STL.64 [R1+0x8f60], R6 ;  /* 0x008f600601007387 */ /* 0x000ff40000100a00 */
[----:B------:R-:W-:Y:S04]  /*7a8e0*/  STL.64 [R1+0x1090], R16 ;  /* 0x0010901001007387 */ /* 0x000fe80000100a00 */
[----:B------:R-:W-:Y:S04]  /*7a8f0*/  STL.64 [R1+0x1098], R18 ;  /* 0x0010981201007387 */ /* 0x000fe80000100a00 */
[----:B------:R0:W-:Y:S04]  /*7a900*/  STL.64 [R1+0x8f58], R4 ;  /* 0x008f580401007387 */ /* 0x0001e80000100a00 */
[----:B------:R1:W-:Y:S04]  /*7a910*/  STL.64 [R1+0xf80], R8 ;  /* 0x000f800801007387 */ /* 0x0003e80000100a00 */
[----:B------:R2:W-:Y:S04]  /*7a920*/  STL.64 [R1+0xf88], R10 ;  /* 0x000f880a01007387 */ /* 0x0005e80000100a00 */
[----:B------:R-:W3:Y:S01]  /*7a930*/  LDL.LU R20, [R1+0x330] ;  /* 0x0003300001147983 */ /* 0x000ee20000300800 */
[----:B0-----:R-:W-:-:S05]  /*7a940*/  IMAD R4, R27, 0x100, R26 ;  /* 0x000001001b047824 */ /* 0x001fca00078e021a */
[----:B------:R-:W-:Y:S04]  /*7a950*/  STL [R1+0x20], R4 ;  /* 0x0000200401007387 */ /* 0x000fe80000100800 */
[----:B------:R-:W3:Y:S04]  /*7a960*/  LDL.LU R21, [R1+0x334] ;  /* 0x0003340001157983 */ /* 0x000ee80000300800 */
[----:B------:R-:W4:Y:S04]  /*7a970*/  LDL.LU R22, [R1+0x338] ;  /* 0x0003380001167983 */ /* 0x000f280000300800 */
[----:B------:R-:W4:Y:S04]  /*7a980*/  LDL.LU R23, [R1+0x33c] ;  /* 0x00033c0001177983 */ /* 0x000f280000300800 */
[----:B------:R-:W5:Y:S04]  /*7a990*/  LDL.LU R24, [R1+0x350] ;  /* 0x0003500001187983 */ /* 0x000f680000300800 */
[----:B------:R-:W5:Y:S04]  /*7a9a0*/  LDL.LU R25, [R1+0x354] ;  /* 0x0003540001197983 */ /* 0x000f680000300800 */
[----:B------:R-:W2:Y:S04]  /*7a9b0*/  LDL.LU R26, [R1+0x358] ;  /* 0x00035800011a7983 */ /* 0x000ea80000300800 */
[----:B------:R-:W2:Y:S04]  /*7a9c0*/  LDL.LU R27, [R1+0x35c] ;  /* 0x00035c00011b7983 */ /* 0x000ea80000300800 */
[----:B--2---:R0:W-:Y:S04]  /*7a9d0*/  STL.64 [R1+0x8fe0], R26 ;  /* 0x008fe01a01007387 */ /* 0x0041e80000100a00 */
[----:B-----5:R2:W-:Y:S04]  /*7a9e0*/  STL.64 [R1+0x8fd8], R24 ;  /* 0x008fd81801007387 */ /* 0x0205e80000100a00 */
[----:B-1----:R-:W5:Y:S04]  /*7a9f0*/  LDL.LU R8, [R1+0x360] ;  /* 0x0003600001087983 */ /* 0x002f680000300800 */
[----:B------:R-:W5:Y:S04]  /*7aa00*/  LDL.LU R9, [R1+0x364] ;  /* 0x0003640001097983 */ /* 0x000f680000300800 */
[----:B------:R-:W2:Y:S04]  /*7aa10*/  LDL.LU R10, [R1+0x368] ;  /* 0x00036800010a7983 */ /* 0x000ea80000300800 */
[----:B------:R-:W2:Y:S01]  /*7aa20*/  LDL.LU R11, [R1+0x36c] ;  /* 0x00036c00010b7983 */ /* 0x000ea20000300800 */
[----:B0-----:R-:W-:-:S03]  /*7aa30*/  IMAD.MOV.U32 R26, RZ, RZ, R2 ;  /* 0x000000ffff1a7224 */ /* 0x001fc600078e0002 */
[----:B--2---:R-:W-:Y:S04]  /*7aa40*/  STL.64 [R1+0x8ff0], R10 ;  /* 0x008ff00a01007387 */ /* 0x004fe80000100a00 */
[----:B-----5:R0:W-:Y:S04]  /*7aa50*/  STL.64 [R1+0x8fe8], R8 ;  /* 0x008fe80801007387 */ /* 0x0201e80000100a00 */
[----:B------:R-:W2:Y:S04]  /*7aa60*/  LDL.LU R2, [R1+0x9034] ;  /* 0x0090340001027983 */ /* 0x000ea80000300800 */
[----:B------:R-:W5:Y:S01]  /*7aa70*/  LDL.64 R24, [R1+0x10] ;  /* 0x0000100001187983 */ /* 0x000f620000100a00 */
[----:B------:R-:W-:-:S05]  /*7aa80*/  IMAD.MOV.U32 R27, RZ, RZ, R3 ;  /* 0x000000ffff1b7224 */ /* 0x000fca00078e0003 */
[----:B------:R-:W-:Y:S04]  /*7aa90*/  STL.64 [R1+0x9010], R26 ;  /* 0x0090101a01007387 */ /* 0x000fe80000100a00 */
[----:B-----5:R1:W-:Y:S04]  /*7aaa0*/  STL.64 [R1+0x9008], R24 ;  /* 0x0090081801007387 */ /* 0x0203e80000100a00 */
[----:B0-----:R-:W5:Y:S04]  /*7aab0*/  LDL.LU R8, [R1+0x370] ;  /* 0x0003700001087983 */ /* 0x001f680000300800 */
[----:B------:R-:W5:Y:S04]  /*7aac0*/  LDL.LU R9, [R1+0x374] ;  /* 0x0003740001097983 */ /* 0x000f680000300800 */
[----:B------:R-:W2:Y:S04]  /*7aad0*/  LDL.LU R10, [R1+0x378] ;  /* 0x00037800010a7983 */ /* 0x000ea80000300800 */
[----:B------:R-:W2:Y:S04]  /*7aae0*/  LDL.LU R11, [R1+0x37c] ;  /* 0x00037c00010b7983 */ /* 0x000ea80000300800 */
[----:B-1----:R-:W2:Y:S04]  /*7aaf0*/  LDL.LU R24, [R1+0x390] ;  /* 0x0003900001187983 */ /* 0x002ea80000300800 */
[----:B------:R-:W2:Y:S04]  /*7ab00*/  LDL.LU R25, [R1+0x394] ;  /* 0x0003940001197983 */ /* 0x000ea80000300800 */
[----:B------:R-:W2:Y:S04]  /*7ab10*/  LDL.LU R26, [R1+0x398] ;  /* 0x00039800011a7983 */ /* 0x000ea80000300800 */
[----:B------:R-:W2:Y:S01]  /*7ab20*/  LDL.LU R27, [R1+0x39c] ;  /* 0x00039c00011b7983 */ /* 0x000ea20000300800 */
[----:B------:R-:W-:-:S03]  /*7ab30*/  IMAD R28, R28, 0x100, R29 ;  /* 0x000001001c1c7824 */ /* 0x000fc600078e021d */
[----:B------:R-:W3:Y:S04]  /*7ab40*/  LDL.LU R3, [R1+0x1b60] ;  /* 0x001b600001037983 */ /* 0x000ee80000300800 */
[----:B------:R-:W3:Y:S04]  /*7ab50*/  LDL.LU R29, [R1+0x1b5c] ;  /* 0x001b5c00011d7983 */ /* 0x000ee80000300800 */
[----:B--2---:R-:W-:Y:S04]  /*7ab60*/  STL.64 [R1+0x9028], R26 ;  /* 0x0090281a01007387 */ /* 0x004fe80000100a00 */
[----:B------:R0:W-:Y:S04]  /*7ab70*/  STL.64 [R1+0x9020], R24 ;  /* 0x0090201801007387 */ /* 0x0001e80000100a00 */
[----:B0-----:R-:W2:Y:S04]  /*7ab80*/  LDL.LU R24, [R1+0x110] ;  /* 0x0001100001187983 */ /* 0x001ea80000300800 */
[----:B------:R-:W2:Y:S04]  /*7ab90*/  LDL.LU R25, [R1+0x114] ;  /* 0x0001140001197983 */ /* 0x000ea80000300800 */
[----:B------:R-:W2:Y:S04]  /*7aba0*/  LDL.LU R26, [R1+0x118] ;  /* 0x00011800011a7983 */ /* 0x000ea80000300800 */
[----:B------:R-:W2:Y:S04]  /*7abb0*/  LDL.LU R27, [R1+0x11c] ;  /* 0x00011c00011b7983 */ /* 0x000ea80000300800 */
[----:B------:R-:W2:Y:S04]  /*7abc0*/  LDL.64 R4, [R1+0x18] ;  /* 0x0000180001047983 */ /* 0x000ea80000100a00 */
[----:B------:R-:W-:Y:S04]  /*7abd0*/  STL.64 [R1+0x9000], R10 ;  /* 0x0090000a01007387 */ /* 0x000fe80000100a00 */
[----:B-----5:R0:W-:Y:S04]  /*7abe0*/  STL.64 [R1+0x8ff8], R8 ;  /* 0x008ff80801007387 */ /* 0x0201e80000100a00 */
[----:B0-----:R-:W5:Y:S04]  /*7abf0*/  LDL.LU R8, [R1+0x380] ;  /* 0x0003800001087983 */ /* 0x001f680000300800 */
[----:B------:R-:W5:Y:S04]  /*7ac00*/  LDL.LU R9, [R1+0x384] ;  /* 0x0003840001097983 */ /* 0x000f680000300800 */
[----:B------:R-:W5:Y:S04]  /*7ac10*/  LDL.LU R10, [R1+0x388] ;  /* 0x00038800010a7983 */ /* 0x000f680000300800 */
[----:B------:R-:W5:Y:S04]  /*7ac20*/  LDL.LU R11, [R1+0x38c] ;  /* 0x00038c00010b7983 */ /* 0x000f680000300800 */
[----:B------:R-:W2:Y:S04]  /*7ac30*/  LDL.64 R6, [R1] ;  /* 0x0000000001067983 */ /* 0x000ea80000100a00 */
[----:B----4-:R-:W-:Y:S04]  /*7ac40*/  STL.64 [R1+0x8fb8], R22 ;  /* 0x008fb81601007387 */ /* 0x010fe80000100a00 */
[----:B---3--:R0:W-:Y:S04]  /*7ac50*/  STL.64 [R1+0x8fb0], R20 ;  /* 0x008fb01401007387 */ /* 0x0081e80000100a00 */
[----:B0-----:R-:W3:Y:S04]  /*7ac60*/  LDL.LU R20, [R1+0x340] ;  /* 0x0003400001147983 */ /* 0x001ee80000300800 */
[----:B------:R-:W3:Y:S04]  /*7ac70*/  LDL.LU R21, [R1+0x344] ;  /* 0x0003440001157983 */ /* 0x000ee80000300800 */
[----:B------:R-:W3:Y:S04]  /*7ac80*/  LDL.LU R22, [R1+0x348] ;  /* 0x0003480001167983 */ /* 0x000ee80000300800 */
[----:B------:R-:W3:Y:S04]  /*7ac90*/  LDL.LU R23, [R1+0x34c] ;  /* 0x00034c0001177983 */ /* 0x000ee80000300800 */
[----:B------:R-:W4:Y:S04]  /*7aca0*/  LDL.LU R16, [R1+0x310] ;  /* 0x0003100001107983 */ /* 0x000f280000300800 */
[----:B------:R-:W4:Y:S04]  /*7acb0*/  LDL.LU R17, [R1+0x314] ;  /* 0x0003140001117983 */ /* 0x000f280000300800 */
[----:B------:R-:W2:Y:S04]  /*7acc0*/  LDL.LU R18, [R1+0x318] ;  /* 0x0003180001127983 */ /* 0x000ea80000300800 */
[----:B------:R-:W2:Y:S01]  /*7acd0*/  LDL.LU R19, [R1+0x31c] ;  /* 0x00031c0001137983 */ /* 0x000ea20000300800 */
[----:B------:R-:W-:-:S03]  /*7ace0*/  IMAD R29, R29, 0x100, R3 ;  /* 0x000001001d1d7824 */ /* 0x000fc600078e0203 */
[----:B--2---:R-:W-:Y:S04]  /*7acf0*/  STL.64 [R1+0x8f98], R18 ;  /* 0x008f981201007387 */ /* 0x004fe80000100a00 */
[----:B----4-:R0:W-:Y:S04]  /*7ad00*/  STL.64 [R1+0x8f90], R16 ;  /* 0x008f901001007387 */ /* 0x0101e80000100a00 */
[----:B0-----:R-:W2:Y:S04]  /*7ad10*/  LDL.LU R16, [R1+0x320] ;  /* 0x0003200001107983 */ /* 0x001ea80000300800 */
[----:B------:R-:W2:Y:S04]  /*7ad20*/  LDL.LU R17, [R1+0x324] ;  /* 0x0003240001117983 */ /* 0x000ea80000300800 */
[----:B------:R-:W2:Y:S04]  /*7ad30*/  LDL.LU R18, [R1+0x328] ;  /* 0x0003280001127983 */ /* 0x000ea80000300800 */
[----:B------:R-:W2:Y:S04]  /*7ad40*/  LDL.LU R19, [R1+0x32c] ;  /* 0x00032c0001137983 */ /* 0x000ea80000300800 */
[----:B------:R-:W4:Y:S02]  /*7ad50*/  LDL.LU R3, [R1+0x9030] ;  /* 0x0090300001037983 */ /* 0x000f240000300800 */
[----:B----4-:R-:W-:Y:S02]  /*7ad60*/  HMMA.16816.F32 R12, R12, R2, R24 ;  /* 0x000000020c0c723c */ /* 0x010fe40000001818 */
[----:B------:R-:W4:Y:S04]  /*7ad70*/  LDL.LU.64 R26, [R1+0x9028] ;  /* 0x00902800011a7983 */ /* 0x000f280000300a00 */
[----:B------:R-:W4:-:S13]  /*7ad80*/  LDL.LU.64 R24, [R1+0x9020] ;  /* 0x0090200001187983 */ /* 0x000f1a0000300a00 */
[----:B------:R-:W-:Y:S04]  /*7ad90*/  STL.64 [R1+0xd70], R12 ;  /* 0x000d700c01007387 */ /* 0x000fe80000100a00 */
[----:B------:R0:W-:Y:S04]  /*7ada0*/  STL.64 [R1+0xd78], R14 ;  /* 0x000d780e01007387 */ /* 0x0001e80000100a00 */
[----:B0-----:R-:W2:Y:S01]  /*7adb0*/  LDL.LU R15, [R1+0x20] ;  /* 0x00002000010f7983 */ /* 0x001ea20000300800 */
[----:B------:R-:W-:Y:S02]  /*7adc0*/  F2FP.F16.E5M2.UNPACK_B R12, R0 ;  /* 0x00000000ff0c723e */ /* 0x000fe400020004ff */
[----:B------:R-:W-:Y:S01]  /*7add0*/  F2FP.F16.E5M2.UNPACK_B R14, R28 ;  /* 0x0000001cff0e723e */ /* 0x000fe200020004ff */
[----:B------:R-:W-:Y:S04]  /*7ade0*/  STL [R1+0x8f2c], R2 ;  /* 0x008f2c0201007387 */ /* 0x000fe80000100800 */
[----:B------:R-:W-:Y:S04]  /*7adf0*/  STL [R1+0x8f28], R3 ;  /* 0x008f280301007387 */ /* 0x000fe80000100800 */
[----:B------:R-:W3:Y:S01]  /*7ae00*/  LDL.LU R28, [R1+0x901c] ;  /* 0x00901c00011c7983 */ /* 0x000ee20000300800 */
[----:B--2---:R-:W-:-:S02]  /*7ae10*/  F2FP.F16.E5M2.UNPACK_B R13, R15 ;  /* 0x0000000fff0d723e */ /* 0x004fc400020004ff */
[----:B------:R-:W-:Y:S02]  /*7ae20*/  F2FP.F16.E5M2.UNPACK_B R15, R29 ;  /* 0x0000001dff0f723e */ /* 0x000fe400020004ff */
[----:B------:R-:W3:Y:S05]  /*7ae30*/  LDL.LU R29, [R1+0x9018] ;  /* 0x00901800011d7983 */ /* 0x000eea0000300800 */
[----:B----4-:R-:W-:-:S15]  /*7ae40*/  HMMA.16816.F32 R24, R12, R4, R24 ;  /* 0x000000040c18723c */ /* 0x010fde0000001818 */
[----:B------:R-:W-:-:S04]  /*7ae50*/  NOP ;  /* 0x0000000000007918 */ /* 0x000fc80000000000 */
[----:B------:R-:W-:Y:S04]  /*7ae60*/  STL.64 [R1+0xd60], R24 ;  /* 0x000d601801007387 */ /* 0x000fe80000100a00 */
[----:B------:R0:W-:Y:S04]  /*7ae70*/  STL.64 [R1+0xd68], R26 ;  /* 0x000d681a01007387 */ /* 0x0001e80000100a00 */
[----:B0-----:R-:W2:Y:S04]  /*7ae80*/  LDL.LU.64 R26, [R1+0x9010] ;  /* 0x00901000011a7983 */ /* 0x001ea80000300a00 */
[----:B------:R-:W5:Y:S02]  /*7ae90*/  LDL.LU.64 R24, [R1+0x9008] ;  /* 0x0090080001187983 */ /* 0x000f640000300a00 */
[----:B-----5:R-:W-:-:S15]  /*7aea0*/  HMMA.16816.F32 R8, R12, R24, R8 ;  /* 0x000000180c08723c */ /* 0x020fde0000001808 */
[----:B------:R-:W-:-:S04]  /*7aeb0*/  NOP ;  /* 0x0000000000007918 */ /* 0x000fc80000000000 */
[----:B------:R-:W-:Y:S04]  /*7aec0*/  STL.64 [R1+0xd50], R8 ;  /* 0x000d500801007387 */ /* 0x000fe80000100a00 */
[----:B------:R0:W-:Y:S04]  /*7aed0*/  STL.64 [R1+0xd58], R10 ;  /* 0x000d580a01007387 */ /* 0x0001e80000100a00 */
[----:B0-----:R-:W2:Y:S04]  /*7aee0*/  LDL.LU.64 R10, [R1+0x9000] ;  /* 0x00900000010a7983 */ /* 0x001ea80000300a00 */
[----:B------:R-:W2:Y:S01]  /*7aef0*/  LDL.LU.64 R8, [R1+0x8ff8] ;  /* 0x008ff80001087983 */ /* 0x000ea20000300a00 */
[----:B------:R-:W-:-:S02]  /*7af00*/  IMAD.MOV.U32 R2, RZ, RZ, R4 ;  /* 0x000000ffff027224 */ /* 0x000fc400078e0004 */
[----:B------:R-:W-:Y:S02]  /*7af10*/  IMAD.MOV.U32 R4, RZ, RZ, R24 ;  /* 0x000000ffff047224 */ /* 0x000fe400078e0018 */
[----:B------:R-:W-:Y:S02]  /*7af20*/  IMAD.MOV.U32 R3, RZ, RZ, R25 ;  /* 0x000000ffff037224 */ /* 0x000fe400078e0019 */
[----:B--2---:R-:W-:Y:S01]  /*7af30*/  HMMA.16816.F32 R24, R12, R26, R8 ;  /* 0x0000001a0c18723c */ /* 0x004fe20000001808 */
[----:B------:R-:W2:Y:S04]  /*7af40*/  LDL.LU.64 R10, [R1+0x8ff0] ;  /* 0x008ff000010a7983 */ /* 0x000ea80000300a00 */
[----:B------:R-:W2:-:S14]  /*7af50*/  LDL.LU.64 R8, [R1+0x8fe8] ;  /* 0x008fe80001087983 */ /* 0x000e9c0000300a00 */
[----:B------:R-:W-:Y:S04]  /*7af60*/  STL.64 [R1+0xcf0], R24 ;  /* 0x000cf01801007387 */ /* 0x000fe80000100a00 */
[----:B------:R0:W-:Y:S04]  /*7af70*/  STL.64 [R1+0xcf8], R26 ;  /* 0x000cf81a01007387 */ /* 0x0001e80000100a00 */
[----:B0-----:R-:W3:Y:S04]  /*7af80*/  LDL.LU.64 R26, [R1+0x8fe0] ;  /* 0x008fe000011a7983 */ /* 0x001ee80000300a00 */
[----:B------:R-:W3:Y:S01]  /*7af90*/  LDL.LU.64 R24, [R1+0x8fd8] ;  /* 0x008fd80001187983 */ /* 0x000ee20000300a00 */
[C---:B--2---:R-:W-:Y:S08]  /*7afa0*/  HMMA.16816.F32 R8, R12.reuse, R6, R8 ;  /* 0x000000060c08723c */ /* 0x044ff00000001808 */
[C---:B---3--:R-:W-:Y:S11]  /*7afb0*/  HMMA.16816.F32 R24, R12.reuse, R28, R24 ;  /* 0x0000001c0c18723c */ /* 0x048ff60000001818 */
[----:B------:R-:W-:Y:S04]  /*7afc0*/  STL.64 [R1+0xcc0], R8 ;  /* 0x000cc00801007387 */ /* 0x000fe80000100a00 */
[----:B------:R0:W-:Y:S04]  /*7afd0*/  STL.64 [R1+0xcc8], R10 ;  /* 0x000cc80a01007387 */ /* 0x0001e80000100a00 */
[----:B0-----:R-:W2:Y:S04]  /*7afe0*/  LDL.LU.64 R10, [R1+0x8fd0] ;  /* 0x008fd000010a7983 */ /* 0x001ea80000300a00 */
[----:B------:R-:W-:Y:S04]  /*7aff0*/  STL.64 [R1+0xc90], R24 ;  /* 0x000c901801007387 */ /* 0x000fe80000100a00 */
[----:B------:R0:W-:Y:S04]  /*7b000*/  STL.64 [R1+0xc98], R26 ;  /* 0x000c981a01007387 */ /* 0x0001e80000100a00 */
[----:B0-----:R-:W3:Y:S04]  /*7b010*/  LDL.LU.64 R26, [R1+0x8fc8] ;  /* 0x008fc800011a7983 */ /* 0x001ee80000300a00 */
[----:B------:R-:W4:Y:S04]  /*7b020*/  LDL.LU.64 R24, [R1+0x8fc0] ;  /* 0x008fc00001187983 */ /* 0x000f280000300a00 */
[----:B------:R-:W-:Y:S04]  /*7b030*/  STL [R1+0x8f30], R28 ;  /* 0x008f301c01007387 */ /* 0x000fe80000100800 */
[----:B------:R-:W-:Y:S01]  /*7b040*/  STL [R1+0x8f10], R29 ;  /* 0x008f101d01007387 */ /* 0x000fe20000100800 */
        /* <DEDUP_REMOVED lines=11> */
[----:B------:R-:W4:Y:S04]  /*7b100*/  LDL.LU.64 R20, [R1+0x8fa0] ;  /* 0x008fa00001147983 */ /* 0x000f280000300a00 */
[----:B------:R-:W-:Y:S04]  /*7b110*/  STL.64 [R1+0x8ee0], R26 ;  /* 0x008ee01a01007387 */ /* 0x000fe80000100a00 */
[----:B------:R0:W-:Y:S04]  /*7b120*/  STL.64 [R1+0x8ed8], R24 ;  /* 0x008ed81801007387 */ /* 0x0001e80000100a00 */
[----:B0-----:R-:W5:Y:S04]  /*7b130*/  LDL.LU R24, [R1+0x2f0] ;  /* 0x0002f00001187983 */ /* 0x001f680000300800 */
[----:B------:R-:W5:Y:S04]  /*7b140*/  LDL.LU R25, [R1+0x2f4] ;  /* 0x0002f40001197983 */ /* 0x000f680000300800 */
[----:B------:R-:W5:Y:S04]  /*7b150*/  LDL.LU R26, [R1+0x2f8] ;  /* 0x0002f800011a7983 */ /* 0x000f680000300800 */
[----:B------:R-:W5:Y:S01]  /*7b160*/  LDL.LU R27, [R1+0x2fc] ;  /* 0x0002fc00011b7983 */ /* 0x000f620000300800 */
        /* <DEDUP_REMOVED lines=11> */
[----:B------:R-:W5:Y:S04]  /*7b220*/  LDL.LU.64 R16, [R1+0x8f80] ;  /* 0x008f800001107983 */ /* 0x000f680000300a00 */
[----:B------:R-:W-:Y:S04]  /*7b230*/  STL.64 [R1+0x8ec0], R22 ;  /* 0x008ec01601007387 */ /* 0x000fe80000100a00 */
[----:B------:R0:W-:Y:S04]  /*7b240*/  STL.64 [R1+0x8eb8], R20 ;  /* 0x008eb81401007387 */ /* 0x0001e80000100a00 */
[----:B0-----:R-:W4:Y:S04]  /*7b250*/  LDL.LU R20, [R1+0x260] ;  /* 0x0002600001147983 */ /* 0x001f280000300800 */
[----:B------:R-:W4:Y:S04]  /*7b260*/  LDL.LU R21, [R1+0x264] ;  /* 0x0002640001157983 */ /* 0x000f280000300800 */
[----:B------:R-:W2:Y:S04]  /*7b270*/  LDL.LU R22, [R1+0x268] ;  /* 0x0002680001167983 */ /* 0x000ea80000300800 */
[----:B------:R-:W2:Y:S04]  /*7b280*/  LDL.LU R23, [R1+0x26c] ;  /* 0x00026c0001177983 */ /* 0x000ea80000300800 */
[----:B--2---:R-:W-:Y:S04]  /*7b290*/  STL.64 [R1+0x8ef0], R22 ;  /* 0x008ef01601007387 */ /* 0x004fe80000100a00 */
[----:B----4-:R0:W-:Y:S04]  /*7b2a0*/  STL.64 [R1+0x8ee8], R20 ;  /* 0x008ee81401007387 */ /* 0x0101e80000100a00 */
[----:B0-----:R-:W3:Y:S04]  /*7b2b0*/  LDL.LU R20, [R1+0x300] ;  /* 0x0003000001147983 */ /* 0x001ee80000300800 */
[----:B------:R-:W3:Y:S04]  /*7b2c0*/  LDL.LU R21, [R1+0x304] ;  /* 0x0003040001157983 */ /* 0x000ee80000300800 */
[----:B------:R-:W3:Y:S04]  /*7b2d0*/  LDL.LU R22, [R1+0x308] ;  /* 0x0003080001167983 */ /* 0x000ee80000300800 */
[----:B------:R-:W3:Y:S02]  /*7b2e0*/  LDL.LU R23, [R1+0x30c] ;  /* 0x00030c0001177983 */ /* 0x000ee40000300800 */
[----:B---3--:R-:W-:-:S15]  /*7b2f0*/  HMMA.16816.F32 R20, R12, R18, R20 ;  /* 0x000000120c14723c */ /* 0x008fde0000001814 */
[----:B------:R-:W-:-:S04]  /*7b300*/  NOP ;  /* 0x0000000000007918 */ /* 0x000fc80000000000 */
[----:B------:R-:W-:Y:S04]  /*7b310*/  STL.64 [R1+0xba0], R20 ;  /* 0x000ba01401007387 */ /* 0x000fe80000100a00 */
[----:B------:R5:W-:Y:S02]  /*7b320*/  STL.64 [R1+0xba8], R22 ;  /* 0x000ba81601007387 */ /* 0x000be40000100a00 */
[----:B-----5:R-:W-:Y:S01]  /*7b330*/  HMMA.16816.F32 R20, R12, R16, R24 ;  /* 0x000000100c14723c */ /* 0x020fe20000001818 */
[----:B------:R-:W-:Y:S02]  /*7b340*/  IMAD.MOV.U32 R26, RZ, RZ, R4 ;  /* 0x000000ffff1a7224 */ /* 0x000fe400078e0004 */
[----:B------:R-:W-:-:S15]  /*7b350*/  IMAD.MOV.U32 R27, RZ, RZ, R3 ;  /* 0x000000ffff1b7224 */ /* 0x000fde00078e0003 */
[----:B------:R-:W-:Y:S01]  /*7b360*/  NOP ;  /* 0x0000000000007918 */ /* 0x000fe20000000000 */
[----:B------:R0:W-:Y:S04]  /*7b370*/  STL.64 [R1+0xb70], R20 ;  /* 0x000b701401007387 */ /* 0x0001e80000100a00 */
[----:B------:R1:W-:Y:S04]  /*7b380*/  STL.64 [R1+0xb78], R22 ;  /* 0x000b781601007387 */ /* 0x0003e80000100a00 */
[----:B------:R-:W-:Y:S04]  /*7b390*/  STL.64 [R1+0x8ef8], R26 ;  /* 0x008ef81a01007387 */ /* 0x000fe80000100a00 */
[----:B0-----:R-:W2:Y:S04]  /*7b3a0*/  LDL.LU R20, [R1+0x290] ;  /* 0x0002900001147983 */ /* 0x001ea80000300800 */
[----:B------:R-:W2:Y:S04]  /*7b3b0*/  LDL.LU R21, [R1+0x294] ;  /* 0x0002940001157983 */ /* 0x000ea80000300800 */
[----:B-1----:R-:W3:Y:S04]  /*7b3c0*/  LDL.LU R22, [R1+0x298] ;  /* 0x0002980001167983 */ /* 0x002ee80000300800 */
[----:B------:R-:W3:Y:S01]  /*7b3d0*/  LDL.LU R23, [R1+0x29c] ;  /* 0x00029c0001177983 */ /* 0x000ee20000300800 */
[----:B------:R-:W-:-:S02]  /*7b3e0*/  IMAD.MOV.U32 R24, RZ, RZ, R2 ;  /* 0x000000ffff187224 */ /* 0x000fc400078e0002 */
[----:B------:R-:W-:Y:S02]  /*7b3f0*/  IMAD.MOV.U32 R0, RZ, RZ, R5 ;  /* 0x000000ffff007224 */ /* 0x000fe400078e0005 */
[----:B------:R-:W-:Y:S02]  /*7b400*/  IMAD.MOV.U32 R8, RZ, RZ, R6 ;  /* 0x000000ffff087224 */ /* 0x000fe400078e0006 */
[----:B------:R-:W-:Y:S01]  /*7b410*/  IMAD.MOV.U32 R9, RZ, RZ, R7 ;  /* 0x000000ffff097224 */ /* 0x000fe200078e0007 */
[----:B---3--:R-:W-:Y:S04]  /*7b420*/  STL.64 [R1+0x8f08], R22 ;  /* 0x008f081601007387 */ /* 0x008fe80000100a00 */
[----:B--2---:R0:W-:Y:S04]  /*7b430*/  STL.64 [R1+0x8f00], R20 ;  /* 0x008f001401007387 */ /* 0x0041e80000100a00 */
[----:B------:R-:W-:Y:S04]  /*7b440*/  STL [R1+0x8f34], R24 ;  /* 0x008f341801007387 */ /* 0x000fe80000100800 */
[----:B0-----:R-:W2:Y:S04]  /*7b450*/  LDL.LU R20, [R1+0x2a0] ;  /* 0x0002a00001147983 */ /* 0x001ea80000300800 */
[----:B------:R-:W2:Y:S04]  /*7b460*/  LDL.LU R21, [R1+0x2a4] ;  /* 0x0002a40001157983 */ /* 0x000ea80000300800 */
[----:B------:R-:W3:Y:S04]  /*7b470*/  LDL.LU R22, [R1+0x2a8] ;  /* 0x0002a80001167983 */ /* 0x000ee80000300800 */
[----:B------:R-:W3:Y:S04]  /*7b480*/  LDL.LU R23, [R1+0x2ac] ;  /* 0x0002ac0001177983 */ /* 0x000ee80000300800 */
[----:B------:R-:W4:Y:S04]  /*7b490*/  LDL.LU R4, [R1+0x2d0] ;  /* 0x0002d00001047983 */ /* 0x000f280000300800 */
[----:B------:R-:W4:Y:S04]  /*7b4a0*/  LDL.LU R5, [R1+0x2d4] ;  /* 0x0002d40001057983 */ /* 0x000f280000300800 */
[----:B------:R-:W5:Y:S04]  /*7b4b0*/  LDL.LU R6, [R1+0x2d8] ;  /* 0x0002d80001067983 */ /* 0x000f680000300800 */
[----:B------:R-:W5:Y:S01]  /*7b4c0*/  LDL.LU R7, [R1+0x2dc] ;  /* 0x0002dc0001077983 */ /* 0x000f620000300800 */
[----:B------:R-:W-:-:S03]  /*7b4d0*/  IMAD.MOV.U32 R25, RZ, RZ, R0 ;  /* 0x000000ffff197224 */ /* 0x000fc600078e0000 */
[----:B-----5:R-:W-:Y:S04]  /*7b4e0*/  STL.64 [R1+0x8f70], R6 ;  /* 0x008f700601007387 */ /* 0x020fe80000100a00 */
[----:B----4-:R0:W-:Y:S04]  /*7b4f0*/  STL.64 [R1+0x8f68], R4 ;  /* 0x008f680401007387 */ /* 0x0101e80000100a00 */
[----:B0-----:R-:W4:Y:S04]  /*7b500*/  LDL.LU R4, [R1+0x2e0] ;  /* 0x0002e00001047983 */ /* 0x001f280000300800 */
[----:B------:R-:W4:Y:S04]  /*7b510*/  LDL.LU R5, [R1+0x2e4] ;  /* 0x0002e40001057983 */ /* 0x000f280000300800 */
[----:B------:R-:W4:Y:S04]  /*7b520*/  LDL.LU R6, [R1+0x2e8] ;  /* 0x0002e80001067983 */ /* 0x000f280000300800 */
        /* <DEDUP_REMOVED lines=9> */
[----:B--2---:R-:W-:Y:S04]  /*7b5c0*/  STL.64 [R1+0x8f40], R26 ;  /* 0x008f401a01007387 */ /* 0x004fe80000100a00 */
[----:B-----5:R0:W-:Y:S04]  /*7b5d0*/  STL.64 [R1+0x8f38], R24 ;  /* 0x008f381801007387 */ /* 0x0201e80000100a00 */
[----:B0-----:R-:W2:Y:S04]  /*7b5e0*/  LDL.LU R24, [R1+0x2b0] ;  /* 0x0002b00001187983 */ /* 0x001ea80000300800 */
[----:B------:R-:W2:Y:S04]  /*7b5f0*/  LDL.LU R25, [R1+0x2b4] ;  /* 0x0002b40001197983 */ /* 0x000ea80000300800 */
[----:B------:R-:W5:Y:S04]  /*7b600*/  LDL.LU R26, [R1+0x2b8] ;  /* 0x0002b800011a7983 */ /* 0x000f680000300800 */
[----:B------:R-:W5:Y:S01]  /*7b610*/  LDL.LU R27, [R1+0x2bc] ;  /* 0x0002bc00011b7983 */ /* 0x000f620000300800 */
[----:B----4-:R-:W-:Y:S03]  /*7b620*/  HMMA.16816.F32 R4, R12, R10, R4 ;  /* 0x0000000a0c04723c */ /* 0x010fe60000001804 */
[----:B-----5:R-:W-:Y:S04]  /*7b630*/  STL.64 [R1+0x8f50], R26 ;  /* 0x008f501a01007387 */ /* 0x020fe80000100a00 */
[----:B--2---:R0:W-:Y:S04]  /*7b640*/  STL.64 [R1+0x8f48], R24 ;  /* 0x008f481801007387 */ /* 0x0041e80000100a00 */
[----:B0-----:R-:W2:Y:S04]  /*7b650*/  LDL.LU R24, [R1+0x2c0] ;  /* 0x0002c00001187983 */ /* 0x001ea80000300800 */
[----:B------:R-:W2:Y:S04]  /*7b660*/  LDL.LU R25, [R1+0x2c4] ;  /* 0x0002c40001197983 */ /* 0x000ea80000300800 */
[----:B------:R-:W2:Y:S04]  /*7b670*/  LDL.LU R26, [R1+0x2c8] ;  /* 0x0002c800011a7983 */ /* 0x000ea80000300800 */
[----:B------:R-:W2:Y:S04]  /*7b680*/  LDL.LU R27, [R1+0x2cc] ;  /* 0x0002cc00011b7983 */ /* 0x000ea80000300800 */
[----:B---3--:R-:W-:Y:S04]  /*7b690*/  STL.64 [R1+0x8f20], R22 ;  /* 0x008f201601007387 */ /* 0x008fe80000100a00 */
[----:B------:R0:W-:Y:S04]  /*7b6a0*/  STL.64 [R1+0x8f18], R20 ;  /* 0x008f181401007387 */ /* 0x0001e80000100a00 */
[----:B0-----:R-:W3:Y:S04]  /*7b6b0*/  LDL.LU R20, [R1+0x100] ;  /* 0x0001000001147983 */ /* 0x001ee80000300800 */
[----:B------:R-:W3:Y:S04]  /*7b6c0*/  LDL.LU R21, [R1+0x104] ;  /* 0x0001040001157983 */ /* 0x000ee80000300800 */
[----:B------:R-:W3:Y:S04]  /*7b6d0*/  LDL.LU R22, [R1+0x108] ;  /* 0x0001080001167983 */ /* 0x000ee80000300800 */
[----:B------:R-:W3:Y:S04]  /*7b6e0*/  LDL.LU R23, [R1+0x10c] ;  /* 0x00010c0001177983 */ /* 0x000ee80000300800 */
[----:B------:R0:W-:Y:S02]  /*7b6f0*/  STL.64 [R1+0x8ea0], R18 ;  /* 0x008ea01201007387 */ /* 0x0001e40000100a00 */
[----:B0-----:R-:W-:-:S02]  /*7b700*/  IMAD.MOV.U32 R18, RZ, RZ, R8 ;  /* 0x000000ffff127224 */ /* 0x001fc400078e0008 */
[----:B------:R-:W-:Y:S01]  /*7b710*/  IMAD.MOV.U32 R19, RZ, RZ, R9 ;  /* 0x000000ffff137224 */ /* 0x000fe200078e0009 */
[----:B------:R-:W4:Y:S04]  /*7b720*/  LDL.LU R8, [R1+0x8f7c] ;  /* 0x008f7c0001087983 */ /* 0x000f280000300800 */
[----:B------:R-:W4:Y:S04]  /*7b730*/  LDL.LU R9, [R1+0x8f78] ;  /* 0x008f780001097983 */ /* 0x000f280000300800 */
[----:B------:R0:W-:Y:S04]  /*7b740*/  STL.64 [R1+0x8e98], R16 ;  /* 0x008e981001007387 */ /* 0x0001e80000100a00 */
[----:B0-----:R-:W5:Y:S04]  /*7b750*/  LDL R16, [R1+0x8] ;  /* 0x0000080001107983 */ /* 0x001f680000100800 */
[----:B------:R-:W5:Y:S04]  /*7b760*/  LDL R17, [R1+0xc] ;  /* 0x00000c0001117983 */ /* 0x000f680000100800 */
        /* <DEDUP_REMOVED lines=29> */
[----:B------:R0:W-:Y:S01]  /*7b940*/  STL.64 [R1+0x8e58], R4 ;  /* 0x008e580401007387 */ /* 0x0001e20000100a00 */
[----:B------:R-:W-:-:S03]  /*7b950*/  IMAD R29, R29, 0x100, R28 ;  /* 0x000001001d1d7824 */ /* 0x000fc600078e021c */
[----:B0-----:R-:W5:Y:S04]  /*7b960*/  LDL.LU R4, [R1+0x280] ;  /* 0x0002800001047983 */ /* 0x001f680000300800 */
[----:B------:R-:W5:Y:S04]  /*7b970*/  LDL.LU R5, [R1+0x284] ;  /* 0x0002840001057983 */ /* 0x000f680000300800 */
[----:B------:R-:W5:Y:S04]  /*7b980*/  LDL.LU R6, [R1+0x288] ;  /* 0x0002880001067983 */ /* 0x000f680000300800 */
[----:B------:R-:W5:Y:S01]  /*7b990*/  LDL.LU R7, [R1+0x28c] ;  /* 0x00028c0001077983 */ /* 0x000f620000300800 */
[----:B----4-:R-:W-:-:S02]  /*7b9a0*/  IMAD R0, R0, 0x100, R24 ;  /* 0x0000010000007824 */ /* 0x010fc400078e0218 */
[----:B--2---:R-:W-:Y:S01]  /*7b9b0*/  IMAD R27, R27, 0x100, R2 ;  /* 0x000001001b1b7824 */ /* 0x004fe200078e0202 */
[----:B------:R-:W2:Y:S04]  /*7b9c0*/  LDL.LU R24, [R1+0x8f34] ;  /* 0x008f340001187983 */ /* 0x000ea80000300800 */
[----:B------:R-:W4:Y:S04]  /*7b9d0*/  LDL.LU R28, [R1+0x8f30] ;  /* 0x008f3000011c7983 */ /* 0x000f280000300800 */
[----:B------:R-:W3:Y:S01]  /*7b9e0*/  LDL.LU R2, [R1+0x8f2c] ;  /* 0x008f2c0001027983 */ /* 0x000ee20000300800 */
[----:B------:R-:W-:-:S03]  /*7b9f0*/  IMAD R26, R26, 0x100, R3 ;  /* 0x000001001a1a7824 */ /* 0x000fc600078e0203 */
[----:B------:R-:W3:Y:S02]  /*7ba00*/  LDL.LU R3, [R1+0x8f28] ;  /* 0x008f280001037983 */ /* 0x000ee40000300800 */
[----:B---3--:R-:W-:Y:S02]  /*7ba10*/  HMMA.16816.F32 R12, R12, R2, R20 ;  /* 0x000000020c0c723c */ /* 0x008fe40000001814 */
        /* <DEDUP_REMOVED lines=8> */
[----:B------:R-:W4:Y:S06]  /*7baa0*/  LDL.LU R29, [R1+0x8f10] ;  /* 0x008f1000011d7983 */ /* 0x000f2c0000300800 */
[----:B--2---:R-:W-:Y:S01]  /*7bab0*/  HMMA.16816.F32 R24, R12, R24, R20 ;  /* 0x000000180c18723c */ /* 0x004fe20000001814 */
[----:B------:R-:W2:Y:S04]  /*7bac0*/  LDL.LU.64 R22, [R1+0x8f08] ;  /* 0x008f080001167983 */ /* 0x000ea80000300a00 */
[----:B------:R-:W2:-:S14]  /*7bad0*/  LDL.LU.64 R20, [R1+0x8f00] ;  /* 0x008f000001147983 */ /* 0x000e9c0000300a00 */
[----:B------:R-:W-:Y:S04]  /*7bae0*/  STL.64 [R1+0xa70], R24 ;  /* 0x000a701801007387 */ /* 0x000fe80000100a00 */
[----:B------:R0:W-:Y:S04]  /*7baf0*/  STL.64 [R1+0xa78], R26 ;  /* 0x000a781a01007387 */ /* 0x0001e80000100a00 */
[----:B0-----:R-:W2:Y:S01]  /*7bb00*/  LDL.LU.64 R26, [R1+0x8ef8] ;  /* 0x008ef800011a7983 */ /* 0x001ea20000300a00 */
[C---:B-----5:R-:W-:Y:S08]  /*7bb10*/  HMMA.16816.F32 R4, R12.reuse, R16, R4 ;  /* 0x000000100c04723c */ /* 0x060ff00000001804 */
[C---:B--2---:R-:W-:Y:S01]  /*7bb20*/  HMMA.16816.F32 R24, R12.reuse, R26, R20 ;  /* 0x0000001a0c18723c */ /* 0x044fe20000001814 */
[----:B------:R-:W4:Y:S04]  /*7bb30*/  LDL.LU.64 R22, [R1+0x8ef0] ;  /* 0x008ef00001167983 */ /* 0x000f280000300a00 */
[----:B------:R-:W4:Y:S03]  /*7bb40*/  LDL.LU.64 R20, [R1+0x8ee8] ;  /* 0x008ee80001147983 */ /* 0x000f260000300a00 */
[C---:B------:R-:W-:Y:S11]  /*7bb50*/  HMMA.16816.F32 R16, R12.reuse, R18, R8 ;  /* 0x000000120c10723c */ /* 0x040ff60000001808 */
[----:B------:R-:W-:Y:S04]  /*7bb60*/  STL.64 [R1+0xa10], R24 ;  /* 0x000a101801007387 */ /* 0x000fe80000100a00 */
[----:B------:R0:W-:Y:S04]  /*7bb70*/  STL.64 [R1+0xa18], R26 ;  /* 0x000a181a01007387 */ /* 0x0001e80000100a00 */
[----:B0-----:R-:W2:Y:S04]  /*7bb80*/  LDL.LU.64 R26, [R1+0x8ee0] ;  /* 0x008ee000011a7983 */ /* 0x001ea80000300a00 */
[----:B------:R-:W3:Y:S04]  /*7bb90*/  LDL.LU.64 R24, [R1+0x8ed8] ;  /* 0x008ed80001187983 */ /* 0x000ee80000300a00 */
[----:B------:R0:W-:Y:S04]  /*7bba0*/  STL.64 [R1+0x9e0], R4 ;  /* 0x0009e00401007387 */ /* 0x0001e80000100a00 */
[----:B------:R1:W-:Y:S04]  /*7bbb0*/  STL.64 [R1+0x9e8], R6 ;  /* 0x0009e80601007387 */ /* 0x0003e80000100a00 */
[----:B0-----:R-:W5:Y:S04]  /*7bbc0*/  LDL.LU R4, [R1+0x1e0] ;  /* 0x0001e00001047983 */ /* 0x001f680000300800 */
[----:B------:R-:W-:Y:S04]  /*7bbd0*/  STL.64 [R1+0x9b0], R16 ;  /* 0x0009b01001007387 */ /* 0x000fe80000100a00 */
[----:B------:R-:W-:Y:S01]  /*7bbe0*/  STL.64 [R1+0x9b8], R18 ;  /* 0x0009b81201007387 */ /* 0x000fe20000100a00 */
[----:B----4-:R-:W-:-:S15]  /*7bbf0*/  HMMA.16816.F32 R8, R12, R28, R20 ;  /* 0x0000001c0c08723c */ /* 0x010fde0000001814 */
[----:B------:R-:W-:-:S04]  /*7bc00*/  NOP ;  /* 0x0000000000007918 */ /* 0x000fc80000000000 */
[----:B------:R-:W-:Y:S04]  /*7bc10*/  STL.64 [R1+0x980], R8 ;  /* 0x0009800801007387 */ /* 0x000fe80000100a00 */
[----:B------:R-:W-:Y:S04]  /*7bc20*/  STL.64 [R1+0x988], R10 ;  /* 0x0009880a01007387 */ /* 0x000fe80000100a00 */
[----:B------:R-:W5:Y:S04]  /*7bc30*/  LDL.LU R5, [R1+0x1e4] ;  /* 0x0001e40001057983 */ /* 0x000f680000300800 */
[----:B-1----:R-:W4:Y:S04]  /*7bc40*/  LDL.LU R6, [R1+0x1e8] ;  /* 0x0001e80001067983 */ /* 0x002f280000300800 */
[----:B------:R-:W4:Y:S04]  /*7bc50*/  LDL.LU R7, [R1+0x1ec] ;  /* 0x0001ec0001077983 */ /* 0x000f280000300800 */
        /* <DEDUP_REMOVED lines=18> */
[C---:B--2---:R-:W-:Y:S03]  /*7bd80*/  HMMA.16816.F32 R20, R12.reuse, R26, R20 ;  /* 0x0000001a0c14723c */ /* 0x044fe60000001814 */
[----:B---3--:R-:W-:Y:S04]  /*7bd90*/  STL.64 [R1+0x8eb0], R18 ;  /* 0x008eb01201007387 */ /* 0x008fe80000100a00 */
[----:B------:R0:W-:Y:S04]  /*7bda0*/  STL.64 [R1+0x8ea8], R16 ;  /* 0x008ea81001007387 */ /* 0x0001e80000100a00 */
[----:B0-----:R-:W2:Y:S04]  /*7bdb0*/  LDL.LU R16, [R1+0x230] ;  /* 0x0002300001107983 */ /* 0x001ea80000300800 */
[----:B------:R-:W2:Y:S04]  /*7bdc0*/  LDL.LU R17, [R1+0x234] ;  /* 0x0002340001117983 */ /* 0x000ea80000300800 */
[----:B------:R-:W2:Y:S04]  /*7bdd0*/  LDL.LU R18, [R1+0x238] ;  /* 0x0002380001127983 */ /* 0x000ea80000300800 */
[----:B------:R-:W2:Y:S04]  /*7bde0*/  LDL.LU R19, [R1+0x23c] ;  /* 0x00023c0001137983 */ /* 0x000ea80000300800 */
[----:B------:R-:W-:Y:S04]  /*7bdf0*/  STL.64 [R1+0x8e90], R10 ;  /* 0x008e900a01007387 */ /* 0x000fe80000100a00 */
[----:B------:R0:W-:Y:S04]  /*7be00*/  STL.64 [R1+0x8e88], R8 ;  /* 0x008e880801007387 */ /* 0x0001e80000100a00 */
[----:B0-----:R-:W3:Y:S04]  /*7be10*/  LDL.LU R8, [R1+0x210] ;  /* 0x0002100001087983 */ /* 0x001ee80000300800 */
[----:B------:R-:W3:Y:S04]  /*7be20*/  LDL.LU R9, [R1+0x214] ;  /* 0x0002140001097983 */ /* 0x000ee80000300800 */
[----:B------:R-:W3:Y:S04]  /*7be30*/  LDL.LU R10, [R1+0x218] ;  /* 0x00021800010a7983 */ /* 0x000ee80000300800 */
[----:B------:R-:W3:Y:S04]  /*7be40*/  LDL.LU R11, [R1+0x21c] ;  /* 0x00021c00010b7983 */ /* 0x000ee80000300800 */
[----:B----4-:R-:W-:Y:S04]  /*7be50*/  STL.64 [R1+0x8e70], R6 ;  /* 0x008e700601007387 */ /* 0x010fe80000100a00 */
[----:B-----5:R0:W-:Y:S04]  /*7be60*/  STL.64 [R1+0x8e68], R4 ;  /* 0x008e680401007387 */ /* 0x0201e80000100a00 */
[----:B0-----:R-:W4:Y:S04]  /*7be70*/  LDL.LU R4, [R1+0x1f0] ;  /* 0x0001f00001047983 */ /* 0x001f280000300800 */
[----:B------:R-:W4:Y:S04]  /*7be80*/  LDL.LU R5, [R1+0x1f4] ;  /* 0x0001f40001057983 */ /* 0x000f280000300800 */
[----:B------:R-:W4:Y:S04]  /*7be90*/  LDL.LU R6, [R1+0x1f8] ;  /* 0x0001f80001067983 */ /* 0x000f280000300800 */
[----:B------:R-:W4:Y:S04]  /*7bea0*/  LDL.LU R7, [R1+0x1fc] ;  /* 0x0001fc0001077983 */ /* 0x000f280000300800 */
        /* <DEDUP_REMOVED lines=16> */
[----:B0-----:R-:W3:Y:S04]  /*7bfb0*/  LDL.LU R24, [R1+0xf0] ;  /* 0x0000f00001187983 */ /* 0x001ee80000300800 */
        /* <DEDUP_REMOVED lines=24> */
[----:B0-----:R-:W2:Y:S04]  /*7c140*/  LDL.LU R20, [R1+0x1b90] ;  /* 0x001b900001147983 */ /* 0x001ea80000300800 */
[----:B------:R-:W2:Y:S01]  /*7c150*/  LDL.LU R21, [R1+0x1b8c] ;  /* 0x001b8c0001157983 */ /* 0x000ea20000300800 */
        /* <DEDUP_REMOVED lines=13> */
[----:B0-----:R-:W5:Y:S04]  /*7c230*/  LDL.LU R19, [R1+0x1b88] ;  /* 0x001b880001137983 */ /* 0x001f680000300800 */
        /* <DEDUP_REMOVED lines=23> */
[----:B0-----:R-:W2:Y:S04]  /*7c3b0*/  LDL.LU.64 R26, [R1+0x8e50] ;  /* 0x008e5000011a7983 */ /* 0x001ea80000300a00 */
[----:B------:R-:W2:Y:S01]  /*7c3c0*/  LDL.LU.64 R24, [R1+0x8e48] ;  /* 0x008e480001187983 */ /* 0x000ea20000300a00 */
[----:B---3--:R-:W-:Y:S03]  /*7c3d0*/  HMMA.16816.F32 R8, R12, R4, R8 ;  /* 0x000000040c08723c */ /* 0x008fe60000001808 */
[----:B------:R0:W-:Y:S04]  /*7c3e0*/  STL [R1+0x8d74], R6 ;  /* 0x008d740601007387 */ /* 0x0001e80000100800 */
[----:B------:R-:W-:Y:S04]  /*7c3f0*/  STL [R1+0x8d70], R7 ;  /* 0x008d700701007387 */ /* 0x000fe80000100800 */
[----:B------:R1:W-:Y:S04]  /*7c400*/  STL [R1+0x8d78], R5 ;  /* 0x008d780501007387 */ /* 0x0003e80000100800 */
[----:B------:R3:W-:Y:S04]  /*7c410*/  STL [R1+0x8e08], R4 ;  /* 0x008e080401007387 */ /* 0x0007e80000100800 */
[----:B------:R-:W-:Y:S04]  /*7c420*/  STL.64 [R1+0x7b0], R8 ;  /* 0x0007b00801007387 */ /* 0x000fe80000100a00 */
[----:B------:R2:W-:Y:S01]  /*7c430*/  STL.64 [R1+0x7b8], R10 ;  /* 0x0007b80a01007387 */ /* 0x0005e20000100a00 */
[----:B0-----:R-:W-:-:S03]  /*7c440*/  IMAD R6, R29, 0x100, R28 ;  /* 0x000001001d067824 */ /* 0x001fc600078e021c */
[----:B------:R-:W-:Y:S04]  /*7c450*/  STL [R1+0x8d44], R2 ;  /* 0x008d440201007387 */ /* 0x000fe80000100800 */
[----:B------:R-:W-:Y:S04]  /*7c460*/  STL [R1+0x28], R6 ;  /* 0x0000280601007387 */ /* 0x000fe80000100800 */
[----:B------:R-:W-:Y:S01]  /*7c470*/  STL [R1+0x8d40], R3 ;  /* 0x008d400301007387 */ /* 0x000fe20000100800 */
[----:B-----5:R-:W-:Y:S02]  /*7c480*/  IMAD R0, R0, 0x100, R19 ;  /* 0x0000010000007824 */ /* 0x020fe400078e0213 */
[----:B-1----:R-:W-:-:S02]  /*7c490*/  IMAD R5, R21, 0x100, R20 ;  /* 0x0000010015057824 */ /* 0x002fc400078e0214 */
[----:B---3--:R-:W-:Y:S01]  /*7c4a0*/  IMAD R4, R23, 0x100, R22 ;  /* 0x0000010017047824 */ /* 0x008fe200078e0216 */
[----:B--2---:R-:W-:Y:S02]  /*7c4b0*/  HMMA.16816.F32 R8, R12, R2, R24 ;  /* 0x000000020c08723c */ /* 0x004fe40000001818 */
[----:B------:R-:W-:Y:S02]  /*7c4c0*/  F2FP.F16.E5M2.UNPACK_B R13, R5 ;  /* 0x00000005ff0d723e */ /* 0x000fe400020004ff */
[----:B------:R-:W-:-:S15]  /*7c4d0*/  F2FP.F16.E5M2.UNPACK_B R14, R4 ;  /* 0x00000004ff0e723e */ /* 0x000fde00020004ff */
[----:B------:R-:W-:Y:S04]  /*7c4e0*/  STL.64 [R1+0x6e0], R8 ;  /* 0x0006e00801007387 */ /* 0x000fe80000100a00 */
[----:B------:R-:W-:Y:S04]  /*7c4f0*/  STL.64 [R1+0x6e8], R10 ;  /* 0x0006e80a01007387 */ /* 0x000fe80000100a00 */
[----:B------:R-:W2:Y:S04]  /*7c500*/  LDL.LU R16, [R1+0x5a0] ;  /* 0x0005a00001107983 */ /* 0x000ea80000300800 */
[----:B------:R-:W2:Y:S04]  /*7c510*/  LDL.LU R17, [R1+0x5a4] ;  /* 0x0005a40001117983 */ /* 0x000ea80000300800 */
[----:B------:R-:W3:Y:S04]  /*7c520*/  LDL.LU R18, [R1+0x5a8] ;  /* 0x0005a80001127983 */ /* 0x000ee80000300800 */
[----:B------:R-:W3:Y:S04]  /*7c530*/  LDL.LU R19, [R1+0x5ac] ;  /* 0x0005ac0001137983 */ /* 0x000ee80000300800 */
[----:B------:R-:W4:Y:S04]  /*7c540*/  LDL.LU R20, [R1+0x150] ;  /* 0x0001500001147983 */ /* 0x000f280000300800 */
[----:B------:R-:W4:Y:S04]  /*7c550*/  LDL.LU R21, [R1+0x154] ;  /* 0x0001540001157983 */ /* 0x000f280000300800 */
[----:B------:R-:W5:Y:S04]  /*7c560*/  LDL.LU R22, [R1+0x158] ;  /* 0x0001580001167983 */ /* 0x000f680000300800 */
[----:B------:R-:W5:Y:S04]  /*7c570*/  LDL.LU R23, [R1+0x15c] ;  /* 0x00015c0001177983 */ /* 0x000f680000300800 */
[----:B------:R-:W2:Y:S04]  /*7c580*/  LDL.LU R24, [R1+0x170] ;  /* 0x0001700001187983 */ /* 0x000ea80000300800 */
[----:B------:R-:W2:Y:S04]  /*7c590*/  LDL.LU R25, [R1+0x174] ;  /* 0x0001740001197983 */ /* 0x000ea80000300800 */
[----:B------:R-:W2:Y:S04]  /*7c5a0*/  LDL.LU R26, [R1+0x178] ;  /* 0x00017800011a7983 */ /* 0x000ea80000300800 */
[----:B------:R-:W2:Y:S04]  /*7c5b0*/  LDL.LU R27, [R1+0x17c] ;  /* 0x00017c00011b7983 */ /* 0x000ea80000300800 */
[----:B------:R-:W2:Y:S04]  /*7c5c0*/  LDL.64 R4, [R1+0x8] ;  /* 0x0000080001047983 */ /* 0x000ea80000100a00 */
[----:B--2---:R-:W-:Y:S04]  /*7c5d0*/  STL.64 [R1+0x8e20], R4 ;  /* 0x008e200401007387 */ /* 0x004fe80000100a00 */
[----:B------:R-:W-:Y:S04]  /*7c5e0*/  STL.64 [R1+0x8e00], R26 ;  /* 0x008e001a01007387 */ /* 0x000fe80000100a00 */
[----:B------:R0:W-:Y:S04]  /*7c5f0*/  STL.64 [R1+0x8df8], R24 ;  /* 0x008df81801007387 */ /* 0x0001e80000100a00 */
[----:B0-----:R-:W2:Y:S04]  /*7c600*/  LDL.LU R24, [R1+0x180] ;  /* 0x0001800001187983 */ /* 0x001ea80000300800 */
[----:B------:R-:W2:Y:S04]  /*7c610*/  LDL.LU R25, [R1+0x184] ;  /* 0x0001840001197983 */ /* 0x000ea80000300800 */
[----:B------:R-:W2:Y:S04]  /*7c620*/  LDL.LU R26, [R1+0x188] ;  /* 0x00018800011a7983 */ /* 0x000ea80000300800 */
[----:B------:R-:W2:Y:S04]  /*7c630*/  LDL.LU R27, [R1+0x18c] ;  /* 0x00018c00011b7983 */ /* 0x000ea80000300800 */
[----:B------:R-:W3:Y:S04]  /*7c640*/  LDL R6, [R1+0x10] ;  /* 0x0000100001067983 */ /* 0x000ee80000100800 */
[----:B------:R-:W3:Y:S04]  /*7c650*/  LDL R7, [R1+0x14] ;  /* 0x0000140001077983 */ /* 0x000ee80000100800 */
[----:B--2---:R-:W-:Y:S04]  /*7c660*/  STL.64 [R1+0x8e18], R26 ;  /* 0x008e181a01007387 */ /* 0x004fe80000100a00 */
[----:B------:R0:W-:Y:S04]  /*7c670*/  STL.64 [R1+0x8e10], R24 ;  /* 0x008e101801007387 */ /* 0x0001e80000100a00 */
[----:B0-----:R-:W2:Y:S04]  /*7c680*/  LDL.LU R24, [R1+0x190] ;  /* 0x0001900001187983 */ /* 0x001ea80000300800 */
[----:B------:R-:W2:Y:S04]  /*7c690*/  LDL.LU R25, [R1+0x194] ;  /* 0x0001940001197983 */ /* 0x000ea80000300800 */
[----:B------:R-:W2:Y:S04]  /*7c6a0*/  LDL.LU R26, [R1+0x198] ;  /* 0x00019800011a7983 */ /* 0x000ea80000300800 */
[----:B------:R-:W2:Y:S04]  /*7c6b0*/  LDL.LU R27, [R1+0x19c] ;  /* 0x00019c00011b7983 */ /* 0x000ea80000300800 */
[----:B------:R-:W3:Y:S04]  /*7c6c0*/  LDL.LU R15, [R1+0x28] ;  /* 0x00002800010f7983 */ /* 0x000ee80000300800 */
[----:B------:R-:W3:Y:S04]  /*7c6d0*/  LDL.64 R4, [R1+0x18] ;  /* 0x0000180001047983 */ /* 0x000ee80000100a00 */
[----:B--2---:R-:W-:Y:S04]  /*7c6e0*/  STL.64 [R1+0x8e30], R26 ;  /* 0x008e301a01007387 */ /* 0x004fe80000100a00 */
[----:B------:R0:W-:Y:S04]  /*7c6f0*/  STL.64 [R1+0x8e28], R24 ;  /* 0x008e281801007387 */ /* 0x0001e80000100a00 */
[----:B0-----:R-:W2:Y:S04]  /*7c700*/  LDL.LU R24, [R1+0x1a0] ;  /* 0x0001a00001187983 */ /* 0x001ea80000300800 */
        /* <DEDUP_REMOVED lines=9> */
[----:B------:R-:W2:Y:S04]  /*7c7a0*/  LDL.64 R28, [R1] ;  /* 0x00000000011c7983 */ /* 0x000ea80000100a00 */
[----:B-----5:R-:W-:Y:S04]  /*7c7b0*/  STL.64 [R1+0x8dd8], R22 ;  /* 0x008dd81601007387 */ /* 0x020fe80000100a00 */
[----:B----4-:R0:W-:Y:S04]  /*7c7c0*/  STL.64 [R1+0x8dd0], R20 ;  /* 0x008dd01401007387 */ /* 0x0101e80000100a00 */
[----:B0-----:R-:W4:Y:S04]  /*7c7d0*/  LDL.LU R20, [R1+0x160] ;  /* 0x0001600001147983 */ /* 0x001f280000300800 */
[----:B------:R-:W4:Y:S04]  /*7c7e0*/  LDL.LU R21, [R1+0x164] ;  /* 0x0001640001157983 */ /* 0x000f280000300800 */
[----:B------:R-:W4:Y:S04]  /*7c7f0*/  LDL.LU R22, [R1+0x168] ;  /* 0x0001680001167983 */ /* 0x000f280000300800 */
[----:B------:R-:W4:Y:S04]  /*7c800*/  LDL.LU R23, [R1+0x16c] ;  /* 0x00016c0001177983 */ /* 0x000f280000300800 */
[----:B---3--:R-:W-:Y:S04]  /*7c810*/  STL.64 [R1+0x8db8], R18 ;  /* 0x008db81201007387 */ /* 0x008fe80000100a00 */
[----:B------:R0:W-:Y:S04]  /*7c820*/  STL.64 [R1+0x8db0], R16 ;  /* 0x008db01001007387 */ /* 0x0001e80000100a00 */
[----:B0-----:R-:W3:Y:S04]  /*7c830*/  LDL.LU R16, [R1+0x590] ;  /* 0x0005900001107983 */ /* 0x001ee80000300800 */
[----:B------:R-:W3:Y:S04]  /*7c840*/  LDL.LU R17, [R1+0x594] ;  /* 0x0005940001117983 */ /* 0x000ee80000300800 */
[----:B------:R-:W3:Y:S04]  /*7c850*/  LDL.LU R18, [R1+0x598] ;  /* 0x0005980001127983 */ /* 0x000ee80000300800 */
[----:B------:R-:W3:Y:S04]  /*7c860*/  LDL.LU R19, [R1+0x59c] ;  /* 0x00059c0001137983 */ /* 0x000ee80000300800 */
[----:B------:R-:W5:Y:S04]  /*7c870*/  LDL.LU R8, [R1+0x5c0] ;  /* 0x0005c00001087983 */ /* 0x000f680000300800 */
[----:B------:R-:W5:Y:S04]  /*7c880*/  LDL.LU R9, [R1+0x5c4] ;  /* 0x0005c40001097983 */ /* 0x000f680000300800 */
[----:B------:R-:W3:Y:S04]  /*7c890*/  LDL.LU R10, [R1+0x5c8] ;  /* 0x0005c800010a7983 */ /* 0x000ee80000300800 */
[----:B------:R-:W3:Y:S01]  /*7c8a0*/  LDL.LU R11, [R1+0x5cc] ;  /* 0x0005cc00010b7983 */ /* 0x000ee20000300800 */
[----:B------:R-:W-:-:S02]  /*7c8b0*/  F2FP.F16.E5M2.UNPACK_B R12, R0 ;  /* 0x00000000ff0c723e */ /* 0x000fc400020004ff */
[----:B------:R-:W-:-:S07]  /*7c8c0*/  F2FP.F16.E5M2.UNPACK_B R15, R15 ;  /* 0x0000000fff0f723e */ /* 0x000fce00020004ff */
[----:B--2---:R-:W-:Y:S01]  /*7c8d0*/  HMMA.16816.F32 R24, R12, R4, R24 ;  /* 0x000000040c18723c */ /* 0x004fe20000001818 */
[----:B---3--:R-:W-:Y:S04]  /*7c8e0*/  STL.64 [R1+0x8d98], R10 ;  /* 0x008d980a01007387 */ /* 0x008fe80000100a00 */
[----:B-----5:R0:W-:Y:S04]  /*7c8f0*/  STL.64 [R1+0x8d90], R8 ;  /* 0x008d900801007387 */ /* 0x0201e80000100a00 */
[----:B0-----:R-:W2:Y:S04]  /*7c900*/  LDL.LU R8, [R1+0x5b0] ;  /* 0x0005b00001087983 */ /* 0x001ea80000300800 */
[----:B------:R-:W2:Y:S04]  /*7c910*/  LDL.LU R9, [R1+0x5b4] ;  /* 0x0005b40001097983 */ /* 0x000ea80000300800 */
[----:B------:R-:W2:Y:S04]  /*7c920*/  LDL.LU R10, [R1+0x5b8] ;  /* 0x0005b800010a7983 */ /* 0x000ea80000300800 */
[----:B------:R-:W2:Y:S04]  /*7c930*/  LDL.LU R11, [R1+0x5bc] ;  /* 0x0005bc00010b7983 */ /* 0x000ea80000300800 */
[----:B------:R-:W-:Y:S04]  /*7c940*/  STL.64 [R1+0x6d0], R24 ;  /* 0x0006d01801007387 */ /* 0x000fe80000100a00 */
[----:B------:R0:W-:Y:S04]  /*7c950*/  STL.64 [R1+0x6d8], R26 ;  /* 0x0006d81a01007387 */ /* 0x0001e80000100a00 */
[----:B0-----:R-:W3:Y:S04]  /*7c960*/  LDL.LU.64 R26, [R1+0x8e40] ;  /* 0x008e4000011a7983 */ /* 0x001ee80000300a00 */
[----:B------:R-:W3:Y:S01]  /*7c970*/  LDL.LU.64 R24, [R1+0x8e38] ;  /* 0x008e380001187983 */ /* 0x000ee20000300a00 */
[----:B------:R-:W-:-:S02]  /*7c980*/  IMAD.MOV.U32 R2, RZ, RZ, R4 ;  /* 0x000000ffff027224 */ /* 0x000fc400078e0004 */
[----:B------:R-:W-:Y:S02]  /*7c990*/  IMAD.MOV.U32 R0, RZ, RZ, R5 ;  /* 0x000000ffff007224 */ /* 0x000fe400078e0005 */
[----:B---3--:R-:W-:Y:S01]  /*7c9a0*/  HMMA.16816.F32 R4, R12, R6, R24 ;  /* 0x000000060c04723c */ /* 0x008fe20000001818 */
[----:B------:R-:W3:Y:S04]  /*7c9b0*/  LDL.LU.64 R26, [R1+0x8e30] ;  /* 0x008e3000011a7983 */ /* 0x000ee80000300a00 */
[----:B------:R-:W3:-:S14]  /*7c9c0*/  LDL.LU.64 R24, [R1+0x8e28] ;  /* 0x008e280001187983 */ /* 0x000edc0000300a00 */
[----:B------:R0:W-:Y:S04]  /*7c9d0*/  STL.64 [R1+0x6a0], R4 ;  /* 0x0006a00401007387 */ /* 0x0001e80000100a00 */
[----:B------:R-:W-:Y:S04]  /*7c9e0*/  STL.64 [R1+0x6a8], R6 ;  /* 0x0006a80601007387 */ /* 0x000fe80000100a00 */
[----:B0-----:R-:W3:Y:S02]  /*7c9f0*/  LDL.LU.64 R4, [R1+0x8e20] ;  /* 0x008e200001047983 */ /* 0x001ee40000300a00 */
[----:B---3--:R-:W-:-:S15]  /*7ca00*/  HMMA.16816.F32 R24, R12, R4, R24 ;  /* 0x000000040c18723c */ /* 0x008fde0000001818 */
[----:B------:R-:W-:-:S04]  /*7ca10*/  NOP ;  /* 0x0000000000007918 */ /* 0x000fc80000000000 */
[----:B------:R-:W-:Y:S04]  /*7ca20*/  STL.64 [R1+0x650], R24 ;  /* 0x0006501801007387 */ /* 0x000fe80000100a00 */
[----:B------:R0:W-:Y:S04]  /*7ca30*/  STL.64 [R1+0x658], R26 ;  /* 0x0006581a01007387 */ /* 0x0001e80000100a00 */
[----:B0-----:R-:W3:Y:S04]  /*7ca40*/  LDL.LU.64 R26, [R1+0x8e18] ;  /* 0x008e1800011a7983 */ /* 0x001ee80000300a00 */
[----:B------:R-:W3:Y:S01]  /*7ca50*/  LDL.LU.64 R24, [R1+0x8e10] ;  /* 0x008e100001187983 */ /* 0x000ee20000300a00 */
[----:B------:R-:W-:-:S03]  /*7ca60*/  IMAD.MOV.U32 R7, RZ, RZ, R4 ;  /* 0x000000ffff077224 */ /* 0x000fc600078e0004 */
[----:B------:R-:W5:Y:S01]  /*7ca70*/  LDL.LU R4, [R1+0x8e08] ;  /* 0x008e080001047983 */ /* 0x000f620000300800 */
[----:B------:R-:W-:Y:S02]  /*7ca80*/  IMAD.MOV.U32 R3, RZ, RZ, R5 ;  /* 0x000000ffff037224 */ /* 0x000fe400078e0005 */
[----:B------:R-:W-:Y:S02]  /*7ca90*/  IMAD.MOV.U32 R5, RZ, RZ, R28 ;  /* 0x000000ffff057224 */ /* 0x000fe400078e001c */
[----:B------:R-:W-:Y:S01]  /*7caa0*/  IMAD.MOV.U32 R6, RZ, RZ, R29 ;  /* 0x000000ffff067224 */ /* 0x000fe200078e001d */
[----:B---3--:R-:W-:-:S15]  /*7cab0*/  HMMA.16816.F32 R24, R12, R28, R24 ;  /* 0x0000001c0c18723c */ /* 0x008fde0000001818 */
[----:B------:R-:W-:-:S04]  /*7cac0*/  NOP ;  /* 0x0000000000007918 */ /* 0x000fc80000000000 */
[----:B------:R-:W-:Y:S04]  /*7cad0*/  STL.64 [R1+0x640], R24 ;  /* 0x0006401801007387 */ /* 0x000fe80000100a00 */
[----:B------:R0:W-:Y:S04]  /*7cae0*/  STL.64 [R1+0x648], R26 ;  /* 0x0006481a01007387 */ /* 0x0001e80000100a00 */
[----:B0-----:R-:W3:Y:S04]  /*7caf0*/  LDL.LU.64 R26, [R1+0x8e00] ;  /* 0x008e0000011a7983 */ /* 0x001ee80000300a00 */
[----:B------:R-:W3:Y:S04]  /*7cb00*/  LDL.LU.64 R24, [R1+0x8df8] ;  /* 0x008df80001187983 */ /* 0x000ee80000300a00 */
[----:B------:R-:W3:Y:S02]  /*7cb10*/  LDL.LU.64 R28, [R1+0x8df0] ;  /* 0x008df000011c7983 */ /* 0x000ee40000300a00 */
[----:B---3--:R-:W-:-:S15]  /*7cb20*/  HMMA.16816.F32 R24, R12, R28, R24 ;  /* 0x0000001c0c18723c */ /* 0x008fde0000001818 */
[----:B------:R-:W-:-:S04]  /*7cb30*/  NOP ;  /* 0x0000000000007918 */ /* 0x000fc80000000000 */
[----:B------:R-:W-:Y:S04]  /*7cb40*/  STL.64 [R1+0x5e0], R24 ;  /* 0x0005e01801007387 */ /* 0x000fe80000100a00 */
[----:B------:R0:W-:Y:S04]  /*7cb50*/  STL.64 [R1+0x5e8], R26 ;  /* 0x0005e81a01007387 */ /* 0x0001e80000100a00 */
[----:B0-----:R-:W4:Y:S04]  /*7cb60*/  LDL.LU.64 R26, [R1+0x8de8] ;  /* 0x008de800011a7983 */ /* 0x001f280000300a00 */
[----:B------:R-:W3:Y:S04]  /*7cb70*/  LDL.LU.64 R24, [R1+0x8de0] ;  /* 0x008de00001187983 */ /* 0x000ee80000300a00 */
[----:B------:R-:W-:Y:S01]  /*7cb80*/  STL.64 [R1+0x8cf0], R28 ;  /* 0x008cf01c01007387 */ /* 0x000fe20000100a00 */
        /* <DEDUP_REMOVED lines=14> */
[----:B0-----:R-:W2:Y:S04]  /*7cc70*/  LDL.LU R24, [R1+0x5f0] ;  /* 0x0005f00001187983 */ /* 0x001ea80000300800 */
[----:B------:R-:W2:Y:S04]  /*7cc80*/  LDL.LU R25, [R1+0x5f4] ;  /* 0x0005f40001197983 */ /* 0x000ea80000300800 */
[----:B------:R-:W2:Y:S04]  /*7cc90*/  LDL.LU R26, [R1+0x5f8] ;  /* 0x0005f800011a7983 */ /* 0x000ea80000300800 */
[----:B------:R-:W2:Y:S01]  /*7cca0*/  LDL.LU R27, [R1+0x5fc] ;  /* 0x0005fc00011b7983 */ /* 0x000ea20000300800 */
        /* <DEDUP_REMOVED lines=29> */
[----:B------:R-:W2:Y:S04]  /*7ce80*/  LDL.LU.64 R8, [R1+0x8d80] ;  /* 0x008d800001087983 */ /* 0x000ea80000300a00 */
[----:B------:R-:W-:Y:S04]  /*7ce90*/  STL.64 [R1+0x8ca8], R18 ;  /* 0x008ca81201007387 */ /* 0x000fe80000100a00 */
[----:B------:R0:W-:Y:S04]  /*7cea0*/  STL.64 [R1+0x8ca0], R16 ;  /* 0x008ca01001007387 */ /* 0x0001e80000100a00 */
[----:B0-----:R-:W3:Y:S01]  /*7ceb0*/  LDL.LU R16, [R1+0x6f0] ;  /* 0x0006f00001107983 */ /* 0x001ee20000300800 */
[----:B----4-:R-:W-:-:S15]  /*7cec0*/  HMMA.16816.F32 R20, R12, R10, R20 ;  /* 0x0000000a0c14723c */ /* 0x010fde0000001814 */
[----:B------:R-:W-:-:S04]  /*7ced0*/  NOP ;  /* 0x0000000000007918 */ /* 0x000fc80000000000 */
[----:B------:R-:W-:Y:S04]  /*7cee0*/  STL.64 [R1+0x520], R20 ;  /* 0x0005201401007387 */ /* 0x000fe80000100a00 */
[----:B------:R-:W-:Y:S04]  /*7cef0*/  STL.64 [R1+0x528], R22 ;  /* 0x0005281601007387 */ /* 0x000fe80000100a00 */
[----:B------:R-:W3:Y:S04]  /*7cf00*/  LDL.LU R17, [R1+0x6f4] ;  /* 0x0006f40001117983 */ /* 0x000ee80000300800 */
[----:B------:R-:W4:Y:S04]  /*7cf10*/  LDL.LU R18, [R1+0x6f8] ;  /* 0x0006f80001127983 */ /* 0x000f280000300800 */
[----:B------:R-:W4:Y:S04]  /*7cf20*/  LDL.LU R19, [R1+0x6fc] ;  /* 0x0006fc0001137983 */ /* 0x000f280000300800 */
[----:B----4-:R-:W-:Y:S04]  /*7cf30*/  STL.64 [R1+0x8cd8], R18 ;  /* 0x008cd81201007387 */ /* 0x010fe80000100a00 */
[----:B---3--:R2:W-:Y:S02]  /*7cf40*/  STL.64 [R1+0x8cd0], R16 ;  /* 0x008cd01001007387 */ /* 0x0085e40000100a00 */
[----:B--2---:R-:W-:Y:S02]  /*7cf50*/  HMMA.16816.F32 R16, R12, R8, R24 ;  /* 0x000000080c10723c */ /* 0x004fe40000001818 */
[----:B------:R-:W2:-:S15]  /*7cf60*/  LDL.LU R24, [R1+0x690] ;  /* 0x0006900001187983 */ /* 0x000e9e0000300800 */
[----:B------:R-:W-:Y:S02]  /*7cf70*/  NOP ;  /* 0x0000000000007918 */ /* 0x000fe40000000000 */
[----:B------:R-:W-:Y:S04]  /*7cf80*/  STL.64 [R1+0x510], R16 ;  /* 0x0005101001007387 */ /* 0x000fe80000100a00 */
[----:B------:R-:W-:Y:S04]  /*7cf90*/  STL.64 [R1+0x518], R18 ;  /* 0x0005181201007387 */ /* 0x000fe80000100a00 */
[----:B------:R-:W2:Y:S04]  /*7cfa0*/  LDL.LU R25, [R1+0x694] ;  /* 0x0006940001197983 */ /* 0x000ea80000300800 */
[----:B------:R-:W3:Y:S04]  /*7cfb0*/  LDL.LU R26, [R1+0x698] ;  /* 0x00069800011a7983 */ /* 0x000ee80000300800 */
[----:B------:R-:W3:Y:S01]  /*7cfc0*/  LDL.LU R27, [R1+0x69c] ;  /* 0x00069c00011b7983 */ /* 0x000ee20000300800 */
[----:B------:R-:W-:-:S02]  /*7cfd0*/  IMAD.MOV.U32 R22, RZ, RZ, R5 ;  /* 0x000000ffff167224 */ /* 0x000fc400078e0005 */
[----:B------:R-:W-:Y:S02]  /*7cfe0*/  IMAD.MOV.U32 R23, RZ, RZ, R6 ;  /* 0x000000ffff177224 */ /* 0x000fe400078e0006 */
[----:B------:R-:W-:Y:S02]  /*7cff0*/  IMAD.MOV.U32 R20, RZ, RZ, R7 ;  /* 0x000000ffff147224 */ /* 0x000fe400078e0007 */
[----:B------:R-:W-:Y:S01]  /*7d000*/  IMAD.MOV.U32 R21, RZ, RZ, R3 ;  /* 0x000000ffff157224 */ /* 0x000fe200078e0003 */
[----:B---3--:R-:W-:Y:S04]  /*7d010*/  STL.64 [R1+0x8ce8], R26 ;  /* 0x008ce81a01007387 */ /* 0x008fe80000100a00 */
[----:B--2---:R0:W-:Y:S04]  /*7d020*/  STL.64 [R1+0x8ce0], R24 ;  /* 0x008ce01801007387 */ /* 0x0041e80000100a00 */
[----:B------:R-:W5:Y:S04]  /*7d030*/  LDL.LU R5, [R1+0x8d78] ;  /* 0x008d780001057983 */ /* 0x000f680000300800 */
[----:B------:R-:W2:Y:S04]  /*7d040*/  LDL.LU R6, [R1+0x8d74] ;  /* 0x008d740001067983 */ /* 0x000ea80000300800 */
[----:B------:R-:W2:Y:S04]  /*7d050*/  LDL.LU R7, [R1+0x8d70] ;  /* 0x008d700001077983 */ /* 0x000ea80000300800 */
[----:B------:R-:W-:Y:S04]  /*7d060*/  STL.64 [R1+0x8d00], R22 ;  /* 0x008d001601007387 */ /* 0x000fe80000100a00 */
[----:B------:R1:W-:Y:S04]  /*7d070*/  STL.64 [R1+0x8cf8], R20 ;  /* 0x008cf81401007387 */ /* 0x0003e80000100a00 */
[----:B0-----:R-:W3:Y:S04]  /*7d080*/  LDL.LU R24, [R1+0x670] ;  /* 0x0006700001187983 */ /* 0x001ee80000300800 */
[----:B------:R-:W3:Y:S04]  /*7d090*/  LDL.LU R25, [R1+0x674] ;  /* 0x0006740001197983 */ /* 0x000ee80000300800 */
[----:B------:R-:W4:Y:S04]  /*7d0a0*/  LDL.LU R26, [R1+0x678] ;  /* 0x00067800011a7983 */ /* 0x000f280000300800 */
[----:B------:R-:W4:Y:S04]  /*7d0b0*/  LDL.LU R27, [R1+0x67c] ;  /* 0x00067c00011b7983 */ /* 0x000f280000300800 */
[----:B----4-:R0:W-:Y:S04]  /*7d0c0*/  STL.64 [R1+0x8d10], R26 ;  /* 0x008d101a01007387 */ /* 0x0101e80000100a00 */
[----:B---3--:R-:W-:Y:S04]  /*7d0d0*/  STL.64 [R1+0x8d08], R24 ;  /* 0x008d081801007387 */ /* 0x008fe80000100a00 */
[----:B-1----:R-:W3:Y:S04]  /*7d0e0*/  LDL.LU R20, [R1+0x660] ;  /* 0x0006600001147983 */ /* 0x002ee80000300800 */
[----:B------:R-:W3:Y:S04]  /*7d0f0*/  LDL.LU R21, [R1+0x664] ;  /* 0x0006640001157983 */ /* 0x000ee80000300800 */
[----:B------:R-:W4:Y:S04]  /*7d100*/  LDL.LU R22, [R1+0x668] ;  /* 0x0006680001167983 */ /* 0x000f280000300800 */
[----:B------:R-:W4:Y:S01]  /*7d110*/  LDL.LU R23, [R1+0x66c] ;  /* 0x00066c0001177983 */ /* 0x000f220000300800 */
[----:B0-----:R-:W-:-:S02]  /*7d120*/  IMAD.MOV.U32 R26, RZ, RZ, R2 ;  /* 0x000000ffff1a7224 */ /* 0x001fc400078e0002 */
[----:B------:R-:W-:Y:S01]  /*7d130*/  IMAD.MOV.U32 R27, RZ, RZ, R0 ;  /* 0x000000ffff1b7224 */ /* 0x000fe200078e0000 */
[----:B----4-:R-:W-:Y:S04]  /*7d140*/  STL.64 [R1+0x8d20], R22 ;  /* 0x008d201601007387 */ /* 0x010fe80000100a00 */
[----:B---3--:R-:W-:Y:S04]  /*7d150*/  STL.64 [R1+0x8d18], R20 ;  /* 0x008d181401007387 */ /* 0x008fe80000100a00 */
[----:B------:R-:W-:Y:S04]  /*7d160*/  STL [R1+0x8d48], R26 ;  /* 0x008d481a01007387 */ /* 0x000fe80000100800 */
[----:B------:R0:W-:Y:S04]  /*7d170*/  STL [R1+0x8d4c], R27 ;  /* 0x008d4c1b01007387 */ /* 0x0001e80000100800 */
[----:B0-----:R-:W3:Y:S04]  /*7d180*/  LDL.LU R27, [R1+0x1ba8] ;  /* 0x001ba800011b7983 */ /* 0x001ee80000300800 */
[----:B------:R-:W4:Y:S04]  /*7d190*/  LDL.LU R0, [R1+0x1ba4] ;  /* 0x001ba40001007983 */ /* 0x000f280000300800 */
[----:B------:R-:W3:Y:S04]  /*7d1a0*/  LDL.LU R26, [R1+0x1bb0] ;  /* 0x001bb000011a7983 */ /* 0x000ee80000300800 */
[----:B------:R-:W2:Y:S04]  /*7d1b0*/  LDL.LU R2, [R1+0x1bb8] ;  /* 0x001bb80001027983 */ /* 0x000ea80000300800 */
[----:B------:R-:W2:Y:S04]  /*7d1c0*/  LDL.LU R25, [R1+0x1bb4] ;  /* 0x001bb40001197983 */ /* 0x000ea80000300800 */
[----:B------:R-:W2:Y:S04]  /*7d1d0*/  LDL.LU R3, [R1+0x1bc0] ;  /* 0x001bc00001037983 */ /* 0x000ea80000300800 */
[----:B------:R-:W2:Y:S04]  /*7d1e0*/  LDL.LU R24, [R1+0x1bbc] ;  /* 0x001bbc0001187983 */ /* 0x000ea80000300800 */
[----:B---3--:R-:W-:Y:S04]  /*7d1f0*/  STL.64 [R1+0x8d58], R26 ;  /* 0x008d581a01007387 */ /* 0x008fe80000100a00 */
[----:B--2---:R0:W-:Y:S04]  /*7d200*/  STL.64 [R1+0x8d50], R24 ;  /* 0x008d501801007387 */ /* 0x0041e80000100a00 */
[----:B0-----:R-:W2:Y:S04]  /*7d210*/  LDL.LU R24, [R1+0x620] ;  /* 0x0006200001187983 */ /* 0x001ea80000300800 */
[----:B------:R-:W2:Y:S04]  /*7d220*/  LDL.LU R25, [R1+0x624] ;  /* 0x0006240001197983 */ /* 0x000ea80000300800 */
[----:B------:R-:W3:Y:S04]  /*7d230*/  LDL.LU R26, [R1+0x628] ;  /* 0x00062800011a7983 */ /* 0x000ee80000300800 */
[----:B------:R-:W3:Y:S04]  /*7d240*/  LDL.LU R27, [R1+0x62c] ;  /* 0x00062c00011b7983 */ /* 0x000ee80000300800 */
        /* <DEDUP_REMOVED lines=9> */
[----:B------:R-:W2:Y:S04]  /*7d2e0*/  LDL.LU R23, [R1+0x63c] ;  /* 0x00063c0001177983 */ /* 0x000ea80000300800 */
[----:B--2---:R-:W-:Y:S04]  /*7d2f0*/  STL.64 [R1+0x8d38], R22 ;  /* 0x008d381601007387 */ /* 0x004fe80000100a00 */
[----:B---3--:R0:W-:Y:S04]  /*7d300*/  STL.64 [R1+0x8d30], R20 ;  /* 0x008d301401007387 */ /* 0x0081e80000100a00 */
[----:B0-----:R-:W2:Y:S04]  /*7d310*/  LDL.LU R20, [R1+0x610] ;  /* 0x0006100001147983 */ /* 0x001ea80000300800 */
[----:B------:R-:W2:Y:S04]  /*7d320*/  LDL.LU R21, [R1+0x614] ;  /* 0x0006140001157983 */ /* 0x000ea80000300800 */
[----:B------:R-:W2:Y:S04]  /*7d330*/  LDL.LU R22, [R1+0x618] ;  /* 0x0006180001167983 */ /* 0x000ea80000300800 */
[----:B------:R-:W2:Y:S04]  /*7d340*/  LDL.LU R23, [R1+0x61c] ;  /* 0x00061c0001177983 */ /* 0x000ea80000300800 */
[----:B------:R-:W3:Y:S04]  /*7d350*/  LDL.64 R28, [R1+0x10] ;  /* 0x00001000011c7983 */ /* 0x000ee80000100a00 */
[----:B------:R-:W2:Y:S01]  /*7d360*/  LDL.LU R16, [R1+0x680] ;  /* 0x0006800001107983 */ /* 0x000ea20000300800 */
[C---:B------:R-:W-:Y:S03]  /*7d370*/  HMMA.16816.F32 R24, R12.reuse, R6, R24 ;  /* 0x000000060c18723c */ /* 0x040fe60000001818 */
[----:B--2---:R0:W-:Y:S04]  /*7d380*/  STL [R1+0x8d28], R16 ;  /* 0x008d281001007387 */ /* 0x0041e80000100800 */
[----:B0-----:R-:W2:Y:S04]  /*7d390*/  LDL.LU R16, [R1+0x1bac] ;  /* 0x001bac0001107983 */ /* 0x001ea80000300800 */
        /* <DEDUP_REMOVED lines=21> */
[----:B0-----:R-:W3:Y:S04]  /*7d4f0*/  LDL.LU R4, [R1+0x6b0] ;  /* 0x0006b00001047983 */ /* 0x001ee80000300800 */
[----:B------:R-:W3:Y:S04]  /*7d500*/  LDL.LU R5, [R1+0x6b4] ;  /* 0x0006b40001057983 */ /* 0x000ee80000300800 */
[----:B------:R-:W3:Y:S04]  /*7d510*/  LDL.LU R6, [R1+0x6b8] ;  /* 0x0006b80001067983 */ /* 0x000ee80000300800 */
[----:B------:R-:W3:Y:S01]  /*7d520*/  LDL.LU R7, [R1+0x6bc] ;  /* 0x0006bc0001077983 */ /* 0x000ee20000300800 */
[----:B----4-:R-:W-:-:S02]  /*7d530*/  IMAD R0, R0, 0x100, R27 ;  /* 0x0000010000007824 */ /* 0x010fc400078e021b */
[----:B--2---:R-:W-:Y:S01]  /*7d540*/  IMAD R16, R16, 0x100, R26 ;  /* 0x0000010010107824 */ /* 0x004fe200078e021a */
[----:B------:R-:W2:Y:S04]  /*7d550*/  LDL.LU R27, [R1+0x8d4c] ;  /* 0x008d4c00011b7983 */ /* 0x000ea80000300800 */
[----:B------:R-:W2:Y:S01]  /*7d560*/  LDL.LU R26, [R1+0x8d48] ;  /* 0x008d4800011a7983 */ /* 0x000ea20000300800 */
[----:B-----5:R-:W-:Y:S02]  /*7d570*/  IMAD R25, R25, 0x100, R2 ;  /* 0x0000010019197824 */ /* 0x020fe400078e0202 */
[----:B------:R-:W-:Y:S01]  /*7d580*/  IMAD R24, R24, 0x100, R3 ;  /* 0x0000010018187824 */ /* 0x000fe200078e0203 */
[----:B------:R-:W4:Y:S04]  /*7d590*/  LDL.LU R2, [R1+0x8d44] ;  /* 0x008d440001027983 */ /* 0x000f280000300800 */
[----:B------:R-:W4:Y:S02]  /*7d5a0*/  LDL.LU R3, [R1+0x8d40] ;  /* 0x008d400001037983 */ /* 0x000f240000300800 */
[----:B----4-:R-:W-:Y:S02]  /*7d5b0*/  HMMA.16816.F32 R12, R12, R2, R20 ;  /* 0x000000020c0c723c */ /* 0x010fe40000001814 */
[----:B------:R-:W2:Y:S04]  /*7d5c0*/  LDL.LU.64 R22, [R1+0x8d38] ;  /* 0x008d380001167983 */ /* 0x000ea80000300a00 */
[----:B------:R-:W2:Y:S04]  /*7d5d0*/  LDL.LU.64 R20, [R1+0x8d30] ;  /* 0x008d300001147983 */ /* 0x000ea80000300a00 */
        /* <DEDUP_REMOVED lines=8> */
[----:B------:R-:W4:Y:S06]  /*7d660*/  LDL.LU R16, [R1+0x8d28] ;  /* 0x008d280001107983 */ /* 0x000f2c0000300800 */
[----:B--2---:R-:W-:Y:S01]  /*7d670*/  HMMA.16816.F32 R24, R12, R26, R20 ;  /* 0x0000001a0c18723c */ /* 0x004fe20000001814 */
[----:B------:R-:W3:Y:S04]  /*7d680*/  LDL.LU.64 R22, [R1+0x8d20] ;  /* 0x008d200001167983 */ /* 0x000ee80000300a00 */
[----:B------:R-:W3:-:S14]  /*7d690*/  LDL.LU.64 R20, [R1+0x8d18] ;  /* 0x008d180001147983 */ /* 0x000edc0000300a00 */
        /* <DEDUP_REMOVED lines=9> */
[----:B------:R-:W2:Y:S01]  /*7d730*/  LDL.LU.64 R20, [R1+0x8cf8] ;  /* 0x008cf80001147983 */ /* 0x000ea20000300a00 */
[----:B------:R-:W-:-:S02]  /*7d740*/  IMAD.MOV.U32 R2, RZ, RZ, R28 ;  /* 0x000000ffff027224 */ /* 0x000fc400078e001c */
[----:B------:R-:W-:Y:S02]  /*7d750*/  IMAD.MOV.U32 R0, RZ, RZ, R29 ;  /* 0x000000ffff007224 */ /* 0x000fe400078e001d */
[----:B------:R-:W3:Y:S01]  /*7d760*/  LDL.LU.64 R28, [R1+0x8cf0] ;  /* 0x008cf000011c7983 */ /* 0x000ee20000300a00 */
[----:B--2---:R-:W-:-:S15]  /*7d770*/  HMMA.16816.F32 R24, R12, R20, R24 ;  /* 0x000000140c18723c */ /* 0x004fde0000001818 */
[----:B------:R-:W-:-:S04]  /*7d780*/  NOP ;  /* 0x0000000000007918 */ /* 0x000fc80000000000 */
[----:B------:R-:W-:Y:S04]  /*7d790*/  STL.64 [R1+0x4c0], R24 ;  /* 0x0004c01801007387 */ /* 0x000fe80000100a00 */
[----:B------:R0:W-:Y:S04]  /*7d7a0*/  STL.64 [R1+0x4c8], R26 ;  /* 0x0004c81a01007387 */ /* 0x0001e80000100a00 */
[----:B0-----:R-:W3:Y:S04]  /*7d7b0*/  LDL.LU.64 R26, [R1+0x8ce8] ;  /* 0x008ce800011a7983 */ /* 0x001ee80000300a00 */
[----:B------:R-:W3:Y:S01]  /*7d7c0*/  LDL.LU.64 R24, [R1+0x8ce0] ;  /* 0x008ce00001187983 */ /* 0x000ee20000300a00 */
[----:B----4-:R-:W-:Y:S03]  /*7d7d0*/  HMMA.16816.F32 R20, R12, R22, R16 ;  /* 0x000000160c14723c */ /* 0x010fe60000001810 */
[----:B------:R-:W2:Y:S04]  /*7d7e0*/  LDL.LU.64 R18, [R1+0x8cd8] ;  /* 0x008cd80001127983 */ /* 0x000ea80000300a00 */
[----:B------:R-:W2:-:S12]  /*7d7f0*/  LDL.LU.64 R16, [R1+0x8cd0] ;  /* 0x008cd00001107983 */ /* 0x000e980000300a00 */
[----:B------:R-:W-:Y:S04]  /*7d800*/  STL.64 [R1+0x4b0], R20 ;  /* 0x0004b01401007387 */ /* 0x000fe80000100a00 */
[----:B------:R0:W-:Y:S04]  /*7d810*/  STL.64 [R1+0x4b8], R22 ;  /* 0x0004b81601007387 */ /* 0x0001e80000100a00 */
[----:B0-----:R-:W2:Y:S04]  /*7d820*/  LDL.LU.64 R22, [R1+0x8cc8] ;  /* 0x008cc80001167983 */ /* 0x001ea80000300a00 */
[----:B------:R-:W4:Y:S01]  /*7d830*/  LDL.LU.64 R20, [R1+0x8cc0] ;  /* 0x008cc00001147983 */ /* 0x000f220000300a00 */
[----:B---3--:R-:W-:-:S15]  /*7d840*/  HMMA.16816.F32 R24, R12, R28, R24 ;  /* 0x0000001c0c18723c */ /* 0x008fde0000001818 */
[----:B------:R-:W-:-:S04]  /*7d850*/  NOP ;  /* 0x0000000000007918 */ /* 0x000fc80000000000 */
[----:B------:R-:W-:Y:S04]  /*7d860*/  STL.64 [R1+0x4a0], R24 ;  /* 0x0004a01801007387 */ /* 0x000fe80000100a00 */
[----:B------:R0:W-:Y:S04]  /*7d870*/  STL.64 [R1+0x4a8], R26 ;  /* 0x0004a81a01007387 */ /* 0x0001e80000100a00 */
[----:B0-----:R-:W3:Y:S04]  /*7d880*/  LDL.LU.64 R26, [R1+0x8cb8] ;  /* 0x008cb800011a7983 */ /* 0x001ee80000300a00 */
[----:B------:R-:W5:Y:S04]  /*7d890*/  LDL.LU.64 R24, [R1+0x8cb0] ;  /* 0x008cb00001187983 */ /* 0x000f680000300a00 */
[----:B------:R-:W-:Y:S01]  /*7d8a0*/  STL [R1+0x8c38], R29 ;  /* 0x008c381d01007387 */ /* 0x000fe20000100800 */
[----:B---3--:R-:W-:-:S15]  /*7d8b0*/  HMMA.16816.F32 R4, R12, R26, R4 ;  /* 0x0000001a0c04723c */ /* 0x008fde0000001804 */
[----:B------:R-:W-:-:S04]  /*7d8c0*/  NOP ;  /* 0x0000000000007918 */ /* 0x000fc80000000000 */
[----:B------:R-:W-:Y:S04]  /*7d8d0*/  STL.64 [R1+0x490], R4 ;  /* 0x0004900401007387 */ /* 0x000fe80000100a00 */
[----:B------:R5:W-:Y:S02]  /*7d8e0*/  STL.64 [R1+0x498], R6 ;  /* 0x0004980601007387 */ /* 0x000be40000100a00 */
[----:B-----5:R-:W-:Y:S02]  /*7d8f0*/  HMMA.16816.F32 R4, R12, R24, R8 ;  /* 0x000000180c04723c */ /* 0x020fe40000001808 */
[----:B------:R-:W-:-:S15]  /*7d900*/  STL.64 [R1+0x8bf0], R26 ;  /* 0x008bf01a01007387 */ /* 0x000fde0000100a00 */
[----:B------:R-:W-:Y:S02]  /*7d910*/  NOP ;  /* 0x0000000000007918 */ /* 0x000fe40000000000 */
[----:B------:R-:W-:Y:S04]  /*7d920*/  STL.64 [R1+0x480], R4 ;  /* 0x0004800401007387 */ /* 0x000fe80000100a00 */
[----:B------:R2:W-:Y:S02]  /*7d930*/  STL.64 [R1+0x488], R6 ;  /* 0x0004880601007387 */ /* 0x0005e40000100a00 */
[----:B--2---:R-:W-:Y:S02]  /*7d940*/  HMMA.16816.F32 R4, R12, R22, R16 ;  /* 0x000000160c04723c */ /* 0x004fe40000001810 */
[----:B------:R-:W-:Y:S04]  /*7d950*/  STL.64 [R1+0x8be8], R24 ;  /* 0x008be81801007387 */ /* 0x000fe80000100a00 */
[----:B------:R-:W4:-:S13]  /*7d960*/  LDL.LU R16, [R1+0x700] ;  /* 0x0007000001107983 */ /* 0x000f1a0000300800 */
[----:B------:R0:W-:Y:S04]  /*7d970*/  STL.64 [R1+0x470], R4 ;  /* 0x0004700401007387 */ /* 0x0001e80000100a00 */
[----:B------:R1:W-:Y:S04]  /*7d980*/  STL.64 [R1+0x478], R6 ;  /* 0x0004780601007387 */ /* 0x0003e80000100a00 */
[----:B------:R-:W4:Y:S04]  /*7d990*/  LDL.LU R17, [R1+0x704] ;  /* 0x0007040001117983 */ /* 0x000f280000300800 */
[----:B------:R-:W4:Y:S04]  /*7d9a0*/  LDL.LU R18, [R1+0x708] ;  /* 0x0007080001127983 */ /* 0x000f280000300800 */
[----:B------:R-:W4:Y:S04]  /*7d9b0*/  LDL.LU R19, [R1+0x70c] ;  /* 0x00070c0001137983 */ /* 0x000f280000300800 */
[----:B0-----:R-:W2:Y:S04]  /*7d9c0*/  LDL.LU R4, [R1+0x740] ;  /* 0x0007400001047983 */ /* 0x001ea80000300800 */
[----:B------:R-:W2:Y:S04]  /*7d9d0*/  LDL.LU R5, [R1+0x744] ;  /* 0x0007440001057983 */ /* 0x000ea80000300800 */
[----:B-1----:R-:W3:Y:S04]  /*7d9e0*/  LDL.LU R6, [R1+0x748] ;  /* 0x0007480001067983 */ /* 0x002ee80000300800 */
[----:B------:R-:W3:Y:S04]  /*7d9f0*/  LDL.LU R7, [R1+0x74c] ;  /* 0x00074c0001077983 */ /* 0x000ee80000300800 */
        /* <DEDUP_REMOVED lines=16> */
[----:B------:R-:W5:Y:S01]  /*7db00*/  LDL.64 R24, [R1+0x18] ;  /* 0x0000180001187983 */ /* 0x000f620000100a00 */
[----:B------:R-:W-:-:S02]  /*7db10*/  IMAD.MOV.U32 R26, RZ, RZ, R2 ;  /* 0x000000ffff1a7224 */ /* 0x000fc400078e0002 */
[----:B------:R-:W-:-:S05]  /*7db20*/  IMAD.MOV.U32 R27, RZ, RZ, R0 ;  /* 0x000000ffff1b7224 */ /* 0x000fca00078e0000 */
[----:B------:R-:W-:Y:S01]  /*7db30*/  STL.64 [R1+0x8c48], R26 ;  /* 0x008c481a01007387 */ /* 0x000fe20000100a00 */
[C---:B----4-:R-:W-:Y:S03]  /*7db40*/  HMMA.16816.F32 R16, R12.reuse, R20, R16 ;  /* 0x000000140c10723c */ /* 0x050fe60000001810 */
[----:B-----5:R0:W-:Y:S04]  /*7db50*/  STL.64 [R1+0x8c40], R24 ;  /* 0x008c401801007387 */ /* 0x0201e80000100a00 */
[----:B0-----:R-:W4:Y:S04]  /*7db60*/  LDL.LU R24, [R1+0x770] ;  /* 0x0007700001187983 */ /* 0x001f280000300800 */
[----:B------:R-:W4:Y:S04]  /*7db70*/  LDL.LU R25, [R1+0x774] ;  /* 0x0007740001197983 */ /* 0x000f280000300800 */
[----:B------:R-:W5:Y:S04]  /*7db80*/  LDL.LU R26, [R1+0x778] ;  /* 0x00077800011a7983 */ /* 0x000f680000300800 */
[----:B------:R-:W5:Y:S04]  /*7db90*/  LDL.LU R27, [R1+0x77c] ;  /* 0x00077c00011b7983 */ /* 0x000f680000300800 */
[----:B-----5:R-:W-:Y:S04]  /*7dba0*/  STL.64 [R1+0x8c58], R26 ;  /* 0x008c581a01007387 */ /* 0x020fe80000100a00 */
[----:B----4-:R0:W-:Y:S04]  /*7dbb0*/  STL.64 [R1+0x8c50], R24 ;  /* 0x008c501801007387 */ /* 0x0101e80000100a00 */
[----:B0-----:R-:W4:Y:S04]  /*7dbc0*/  LDL.LU R24, [R1+0x750] ;  /* 0x0007500001187983 */ /* 0x001f280000300800 */
[----:B------:R-:W4:Y:S04]  /*7dbd0*/  LDL.LU R25, [R1+0x754] ;  /* 0x0007540001197983 */ /* 0x000f280000300800 */
[----:B------:R-:W4:Y:S04]  /*7dbe0*/  LDL.LU R26, [R1+0x758] ;  /* 0x00075800011a7983 */ /* 0x000f280000300800 */
[----:B------:R-:W4:Y:S04]  /*7dbf0*/  LDL.LU R27, [R1+0x75c] ;  /* 0x00075c00011b7983 */ /* 0x000f280000300800 */
[----:B------:R-:W-:Y:S04]  /*7dc00*/  STL.64 [R1+0x460], R16 ;  /* 0x0004601001007387 */ /* 0x000fe80000100a00 */
[----:B------:R0:W-:Y:S04]  /*7dc10*/  STL.64 [R1+0x468], R18 ;  /* 0x0004681201007387 */ /* 0x0001e80000100a00 */
[----:B0-----:R-:W2:Y:S04]  /*7dc20*/  LDL.LU.64 R18, [R1+0x8ca8] ;  /* 0x008ca80001127983 */ /* 0x001ea80000300a00 */
[----:B------:R-:W5:Y:S04]  /*7dc30*/  LDL.LU.64 R16, [R1+0x8ca0] ;  /* 0x008ca00001107983 */ /* 0x000f680000300a00 */
[----:B------:R-:W3:Y:S04]  /*7dc40*/  LDL.LU R29, [R1+0x1bc8] ;  /* 0x001bc800011d7983 */ /* 0x000ee80000300800 */
[----:B------:R-:W3:Y:S04]  /*7dc50*/  LDL.LU R0, [R1+0x1bc4] ;  /* 0x001bc40001007983 */ /* 0x000ee80000300800 */
[----:B------:R-:W3:Y:S04]  /*7dc60*/  LDL.LU R2, [R1+0x1bd0] ;  /* 0x001bd00001027983 */ /* 0x000ee80000300800 */
[----:B------:R-:W3:Y:S04]  /*7dc70*/  LDL.LU R3, [R1+0x1bd8] ;  /* 0x001bd80001037983 */ /* 0x000ee80000300800 */
        /* <DEDUP_REMOVED lines=16> */
[----:B0-----:R-:W3:Y:S04]  /*7dd80*/  LDL.LU.64 R10, [R1+0x8c88] ;  /* 0x008c8800010a7983 */ /* 0x001ee80000300a00 */
[----:B------:R-:W2:Y:S04]  /*7dd90*/  LDL.LU.64 R8, [R1+0x8c80] ;  /* 0x008c800001087983 */ /* 0x000ea80000300a00 */
        /* <DEDUP_REMOVED lines=18> */
[----:B------:R-:W-:Y:S04]  /*7dec0*/  STL.64 [R1+0x8b90], R10 ;  /* 0x008b900a01007387 */ /* 0x000fe80000100a00 */
[----:B------:R0:W-:Y:S04]  /*7ded0*/  STL.64 [R1+0x8b88], R8 ;  /* 0x008b880801007387 */ /* 0x0001e80000100a00 */
[----:B0-----:R-:W3:Y:S04]  /*7dee0*/  LDL.LU R8, [R1+0x760] ;  /* 0x0007600001087983 */ /* 0x001ee80000300800 */
[----:B------:R-:W3:Y:S04]  /*7def0*/  LDL.LU R9, [R1+0x764] ;  /* 0x0007640001097983 */ /* 0x000ee80000300800 */
[----:B------:R-:W3:Y:S04]  /*7df00*/  LDL.LU R10, [R1+0x768] ;  /* 0x00076800010a7983 */ /* 0x000ee80000300800 */
[----:B------:R-:W3:Y:S01]  /*7df10*/  LDL.LU R11, [R1+0x76c] ;  /* 0x00076c00010b7983 */ /* 0x000ee20000300800 */
        /* <DEDUP_REMOVED lines=11> */
[----:B------:R-:W5:Y:S04]  /*7dfd0*/  LDL.LU.64 R24, [R1+0x8c40] ;  /* 0x008c400001187983 */ /* 0x000f680000300a00 */
[----:B------:R0:W-:Y:S04]  /*7dfe0*/  STL.64 [R1+0x8b70], R6 ;  /* 0x008b700601007387 */ /* 0x0001e80000100a00 */
[----:B0-----:R-:W4:Y:S04]  /*7dff0*/  LDL.LU R6, [R1+0x1bcc] ;  /* 0x001bcc0001067983 */ /* 0x001f280000300800 */
[----:B------:R-:W2:Y:S04]  /*7e000*/  LDL.LU R7, [R1+0x1bdc] ;  /* 0x001bdc0001077983 */ /* 0x000ea80000300800 */
[----:B------:R0:W-:Y:S04]  /*7e010*/  STL.64 [R1+0x8b68], R4 ;  /* 0x008b680401007387 */ /* 0x0001e80000100a00 */
[----:B0-----:R-:W2:Y:S04]  /*7e020*/  LDL.LU R5, [R1+0x1bd4] ;  /* 0x001bd40001057983 */ /* 0x001ea80000300800 */
[----:B------:R-:W3:Y:S01]  /*7e030*/  LDL.LU R4, [R1+0x1be0] ;  /* 0x001be00001047983 */ /* 0x000ee20000300800 */
[----:B------:R-:W-:-:S03]  /*7e040*/  IMAD R0, R0, 0x100, R29 ;  /* 0x0000010000007824 */ /* 0x000fc600078e021d */
[----:B------:R-:W5:Y:S01]  /*7e050*/  LDL.LU R29, [R1+0x8c38] ;  /* 0x008c3800011d7983 */ /* 0x000f620000300800 */
[----:B----4-:R-:W-:-:S03]  /*7e060*/  IMAD R6, R6, 0x100, R2 ;  /* 0x0000010006067824 */ /* 0x010fc600078e0202 */
[----:B------:R-:W4:Y:S01]  /*7e070*/  LDL.LU R2, [R1+0x8c34] ;  /* 0x008c340001027983 */ /* 0x000f220000300800 */
[----:B--2---:R-:W-:-:S03]  /*7e080*/  IMAD R5, R5, 0x100, R3 ;  /* 0x0000010005057824 */ /* 0x004fc600078e0203 */
[----:B------:R-:W4:Y:S01]  /*7e090*/  LDL.LU R3, [R1+0x8c30] ;  /* 0x008c300001037983 */ /* 0x000f220000300800 */
[----:B---3--:R-:W-:Y:S01]  /*7e0a0*/  IMAD R4, R7, 0x100, R4 ;  /* 0x0000010007047824 */ /* 0x008fe200078e0204 */
[----:B----4-:R-:W-:Y:S01]  /*7e0b0*/  HMMA.16816.F32 R8, R12, R2, R8 ;  /* 0x000000020c08723c */ /* 0x010fe20000001808 */
[----:B------:R-:W-:Y:S02]  /*7e0c0*/  F2FP.F16.E5M2.UNPACK_B R12, R0 ;  /* 0x00000000ff0c723e */ /* 0x000fe400020004ff */
[----:B------:R-:W-:Y:S02]  /*7e0d0*/  F2FP.F16.E5M2.UNPACK_B R13, R6 ;  /* 0x00000006ff0d723e */ /* 0x000fe400020004ff */
[----:B------:R-:W-:Y:S02]  /*7e0e0*/  F2FP.F16.E5M2.UNPACK_B R14, R5 ;  /* 0x00000005ff0e723e */ /* 0x000fe400020004ff */
[----:B------:R-:W-:Y:S01]  /*7e0f0*/  F2FP.F16.E5M2.UNPACK_B R15, R4 ;  /* 0x00000004ff0f723e */ /* 0x000fe200020004ff */
[----:B------:R-:W-:Y:S06]  /*7e100*/  STL [R1+0x8b60], R3 ;  /* 0x008b600301007387 */ /* 0x000fec0000100800 */
[C---:B------:R-:W-:Y:S05]  /*7e110*/  HMMA.16816.F32 R4, R12.reuse, R26, R20 ;  /* 0x0000001a0c04723c */ /* 0x040fea0000001814 */
[----:B------:R-:W-:Y:S04]  /*7e120*/  STL.64 [R1+0x50], R8 ;  /* 0x0000500801007387 */ /* 0x000fe80000100a00 */
[----:B------:R5:W-:Y:S04]  /*7e130*/  STL.64 [R1+0x58], R10 ;  /* 0x0000580a01007387 */ /* 0x000be80000100a00 */
[----:B------:R-:W2:Y:S01]  /*7e140*/  LDL.LU R0, [R1+0x1be4] ;  /* 0x001be40001007983 */ /* 0x000ea20000300800 */
[----:B-----5:R-:W-:Y:S01]  /*7e150*/  HMMA.16816.F32 R8, R12, R24, R16 ;  /* 0x000000180c08723c */ /* 0x020fe20000001810 */
[----:B------:R-:W-:-:S15]  /*7e160*/  IMAD.MOV.U32 R3, RZ, RZ, R25 ;  /* 0x000000ffff037224 */ /* 0x000fde00078e0019 */
[----:B------:R-:W-:-:S03]  /*7e170*/  NOP ;  /* 0x0000000000007918 */ /* 0x000fc60000000000 */
[----:B------:R0:W-:Y:S04]  /*7e180*/  STL.64 [R1+0x3f0], R8 ;  /* 0x0003f00801007387 */ /* 0x0001e80000100a00 */
[----:B------:R1:W-:Y:S04]  /*7e190*/  STL.64 [R1+0x3f8], R10 ;  /* 0x0003f80a01007387 */ /* 0x0003e80000100a00 */
[----:B0-----:R-:W3:Y:S04]  /*7e1a0*/  LDL.LU R8, [R1+0x870] ;  /* 0x0008700001087983 */ /* 0x001ee80000300800 */
[----:B------:R-:W-:Y:S04]  /*7e1b0*/  STL.64 [R1+0x3e0], R4 ;  /* 0x0003e00401007387 */ /* 0x000fe80000100a00 */
[----:B------:R-:W-:Y:S04]  /*7e1c0*/  STL.64 [R1+0x3e8], R6 ;  /* 0x0003e80601007387 */ /* 0x000fe80000100a00 */
[----:B------:R-:W3:Y:S04]  /*7e1d0*/  LDL.LU R9, [R1+0x874] ;  /* 0x0008740001097983 */ /* 0x000ee80000300800 */
        /* <DEDUP_REMOVED lines=14> */
[----:B--2---:R-:W-:Y:S04]  /*7e2c0*/  STL.64 [R1+0x8c18], R26 ;  /* 0x008c181a01007387 */ /* 0x004fe80000100a00 */
[----:B------:R-:W-:Y:S04]  /*7e2d0*/  STL.64 [R1+0x8be0], R22 ;  /* 0x008be01601007387 */ /* 0x000fe80000100a00 */
[----:B-----5:R0:W-:Y:S04]  /*7e2e0*/  STL.64 [R1+0x8bd8], R20 ;  /* 0x008bd81401007387 */ /* 0x0201e80000100a00 */
[----:B0-----:R-:W2:Y:S04]  /*7e2f0*/  LDL.LU R20, [R1+0x7f0] ;  /* 0x0007f00001147983 */ /* 0x001ea80000300800 */
[----:B------:R-:W2:Y:S04]  /*7e300*/  LDL.LU R21, [R1+0x7f4] ;  /* 0x0007f40001157983 */ /* 0x000ea80000300800 */
[----:B------:R-:W5:Y:S04]  /*7e310*/  LDL.LU R22, [R1+0x7f8] ;  /* 0x0007f80001167983 */ /* 0x000f680000300800 */
[----:B------:R-:W5:Y:S04]  /*7e320*/  LDL.LU R23, [R1+0x7fc] ;  /* 0x0007fc0001177983 */ /* 0x000f680000300800 */
[----:B------:R-:W2:Y:S04]  /*7e330*/  LDL R24, [R1+0x8] ;  /* 0x0000080001187983 */ /* 0x000ea80000100800 */
[----:B------:R-:W3:Y:S04]  /*7e340*/  LDL R25, [R1+0xc] ;  /* 0x00000c0001197983 */ /* 0x000ee80000100800 */
[----:B-----5:R-:W-:Y:S04]  /*7e350*/  STL.64 [R1+0x8c10], R22 ;  /* 0x008c101601007387 */ /* 0x020fe80000100a00 */
[----:B--2---:R0:W-:Y:S04]  /*7e360*/  STL.64 [R1+0x8c08], R20 ;  /* 0x008c081401007387 */ /* 0x0041e80000100a00 */
[----:B0-----:R-:W2:Y:S04]  /*7e370*/  LDL.LU R20, [R1+0x7d0] ;  /* 0x0007d00001147983 */ /* 0x001ea80000300800 */
[----:B------:R-:W2:Y:S04]  /*7e380*/  LDL.LU R21, [R1+0x7d4] ;  /* 0x0007d40001157983 */ /* 0x000ea80000300800 */
[----:B------:R-:W5:Y:S04]  /*7e390*/  LDL.LU R22, [R1+0x7d8] ;  /* 0x0007d80001167983 */ /* 0x000f680000300800 */
[----:B------:R-:W5:Y:S04]  /*7e3a0*/  LDL.LU R23, [R1+0x7dc] ;  /* 0x0007dc0001177983 */ /* 0x000f680000300800 */
[----:B-----5:R-:W-:Y:S04]  /*7e3b0*/  STL.64 [R1+0x8c28], R22 ;  /* 0x008c281601007387 */ /* 0x020fe80000100a00 */
[----:B--2---:R0:W-:Y:S04]  /*7e3c0*/  STL.64 [R1+0x8c20], R20 ;  /* 0x008c201401007387 */ /* 0x0041e80000100a00 */
        /* <DEDUP_REMOVED lines=22> */
[----:B------:R-:W5:Y:S04]  /*7e530*/  LDL.LU R6, [R1+0x8a8] ;  /* 0x0008a80001067983 */ /* 0x000f680000300800 */
[----:B------:R-:W5:Y:S01]  /*7e540*/  LDL.LU R7, [R1+0x8ac] ;  /* 0x0008ac0001077983 */ /* 0x000f620000300800 */
[C---:B------:R-:W-:Y:S03]  /*7e550*/  HMMA.16816.F32 R24, R12.reuse, R24, R20 ;  /* 0x000000180c18723c */ /* 0x040fe60000001814 */
[----:B-----5:R-:W-:Y:S04]  /*7e560*/  STL.64 [R1+0x8b80], R6 ;  /* 0x008b800601007387 */ /* 0x020fe80000100a00 */
[----:B----4-:R0:W-:Y:S04]  /*7e570*/  STL.64 [R1+0x8b78], R4 ;  /* 0x008b780401007387 */ /* 0x0101e80000100a00 */
[----:B0-----:R-:W4:Y:S04]  /*7e580*/  LDL.LU R4, [R1+0x880] ;  /* 0x0008800001047983 */ /* 0x001f280000300800 */
[----:B------:R-:W4:Y:S04]  /*7e590*/  LDL.LU R5, [R1+0x884] ;  /* 0x0008840001057983 */ /* 0x000f280000300800 */
[----:B------:R-:W4:Y:S04]  /*7e5a0*/  LDL.LU R6, [R1+0x888] ;  /* 0x0008880001067983 */ /* 0x000f280000300800 */
[----:B------:R-:W4:Y:S04]  /*7e5b0*/  LDL.LU R7, [R1+0x88c] ;  /* 0x00088c0001077983 */ /* 0x000f280000300800 */
[----:B------:R-:W5:Y:S04]  /*7e5c0*/  LDL.LU.64 R22, [R1+0x8c28] ;  /* 0x008c280001167983 */ /* 0x000f680000300a00 */
[----:B------:R-:W5:Y:S04]  /*7e5d0*/  LDL.LU.64 R20, [R1+0x8c20] ;  /* 0x008c200001147983 */ /* 0x000f680000300a00 */
[----:B------:R-:W-:Y:S04]  /*7e5e0*/  STL.64 [R1+0x3d0], R24 ;  /* 0x0003d01801007387 */ /* 0x000fe80000100a00 */
[----:B------:R0:W-:Y:S04]  /*7e5f0*/  STL.64 [R1+0x3d8], R26 ;  /* 0x0003d81a01007387 */ /* 0x0001e80000100a00 */
[----:B0-----:R-:W5:Y:S02]  /*7e600*/  LDL.LU.64 R26, [R1+0x8c18] ;  /* 0x008c1800011a7983 */ /* 0x001f640000300a00 */
[----:B-----5:R-:W-:Y:S02]  /*7e610*/  HMMA.16816.F32 R24, R12, R26, R20 ;  /* 0x0000001a0c18723c */ /* 0x020fe40000001814 */
[----:B------:R-:W5:Y:S04]  /*7e620*/  LDL.LU.64 R22, [R1+0x8c10] ;  /* 0x008c100001167983 */ /* 0x000f680000300a00 */
[----:B------:R-:W5:-:S13]  /*7e630*/  LDL.LU.64 R20, [R1+0x8c08] ;  /* 0x008c080001147983 */ /* 0x000f5a0000300a00 */
        /* <DEDUP_REMOVED lines=10> */
[----:B------:R0:W-:Y:S04]  /*7e6e0*/  STL.64 [R1+0x8af8], R28 ;  /* 0x008af81c01007387 */ /* 0x0001e80000100a00 */
[----:B0-----:R-:W2:Y:S04]  /*7e6f0*/  LDL.LU R28, [R1+0x1bf8] ;  /* 0x001bf800011c7983 */ /* 0x001ea80000300800 */
[----:B------:R-:W2:Y:S01]  /*7e700*/  LDL.LU R29, [R1+0x1bf4] ;  /* 0x001bf400011d7983 */ /* 0x000ea20000300800 */
[----:B-----5:R-:W-:-:S15]  /*7e710*/  HMMA.16816.F32 R20, R12, R26, R20 ;  /* 0x0000001a0c14723c */ /* 0x020fde0000001814 */
        /* <DEDUP_REMOVED lines=12> */
[----:B0-----:R-:W3:Y:S04]  /*7e7e0*/  LDL.LU R26, [R1+0x1bf0] ;  /* 0x001bf000011a7983 */ /* 0x001ee80000300800 */
[----:B------:R-:W3:Y:S04]  /*7e7f0*/  LDL.LU R27, [R1+0x1bec] ;  /* 0x001bec00011b7983 */ /* 0x000ee80000300800 */
[----:B------:R0:W-:Y:S04]  /*7e800*/  STL.64 [R1+0x8ae8], R24 ;  /* 0x008ae81801007387 */ /* 0x0001e80000100a00 */
[----:B0-----:R-:W3:Y:S01]  /*7e810*/  LDL.LU R25, [R1+0x1be8] ;  /* 0x001be80001197983 */ /* 0x001ee20000300800 */
        /* <DEDUP_REMOVED lines=47> */
[----:B------:R-:W5:Y:S04]  /*7eb10*/  LDL.LU.64 R4, [R1+0x8b68] ;  /* 0x008b680001047983 */ /* 0x000f680000300a00 */
[----:B------:R-:W-:Y:S04]  /*7eb20*/  STL.64 [R1+0x8ac0], R10 ;  /* 0x008ac00a01007387 */ /* 0x000fe80000100a00 */
[----:B------:R5:W-:Y:S01]  /*7eb30*/  STL.64 [R1+0x8ab8], R8 ;  /* 0x008ab80801007387 */ /* 0x000be20000100a00 */
[----:B------:R-:W-:Y:S01]  /*7eb40*/  IMAD R0, R0, 0x100, R25 ;  /* 0x0000010000007824 */ /* 0x000fe200078e0219 */
[C---:B---3--:R-:W-:Y:S08]  /*7eb50*/  HMMA.16816.F32 R16, R12.reuse, R6, R16 ;  /* 0x000000060c10723c */ /* 0x048ff00000001810 */
[----:B-----5:R-:W-:Y:S01]  /*7eb60*/  HMMA.16816.F32 R8, R12, R4, R20 ;  /* 0x000000040c08723c */ /* 0x020fe20000001814 */
[----:B------:R-:W-:Y:S10]  /*7eb70*/  STL.64 [R1+0x8a90], R6 ;  /* 0x008a900601007387 */ /* 0x000ff40000100a00 */
[----:B------:R-:W-:Y:S04]  /*7eb80*/  STL.64 [R1+0x320], R16 ;  /* 0x0003201001007387 */ /* 0x000fe80000100a00 */
[----:B------:R-:W-:Y:S04]  /*7eb90*/  STL.64 [R1+0x328], R18 ;  /* 0x0003281201007387 */ /* 0x000fe80000100a00 */
[----:B------:R0:W-:Y:S04]  /*7eba0*/  STL.64 [R1+0x8a88], R4 ;  /* 0x008a880401007387 */ /* 0x0001e80000100a00 */
[----:B------:R-:W-:Y:S04]  /*7ebb0*/  STL.64 [R1+0x310], R8 ;  /* 0x0003100801007387 */ /* 0x000fe80000100a00 */
[----:B------:R-:W-:Y:S04]  /*7ebc0*/  STL.64 [R1+0x318], R10 ;  /* 0x0003180a01007387 */ /* 0x000fe80000100a00 */
[----:B------:R-:W2:Y:S01]  /*7ebd0*/  LDL.LU R20, [R1+0x990] ;  /* 0x0009900001147983 */ /* 0x000ea20000300800 */
[----:B0-----:R-:W-:-:S02]  /*7ebe0*/  IMAD R5, R27, 0x100, R26 ;  /* 0x000001001b057824 */ /* 0x001fc400078e021a */
[----:B------:R-:W-:-:S03]  /*7ebf0*/  IMAD R4, R29, 0x100, R28 ;  /* 0x000001001d047824 */ /* 0x000fc600078e021c */
[----:B------:R-:W-:Y:S04]  /*7ec00*/  STL [R1+0x20], R5 ;  /* 0x0000200501007387 */ /* 0x000fe80000100800 */
[----:B------:R0:W-:Y:S04]  /*7ec10*/  STL [R1+0x24], R4 ;  /* 0x0000240401007387 */ /* 0x0001e80000100800 */
[----:B------:R-:W2:Y:S04]  /*7ec20*/  LDL.LU R21, [R1+0x994] ;  /* 0x0009940001157983 */ /* 0x000ea80000300800 */
[----:B------:R-:W3:Y:S04]  /*7ec30*/  LDL.LU R22, [R1+0x998] ;  /* 0x0009980001167983 */ /* 0x000ee80000300800 */
[----:B------:R-:W3:Y:S04]  /*7ec40*/  LDL.LU R23, [R1+0x99c] ;  /* 0x00099c0001177983 */ /* 0x000ee80000300800 */
[----:B------:R-:W4:Y:S04]  /*7ec50*/  LDL.64 R28, [R1] ;  /* 0x00000000011c7983 */ /* 0x000f280000100a00 */
[----:B------:R-:W5:Y:S04]  /*7ec60*/  LDL.LU R24, [R1+0x960] ;  /* 0x0009600001187983 */ /* 0x000f680000300800 */
[----:B------:R-:W5:Y:S04]  /*7ec70*/  LDL.LU R25, [R1+0x964] ;  /* 0x0009640001197983 */ /* 0x000f680000300800 */
[----:B------:R-:W2:Y:S04]  /*7ec80*/  LDL.LU R26, [R1+0x968] ;  /* 0x00096800011a7983 */ /* 0x000ea80000300800 */
[----:B------:R-:W2:Y:S04]  /*7ec90*/  LDL.LU R27, [R1+0x96c] ;  /* 0x00096c00011b7983 */ /* 0x000ea80000300800 */
[----:B------:R-:W2:Y:S04]  /*7eca0*/  LDL.64 R6, [R1+0x8] ;  /* 0x0000080001067983 */ /* 0x000ea80000100a00 */
[----:B0-----:R-:W3:Y:S04]  /*7ecb0*/  LDL.64 R4, [R1+0x10] ;  /* 0x0000100001047983 */ /* 0x001ee80000100a00 */
[----:B--2---:R-:W-:Y:S04]  /*7ecc0*/  STL.64 [R1+0x8b38], R6 ;  /* 0x008b380601007387 */ /* 0x004fe80000100a00 */
[----:B---3--:R-:W-:Y:S04]  /*7ecd0*/  STL.64 [R1+0x8b30], R4 ;  /* 0x008b300401007387 */ /* 0x008fe80000100a00 */
[----:B------:R-:W-:Y:S04]  /*7ece0*/  STL.64 [R1+0x8b08], R26 ;  /* 0x008b081a01007387 */ /* 0x000fe80000100a00 */
[----:B-----5:R0:W-:Y:S04]  /*7ecf0*/  STL.64 [R1+0x8b00], R24 ;  /* 0x008b001801007387 */ /* 0x0201e80000100a00 */
[----:B0-----:R-:W2:Y:S04]  /*7ed00*/  LDL.LU R24, [R1+0x940] ;  /* 0x0009400001187983 */ /* 0x001ea80000300800 */
[----:B------:R-:W2:Y:S04]  /*7ed10*/  LDL.LU R25, [R1+0x944] ;  /* 0x0009440001197983 */ /* 0x000ea80000300800 */
[----:B------:R-:W3:Y:S04]  /*7ed20*/  LDL.LU R26, [R1+0x948] ;  /* 0x00094800011a7983 */ /* 0x000ee80000300800 */
[----:B------:R-:W3:Y:S04]  /*7ed30*/  LDL.LU R27, [R1+0x94c] ;  /* 0x00094c00011b7983 */ /* 0x000ee80000300800 */
[----:B------:R-:W5:Y:S04]  /*7ed40*/  LDL R6, [R1+0x18] ;  /* 0x0000180001067983 */ /* 0x000f680000100800 */
[----:B---3--:R-:W-:Y:S04]  /*7ed50*/  STL.64 [R1+0x8b18], R26 ;  /* 0x008b181a01007387 */ /* 0x008fe80000100a00 */
[----:B--2---:R0:W-:Y:S04]  /*7ed60*/  STL.64 [R1+0x8b10], R24 ;  /* 0x008b101801007387 */ /* 0x0041e80000100a00 */
[----:B0-----:R-:W2:Y:S04]  /*7ed70*/  LDL.LU R24, [R1+0x930] ;  /* 0x0009300001187983 */ /* 0x001ea80000300800 */
[----:B------:R-:W2:Y:S04]  /*7ed80*/  LDL.LU R25, [R1+0x934] ;  /* 0x0009340001197983 */ /* 0x000ea80000300800 */
[----:B------:R-:W3:Y:S04]  /*7ed90*/  LDL.LU R26, [R1+0x938] ;  /* 0x00093800011a7983 */ /* 0x000ee80000300800 */
[----:B------:R-:W3:Y:S01]  /*7eda0*/  LDL.LU R27, [R1+0x93c] ;  /* 0x00093c00011b7983 */ /* 0x000ee20000300800 */
[----:B------:R-:W-:-:S03]  /*7edb0*/  IMAD.MOV.U32 R7, RZ, RZ, R3 ;  /* 0x000000ffff077224 */ /* 0x000fc600078e0003 */
[----:B------:R-:W2:Y:S04]  /*7edc0*/  LDL.LU R3, [R1+0x1c00] ;  /* 0x001c000001037983 */ /* 0x000ea80000300800 */
[----:B------:R-:W4:Y:S04]  /*7edd0*/  LDL.LU R4, [R1+0x1bfc] ;  /* 0x001bfc0001047983 */ /* 0x000f280000300800 */
[----:B------:R-:W4:Y:S04]  /*7ede0*/  LDL.LU R5, [R1+0x24] ;  /* 0x0000240001057983 */ /* 0x000f280000300800 */
        /* <DEDUP_REMOVED lines=10> */
[----:B------:R-:W3:Y:S04]  /*7ee90*/  LDL.LU R26, [R1+0x8f8] ;  /* 0x0008f800011a7983 */ /* 0x000ee80000300800 */
[----:B------:R-:W3:Y:S01]  /*7eea0*/  LDL.LU R27, [R1+0x8fc] ;  /* 0x0008fc00011b7983 */ /* 0x000ee20000300800 */
[----:B----4-:R-:W-:-:S03]  /*7eeb0*/  IMAD R4, R4, 0x100, R3 ;  /* 0x0000010004047824 */ /* 0x010fc600078e0203 */
[----:B---3--:R-:W-:Y:S04]  /*7eec0*/  STL.64 [R1+0x8b58], R26 ;  /* 0x008b581a01007387 */ /* 0x008fe80000100a00 */
[----:B--2---:R0:W-:Y:S04]  /*7eed0*/  STL.64 [R1+0x8b50], R24 ;  /* 0x008b501801007387 */ /* 0x0041e80000100a00 */
        /* <DEDUP_REMOVED lines=10> */
[----:B------:R-:W4:Y:S04]  /*7ef80*/  LDL.LU R8, [R1+0x9a0] ;  /* 0x0009a00001087983 */ /* 0x000f280000300800 */
[----:B------:R-:W4:Y:S04]  /*7ef90*/  LDL.LU R9, [R1+0x9a4] ;  /* 0x0009a40001097983 */ /* 0x000f280000300800 */
[----:B------:R-:W4:Y:S04]  /*7efa0*/  LDL.LU R10, [R1+0x9a8] ;  /* 0x0009a800010a7983 */ /* 0x000f280000300800 */
[----:B------:R-:W4:Y:S04]  /*7efb0*/  LDL.LU R11, [R1+0x9ac] ;  /* 0x0009ac00010b7983 */ /* 0x000f280000300800 */
[----:B------:R-:W2:Y:S04]  /*7efc0*/  LDL.LU R16, [R1+0x9c0] ;  /* 0x0009c00001107983 */ /* 0x000ea80000300800 */
[----:B------:R-:W2:Y:S04]  /*7efd0*/  LDL.LU R17, [R1+0x9c4] ;  /* 0x0009c40001117983 */ /* 0x000ea80000300800 */
[----:B------:R-:W2:Y:S04]  /*7efe0*/  LDL.LU R18, [R1+0x9c8] ;  /* 0x0009c80001127983 */ /* 0x000ea80000300800 */
[----:B------:R-:W2:Y:S04]  /*7eff0*/  LDL.LU R19, [R1+0x9cc] ;  /* 0x0009cc0001137983 */ /* 0x000ea80000300800 */
[----:B------:R-:W2:Y:S02]  /*7f000*/  LDL.LU R3, [R1+0x8b60] ;  /* 0x008b600001037983 */ /* 0x000ea40000300800 */
[----:B--2---:R-:W-:Y:S02]  /*7f010*/  HMMA.16816.F32 R12, R12, R2, R24 ;  /* 0x000000020c0c723c */ /* 0x004fe40000001818 */
[----:B------:R-:W5:Y:S04]  /*7f020*/  LDL.LU.64 R26, [R1+0x8b58] ;  /* 0x008b5800011a7983 */ /* 0x000f680000300a00 */
[----:B------:R-:W5:-:S13]  /*7f030*/  LDL.LU.64 R24, [R1+0x8b50] ;  /* 0x008b500001187983 */ /* 0x000f5a0000300a00 */
[----:B------:R-:W-:Y:S04]  /*7f040*/  STL.64 [R1+0x40], R12 ;  /* 0x0000400c01007387 */ /* 0x000fe80000100a00 */
[----:B------:R0:W-:Y:S04]  /*7f050*/  STL.64 [R1+0x48], R14 ;  /* 0x0000480e01007387 */ /* 0x0001e80000100a00 */
[----:B0-----:R-:W2:Y:S01]  /*7f060*/  LDL.LU R15, [R1+0x20] ;  /* 0x00002000010f7983 */ /* 0x001ea20000300800 */
[----:B------:R-:W-:Y:S02]  /*7f070*/  F2FP.F16.E5M2.UNPACK_B R12, R0 ;  /* 0x00000000ff0c723e */ /* 0x000fe400020004ff */
[----:B------:R-:W-:Y:S01]  /*7f080*/  F2FP.F16.E5M2.UNPACK_B R14, R5 ;  /* 0x00000005ff0e723e */ /* 0x000fe200020004ff */
[----:B------:R-:W-:Y:S04]  /*7f090*/  STL [R1+0x8a5c], R2 ;  /* 0x008a5c0201007387 */ /* 0x000fe80000100800 */
[----:B------:R-:W-:Y:S01]  /*7f0a0*/  STL [R1+0x8a58], R3 ;  /* 0x008a580301007387 */ /* 0x000fe20000100800 */
[----:B--2---:R-:W-:-:S02]  /*7f0b0*/  F2FP.F16.E5M2.UNPACK_B R13, R15 ;  /* 0x0000000fff0d723e */ /* 0x004fc400020004ff */
[----:B------:R-:W-:-:S07]  /*7f0c0*/  F2FP.F16.E5M2.UNPACK_B R15, R4 ;  /* 0x00000004ff0f723e */ /* 0x000fce00020004ff */
[----:B-----5:R-:W-:Y:S01]  /*7f0d0*/  HMMA.16816.F32 R4, R12, R6, R24 ;  /* 0x000000060c04723c */ /* 0x020fe20000001818 */
[----:B------:R-:W2:Y:S04]  /*7f0e0*/  LDL.LU.64 R26, [R1+0x8b48] ;  /* 0x008b4800011a7983 */ /* 0x000ea80000300a00 */
[----:B------:R-:W2:-:S14]  /*7f0f0*/  LDL.LU.64 R24, [R1+0x8b40] ;  /* 0x008b400001187983 */ /* 0x000e9c0000300a00 */
[----:B------:R-:W-:Y:S04]  /*7f100*/  STL.64 [R1+0x300], R4 ;  /* 0x0003000401007387 */ /* 0x000fe80000100a00 */
[----:B------:R0:W-:Y:S04]  /*7f110*/  STL.64 [R1+0x308], R6 ;  /* 0x0003080601007387 */ /* 0x0001e80000100a00 */
[----:B0-----:R-:W5:Y:S04]  /*7f120*/  LDL.LU.64 R6, [R1+0x8b38] ;  /* 0x008b380001067983 */ /* 0x001f680000300a00 */
[----:B------:R-:W2:Y:S02]  /*7f130*/  LDL.LU.64 R4, [R1+0x8b30] ;  /* 0x008b300001047983 */ /* 0x000ea40000300a00 */
        /* <DEDUP_REMOVED lines=15> */
[----:B------:R-:W-:Y:S02]  /*7f230*/  IMAD.MOV.U32 R6, RZ, RZ, R28 ;  /* 0x000000ffff067224 */ /* 0x000fe400078e001c */
        /* <DEDUP_REMOVED lines=12> */
[----:B0-----:R-:W3:Y:S04]  /*7f300*/  LDL.LU.64 R26, [R1+0x8af0] ;  /* 0x008af000011a7983 */ /* 0x001ee80000300a00 */
[----:B------:R-:W2:Y:S04]  /*7f310*/  LDL.LU.64 R24, [R1+0x8ae8] ;  /* 0x008ae80001187983 */ /* 0x000ea80000300a00 */
[----:B------:R-:W-:Y:S04]  /*7f320*/  STL [R1+0x8a3c], R28 ;  /* 0x008a3c1c01007387 */ /* 0x000fe80000100800 */
[----:B------:R-:W-:Y:S01]  /*7f330*/  STL [R1+0x8a38], R29 ;  /* 0x008a381d01007387 */ /* 0x000fe20000100800 */
        /* <DEDUP_REMOVED lines=18> */
[C---:B----4-:R-:W-:Y:S08]  /*7f460*/  HMMA.16816.F32 R8, R12.reuse, R22, R8 ;  /* 0x000000160c08723c */ /* 0x050ff00000001808 */
[C---:B--2---:R-:W-:Y:S11]  /*7f470*/  HMMA.16816.F32 R16, R12.reuse, R20, R16 ;  /* 0x000000140c10723c */ /* 0x044ff60000001810 */
[----:B------:R-:W-:Y:S04]  /*7f480*/  STL.64 [R1+0x290], R8 ;  /* 0x0002900801007387 */ /* 0x000fe80000100a00 */
[----:B------:R0:W-:Y:S04]  /*7f490*/  STL.64 [R1+0x298], R10 ;  /* 0x0002980a01007387 */ /* 0x0001e80000100a00 */
[----:B0-----:R-:W2:Y:S04]  /*7f4a0*/  LDL.LU.64 R10, [R1+0x8ac0] ;  /* 0x008ac000010a7983 */ /* 0x001ea80000300a00 */
[----:B------:R-:W4:Y:S04]  /*7f4b0*/  LDL.LU.64 R8, [R1+0x8ab8] ;  /* 0x008ab80001087983 */ /* 0x000f280000300a00 */
[----:B------:R-:W-:Y:S04]  /*7f4c0*/  STL.64 [R1+0x280], R16 ;  /* 0x0002801001007387 */ /* 0x000fe80000100a00 */
[----:B------:R0:W-:Y:S04]  /*7f4d0*/  STL.64 [R1+0x288], R18 ;  /* 0x0002881201007387 */ /* 0x0001e80000100a00 */
[----:B0-----:R-:W5:Y:S04]  /*7f4e0*/  LDL.LU.64 R18, [R1+0x8ab0] ;  /* 0x008ab00001127983 */ /* 0x001f680000300a00 */
[----:B------:R-:W3:Y:S04]  /*7f4f0*/  LDL.LU.64 R16, [R1+0x8aa8] ;  /* 0x008aa80001107983 */ /* 0x000ee80000300a00 */
[----:B------:R-:W-:Y:S04]  /*7f500*/  STL.64 [R1+0x89f0], R22 ;  /* 0x0089f01601007387 */ /* 0x000fe80000100a00 */
[----:B------:R0:W-:Y:S04]  /*7f510*/  STL.64 [R1+0x89e8], R20 ;  /* 0x0089e81401007387 */ /* 0x0001e80000100a00 */
[----:B0-----:R-:W5:Y:S04]  /*7f520*/  LDL.LU R20, [R1+0x9d0] ;  /* 0x0009d00001147983 */ /* 0x001f680000300800 */
[----:B------:R-:W5:Y:S04]  /*7f530*/  LDL.LU R21, [R1+0x9d4] ;  /* 0x0009d40001157983 */ /* 0x000f680000300800 */
[----:B------:R-:W5:Y:S04]  /*7f540*/  LDL.LU R22, [R1+0x9d8] ;  /* 0x0009d80001167983 */ /* 0x000f680000300800 */
[----:B------:R-:W5:Y:S02]  /*7f550*/  LDL.LU R23, [R1+0x9dc] ;  /* 0x0009dc0001177983 */ /* 0x000f640000300800 */
[----:B-----5:R-:W-:-:S15]  /*7f560*/  HMMA.16816.F32 R20, R12, R18, R20 ;  /* 0x000000120c14723c */ /* 0x020fde0000001814 */
[----:B------:R-:W-:-:S04]  /*7f570*/  NOP ;  /* 0x0000000000007918 */ /* 0x000fc80000000000 */
[----:B------:R-:W-:Y:S04]  /*7f580*/  STL.64 [R1+0x270], R20 ;  /* 0x0002701401007387 */ /* 0x000fe80000100a00 */
[----:B------:R3:W-:Y:S02]  /*7f590*/  STL.64 [R1+0x278], R22 ;  /* 0x0002781601007387 */ /* 0x0007e40000100a00 */
[----:B---3--:R-:W-:Y:S02]  /*7f5a0*/  HMMA.16816.F32 R20, R12, R16, R24 ;  /* 0x000000100c14723c */ /* 0x008fe40000001818 */
[----:B------:R-:W3:-:S15]  /*7f5b0*/  LDL.LU R24, [R1+0xae0] ;  /* 0x000ae00001187983 */ /* 0x000ede0000300800 */
[----:B------:R-:W-:Y:S02]  /*7f5c0*/  NOP ;  /* 0x0000000000007918 */ /* 0x000fe40000000000 */
[----:B------:R-:W-:Y:S04]  /*7f5d0*/  STL.64 [R1+0x260], R20 ;  /* 0x0002601401007387 */ /* 0x000fe80000100a00 */
[----:B------:R0:W-:Y:S04]  /*7f5e0*/  STL.64 [R1+0x268], R22 ;  /* 0x0002681601007387 */ /* 0x0001e80000100a00 */
[----:B------:R-:W3:Y:S04]  /*7f5f0*/  LDL.LU R25, [R1+0xae4] ;  /* 0x000ae40001197983 */ /* 0x000ee80000300800 */
[----:B------:R-:W5:Y:S04]  /*7f600*/  LDL.LU R26, [R1+0xae8] ;  /* 0x000ae800011a7983 */ /* 0x000f680000300800 */
[----:B------:R-:W5:Y:S01]  /*7f610*/  LDL.LU R27, [R1+0xaec] ;  /* 0x000aec00011b7983 */ /* 0x000f620000300800 */
[----:B0-----:R-:W-:-:S02]  /*7f620*/  IMAD.MOV.U32 R22, RZ, RZ, R6 ;  /* 0x000000ffff167224 */ /* 0x001fc400078e0006 */
[----:B------:R-:W-:Y:S01]  /*7f630*/  IMAD.MOV.U32 R23, RZ, RZ, R5 ;  /* 0x000000ffff177224 */ /* 0x000fe200078e0005 */
[----:B-----5:R-:W-:Y:S04]  /*7f640*/  STL.64 [R1+0x8a00], R26 ;  /* 0x008a001a01007387 */ /* 0x020fe80000100a00 */
[----:B---3--:R0:W-:Y:S04]  /*7f650*/  STL.64 [R1+0x89f8], R24 ;  /* 0x0089f81801007387 */ /* 0x0081e80000100a00 */
[----:B------:R-:W-:Y:S04]  /*7f660*/  STL.64 [R1+0x8a08], R22 ;  /* 0x008a081601007387 */ /* 0x000fe80000100a00 */
[----:B0-----:R-:W3:Y:S04]  /*7f670*/  LDL.LU R24, [R1+0xac0] ;  /* 0x000ac00001187983 */ /* 0x001ee80000300800 */
[----:B------:R-:W3:Y:S04]  /*7f680*/  LDL.LU R25, [R1+0xac4] ;  /* 0x000ac40001197983 */ /* 0x000ee80000300800 */
[----:B------:R-:W5:Y:S04]  /*7f690*/  LDL.LU R26, [R1+0xac8] ;  /* 0x000ac800011a7983 */ /* 0x000f680000300800 */
[----:B------:R-:W5:Y:S01]  /*7f6a0*/  LDL.LU R27, [R1+0xacc] ;  /* 0x000acc00011b7983 */ /* 0x000f620000300800 */
[----:B------:R-:W-:-:S02]  /*7f6b0*/  IMAD.MOV.U32 R3, RZ, RZ, R7 ;  /* 0x000000ffff037224 */ /* 0x000fc400078e0007 */
[----:B------:R-:W-:Y:S02]  /*7f6c0*/  IMAD.MOV.U32 R20, RZ, RZ, R4 ;  /* 0x000000ffff147224 */ /* 0x000fe400078e0004 */
[----:B------:R-:W-:Y:S01]  /*7f6d0*/  IMAD.MOV.U32 R21, RZ, RZ, R3 ;  /* 0x000000ffff157224 */ /* 0x000fe200078e0003 */
[----:B-----5:R-:W-:Y:S04]  /*7f6e0*/  STL.64 [R1+0x8a18], R26 ;  /* 0x008a181a01007387 */ /* 0x020fe80000100a00 */
[----:B---3--:R0:W-:Y:S04]  /*7f6f0*/  STL.64 [R1+0x8a10], R24 ;  /* 0x008a101801007387 */ /* 0x0081e80000100a00 */
[----:B------:R1:W-:Y:S04]  /*7f700*/  STL.64 [R1+0x8a20], R20 ;  /* 0x008a201401007387 */ /* 0x0003e80000100a00 */
[----:B0-----:R-:W3:Y:S04]  /*7f710*/  LDL.LU R24, [R1+0xab0] ;  /* 0x000ab00001187983 */ /* 0x001ee80000300800 */
[----:B------:R-:W3:Y:S04]  /*7f720*/  LDL.LU R25, [R1+0xab4] ;  /* 0x000ab40001197983 */ /* 0x000ee80000300800 */
[----:B------:R-:W5:Y:S04]  /*7f730*/  LDL.LU R26, [R1+0xab8] ;  /* 0x000ab800011a7983 */ /* 0x000f680000300800 */
[----:B------:R-:W5:Y:S01]  /*7f740*/  LDL.LU R27, [R1+0xabc] ;  /* 0x000abc00011b7983 */ /* 0x000f620000300800 */
[----:B------:R-:W-:-:S02]  /*7f750*/  IMAD.MOV.U32 R22, RZ, RZ, R2 ;  /* 0x000000ffff167224 */ /* 0x000fc400078e0002 */
[----:B------:R-:W-:Y:S01]  /*7f760*/  IMAD.MOV.U32 R23, RZ, RZ, R0 ;  /* 0x000000ffff177224 */ /* 0x000fe200078e0000 */
[----:B-----5:R-:W-:Y:S04]  /*7f770*/  STL.64 [R1+0x8a30], R26 ;  /* 0x008a301a01007387 */ /* 0x020fe80000100a00 */
[----:B---3--:R-:W-:Y:S04]  /*7f780*/  STL.64 [R1+0x8a28], R24 ;  /* 0x008a281801007387 */ /* 0x008fe80000100a00 */
[----:B-1----:R-:W3:Y:S04]  /*7f790*/  LDL.64 R20, [R1+0x18] ;  /* 0x0000180001147983 */ /* 0x002ee80000100a00 */
[----:B------:R-:W-:Y:S04]  /*7f7a0*/  STL.64 [R1+0x8a50], R22 ;  /* 0x008a501601007387 */ /* 0x000fe80000100a00 */
[----:B---3--:R0:W-:Y:S04]  /*7f7b0*/  STL.64 [R1+0x8a48], R20 ;  /* 0x008a481401007387 */ /* 0x0081e80000100a00 */
[----:B0-----:R-:W3:Y:S04]  /*7f7c0*/  LDL.LU R20, [R1+0xa40] ;  /* 0x000a400001147983 */ /* 0x001ee80000300800 */
[----:B---3--:R-:W-:Y:S04]  /*7f7d0*/  STL [R1+0x8a60], R20 ;  /* 0x008a601401007387 */ /* 0x008fe80000100800 */
[----:B------:R-:W3:Y:S04]  /*7f7e0*/  LDL.LU R21, [R1+0xa44] ;  /* 0x000a440001157983 */ /* 0x000ee80000300800 */
[----:B---3--:R-:W-:Y:S04]  /*7f7f0*/  STL [R1+0x8a64], R21 ;  /* 0x008a641501007387 */ /* 0x008fe80000100800 */
[----:B------:R-:W3:Y:S04]  /*7f800*/  LDL.LU R22, [R1+0xa48] ;  /* 0x000a480001167983 */ /* 0x000ee80000300800 */
        /* <DEDUP_REMOVED lines=12> */
[----:B------:R-:W2:Y:S04]  /*7f8d0*/  LDL.LU R0, [R1+0x1c04] ;  /* 0x001c040001007983 */ /* 0x000ea80000300800 */
[----:B------:R-:W5:Y:S04]  /*7f8e0*/  LDL.LU R20, [R1+0x1c10] ;  /* 0x001c100001147983 */ /* 0x000f680000300800 */
[----:B---3--:R-:W-:Y:S04]  /*7f8f0*/  STL.64 [R1+0x8a70], R22 ;  /* 0x008a701601007387 */ /* 0x008fe80000100a00 */
[----:B-----5:R0:W-:Y:S04]  /*7f900*/  STL.64 [R1+0x8a68], R20 ;  /* 0x008a681401007387 */ /* 0x0201e80000100a00 */
[----:B0-----:R-:W3:Y:S04]  /*7f910*/  LDL.LU R20, [R1+0xa50] ;  /* 0x000a500001147983 */ /* 0x001ee80000300800 */
[----:B------:R-:W3:Y:S04]  /*7f920*/  LDL.LU R21, [R1+0xa54] ;  /* 0x000a540001157983 */ /* 0x000ee80000300800 */
[----:B------:R-:W5:Y:S04]  /*7f930*/  LDL.LU R22, [R1+0xa58] ;  /* 0x000a580001167983 */ /* 0x000f680000300800 */
[----:B------:R-:W5:Y:S04]  /*7f940*/  LDL.LU R23, [R1+0xa5c] ;  /* 0x000a5c0001177983 */ /* 0x000f680000300800 */
[----:B-----5:R-:W-:Y:S04]  /*7f950*/  STL.64 [R1+0x8a80], R22 ;  /* 0x008a801601007387 */ /* 0x020fe80000100a00 */
[----:B---3--:R0:W-:Y:S04]  /*7f960*/  STL.64 [R1+0x8a78], R20 ;  /* 0x008a781401007387 */ /* 0x0081e80000100a00 */
[----:B0-----:R-:W3:Y:S04]  /*7f970*/  LDL.LU R20, [R1+0xa30] ;  /* 0x000a300001147983 */ /* 0x001ee80000300800 */
[----:B------:R-:W3:Y:S04]  /*7f980*/  LDL.LU R21, [R1+0xa34] ;  /* 0x000a340001157983 */ /* 0x000ee80000300800 */
[----:B------:R-:W3:Y:S04]  /*7f990*/  LDL.LU R22, [R1+0xa38] ;  /* 0x000a380001167983 */ /* 0x000ee80000300800 */
[----:B------:R-:W3:Y:S04]  /*7f9a0*/  LDL.LU R23, [R1+0xa3c] ;  /* 0x000a3c0001177983 */ /* 0x000ee80000300800 */
[----:B------:R-:W5:Y:S04]  /*7f9b0*/  LDL.LU R2, [R1+0x1c18] ;  /* 0x001c180001027983 */ /* 0x000f680000300800 */
[----:B------:R-:W5:Y:S04]  /*7f9c0*/  LDL.LU R28, [R1+0x1c14] ;  /* 0x001c1400011c7983 */ /* 0x000f680000300800 */
[----:B------:R-:W3:Y:S04]  /*7f9d0*/  LDL.LU R3, [R1+0x1c20] ;  /* 0x001c200001037983 */ /* 0x000ee80000300800 */
[----:B------:R-:W3:Y:S04]  /*7f9e0*/  LDL.LU R29, [R1+0x1c1c] ;  /* 0x001c1c00011d7983 */ /* 0x000ee80000300800 */
[----:B------:R-:W3:Y:S04]  /*7f9f0*/  LDL.LU R24, [R1+0xaa0] ;  /* 0x000aa00001187983 */ /* 0x000ee80000300800 */
[----:B------:R-:W3:Y:S04]  /*7fa00*/  LDL.LU R25, [R1+0xaa4] ;  /* 0x000aa40001197983 */ /* 0x000ee80000300800 */
[----:B------:R-:W3:Y:S04]  /*7fa10*/  LDL.LU R26, [R1+0xaa8] ;  /* 0x000aa800011a7983 */ /* 0x000ee80000300800 */
[----:B------:R-:W3:Y:S04]  /*7fa20*/  LDL.LU R27, [R1+0xaac] ;  /* 0x000aac00011b7983 */ /* 0x000ee80000300800 */
[----:B------:R-:W-:Y:S04]  /*7fa30*/  STL.64 [R1+0x89c0], R18 ;  /* 0x0089c01201007387 */ /* 0x000fe80000100a00 */
[----:B------:R0:W-:Y:S04]  /*7fa40*/  STL.64 [R1+0x89b8], R16 ;  /* 0x0089b81001007387 */ /* 0x0001e80000100a00 */
[----:B0-----:R-:W3:Y:S01]  /*7fa50*/  LDL.LU R16, [R1+0xb00] ;  /* 0x000b000001107983 */ /* 0x001ee20000300800 */
[C---:B--2---:R-:W-:Y:S03]  /*7fa60*/  HMMA.16816.F32 R4, R12.reuse, R10, R4 ;  /* 0x0000000a0c04723c */ /* 0x044fe60000001804 */
[----:B---3--:R0:W-:Y:S04]  /*7fa70*/  STL [R1+0x8a40], R16 ;  /* 0x008a401001007387 */ /* 0x0081e80000100800 */
[----:B0-----:R-:W2:Y:S04]  /*7fa80*/  LDL.LU R16, [R1+0x1c0c] ;  /* 0x001c0c0001107983 */ /* 0x001ea80000300800 */
[----:B------:R-:W3:Y:S04]  /*7fa90*/  LDL.LU R17, [R1+0xb04] ;  /* 0x000b040001117983 */ /* 0x000ee80000300800 */
[----:B------:R-:W3:Y:S04]  /*7faa0*/  LDL.LU R18, [R1+0xb08] ;  /* 0x000b080001127983 */ /* 0x000ee80000300800 */
[----:B------:R-:W3:Y:S04]  /*7fab0*/  LDL.LU R19, [R1+0xb0c] ;  /* 0x000b0c0001137983 */ /* 0x000ee80000300800 */
        /* <DEDUP_REMOVED lines=29> */
[----:B------:R0:W-:Y:S01]  /*7fc90*/  STL.64 [R1+0x8978], R4 ;  /* 0x0089780401007387 */ /* 0x0001e20000100a00 */
[----:B-----5:R-:W-:-:S02]  /*7fca0*/  IMAD R28, R28, 0x100, R2 ;  /* 0x000001001c1c7824 */ /* 0x020fc400078e0202 */
[----:B------:R-:W-:Y:S01]  /*7fcb0*/  IMAD R29, R29, 0x100, R3 ;  /* 0x000001001d1d7824 */ /* 0x000fe200078e0203 */
[----:B0-----:R-:W5:Y:S04]  /*7fcc0*/  LDL.LU R4, [R1+0xa60] ;  /* 0x000a600001047983 */ /* 0x001f680000300800 */
[----:B------:R-:W5:Y:S04]  /*7fcd0*/  LDL.LU R5, [R1+0xa64] ;  /* 0x000a640001057983 */ /* 0x000f680000300800 */
[----:B------:R-:W5:Y:S04]  /*7fce0*/  LDL.LU R6, [R1+0xa68] ;  /* 0x000a680001067983 */ /* 0x000f680000300800 */
[----:B------:R-:W5:Y:S01]  /*7fcf0*/  LDL.LU R7, [R1+0xa6c] ;  /* 0x000a6c0001077983 */ /* 0x000f620000300800 */
[----:B----4-:R-:W-:-:S02]  /*7fd00*/  IMAD R0, R0, 0x100, R21 ;  /* 0x0000010000007824 */ /* 0x010fc400078e0215 */
[----:B------:R-:W-:Y:S01]  /*7fd10*/  IMAD R16, R16, 0x100, R20 ;  /* 0x0000010010107824 */ /* 0x000fe200078e0214 */
[----:B------:R-:W2:Y:S04]  /*7fd20*/  LDL.LU R21, [R1+0x8a64] ;  /* 0x008a640001157983 */ /* 0x000ea80000300800 */
[----:B------:R-:W2:Y:S04]  /*7fd30*/  LDL.LU R20, [R1+0x8a60] ;  /* 0x008a600001147983 */ /* 0x000ea80000300800 */
[----:B------:R-:W2:Y:S04]  /*7fd40*/  LDL.LU R2, [R1+0x8a5c] ;  /* 0x008a5c0001027983 */ /* 0x000ea80000300800 */
[----:B------:R-:W2:Y:S02]  /*7fd50*/  LDL.LU R3, [R1+0x8a58] ;  /* 0x008a580001037983 */ /* 0x000ea40000300800 */
[----:B--2---:R-:W-:Y:S02]  /*7fd60*/  HMMA.16816.F32 R12, R12, R2, R20 ;  /* 0x000000020c0c723c */ /* 0x004fe40000001814 */
[----:B------:R-:W2:Y:S04]  /*7fd70*/  LDL.LU.64 R22, [R1+0x8a50] ;  /* 0x008a500001167983 */ /* 0x000ea80000300a00 */
[----:B------:R-:W5:-:S13]  /*7fd80*/  LDL.LU.64 R20, [R1+0x8a48] ;  /* 0x008a480001147983 */ /* 0x000f5a0000300a00 */
[----:B------:R0:W-:Y:S04]  /*7fd90*/  STL.64 [R1+0x30], R12 ;  /* 0x0000300c01007387 */ /* 0x0001e80000100a00 */
[----:B------:R1:W-:Y:S01]  /*7fda0*/  STL.64 [R1+0x38], R14 ;  /* 0x0000380e01007387 */ /* 0x0003e20000100a00 */
[----:B0-----:R-:W-:Y:S02]  /*7fdb0*/  F2FP.F16.E5M2.UNPACK_B R12, R0 ;  /* 0x00000000ff0c723e */ /* 0x001fe400020004ff */
[----:B------:R-:W-:Y:S02]  /*7fdc0*/  F2FP.F16.E5M2.UNPACK_B R13, R16 ;  /* 0x00000010ff0d723e */ /* 0x000fe400020004ff */
[----:B-1----:R-:W-:Y:S02]  /*7fdd0*/  F2FP.F16.E5M2.UNPACK_B R14, R28 ;  /* 0x0000001cff0e723e */ /* 0x002fe400020004ff */
[----:B------:R-:W-:Y:S01]  /*7fde0*/  F2FP.F16.E5M2.UNPACK_B R15, R29 ;  /* 0x0000001dff0f723e */ /* 0x000fe200020004ff */
[----:B------:R-:W3:Y:S04]  /*7fdf0*/  LDL.LU R16, [R1+0x8a40] ;  /* 0x008a400001107983 */ /* 0x000ee80000300800 */
[----:B------:R-:W4:Y:S04]  /*7fe00*/  LDL.LU R28, [R1+0x8a3c] ;  /* 0x008a3c00011c7983 */ /* 0x000f280000300800 */
[----:B------:R-:W4:Y:S01]  /*7fe10*/  LDL.LU R29, [R1+0x8a38] ;  /* 0x008a3800011d7983 */ /* 0x000f220000300800 */
[----:B-----5:R-:W-:Y:S01]  /*7fe20*/  HMMA.16816.F32 R4, R12, R20, R4 ;  /* 0x000000140c04723c */ /* 0x020fe20000001804 */
[----:B------:R-:W-:-:S15]  /*7fe30*/  IMAD.MOV.U32 R0, RZ, RZ, R21 ;  /* 0x000000ffff007224 */ /* 0x000fde00078e0015 */
[----:B------:R-:W-:-:S03]  /*7fe40*/  NOP ;  /* 0x0000000000007918 */ /* 0x000fc60000000000 */
[----:B------:R0:W-:Y:S02]  /*7fe50*/  STL.64 [R1+0x210], R4 ;  /* 0x0002100401007387 */ /* 0x0001e40000100a00 */
[----:B0-----:R-:W-:Y:S02]  /*7fe60*/  IMAD.MOV.U32 R4, RZ, RZ, R20 ;  /* 0x000000ffff047224 */ /* 0x001fe400078e0014 */
[C---:B--2---:R-:W-:Y:S01]  /*7fe70*/  HMMA.16816.F32 R20, R12.reuse, R22, R24 ;  /* 0x000000160c14723c */ /* 0x044fe20000001818 */
[----:B------:R-:W-:Y:S04]  /*7fe80*/  STL.64 [R1+0x218], R6 ;  /* 0x0002180601007387 */ /* 0x000fe80000100a00 */
[----:B------:R-:W2:Y:S04]  /*7fe90*/  LDL.LU.64 R26, [R1+0x8a30] ;  /* 0x008a3000011a7983 */ /* 0x000ea80000300a00 */
[----:B------:R-:W2:Y:S10]  /*7fea0*/  LDL.LU.64 R24, [R1+0x8a28] ;  /* 0x008a280001187983 */ /* 0x000eb40000300a00 */
        /* <DEDUP_REMOVED lines=10> */
[----:B------:R-:W4:Y:S04]  /*7ff50*/  LDL.LU.64 R26, [R1+0x8a00] ;  /* 0x008a0000011a7983 */ /* 0x000f280000300a00 */
[----:B------:R-:W4:-:S13]  /*7ff60*/  LDL.LU.64 R24, [R1+0x89f8] ;  /* 0x0089f80001187983 */ /* 0x000f1a0000300a00 */
[----:B------:R-:W-:Y:S04]  /*7ff70*/  STL.64 [R1+0x1e0], R20 ;  /* 0x0001e01401007387 */ /* 0x000fe80000100a00 */
[----:B------:R0:W-:Y:S04]  /*7ff80*/  STL.64 [R1+0x1e8], R22 ;  /* 0x0001e81601007387 */ /* 0x0001e80000100a00 */
[----:B0-----:R-:W2:Y:S04]  /*7ff90*/  LDL.LU.64 R22, [R1+0x89f0] ;  /* 0x0089f00001167983 */ /* 0x001ea80000300a00 */
[----:B------:R-:W5:Y:S01]  /*7ffa0*/  LDL.LU.64 R20, [R1+0x89e8] ;  /* 0x0089e80001147983 */ /* 0x000f620000300a00 */
[----:B----4-:R-:W-:-:S15]  /*7ffb0*/  HMMA.16816.F32 R24, R12, R28, R24 ;  /* 0x0000001c0c18723c */ /* 0x010fde0000001818 */
[----:B------:R-:W-:-:S04]  /*7ffc0*/  NOP ;  /* 0x0000000000007918 */ /* 0x000fc80000000000 */
[----:B------:R-:W-:Y:S04]  /*7ffd0*/  STL.64 [R1+0x1d0], R24 ;  /* 0x0001d01801007387 */ /* 0x000fe80000100a00 */
[----:B------:R0:W-:Y:S04]  /*7ffe0*/  STL.64 [R1+0x1d8], R26 ;  /* 0x0001d81a01007387 */ /* 0x0001e80000100a00 */
[----:B0-----:R-:W4:Y:S04]  /*7fff0*/  LDL.LU.64 R26, [R1+0x89e0] ;  /* 0x0089e000011a7983 */ /* 0x001f280000300a00 */
[----:B------:R-:W3:Y:S04]  /*80000*/  LDL.LU.64 R24, [R1+0x89d8] ;  /* 0x0089d80001187983 */ /* 0x000ee80000300a00 */
[----:B------:R0:W-:Y:S02]  /*80010*/  STL.64 [R1+0x8918], R28 ;  /* 0x0089181c01007387 */ /* 0x0001e40000100a00 */
[----:B0-----:R-:W-:Y:S01]  /*80020*/  IMAD.MOV.U32 R28, RZ, RZ, R4 ;  /* 0x000000ffff1c7224 */ /* 0x001fe200078e0004 */
[----:B----4-:R-:W-:-:S15]  /*80030*/  HMMA.16816.F32 R8, R12, R26, R8 ;  /* 0x0000001a0c08723c */ /* 0x010fde0000001808 */
[----:B------:R-:W-:-:S04]  /*80040*/  NOP ;  /* 0x0000000000007918 */ /* 0x000fc80000000000 */
[----:B------:R-:W-:Y:S04]  /*80050*/  STL.64 [R1+0x1c0], R8 ;  /* 0x0001c00801007387 */ /* 0x000fe80000100a00 */
[----:B------:R3:W-:Y:S04]  /*80060*/  STL.64 [R1+0x1c8], R10 ;  /* 0x0001c80a01007387 */ /* 0x0007e80000100a00 */
[----:B------:R-:W4:Y:S01]  /*80070*/  LDL.LU R4, [R1+0xb90] ;  /* 0x000b900001047983 */ /* 0x000f220000300800 */
[----:B---3--:R-:W-:-:S15]  /*80080*/  HMMA.16816.F32 R8, R12, R24, R16 ;  /* 0x000000180c08723c */ /* 0x008fde0000001810 */
[----:B------:R-:W-:-:S04]  /*80090*/  NOP ;  /* 0x0000000000007918 */ /* 0x000fc80000000000 */
[----:B------:R0:W-:Y:S04]  /*800a0*/  STL.64 [R1+0x1b0], R8 ;  /* 0x0001b00801007387 */ /* 0x0001e80000100a00 */
[----:B------:R1:W-:Y:S04]  /*800b0*/  STL.64 [R1+0x1b8], R10 ;  /* 0x0001b80a01007387 */ /* 0x0003e80000100a00 */
[----:B------:R-:W4:Y:S04]  /*800c0*/  LDL.LU R5, [R1+0xb94] ;  /* 0x000b940001057983 */ /* 0x000f280000300800 */
[----:B------:R-:W3:Y:S04]  /*800d0*/  LDL.LU R6, [R1+0xb98] ;  /* 0x000b980001067983 */ /* 0x000ee80000300800 */
[----:B------:R-:W3:Y:S04]  /*800e0*/  LDL.LU R7, [R1+0xb9c] ;  /* 0x000b9c0001077983 */ /* 0x000ee80000300800 */
[----:B0-----:R-:W2:Y:S04]  /*800f0*/  LDL.LU R8, [R1+0xb60] ;  /* 0x000b600001087983 */ /* 0x001ea80000300800 */
[----:B------:R-:W2:Y:S04]  /*80100*/  LDL.LU R9, [R1+0xb64] ;  /* 0x000b640001097983 */ /* 0x000ea80000300800 */
[----:B-1----:R-:W2:Y:S04]  /*80110*/  LDL.LU R10, [R1+0xb68] ;  /* 0x000b6800010a7983 */ /* 0x002ea80000300800 */
[----:B------:R-:W2:Y:S04]  /*80120*/  LDL.LU R11, [R1+0xb6c] ;  /* 0x000b6c00010b7983 */ /* 0x000ea80000300800 */
[----:B------:R-:W2:Y:S04]  /*80130*/  LDL.LU R16, [R1+0xb30] ;  /* 0x000b300001107983 */ /* 0x000ea80000300800 */
[----:B------:R-:W2:Y:S04]  /*80140*/  LDL.LU R17, [R1+0xb34] ;  /* 0x000b340001117983 */ /* 0x000ea80000300800 */
[----:B------:R-:W2:Y:S04]  /*80150*/  LDL.LU R18, [R1+0xb38] ;  /* 0x000b380001127983 */ /* 0x000ea80000300800 */
[----:B------:R-:W2:Y:S01]  /*80160*/  LDL.LU R19, [R1+0xb3c] ;  /* 0x000b3c0001137983 */ /* 0x000ea20000300800 */
[----:B------:R-:W-:-:S03]  /*80170*/  IMAD.MOV.U32 R29, RZ, RZ, R0 ;  /* 0x000000ffff1d7224 */ /* 0x000fc600078e0000 */
[----:B--2---:R-:W-:Y:S04]  /*80180*/  STL.64 [R1+0x89d0], R18 ;  /* 0x0089d01201007387 */ /* 0x004fe80000100a00 */
[----:B------:R0:W-:Y:S04]  /*80190*/  STL.64 [R1+0x89c8], R16 ;  /* 0x0089c81001007387 */ /* 0x0001e80000100a00 */
        /* <DEDUP_REMOVED lines=10> */
[----:B---3--:R-:W-:Y:S04]  /*80240*/  STL.64 [R1+0x8990], R6 ;  /* 0x0089900601007387 */ /* 0x008fe80000100a00 */
[----:B----4-:R0:W-:Y:S04]  /*80250*/  STL.64 [R1+0x8988], R4 ;  /* 0x0089880401007387 */ /* 0x0101e80000100a00 */
[----:B0-----:R-:W3:Y:S04]  /*80260*/  LDL.LU R4, [R1+0xb80] ;  /* 0x000b800001047983 */ /* 0x001ee80000300800 */
[----:B------:R-:W3:Y:S04]  /*80270*/  LDL.LU R5, [R1+0xb84] ;  /* 0x000b840001057983 */ /* 0x000ee80000300800 */
[----:B------:R-:W3:Y:S04]  /*80280*/  LDL.LU R6, [R1+0xb88] ;  /* 0x000b880001067983 */ /* 0x000ee80000300800 */
[----:B------:R-:W3:Y:S04]  /*80290*/  LDL.LU R7, [R1+0xb8c] ;  /* 0x000b8c0001077983 */ /* 0x000ee80000300800 */
[----:B------:R-:W4:Y:S04]  /*802a0*/  LDL.LU R0, [R1+0x1c24] ;  /* 0x001c240001007983 */ /* 0x000f280000300800 */
[----:B------:R-:W-:Y:S04]  /*802b0*/  STL.64 [R1+0x8910], R26 ;  /* 0x0089101a01007387 */ /* 0x000fe80000100a00 */
        /* <DEDUP_REMOVED lines=10> */
[----:B------:R-:W2:Y:S01]  /*80360*/  LDL.LU R27, [R1+0xbec] ;  /* 0x000bec00011b7983 */ /* 0x000ea20000300800 */
[C---:B------:R-:W-:Y:S03]  /*80370*/  HMMA.16816.F32 R16, R12.reuse, R22, R16 ;  /* 0x000000160c10723c */ /* 0x040fe60000001810 */
        /* <DEDUP_REMOVED lines=14> */
[----:B0-----:R-:W5:Y:S04]  /*80460*/  LDL.LU.64 R18, [R1+0x89c0] ;  /* 0x0089c00001127983 */ /* 0x001f680000300a00 */
[----:B------:R-:W2:Y:S04]  /*80470*/  LDL.LU.64 R16, [R1+0x89b8] ;  /* 0x0089b80001107983 */ /* 0x000ea80000300a00 */
[----:B------:R-:W-:Y:S04]  /*80480*/  STL.64 [R1+0x88f0], R22 ;  /* 0x0088f01601007387 */ /* 0x000fe80000100a00 */
[----:B------:R0:W-:Y:S04]  /*80490*/  STL.64 [R1+0x88e8], R20 ;  /* 0x0088e81401007387 */ /* 0x0001e80000100a00 */
[----:B0-----:R-:W2:Y:S04]  /*804a0*/  LDL.LU R20, [R1+0xbc0] ;  /* 0x000bc00001147983 */ /* 0x001ea80000300800 */
[----:B------:R-:W2:Y:S04]  /*804b0*/  LDL.LU R21, [R1+0xbc4] ;  /* 0x000bc40001157983 */ /* 0x000ea80000300800 */
[----:B------:R-:W2:Y:S04]  /*804c0*/  LDL.LU R22, [R1+0xbc8] ;  /* 0x000bc80001167983 */ /* 0x000ea80000300800 */
        /* <DEDUP_REMOVED lines=14> */
[----:B0-----:R-:W5:Y:S04]  /*805b0*/  LDL.LU R18, [R1+0x1c40] ;  /* 0x001c400001127983 */ /* 0x001f680000300800 */
[----:B------:R-:W5:Y:S04]  /*805c0*/  LDL.LU R19, [R1+0x1c3c] ;  /* 0x001c3c0001137983 */ /* 0x000f680000300800 */
        /* <DEDUP_REMOVED lines=15> */
[----:B------:R0:W-:Y:S04]  /*806c0*/  STL.64 [R1+0x88b0], R10 ;  /* 0x0088b00a01007387 */ /* 0x0001e80000100a00 */
[----:B0-----:R-:W3:Y:S04]  /*806d0*/  LDL.LU R10, [R1+0x1c30] ;  /* 0x001c3000010a7983 */ /* 0x001ee80000300800 */
[----:B------:R-:W3:Y:S04]  /*806e0*/  LDL.LU R11, [R1+0x1c2c] ;  /* 0x001c2c00010b7983 */ /* 0x000ee80000300800 */
[----:B------:R0:W-:Y:S04]  /*806f0*/  STL.64 [R1+0x88a8], R8 ;  /* 0x0088a80801007387 */ /* 0x0001e80000100a00 */
[----:B0-----:R-:W4:Y:S01]  /*80700*/  LDL.LU R9, [R1+0x1c28] ;  /* 0x001c280001097983 */ /* 0x001f220000300800 */
        /* <DEDUP_REMOVED lines=11> */
[----:B------:R-:W2:Y:S04]  /*807c0*/  LDL.LU.64 R24, [R1+0x8958] ;  /* 0x0089580001187983 */ /* 0x000ea80000300a00 */
[----:B------:R0:W-:Y:S04]  /*807d0*/  STL.64 [R1+0x88a0], R6 ;  /* 0x0088a00601007387 */ /* 0x0001e80000100a00 */
[----:B------:R1:W-:Y:S01]  /*807e0*/  STL.64 [R1+0x8898], R4 ;  /* 0x0088980401007387 */ /* 0x0003e20000100a00 */
[----:B----4-:R-:W-:-:S02]  /*807f0*/  IMAD R0, R0, 0x100, R9 ;  /* 0x0000010000007824 */ /* 0x010fc400078e0209 */
[----:B0-----:R-:W-:Y:S02]  /*80800*/  IMAD R6, R11, 0x100, R10 ;  /* 0x000001000b067824 */ /* 0x001fe400078e020a */
[----:B-1----:R-:W-:Y:S02]  /*80810*/  IMAD R5, R17, 0x100, R16 ;  /* 0x0000010011057824 */ /* 0x002fe400078e0210 */
[----:B-----5:R-:W-:Y:S01]  /*80820*/  IMAD R4, R19, 0x100, R18 ;  /* 0x0000010013047824 */ /* 0x020fe200078e0212 */
[----:B------:R-:W-:Y:S01]  /*80830*/  HMMA.16816.F32 R8, R12, R2, R20 ;  /* 0x000000020c08723c */ /* 0x000fe20000001814 */
[----:B------:R-:W-:Y:S02]  /*80840*/  F2FP.F16.E5M2.UNPACK_B R12, R0 ;  /* 0x00000000ff0c723e */ /* 0x000fe400020004ff */
[----:B------:R-:W-:Y:S02]  /*80850*/  F2FP.F16.E5M2.UNPACK_B R13, R6 ;  /* 0x00000006ff0d723e */ /* 0x000fe400020004ff */
[----:B------:R-:W-:-:S02]  /*80860*/  F2FP.F16.E5M2.UNPACK_B R14, R5 ;  /* 0x00000005ff0e723e */ /* 0x000fc400020004ff */
[----:B------:R-:W-:Y:S01]  /*80870*/  F2FP.F16.E5M2.UNPACK_B R15, R4 ;  /* 0x00000004ff0f723e */ /* 0x000fe200020004ff */
[----:B------:R-:W-:Y:S04]  /*80880*/  STL [R1+0x888c], R2 ;  /* 0x00888c0201007387 */ /* 0x000fe80000100800 */
[----:B------:R-:W-:Y:S07]  /*80890*/  STL [R1+0x8888], R3 ;  /* 0x0088880301007387 */ /* 0x000fee0000100800 */
[----:B------:R-:W-:Y:S04]  /*808a0*/  STL.64 [R1+0x20], R8 ;  /* 0x0000200801007387 */ /* 0x000fe80000100a00 */
[----:B------:R-:W-:Y:S04]  /*808b0*/  STL.64 [R1+0x28], R10 ;  /* 0x0000280a01007387 */ /* 0x000fe80000100a00 */
[----:B------:R-:W3:Y:S01]  /*808c0*/  LDL.LU R16, [R1+0xcb0] ;  /* 0x000cb00001107983 */ /* 0x000ee20000300800 */
[----:B--2---:R-:W-:-:S15]  /*808d0*/  HMMA.16816.F32 R4, R12, R28, R24 ;  /* 0x0000001c0c04723c */ /* 0x004fde0000001818 */
[----:B------:R-:W-:-:S04]  /*808e0*/  NOP ;  /* 0x0000000000007918 */ /* 0x000fc80000000000 */
[----:B------:R-:W-:Y:S04]  /*808f0*/  STL.64 [R1+0x120], R4 ;  /* 0x0001200401007387 */ /* 0x000fe80000100a00 */
[----:B------:R0:W-:Y:S04]  /*80900*/  STL.64 [R1+0x128], R6 ;  /* 0x0001280601007387 */ /* 0x0001e80000100a00 */
[----:B------:R-:W3:Y:S04]  /*80910*/  LDL.LU R17, [R1+0xcb4] ;  /* 0x000cb40001117983 */ /* 0x000ee80000300800 */
[----:B------:R-:W2:Y:S04]  /*80920*/  LDL.LU R18, [R1+0xcb8] ;  /* 0x000cb80001127983 */ /* 0x000ea80000300800 */
[----:B------:R-:W2:Y:S04]  /*80930*/  LDL.LU R19, [R1+0xcbc] ;  /* 0x000cbc0001137983 */ /* 0x000ea80000300800 */
        /* <DEDUP_REMOVED lines=8> */
[----:B0-----:R-:W3:Y:S04]  /*809c0*/  LDL R6, [R1+0x10] ;  /* 0x0000100001067983 */ /* 0x001ee80000100800 */
[----:B------:R-:W3:Y:S04]  /*809d0*/  LDL R7, [R1+0x14] ;  /* 0x0000140001077983 */ /* 0x000ee80000100800 */
[----:B--2---:R-:W-:Y:S04]  /*809e0*/  STL.64 [R1+0x8928], R26 ;  /* 0x0089281a01007387 */ /* 0x004fe80000100a00 */
[----:B------:R0:W-:Y:S04]  /*809f0*/  STL.64 [R1+0x8920], R24 ;  /* 0x0089201801007387 */ /* 0x0001e80000100a00 */
[----:B0-----:R-:W2:Y:S04]  /*80a00*/  LDL.LU R24, [R1+0xc40] ;  /* 0x000c400001187983 */ /* 0x001ea80000300800 */
[----:B------:R-:W2:Y:S04]  /*80a10*/  LDL.LU R25, [R1+0xc44] ;  /* 0x000c440001197983 */ /* 0x000ea80000300800 */
[----:B--2---:R0:W-:Y:S04]  /*80a20*/  STL.64 [R1+0x8930], R24 ;  /* 0x0089301801007387 */ /* 0x0041e80000100a00 */
[----:B0-----:R-:W2:Y:S04]  /*80a30*/  LDL.64 R24, [R1+0x8] ;  /* 0x0000080001187983 */ /* 0x001ea80000100a00 */
        /* <DEDUP_REMOVED lines=31> */
[C---:B--2---:R-:W-:Y:S03]  /*80c30*/  HMMA.16816.F32 R4, R12.reuse, R6, R24 ;  /* 0x000000060c04723c */ /* 0x044fe60000001818 */
[----:B---3--:R-:W-:Y:S04]  /*80c40*/  STL.64 [R1+0x88c0], R10 ;  /* 0x0088c00a01007387 */ /* 0x008fe80000100a00 */
[----:B-----5:R0:W-:Y:S04]  /*80c50*/  STL.64 [R1+0x88b8], R8 ;  /* 0x0088b80801007387 */ /* 0x0201e80000100a00 */
[----:B0-----:R-:W2:Y:S04]  /*80c60*/  LDL.LU R8, [R1+0xcd0] ;  /* 0x000cd00001087983 */ /* 0x001ea80000300800 */
[----:B------:R-:W2:Y:S04]  /*80c70*/  LDL.LU R9, [R1+0xcd4] ;  /* 0x000cd40001097983 */ /* 0x000ea80000300800 */
[----:B------:R-:W2:Y:S04]  /*80c80*/  LDL.LU R10, [R1+0xcd8] ;  /* 0x000cd800010a7983 */ /* 0x000ea80000300800 */
[----:B------:R-:W2:Y:S04]  /*80c90*/  LDL.LU R11, [R1+0xcdc] ;  /* 0x000cdc00010b7983 */ /* 0x000ea80000300800 */
[----:B------:R-:W3:Y:S04]  /*80ca0*/  LDL.LU.64 R26, [R1+0x8950] ;  /* 0x00895000011a7983 */ /* 0x000ee80000300a00 */
[----:B------:R-:W4:Y:S04]  /*80cb0*/  LDL.LU.64 R24, [R1+0x8948] ;  /* 0x0089480001187983 */ /* 0x000f280000300a00 */
[----:B------:R0:W-:Y:S04]  /*80cc0*/  STL.64 [R1+0x110], R4 ;  /* 0x0001100401007387 */ /* 0x0001e80000100a00 */
[----:B------:R1:W-:Y:S04]  /*80cd0*/  STL.64 [R1+0x118], R6 ;  /* 0x0001180601007387 */ /* 0x0003e80000100a00 */
[----:B0-----:R-:W5:Y:S04]  /*80ce0*/  LDL.LU R4, [R1+0xd00] ;  /* 0x000d000001047983 */ /* 0x001f680000300800 */
[----:B------:R-:W5:Y:S04]  /*80cf0*/  LDL.LU R5, [R1+0xd04] ;  /* 0x000d040001057983 */ /* 0x000f680000300800 */
[----:B-1----:R-:W5:Y:S04]  /*80d00*/  LDL.LU R6, [R1+0xd08] ;  /* 0x000d080001067983 */ /* 0x002f680000300800 */
[----:B------:R-:W5:Y:S01]  /*80d10*/  LDL.LU R7, [R1+0xd0c] ;  /* 0x000d0c0001077983 */ /* 0x000f620000300800 */
[----:B----4-:R-:W-:Y:S01]  /*80d20*/  HMMA.16816.F32 R20, R12, R24, R20 ;  /* 0x000000180c14723c */ /* 0x010fe20000001814 */
[----:B------:R-:W-:-:S02]  /*80d30*/  IMAD.MOV.U32 R2, RZ, RZ, R24 ;  /* 0x000000ffff027224 */ /* 0x000fc400078e0018 */
[----:B------:R-:W-:-:S15]  /*80d40*/  IMAD.MOV.U32 R0, RZ, RZ, R25 ;  /* 0x000000ffff007224 */ /* 0x000fde00078e0019 */
[----:B------:R-:W-:Y:S01]  /*80d50*/  NOP ;  /* 0x0000000000007918 */ /* 0x000fe20000000000 */
[----:B------:R-:W-:Y:S04]  /*80d60*/  STL.64 [R1+0x100], R20 ;  /* 0x0001001401007387 */ /* 0x000fe80000100a00 */
[----:B------:R0:W-:Y:S04]  /*80d70*/  STL.64 [R1+0x108], R22 ;  /* 0x0001081601007387 */ /* 0x0001e80000100a00 */
[----:B0-----:R-:W4:Y:S04]  /*80d80*/  LDL.LU.64 R22, [R1+0x8940] ;  /* 0x0089400001167983 */ /* 0x001f280000300a00 */
[----:B------:R-:W4:Y:S04]  /*80d90*/  LDL.LU.64 R20, [R1+0x8938] ;  /* 0x0089380001147983 */ /* 0x000f280000300a00 */
[----:B------:R-:W3:Y:S01]  /*80da0*/  LDL.LU.64 R24, [R1+0x8930] ;  /* 0x0089300001187983 */ /* 0x000ee20000300a00 */
        /* <DEDUP_REMOVED lines=14> */
[----:B------:R-:W-:Y:S04]  /*80e90*/  STL [R1+0x8874], R28 ;  /* 0x0088741c01007387 */ /* 0x000fe80000100800 */
[----:B------:R-:W-:Y:S01]  /*80ea0*/  STL [R1+0x8870], R29 ;  /* 0x0088701d01007387 */ /* 0x000fe20000100800 */
        /* <DEDUP_REMOVED lines=58> */
[----:B0-----:R-:W4:Y:S04]  /*81250*/  LDL.LU.64 R6, [R1+0x88a0] ;  /* 0x0088a00001067983 */ /* 0x001f280000300a00 */
[----:B------:R-:W3:Y:S01]  /*81260*/  LDL.LU.64 R4, [R1+0x8898] ;  /* 0x0088980001047983 */ /* 0x000ee20000300a00 */
[----:B--2---:R-:W-:Y:S03]  /*81270*/  HMMA.16816.F32 R16, R12, R8, R16 ;  /* 0x000000080c10723c */ /* 0x004fe60000001810 */
[----:B------:R-:W-:Y:S04]  /*81280*/  STL.64 [R1+0x87d0], R10 ;  /* 0x0087d00a01007387 */ /* 0x000fe80000100a00 */
[----:B------:R4:W-:-:S12]  /*81290*/  STL.64 [R1+0x87c8], R8 ;  /* 0x0087c80801007387 */ /* 0x0009d80000100a00 */
[----:B------:R-:W-:Y:S04]  /*812a0*/  STL.64 [R1+0x590], R16 ;  /* 0x0005901001007387 */ /* 0x000fe80000100a00 */
[----:B------:R-:W-:Y:S01]  /*812b0*/  STL.64 [R1+0x598], R18 ;  /* 0x0005981201007387 */ /* 0x000fe20000100a00 */
[----:B----4-:R-:W-:Y:S03]  /*812c0*/  HMMA.16816.F32 R8, R12, R6, R20 ;  /* 0x000000060c08723c */ /* 0x010fe60000001814 */
[----:B------:R-:W-:Y:S04]  /*812d0*/  STL [R1+0x8894], R6 ;  /* 0x0088940601007387 */ /* 0x000fe80000100800 */
[----:B------:R-:W-:-:S12]  /*812e0*/  STL [R1+0x8890], R7 ;  /* 0x0088900701007387 */ /* 0x000fd80000100800 */
[----:B------:R-:W-:Y:S04]  /*812f0*/  STL.64 [R1+0x5a0], R8 ;  /* 0x0005a00801007387 */ /* 0x000fe80000100a00 */
[----:B------:R3:W-:Y:S04]  /*81300*/  STL.64 [R1+0x5a8], R10 ;  /* 0x0005a80a01007387 */ /* 0x0007e80000100a00 */
[----:B------:R-:W2:Y:S01]  /*81310*/  LDL.LU R20, [R1+0xde0] ;  /* 0x000de00001147983 */ /* 0x000ea20000300800 */
[----:B---3--:R-:W-:-:S15]  /*81320*/  HMMA.16816.F32 R8, R12, R4, R24 ;  /* 0x000000040c08723c */ /* 0x008fde0000001818 */
[----:B------:R-:W-:-:S04]  /*81330*/  NOP ;  /* 0x0000000000007918 */ /* 0x000fc80000000000 */
[----:B------:R-:W-:Y:S04]  /*81340*/  STL.64 [R1+0x5d0], R8 ;  /* 0x0005d00801007387 */ /* 0x000fe80000100a00 */
[----:B------:R-:W-:Y:S04]  /*81350*/  STL.64 [R1+0x5d8], R10 ;  /* 0x0005d80a01007387 */ /* 0x000fe80000100a00 */
[----:B------:R-:W2:Y:S04]  /*81360*/  LDL.LU R21, [R1+0xde4] ;  /* 0x000de40001157983 */ /* 0x000ea80000300800 */
[----:B------:R-:W3:Y:S04]  /*81370*/  LDL.LU R22, [R1+0xde8] ;  /* 0x000de80001167983 */ /* 0x000ee80000300800 */
[----:B------:R-:W3:Y:S04]  /*81380*/  LDL.LU R23, [R1+0xdec] ;  /* 0x000dec0001177983 */ /* 0x000ee80000300800 */
[----:B---3--:R0:W-:Y:S04]  /*81390*/  STL.64 [R1+0x8820], R22 ;  /* 0x0088201601007387 */ /* 0x0081e80000100a00 */
[----:B--2---:R-:W-:Y:S04]  /*813a0*/  STL.64 [R1+0x8818], R20 ;  /* 0x0088181401007387 */ /* 0x004fe80000100a00 */
[----:B------:R-:W2:Y:S04]  /*813b0*/  LDL.LU R24, [R1+0xdc0] ;  /* 0x000dc00001187983 */ /* 0x000ea80000300800 */
[----:B------:R-:W2:Y:S04]  /*813c0*/  LDL.LU R25, [R1+0xdc4] ;  /* 0x000dc40001197983 */ /* 0x000ea80000300800 */
[----:B------:R-:W3:Y:S04]  /*813d0*/  LDL.LU R26, [R1+0xdc8] ;  /* 0x000dc800011a7983 */ /* 0x000ee80000300800 */
[----:B------:R-:W3:Y:S04]  /*813e0*/  LDL.LU R27, [R1+0xdcc] ;  /* 0x000dcc00011b7983 */ /* 0x000ee80000300800 */
[----:B---3--:R-:W-:Y:S04]  /*813f0*/  STL.64 [R1+0x8830], R26 ;  /* 0x0088301a01007387 */ /* 0x008fe80000100a00 */
[----:B--2---:R1:W-:Y:S04]  /*81400*/  STL.64 [R1+0x8828], R24 ;  /* 0x0088281801007387 */ /* 0x0043e80000100a00 */
[----:B0-----:R-:W2:Y:S01]  /*81410*/  LDL R22, [R1] ;  /* 0x0000000001167983 */ /* 0x001ea20000100800 */
[----:B------:R-:W-:-:S05]  /*81420*/  IMAD.MOV.U32 R23, RZ, RZ, R3 ;  /* 0x000000ffff177224 */ /* 0x000fca00078e0003 */
[----:B--2---:R0:W-:Y:S04]  /*81430*/  STL.64 [R1+0x8838], R22 ;  /* 0x0088381601007387 */ /* 0x0041e80000100a00 */
[----:B-1----:R-:W2:Y:S04]  /*81440*/  LDL.LU R24, [R1+0xdb0] ;  /* 0x000db00001187983 */ /* 0x002ea80000300800 */
[----:B------:R-:W2:Y:S04]  /*81450*/  LDL.LU R25, [R1+0xdb4] ;  /* 0x000db40001197983 */ /* 0x000ea80000300800 */
[----:B------:R-:W3:Y:S04]  /*81460*/  LDL.LU R26, [R1+0xdb8] ;  /* 0x000db800011a7983 */ /* 0x000ee80000300800 */
[----:B------:R-:W3:Y:S01]  /*81470*/  LDL.LU R27, [R1+0xdbc] ;  /* 0x000dbc00011b7983 */ /* 0x000ee20000300800 */
[----:B------:R-:W-:-:S02]  /*81480*/  IMAD.MOV.U32 R21, RZ, RZ, R0 ;  /* 0x000000ffff157224 */ /* 0x000fc400078e0000 */
[----:B------:R-:W-:Y:S01]  /*81490*/  IMAD.MOV.U32 R20, RZ, RZ, R2 ;  /* 0x000000ffff147224 */ /* 0x000fe200078e0002 */
[----:B---3--:R-:W-:Y:S04]  /*814a0*/  STL.64 [R1+0x8848], R26 ;  /* 0x0088481a01007387 */ /* 0x008fe80000100a00 */
[----:B--2---:R-:W-:Y:S04]  /*814b0*/  STL.64 [R1+0x8840], R24 ;  /* 0x0088401801007387 */ /* 0x004fe80000100a00 */
[----:B------:R-:W2:Y:S04]  /*814c0*/  LDL.LU R6, [R1+0x1c48] ;  /* 0x001c480001067983 */ /* 0x000ea80000300800 */
[----:B------:R-:W2:Y:S04]  /*814d0*/  LDL.LU R0, [R1+0x1c44] ;  /* 0x001c440001007983 */ /* 0x000ea80000300800 */
[----:B------:R-:W3:Y:S04]  /*814e0*/  LDL.LU R7, [R1+0x1c50] ;  /* 0x001c500001077983 */ /* 0x000ee80000300800 */
[----:B------:R-:W3:Y:S04]  /*814f0*/  LDL.LU R28, [R1+0x1c4c] ;  /* 0x001c4c00011c7983 */ /* 0x000ee80000300800 */
[----:B------:R-:W4:Y:S04]  /*81500*/  LDL.LU R2, [R1+0x1c58] ;  /* 0x001c580001027983 */ /* 0x000f280000300800 */
[----:B------:R-:W4:Y:S04]  /*81510*/  LDL.LU R29, [R1+0x1c54] ;  /* 0x001c5400011d7983 */ /* 0x000f280000300800 */
[----:B------:R-:W5:Y:S04]  /*81520*/  LDL.LU R3, [R1+0x1c60] ;  /* 0x001c600001037983 */ /* 0x000f680000300800 */
[----:B0-----:R-:W2:Y:S04]  /*81530*/  LDL.64 R22, [R1+0x10] ;  /* 0x0000100001167983 */ /* 0x001ea80000100a00 */
        /* <DEDUP_REMOVED lines=30> */
[----:B------:R0:W-:Y:S04]  /*81720*/  STL [R1+0x87a0], R5 ;  /* 0x0087a00501007387 */ /* 0x0001e80000100800 */
[----:B0-----:R-:W5:Y:S01]  /*81730*/  LDL.LU R5, [R1+0x1c5c] ;  /* 0x001c5c0001057983 */ /* 0x001f620000300800 */
[----:B------:R-:W-:-:S03]  /*81740*/  IMAD R0, R0, 0x100, R6 ;  /* 0x0000010000007824 */ /* 0x000fc600078e0206 */
[----:B------:R-:W2:Y:S01]  /*81750*/  LDL.LU R6, [R1+0x8894] ;  /* 0x0088940001067983 */ /* 0x000ea20000300800 */
[----:B---3--:R-:W-:Y:S02]  /*81760*/  IMAD R28, R28, 0x100, R7 ;  /* 0x000001001c1c7824 */ /* 0x008fe400078e0207 */
[----:B----4-:R-:W-:Y:S01]  /*81770*/  IMAD R29, R29, 0x100, R2 ;  /* 0x000001001d1d7824 */ /* 0x010fe200078e0202 */
[----:B------:R-:W2:Y:S04]  /*81780*/  LDL.LU R7, [R1+0x8890] ;  /* 0x0088900001077983 */ /* 0x000ea80000300800 */
[----:B------:R-:W3:Y:S01]  /*81790*/  LDL.LU R2, [R1+0x888c] ;  /* 0x00888c0001027983 */ /* 0x000ee20000300800 */
[----:B-----5:R-:W-:-:S03]  /*817a0*/  IMAD R5, R5, 0x100, R3 ;  /* 0x0000010005057824 */ /* 0x020fc600078e0203 */
[----:B------:R-:W3:Y:S02]  /*817b0*/  LDL.LU R3, [R1+0x8888] ;  /* 0x0088880001037983 */ /* 0x000ee40000300800 */
[----:B---3--:R-:W-:Y:S02]  /*817c0*/  HMMA.16816.F32 R12, R12, R2, R20 ;  /* 0x000000020c0c723c */ /* 0x008fe40000001814 */
[----:B------:R-:W3:Y:S04]  /*817d0*/  LDL.LU.64 R22, [R1+0x8880] ;  /* 0x0088800001167983 */ /* 0x000ee80000300a00 */
[----:B------:R-:W3:Y:S04]  /*817e0*/  LDL.LU.64 R20, [R1+0x8878] ;  /* 0x0088780001147983 */ /* 0x000ee80000300a00 */
[----:B------:R-:W-:Y:S04]  /*817f0*/  STL [R1+0x8774], R2 ;  /* 0x0087740201007387 */ /* 0x000fe80000100800 */
[----:B------:R0:W-:Y:S05]  /*81800*/  STL [R1+0x8770], R3 ;  /* 0x0087700301007387 */ /* 0x0001ea0000100800 */
[----:B------:R1:W-:Y:S04]  /*81810*/  STL.64 [R1+0x5c0], R12 ;  /* 0x0005c00c01007387 */ /* 0x0003e80000100a00 */
[----:B------:R4:W-:Y:S04]  /*81820*/  STL.64 [R1+0x5c8], R14 ;  /* 0x0005c80e01007387 */ /* 0x0009e80000100a00 */
[----:B0-----:R-:W3:Y:S01]  /*81830*/  LDL.64 R2, [R1+0x18] ;  /* 0x0000180001027983 */ /* 0x001ee20000100a00 */
[----:B-1----:R-:W-:-:S02]  /*81840*/  F2FP.F16.E5M2.UNPACK_B R12, R0 ;  /* 0x00000000ff0c723e */ /* 0x002fc400020004ff */
[----:B------:R-:W-:Y:S02]  /*81850*/  F2FP.F16.E5M2.UNPACK_B R13, R28 ;  /* 0x0000001cff0d723e */ /* 0x000fe400020004ff */
[----:B----4-:R-:W-:Y:S02]  /*81860*/  F2FP.F16.E5M2.UNPACK_B R14, R29 ;  /* 0x0000001dff0e723e */ /* 0x010fe400020004ff */
[----:B------:R-:W-:Y:S01]  /*81870*/  F2FP.F16.E5M2.UNPACK_B R15, R5 ;  /* 0x00000005ff0f723e */ /* 0x000fe200020004ff */
[----:B------:R-:W4:Y:S04]  /*81880*/  LDL.LU R28, [R1+0x8874] ;  /* 0x00887400011c7983 */ /* 0x000f280000300800 */
[----:B------:R-:W4:Y:S02]  /*81890*/  LDL.LU R29, [R1+0x8870] ;  /* 0x00887000011d7983 */ /* 0x000f240000300800 */
[----:B---3--:R-:W-:-:S15]  /*818a0*/  HMMA.16816.F32 R20, R12, R2, R20 ;  /* 0x000000020c14723c */ /* 0x008fde0000001814 */
[----:B------:R-:W-:-:S04]  /*818b0*/  NOP ;  /* 0x0000000000007918 */ /* 0x000fc80000000000 */
[----:B------:R-:W-:Y:S04]  /*818c0*/  STL.64 [R1+0x600], R20 ;  /* 0x0006001401007387 */ /* 0x000fe80000100a00 */
[----:B------:R0:W-:Y:S04]  /*818d0*/  STL.64 [R1+0x608], R22 ;  /* 0x0006081601007387 */ /* 0x0001e80000100a00 */
[----:B0-----:R-:W3:Y:S01]  /*818e0*/  LDL.LU.64 R22, [R1+0x8868] ;  /* 0x0088680001167983 */ /* 0x001ee20000300a00 */
[----:B------:R-:W-:-:S03]  /*818f0*/  IMAD.MOV.U32 R5, RZ, RZ, R2 ;  /* 0x000000ffff057224 */ /* 0x000fc600078e0002 */
[----:B------:R-:W5:Y:S04]  /*81900*/  LDL.LU.64 R20, [R1+0x8860] ;  /* 0x0088600001147983 */ /* 0x000f680000300a00 */
[----:B--2---:R-:W-:Y:S04]  /*81910*/  STL.64 [R1+0x87b0], R6 ;  /* 0x0087b00601007387 */ /* 0x004fe80000100a00 */
        /* <DEDUP_REMOVED lines=9> */
[----:B0-----:R-:W5:Y:S04]  /*819b0*/  LDL.LU.64 R26, [R1+0x8858] ;  /* 0x00885800011a7983 */ /* 0x001f680000300a00 */
[----:B------:R-:W5:Y:S01]  /*819c0*/  LDL.LU.64 R24, [R1+0x8850] ;  /* 0x0088500001187983 */ /* 0x000f620000300a00 */
[----:B------:R-:W-:-:S02]  /*819d0*/  IMAD.MOV.U32 R2, RZ, RZ, R22 ;  /* 0x000000ffff027224 */ /* 0x000fc400078e0016 */
[----:B------:R-:W-:Y:S02]  /*819e0*/  IMAD.MOV.U32 R0, RZ, RZ, R23 ;  /* 0x000000ffff007224 */ /* 0x000fe400078e0017 */
[----:B-----5:R-:W-:Y:S01]  /*819f0*/  HMMA.16816.F32 R20, R12, R20, R24 ;  /* 0x000000140c14723c */ /* 0x020fe20000001818 */
[----:B------:R-:W3:Y:S04]  /*81a00*/  LDL.LU.64 R26, [R1+0x8848] ;  /* 0x00884800011a7983 */ /* 0x000ee80000300a00 */
[----:B------:R-:W3:-:S14]  /*81a10*/  LDL.LU.64 R24, [R1+0x8840] ;  /* 0x0088400001187983 */ /* 0x000edc0000300a00 */
[----:B------:R-:W-:Y:S04]  /*81a20*/  STL.64 [R1+0x630], R20 ;  /* 0x0006301401007387 */ /* 0x000fe80000100a00 */
[----:B------:R0:W-:Y:S04]  /*81a30*/  STL.64 [R1+0x638], R22 ;  /* 0x0006381601007387 */ /* 0x0001e80000100a00 */
[----:B0-----:R-:W3:Y:S02]  /*81a40*/  LDL.LU.64 R22, [R1+0x8838] ;  /* 0x0088380001167983 */ /* 0x001ee40000300a00 */
[----:B---3--:R-:W-:Y:S02]  /*81a50*/  HMMA.16816.F32 R20, R12, R22, R24 ;  /* 0x000000160c14723c */ /* 0x008fe40000001818 */
[----:B------:R-:W4:Y:S04]  /*81a60*/  LDL.LU.64 R26, [R1+0x8830] ;  /* 0x00883000011a7983 */ /* 0x000f280000300a00 */
[----:B------:R-:W4:-:S13]  /*81a70*/  LDL.LU.64 R24, [R1+0x8828] ;  /* 0x0088280001187983 */ /* 0x000f1a0000300a00 */
[----:B------:R-:W-:Y:S04]  /*81a80*/  STL.64 [R1+0x660], R20 ;  /* 0x0006601401007387 */ /* 0x000fe80000100a00 */
[----:B------:R0:W-:Y:S04]  /*81a90*/  STL.64 [R1+0x668], R22 ;  /* 0x0006681601007387 */ /* 0x0001e80000100a00 */
[----:B0-----:R-:W3:Y:S04]  /*81aa0*/  LDL.LU.64 R22, [R1+0x8820] ;  /* 0x0088200001167983 */ /* 0x001ee80000300a00 */
[----:B------:R-:W3:Y:S01]  /*81ab0*/  LDL.LU.64 R20, [R1+0x8818] ;  /* 0x0088180001147983 */ /* 0x000ee20000300a00 */
[----:B----4-:R-:W-:-:S15]  /*81ac0*/  HMMA.16816.F32 R24, R12, R28, R24 ;  /* 0x0000001c0c18723c */ /* 0x010fde0000001818 */
[----:B------:R-:W-:-:S04]  /*81ad0*/  NOP ;  /* 0x0000000000007918 */ /* 0x000fc80000000000 */
[----:B------:R-:W-:Y:S04]  /*81ae0*/  STL.64 [R1+0x680], R24 ;  /* 0x0006801801007387 */ /* 0x000fe80000100a00 */
[----:B------:R0:W-:Y:S04]  /*81af0*/  STL.64 [R1+0x688], R26 ;  /* 0x0006881a01007387 */ /* 0x0001e80000100a00 */
[----:B0-----:R-:W4:Y:S04]  /*81b00*/  LDL.LU.64 R26, [R1+0x8810] ;  /* 0x00881000011a7983 */ /* 0x001f280000300a00 */
[----:B------:R-:W3:Y:S04]  /*81b10*/  LDL.LU.64 R24, [R1+0x8808] ;  /* 0x0088080001187983 */ /* 0x000ee80000300a00 */
[----:B------:R-:W-:Y:S04]  /*81b20*/  STL [R1+0x8778], R28 ;  /* 0x0087781c01007387 */ /* 0x000fe80000100800 */
[----:B------:R-:W-:Y:S01]  /*81b30*/  STL [R1+0x8758], R29 ;  /* 0x0087581d01007387 */ /* 0x000fe20000100800 */
[C---:B----4-:R-:W-:Y:S08]  /*81b40*/  HMMA.16816.F32 R16, R12.reuse, R26, R16 ;  /* 0x0000001a0c10723c */ /* 0x050ff00000001810 */
[----:B---3--:R-:W-:Y:S11]  /*81b50*/  HMMA.16816.F32 R20, R12, R24, R20 ;  /* 0x000000180c14723c */ /* 0x008ff60000001814 */
        /* <DEDUP_REMOVED lines=8> */
[----:B------:R0:W-:Y:S04]  /*81be0*/  STL.64 [R1+0x8730], R26 ;  /* 0x0087301a01007387 */ /* 0x0001e80000100a00 */
[----:B0-----:R-:W3:Y:S04]  /*81bf0*/  LDL.64 R26, [R1+0x8] ;  /* 0x00000800011a7983 */ /* 0x001ee80000100a00 */
[----:B------:R0:W-:Y:S02]  /*81c00*/  STL.64 [R1+0x8728], R24 ;  /* 0x0087281801007387 */ /* 0x0001e40000100a00 */
[----:B0-----:R-:W-:-:S02]  /*81c10*/  IMAD.MOV.U32 R24, RZ, RZ, R2 ;  /* 0x000000ffff187224 */ /* 0x001fc400078e0002 */
[----:B------:R-:W-:Y:S01]  /*81c20*/  IMAD.MOV.U32 R25, RZ, RZ, R0 ;  /* 0x000000ffff197224 */ /* 0x000fe200078e0000 */
[----:B--2---:R-:W-:-:S15]  /*81c30*/  HMMA.16816.F32 R4, R12, R22, R4 ;  /* 0x000000160c04723c */ /* 0x004fde0000001804 */
[----:B------:R-:W-:-:S04]  /*81c40*/  NOP ;  /* 0x0000000000007918 */ /* 0x000fc80000000000 */
[----:B------:R-:W-:Y:S04]  /*81c50*/  STL.64 [R1+0x700], R4 ;  /* 0x0007000401007387 */ /* 0x000fe80000100a00 */
[----:B------:R5:W-:Y:S02]  /*81c60*/  STL.64 [R1+0x708], R6 ;  /* 0x0007080601007387 */ /* 0x000be40000100a00 */
[----:B-----5:R-:W-:-:S15]  /*81c70*/  HMMA.16816.F32 R4, R12, R20, R8 ;  /* 0x000000140c04723c */ /* 0x020fde0000001808 */
[----:B------:R-:W-:-:S04]  /*81c80*/  NOP ;  /* 0x0000000000007918 */ /* 0x000fc80000000000 */
[----:B------:R-:W-:Y:S04]  /*81c90*/  STL.64 [R1+0x710], R4 ;  /* 0x0007100401007387 */ /* 0x000fe80000100a00 */
[----:B------:R-:W-:Y:S04]  /*81ca0*/  STL.64 [R1+0x718], R6 ;  /* 0x0007180601007387 */ /* 0x000fe80000100a00 */
[----:B---3--:R-:W-:Y:S04]  /*81cb0*/  STL.64 [R1+0x8768], R26 ;  /* 0x0087681a01007387 */ /* 0x008fe80000100a00 */
[----:B------:R0:W-:Y:S04]  /*81cc0*/  STL.64 [R1+0x8760], R24 ;  /* 0x0087601801007387 */ /* 0x0001e80000100a00 */
[----:B0-----:R-:W2:Y:S04]  /*81cd0*/  LDL.LU R24, [R1+0xe60] ;  /* 0x000e600001187983 */ /* 0x001ea80000300800 */
[----:B--2---:R-:W-:Y:S04]  /*81ce0*/  STL [R1+0x877c], R24 ;  /* 0x00877c1801007387 */ /* 0x004fe80000100800 */
[----:B------:R-:W2:Y:S04]  /*81cf0*/  LDL.LU R25, [R1+0xe64] ;  /* 0x000e640001197983 */ /* 0x000ea80000300800 */
[----:B------:R-:W3:Y:S04]  /*81d00*/  LDL.LU R26, [R1+0xe68] ;  /* 0x000e6800011a7983 */ /* 0x000ee80000300800 */
[----:B------:R-:W3:Y:S04]  /*81d10*/  LDL.LU R27, [R1+0xe6c] ;  /* 0x000e6c00011b7983 */ /* 0x000ee80000300800 */
        /* <DEDUP_REMOVED lines=15> */
[----:B-----5:R0:W-:Y:S04]  /*81e10*/  STL.64 [R1+0x87b8], R4 ;  /* 0x0087b80401007387 */ /* 0x0201e80000100a00 */
[----:B0-----:R-:W5:Y:S04]  /*81e20*/  LDL.LU R4, [R1+0xe30] ;  /* 0x000e300001047983 */ /* 0x001f680000300800 */
[----:B------:R-:W5:Y:S04]  /*81e30*/  LDL.LU R5, [R1+0xe34] ;  /* 0x000e340001057983 */ /* 0x000f680000300800 */
[----:B------:R-:W5:Y:S04]  /*81e40*/  LDL.LU R6, [R1+0xe38] ;  /* 0x000e380001067983 */ /* 0x000f680000300800 */
[----:B------:R-:W5:Y:S04]  /*81e50*/  LDL.LU R7, [R1+0xe3c] ;  /* 0x000e3c0001077983 */ /* 0x000f680000300800 */
        /* <DEDUP_REMOVED lines=33> */
[----:B0-----:R-:W5:Y:S04]  /*82070*/  LDL.LU.64 R10, [R1+0x87d0] ;  /* 0x0087d000010a7983 */ /* 0x001f680000300a00 */
[----:B------:R-:W4:Y:S04]  /*82080*/  LDL.LU.64 R8, [R1+0x87c8] ;  /* 0x0087c80001087983 */ /* 0x000f280000300a00 */
        /* <DEDUP_REMOVED lines=568> */
[----:B------:R0:W-:Y:S04]  /*84410*/  STL [R1+0x84b4], R28 ;  /* 0x0084b41c01007387 */ /* 0x0001e80000100800 */
[----:B0-----:R-:W2:Y:S04]  /*84420*/  LDL.LU R28, [R1+0x1cd4] ;  /* 0x001cd400011c7983 */ /* 0x001ea80000300800 */
[----:B------:R0:W-:Y:S04]  /*84430*/  STL [R1+0x84b0], R29 ;  /* 0x0084b01d01007387 */ /* 0x0001e80000100800 */
[----:B0-----:R-:W2:Y:S04]  /*84440*/  LDL.LU R29, [R1+0x1cdc] ;  /* 0x001cdc00011d7983 */ /* 0x001ea80000300800 */
        /* <DEDUP_REMOVED lines=79> */
[----:B------:R-:W-:Y:S04]  /*84940*/  STL.64 [R1+0x83d0], R6 ;  /* 0x0083d00601007387 */ /* 0x000fe80000100a00 */
[----:B------:R0:W-:Y:S02]  /*84950*/  STL.64 [R1+0x83c8], R4 ;  /* 0x0083c80401007387 */ /* 0x0001e40000100a00 */
[----:B0-----:R-:W-:-:S10]  /*84960*/  IMAD R4, R21, 0x100, R20 ;  /* 0x0000010015047824 */ /* 0x001fd400078e0214 */
[----:B------:R0:W-:Y:S04]  /*84970*/  STL.64 [R1+0xf70], R8 ;  /* 0x000f700801007387 */ /* 0x0001e80000100a00 */
[----:B------:R-:W-:Y:S04]  /*84980*/  STL.64 [R1+0xf78], R10 ;  /* 0x000f780a01007387 */ /* 0x000fe80000100a00 */
[----:B------:R2:W-:Y:S01]  /*84990*/  STL [R1+0x5b0], R4 ;  /* 0x0005b00401007387 */ /* 0x0005e20000100800 */
[----:B-----5:R-:W-:-:S03]  /*849a0*/  IMAD R0, R0, 0x100, R19 ;  /* 0x0000010000007824 */ /* 0x020fc600078e0213 */
[----:B0-----:R-:W3:Y:S01]  /*849b0*/  LDL.LU R8, [R1+0x1320] ;  /* 0x0013200001087983 */ /* 0x001ee20000300800 */
[----:B------:R-:W-:Y:S02]  /*849c0*/  IMAD R28, R28, 0x100, R22 ;  /* 0x000001001c1c7824 */ /* 0x000fe400078e0216 */
[----:B------:R-:W-:Y:S01]  /*849d0*/  IMAD R29, R29, 0x100, R23 ;  /* 0x000001001d1d7824 */ /* 0x000fe200078e0217 */
[----:B--2---:R-:W-:-:S15]  /*849e0*/  HMMA.16816.F32 R4, R12, R2, R24 ;  /* 0x000000020c04723c */ /* 0x004fde0000001818 */
[----:B------:R-:W-:-:S04]  /*849f0*/  NOP ;  /* 0x0000000000007918 */ /* 0x000fc80000000000 */
[----:B------:R-:W-:Y:S04]  /*84a00*/  STL.64 [R1+0xf60], R4 ;  /* 0x000f600401007387 */ /* 0x000fe80000100a00 */
[----:B------:R-:W-:Y:S04]  /*84a10*/  STL.64 [R1+0xf68], R6 ;  /* 0x000f680601007387 */ /* 0x000fe80000100a00 */
        /* <DEDUP_REMOVED lines=15> */
[----:B--2---:R0:W-:Y:S04]  /*84b10*/  STL.64 [R1+0x8450], R26 ;  /* 0x0084501a01007387 */ /* 0x0041e80000100a00 */
[----:B0-----:R-:W2:Y:S04]  /*84b20*/  LDL.LU R26, [R1] ;  /* 0x00000000011a7983 */ /* 0x001ea80000300800 */
[----:B------:R-:W2:Y:S04]  /*84b30*/  LDL.LU R27, [R1+0x4] ;  /* 0x00000400011b7983 */ /* 0x000ea80000300800 */
[----:B------:R-:W-:Y:S04]  /*84b40*/  STL.64 [R1+0x8448], R24 ;  /* 0x0084481801007387 */ /* 0x000fe80000100a00 */
[----:B--2---:R-:W-:Y:S04]  /*84b50*/  STL.64 [R1+0x8468], R26 ;  /* 0x0084681a01007387 */ /* 0x004fe80000100a00 */
[----:B------:R-:W-:Y:S04]  /*84b60*/  STL.64 [R1+0x8430], R22 ;  /* 0x0084301601007387 */ /* 0x000fe80000100a00 */
[----:B------:R0:W-:Y:S04]  /*84b70*/  STL.64 [R1+0x8428], R20 ;  /* 0x0084281401007387 */ /* 0x0001e80000100a00 */
[----:B0-----:R-:W2:Y:S04]  /*84b80*/  LDL.LU R20, [R1+0x1370] ;  /* 0x0013700001147983 */ /* 0x001ea80000300800 */
[----:B------:R-:W2:Y:S04]  /*84b90*/  LDL.LU R21, [R1+0x1374] ;  /* 0x0013740001157983 */ /* 0x000ea80000300800 */
[----:B------:R-:W2:Y:S04]  /*84ba0*/  LDL.LU R22, [R1+0x1378] ;  /* 0x0013780001167983 */ /* 0x000ea80000300800 */
[----:B------:R-:W2:Y:S04]  /*84bb0*/  LDL.LU R23, [R1+0x137c] ;  /* 0x00137c0001177983 */ /* 0x000ea80000300800 */
[----:B------:R-:W2:Y:S04]  /*84bc0*/  LDL.LU R24, [R1+0x8] ;  /* 0x0000080001187983 */ /* 0x000ea80000300800 */
[----:B------:R-:W2:Y:S04]  /*84bd0*/  LDL.LU R25, [R1+0xc] ;  /* 0x00000c0001197983 */ /* 0x000ea80000300800 */
        /* <DEDUP_REMOVED lines=9> */
[----:B------:R-:W3:Y:S04]  /*84c70*/  LDL.LU R24, [R1+0x18] ;  /* 0x0000180001187983 */ /* 0x000ee80000300800 */
[----:B------:R-:W3:Y:S04]  /*84c80*/  LDL.LU R25, [R1+0x1c] ;  /* 0x00001c0001197983 */ /* 0x000ee80000300800 */
[----:B--2---:R-:W-:Y:S04]  /*84c90*/  STL.64 [R1+0x8498], R26 ;  /* 0x0084981a01007387 */ /* 0x004fe80000100a00 */
[----:B------:R-:W-:Y:S04]  /*84ca0*/  STL.64 [R1+0x8478], R22 ;  /* 0x0084781601007387 */ /* 0x000fe80000100a00 */
[----:B------:R0:W-:Y:S04]  /*84cb0*/  STL.64 [R1+0x8470], R20 ;  /* 0x0084701401007387 */ /* 0x0001e80000100a00 */
[----:B0-----:R-:W2:Y:S04]  /*84cc0*/  LDL.LU R20, [R1+0x13a0] ;  /* 0x0013a00001147983 */ /* 0x001ea80000300800 */
[----:B------:R-:W2:Y:S04]  /*84cd0*/  LDL.LU R21, [R1+0x13a4] ;  /* 0x0013a40001157983 */ /* 0x000ea80000300800 */
[----:B------:R-:W2:Y:S04]  /*84ce0*/  LDL.LU R22, [R1+0x13a8] ;  /* 0x0013a80001167983 */ /* 0x000ea80000300800 */
[----:B------:R-:W2:Y:S04]  /*84cf0*/  LDL.LU R23, [R1+0x13ac] ;  /* 0x0013ac0001177983 */ /* 0x000ea80000300800 */
[----:B------:R-:W3:Y:S04]  /*84d00*/  LDL.LU R15, [R1+0x5b0] ;  /* 0x0005b000010f7983 */ /* 0x000ee80000300800 */
[----:B--2---:R-:W-:Y:S04]  /*84d10*/  STL.64 [R1+0x8490], R22 ;  /* 0x0084901601007387 */ /* 0x004fe80000100a00 */
[----:B------:R0:W-:Y:S04]  /*84d20*/  STL.64 [R1+0x8488], R20 ;  /* 0x0084881401007387 */ /* 0x0001e80000100a00 */
[----:B0-----:R-:W2:Y:S04]  /*84d30*/  LDL.LU R20, [R1+0x13b0] ;  /* 0x0013b00001147983 */ /* 0x001ea80000300800 */
[----:B------:R-:W2:Y:S04]  /*84d40*/  LDL.LU R21, [R1+0x13b4] ;  /* 0x0013b40001157983 */ /* 0x000ea80000300800 */
[----:B------:R-:W2:Y:S04]  /*84d50*/  LDL.LU R22, [R1+0x13b8] ;  /* 0x0013b80001167983 */ /* 0x000ea80000300800 */
[----:B------:R-:W2:Y:S01]  /*84d60*/  LDL.LU R23, [R1+0x13bc] ;  /* 0x0013bc0001177983 */ /* 0x000ea20000300800 */
[----:B---3--:R-:W-:-:S02]  /*84d70*/  F2FP.F16.E5M2.UNPACK_B R13, R15 ;  /* 0x0000000fff0d723e */ /* 0x008fc400020004ff */
[----:B------:R-:W-:Y:S01]  /*84d80*/  F2FP.F16.E5M2.UNPACK_B R12, R0 ;  /* 0x00000000ff0c723e */ /* 0x000fe200020004ff */
[----:B--2---:R-:W-:Y:S04]  /*84d90*/  STL.64 [R1+0x84a8], R22 ;  /* 0x0084a81601007387 */ /* 0x004fe80000100a00 */
[----:B------:R0:W-:Y:S04]  /*84da0*/  STL.64 [R1+0x84a0], R20 ;  /* 0x0084a01401007387 */ /* 0x0001e80000100a00 */
[----:B0-----:R-:W2:Y:S04]  /*84db0*/  LDL.LU R20, [R1+0x13c0] ;  /* 0x0013c00001147983 */ /* 0x001ea80000300800 */
[----:B------:R-:W2:Y:S04]  /*84dc0*/  LDL.LU R21, [R1+0x13c4] ;  /* 0x0013c40001157983 */ /* 0x000ea80000300800 */
[----:B------:R-:W2:Y:S04]  /*84dd0*/  LDL.LU R22, [R1+0x13c8] ;  /* 0x0013c80001167983 */ /* 0x000ea80000300800 */
[----:B------:R-:W2:Y:S01]  /*84de0*/  LDL.LU R23, [R1+0x13cc] ;  /* 0x0013cc0001177983 */ /* 0x000ea20000300800 */
[----:B------:R-:W-:-:S02]  /*84df0*/  F2FP.F16.E5M2.UNPACK_B R14, R28 ;  /* 0x0000001cff0e723e */ /* 0x000fc400020004ff */
[----:B------:R-:W-:Y:S01]  /*84e00*/  F2FP.F16.E5M2.UNPACK_B R15, R29 ;  /* 0x0000001dff0f723e */ /* 0x000fe200020004ff */
[----:B-----5:R-:W-:Y:S04]  /*84e10*/  STL.64 [R1+0x8410], R18 ;  /* 0x0084101201007387 */ /* 0x020fe80000100a00 */
[----:B----4-:R0:W-:Y:S04]  /*84e20*/  STL.64 [R1+0x8408], R16 ;  /* 0x0084081001007387 */ /* 0x0101e80000100a00 */
[----:B0-----:R-:W3:Y:S04]  /*84e30*/  LDL.LU R16, [R1+0x1350] ;  /* 0x0013500001107983 */ /* 0x001ee80000300800 */
[----:B------:R-:W3:Y:S04]  /*84e40*/  LDL.LU R17, [R1+0x1354] ;  /* 0x0013540001117983 */ /* 0x000ee80000300800 */
[----:B------:R-:W3:Y:S04]  /*84e50*/  LDL.LU R18, [R1+0x1358] ;  /* 0x0013580001127983 */ /* 0x000ee80000300800 */
[----:B------:R-:W3:Y:S04]  /*84e60*/  LDL.LU R19, [R1+0x135c] ;  /* 0x00135c0001137983 */ /* 0x000ee80000300800 */
[----:B------:R-:W-:Y:S04]  /*84e70*/  STL.64 [R1+0x83f0], R10 ;  /* 0x0083f00a01007387 */ /* 0x000fe80000100a00 */
[----:B------:R0:W-:Y:S04]  /*84e80*/  STL.64 [R1+0x83e8], R8 ;  /* 0x0083e80801007387 */ /* 0x0001e80000100a00 */
[----:B0-----:R-:W4:Y:S04]  /*84e90*/  LDL.LU R8, [R1+0x1330] ;  /* 0x0013300001087983 */ /* 0x001f280000300800 */
[----:B------:R-:W4:Y:S04]  /*84ea0*/  LDL.LU R9, [R1+0x1334] ;  /* 0x0013340001097983 */ /* 0x000f280000300800 */
[----:B------:R-:W4:Y:S04]  /*84eb0*/  LDL.LU R10, [R1+0x1338] ;  /* 0x00133800010a7983 */ /* 0x000f280000300800 */
[----:B------:R-:W4:Y:S04]  /*84ec0*/  LDL.LU R11, [R1+0x133c] ;  /* 0x00133c00010b7983 */ /* 0x000f280000300800 */
[----:B------:R-:W5:Y:S04]  /*84ed0*/  LDL.LU R4, [R1+0x1310] ;  /* 0x0013100001047983 */ /* 0x000f680000300800 */
[----:B------:R-:W5:Y:S04]  /*84ee0*/  LDL.LU R5, [R1+0x1314] ;  /* 0x0013140001057983 */ /* 0x000f680000300800 */
[----:B------:R-:W5:Y:S04]  /*84ef0*/  LDL.LU R6, [R1+0x1318] ;  /* 0x0013180001067983 */ /* 0x000f680000300800 */
[----:B------:R-:W5:Y:S04]  /*84f00*/  LDL.LU R7, [R1+0x131c] ;  /* 0x00131c0001077983 */ /* 0x000f680000300800 */
[----:B------:R0:W-:Y:S04]  /*84f10*/  STL [R1+0x83c0], R3 ;  /* 0x0083c00301007387 */ /* 0x0001e80000100800 */
[----:B0-----:R-:W3:Y:S04]  /*84f20*/  LDL.LU R3, [R1+0x1cec] ;  /* 0x001cec0001037983 */ /* 0x001ee80000300800 */
[----:B------:R-:W3:Y:S04]  /*84f30*/  LDL.LU R0, [R1+0x1ce4] ;  /* 0x001ce40001007983 */ /* 0x000ee80000300800 */
[----:B------:R-:W3:Y:S04]  /*84f40*/  LDL.LU R28, [R1+0x84b4] ;  /* 0x0084b400011c7983 */ /* 0x000ee80000300800 */
[----:B------:R-:W3:Y:S01]  /*84f50*/  LDL.LU R29, [R1+0x84b0] ;  /* 0x0084b000011d7983 */ /* 0x000ee20000300800 */
[----:B--2---:R-:W-:Y:S03]  /*84f60*/  HMMA.16816.F32 R24, R12, R24, R20 ;  /* 0x000000180c18723c */ /* 0x004fe60000001814 */
[----:B------:R-:W2:Y:S04]  /*84f70*/  LDL.LU.64 R22, [R1+0x84a8] ;  /* 0x0084a80001167983 */ /* 0x000ea80000300a00 */
[----:B------:R-:W2:-:S12]  /*84f80*/  LDL.LU.64 R20, [R1+0x84a0] ;  /* 0x0084a00001147983 */ /* 0x000e980000300a00 */
        /* <DEDUP_REMOVED lines=28> */
[----:B------:R-:W3:Y:S04]  /*85150*/  LDL.LU R28, [R1+0x1ce8] ;  /* 0x001ce800011c7983 */ /* 0x000ee80000300800 */
[----:B------:R-:W3:Y:S01]  /*85160*/  LDL.LU R29, [R1+0x1cf0] ;  /* 0x001cf000011d7983 */ /* 0x000ee20000300800 */
[----:B--2---:R-:W-:-:S15]  /*85170*/  HMMA.16816.F32 R20, R12, R26, R20 ;  /* 0x0000001a0c14723c */ /* 0x004fde0000001814 */
[----:B------:R-:W-:-:S04]  /*85180*/  NOP ;  /* 0x0000000000007918 */ /* 0x000fc80000000000 */
[----:B------:R-:W-:Y:S04]  /*85190*/  STL.64 [R1+0x1030], R20 ;  /* 0x0010301401007387 */ /* 0x000fe80000100a00 */
[----:B------:R0:W-:Y:S04]  /*851a0*/  STL.64 [R1+0x1038], R22 ;  /* 0x0010381601007387 */ /* 0x0001e80000100a00 */
[----:B0-----:R-:W3:Y:S04]  /*851b0*/  LDL.LU.64 R22, [R1+0x8430] ;  /* 0x0084300001167983 */ /* 0x001ee80000300a00 */
[----:B------:R-:W3:Y:S02]  /*851c0*/  LDL.LU.64 R20, [R1+0x8428] ;  /* 0x0084280001147983 */ /* 0x000ee40000300a00 */
[----:B---3--:R-:W-:Y:S02]  /*851d0*/  HMMA.16816.F32 R24, R12, R24, R20 ;  /* 0x000000180c18723c */ /* 0x008fe40000001814 */
[----:B------:R-:W2:Y:S04]  /*851e0*/  LDL.LU.64 R22, [R1+0x8420] ;  /* 0x0084200001167983 */ /* 0x000ea80000300a00 */
[----:B------:R-:W3:-:S13]  /*851f0*/  LDL.LU.64 R20, [R1+0x8418] ;  /* 0x0084180001147983 */ /* 0x000eda0000300a00 */
[----:B------:R0:W-:Y:S04]  /*85200*/  STL.64 [R1+0x1020], R24 ;  /* 0x0010201801007387 */ /* 0x0001e80000100a00 */
[----:B------:R1:W-:Y:S04]  /*85210*/  STL.64 [R1+0x1028], R26 ;  /* 0x0010281a01007387 */ /* 0x0003e80000100a00 */
[----:B0-----:R-:W3:Y:S04]  /*85220*/  LDL.LU R24, [R1+0x12e0] ;  /* 0x0012e00001187983 */ /* 0x001ee80000300800 */
[----:B------:R-:W3:Y:S04]  /*85230*/  LDL.LU R25, [R1+0x12e4] ;  /* 0x0012e40001197983 */ /* 0x000ee80000300800 */
[----:B-1----:R-:W3:Y:S04]  /*85240*/  LDL.LU R26, [R1+0x12e8] ;  /* 0x0012e800011a7983 */ /* 0x002ee80000300800 */
        /* <DEDUP_REMOVED lines=8> */
[----:B------:R-:W4:Y:S04]  /*852d0*/  LDL.LU.64 R18, [R1+0x8400] ;  /* 0x0084000001127983 */ /* 0x000f280000300a00 */
[----:B------:R-:W2:-:S13]  /*852e0*/  LDL.LU.64 R16, [R1+0x83f8] ;  /* 0x0083f80001107983 */ /* 0x000e9a0000300a00 */
[----:B------:R0:W-:Y:S04]  /*852f0*/  STL.64 [R1+0x1000], R20 ;  /* 0x0010001401007387 */ /* 0x0001e80000100a00 */
[----:B------:R1:W-:Y:S04]  /*85300*/  STL.64 [R1+0x1008], R22 ;  /* 0x0010081601007387 */ /* 0x0003e80000100a00 */
[----:B0-----:R-:W3:Y:S04]  /*85310*/  LDL.LU R20, [R1+0x12f0] ;  /* 0x0012f00001147983 */ /* 0x001ee80000300800 */
[----:B------:R-:W3:Y:S04]  /*85320*/  LDL.LU R21, [R1+0x12f4] ;  /* 0x0012f40001157983 */ /* 0x000ee80000300800 */
[----:B-1----:R-:W3:Y:S04]  /*85330*/  LDL.LU R22, [R1+0x12f8] ;  /* 0x0012f80001167983 */ /* 0x002ee80000300800 */
[----:B------:R-:W3:Y:S01]  /*85340*/  LDL.LU R23, [R1+0x12fc] ;  /* 0x0012fc0001177983 */ /* 0x000ee20000300800 */
[----:B----4-:R-:W-:-:S15]  /*85350*/  HMMA.16816.F32 R8, R12, R18, R8 ;  /* 0x000000120c08723c */ /* 0x010fde0000001808 */
[----:B------:R-:W-:-:S04]  /*85360*/  NOP ;  /* 0x0000000000007918 */ /* 0x000fc80000000000 */
[----:B------:R-:W-:Y:S04]  /*85370*/  STL.64 [R1+0xff0], R8 ;  /* 0x000ff00801007387 */ /* 0x000fe80000100a00 */
[----:B------:R0:W-:Y:S04]  /*85380*/  STL.64 [R1+0xff8], R10 ;  /* 0x000ff80a01007387 */ /* 0x0001e80000100a00 */
[----:B0-----:R-:W2:Y:S04]  /*85390*/  LDL.LU.64 R10, [R1+0x83f0] ;  /* 0x0083f000010a7983 */ /* 0x001ea80000300a00 */
[----:B------:R-:W2:Y:S02]  /*853a0*/  LDL.LU.64 R8, [R1+0x83e8] ;  /* 0x0083e80001087983 */ /* 0x000ea40000300a00 */
[----:B--2---:R-:W-:Y:S02]  /*853b0*/  HMMA.16816.F32 R16, R12, R16, R8 ;  /* 0x000000100c10723c */ /* 0x004fe40000001808 */
[----:B------:R-:W5:Y:S04]  /*853c0*/  LDL.LU.64 R10, [R1+0x83e0] ;  /* 0x0083e000010a7983 */ /* 0x000f680000300a00 */
[----:B------:R-:W2:-:S13]  /*853d0*/  LDL.LU.64 R8, [R1+0x83d8] ;  /* 0x0083d80001087983 */ /* 0x000e9a0000300a00 */
[----:B------:R0:W-:Y:S04]  /*853e0*/  STL.64 [R1+0xfe0], R16 ;  /* 0x000fe01001007387 */ /* 0x0001e80000100a00 */
[----:B------:R1:W-:Y:S04]  /*853f0*/  STL.64 [R1+0xfe8], R18 ;  /* 0x000fe81201007387 */ /* 0x0003e80000100a00 */
[----:B0-----:R-:W2:Y:S04]  /*85400*/  LDL.LU R16, [R1+0x1300] ;  /* 0x0013000001107983 */ /* 0x001ea80000300800 */
[----:B------:R-:W2:Y:S04]  /*85410*/  LDL.LU R17, [R1+0x1304] ;  /* 0x0013040001117983 */ /* 0x000ea80000300800 */
[----:B-1----:R-:W2:Y:S04]  /*85420*/  LDL.LU R18, [R1+0x1308] ;  /* 0x0013080001127983 */ /* 0x002ea80000300800 */
[----:B------:R-:W2:Y:S01]  /*85430*/  LDL.LU R19, [R1+0x130c] ;  /* 0x00130c0001137983 */ /* 0x000ea20000300800 */
[----:B-----5:R-:W-:-:S15]  /*85440*/  HMMA.16816.F32 R4, R12, R10, R4 ;  /* 0x0000000a0c04723c */ /* 0x020fde0000001804 */
[----:B------:R-:W-:-:S04]  /*85450*/  NOP ;  /* 0x0000000000007918 */ /* 0x000fc80000000000 */
[----:B------:R-:W-:Y:S04]  /*85460*/  STL.64 [R1+0xfd0], R4 ;  /* 0x000fd00401007387 */ /* 0x000fe80000100a00 */
[----:B------:R0:W-:Y:S04]  /*85470*/  STL.64 [R1+0xfd8], R6 ;  /* 0x000fd80601007387 */ /* 0x0001e80000100a00 */
[----:B0-----:R-:W3:Y:S04]  /*85480*/  LDL.LU.64 R6, [R1+0x83d0] ;  /* 0x0083d00001067983 */ /* 0x001ee80000300a00 */
[----:B------:R-:W4:Y:S01]  /*85490*/  LDL.LU.64 R4, [R1+0x83c8] ;  /* 0x0083c80001047983 */ /* 0x000f220000300a00 */
[----:B--2---:R-:W-:-:S15]  /*854a0*/  HMMA.16816.F32 R8, R12, R8, R16 ;  /* 0x000000080c08723c */ /* 0x004fde0000001810 */
[----:B------:R-:W-:-:S04]  /*854b0*/  NOP ;  /* 0x0000000000007918 */ /* 0x000fc80000000000 */
[----:B------:R-:W-:Y:S04]  /*854c0*/  STL.64 [R1+0xfc0], R8 ;  /* 0x000fc00801007387 */ /* 0x000fe80000100a00 */
[----:B------:R4:W-:Y:S01]  /*854d0*/  STL.64 [R1+0xfc8], R10 ;  /* 0x000fc80a01007387 */ /* 0x0009e20000100a00 */
[C---:B---3--:R-:W-:Y:S08]  /*854e0*/  HMMA.16816.F32 R16, R12.reuse, R6, R20 ;  /* 0x000000060c10723c */ /* 0x048ff00000001814 */
[----:B----4-:R-:W-:Y:S11]  /*854f0*/  HMMA.16816.F32 R8, R12, R4, R24 ;  /* 0x000000040c08723c */ /* 0x010ff60000001818 */
[----:B------:R-:W-:Y:S04]  /*85500*/  STL.64 [R1+0xfb0], R16 ;  /* 0x000fb01001007387 */ /* 0x000fe80000100a00 */
[----:B------:R-:W-:Y:S04]  /*85510*/  STL.64 [R1+0xfb8], R18 ;  /* 0x000fb81201007387 */ /* 0x000fe80000100a00 */
[----:B------:R0:W-:Y:S04]  /*85520*/  STL.64 [R1+0xfa0], R8 ;  /* 0x000fa00801007387 */ /* 0x0001e80000100a00 */
[----:B------:R1:W-:Y:S04]  /*85530*/  STL.64 [R1+0xfa8], R10 ;  /* 0x000fa80a01007387 */ /* 0x0003e80000100a00 */
[----:B0-----:R-:W2:Y:S04]  /*85540*/  LDL.LU R8, [R1+0x1410] ;  /* 0x0014100001087983 */ /* 0x001ea80000300800 */
[----:B------:R-:W2:Y:S04]  /*85550*/  LDL.LU R9, [R1+0x1414] ;  /* 0x0014140001097983 */ /* 0x000ea80000300800 */
[----:B-1----:R-:W3:Y:S04]  /*85560*/  LDL.LU R10, [R1+0x1418] ;  /* 0x00141800010a7983 */ /* 0x002ee80000300800 */
[----:B------:R-:W3:Y:S04]  /*85570*/  LDL.LU R11, [R1+0x141c] ;  /* 0x00141c00010b7983 */ /* 0x000ee80000300800 */
[----:B---3--:R-:W-:Y:S04]  /*85580*/  STL.64 [R1+0x8390], R10 ;  /* 0x0083900a01007387 */ /* 0x008fe80000100a00 */
[----:B--2---:R0:W-:Y:S04]  /*85590*/  STL.64 [R1+0x8388], R8 ;  /* 0x0083880801007387 */ /* 0x0041e80000100a00 */
[----:B0-----:R-:W2:Y:S04]  /*855a0*/  LDL.LU R8, [R1+0x13f0] ;  /* 0x0013f00001087983 */ /* 0x001ea80000300800 */
[----:B------:R-:W2:Y:S01]  /*855b0*/  LDL.LU R9, [R1+0x13f4] ;  /* 0x0013f40001097983 */ /* 0x000ea20000300800 */
[----:B------:R-:W-:-:S03]  /*855c0*/  IMAD R4, R3, 0x100, R29 ;  /* 0x0000010003047824 */ /* 0x000fc600078e021d */
[----:B--2---:R0:W-:Y:S04]  /*855d0*/  STL.64 [R1+0x8398], R8 ;  /* 0x0083980801007387 */ /* 0x0041e80000100a00 */
[----:B------:R-:W2:Y:S04]  /*855e0*/  LDL.LU R10, [R1+0x13f8] ;  /* 0x0013f800010a7983 */ /* 0x000ea80000300800 */
[----:B------:R-:W2:Y:S04]  /*855f0*/  LDL.LU R11, [R1+0x13fc] ;  /* 0x0013fc00010b7983 */ /* 0x000ea80000300800 */
[----:B------:R-:W3:Y:S04]  /*85600*/  LDL.LU R5, [R1+0x1cf8] ;  /* 0x001cf80001057983 */ /* 0x000ee80000300800 */
[----:B------:R-:W3:Y:S04]  /*85610*/  LDL.LU R27, [R1+0x1cf4] ;  /* 0x001cf400011b7983 */ /* 0x000ee80000300800 */
[----:B------:R-:W4:Y:S04]  /*85620*/  LDL.LU R3, [R1+0x1d00] ;  /* 0x001d000001037983 */ /* 0x000f280000300800 */
[----:B------:R-:W4:Y:S04]  /*85630*/  LDL.LU R6, [R1+0x1cfc] ;  /* 0x001cfc0001067983 */ /* 0x000f280000300800 */
[----:B0-----:R-:W5:Y:S04]  /*85640*/  LDL R8, [R1+0x1588] ;  /* 0x0015880001087983 */ /* 0x001f680000100800 */
[----:B------:R-:W5:Y:S04]  /*85650*/  LDL R9, [R1+0x158c] ;  /* 0x00158c0001097983 */ /* 0x000f680000100800 */
[----:B--2---:R-:W-:Y:S04]  /*85660*/  STL.64 [R1+0x83b8], R10 ;  /* 0x0083b80a01007387 */ /* 0x004fe80000100a00 */
[----:B-----5:R0:W-:Y:S04]  /*85670*/  STL.64 [R1+0x83b0], R8 ;  /* 0x0083b00801007387 */ /* 0x0201e80000100a00 */
[----:B0-----:R-:W2:Y:S04]  /*85680*/  LDL.LU R8, [R1+0x12a0] ;  /* 0x0012a00001087983 */ /* 0x001ea80000300800 */
[----:B------:R-:W2:Y:S04]  /*85690*/  LDL.LU R9, [R1+0x12a4] ;  /* 0x0012a40001097983 */ /* 0x000ea80000300800 */
[----:B------:R-:W2:Y:S04]  /*856a0*/  LDL.LU R10, [R1+0x12a8] ;  /* 0x0012a800010a7983 */ /* 0x000ea80000300800 */
[----:B------:R-:W2:Y:S04]  /*856b0*/  LDL.LU R11, [R1+0x12ac] ;  /* 0x0012ac00010b7983 */ /* 0x000ea80000300800 */
[----:B------:R-:W5:Y:S04]  /*856c0*/  LDL R7, [R1+0x15ac] ;  /* 0x0015ac0001077983 */ /* 0x000f680000100800 */
[----:B------:R-:W2:Y:S04]  /*856d0*/  LDL R24, [R1+0x15b8] ;  /* 0x0015b80001187983 */ /* 0x000ea80000100800 */
[----:B------:R-:W2:Y:S04]  /*856e0*/  LDL.LU R16, [R1+0x1430] ;  /* 0x0014300001107983 */ /* 0x000ea80000300800 */
[----:B------:R-:W2:Y:S04]  /*856f0*/  LDL.LU R17, [R1+0x1434] ;  /* 0x0014340001117983 */ /* 0x000ea80000300800 */
[----:B------:R-:W2:Y:S04]  /*85700*/  LDL.LU R18, [R1+0x1438] ;  /* 0x0014380001127983 */ /* 0x000ea80000300800 */
[----:B------:R-:W2:Y:S01]  /*85710*/  LDL.LU R19, [R1+0x143c] ;  /* 0x00143c0001137983 */ /* 0x000ea20000300800 */
[----:B------:R-:W-:-:S02]  /*85720*/  IMAD R0, R0, 0x100, R28 ;  /* 0x0000010000007824 */ /* 0x000fc400078e021c */
[----:B---3--:R-:W-:Y:S02]  /*85730*/  IMAD R5, R27, 0x100, R5 ;  /* 0x000001001b057824 */ /* 0x008fe400078e0205 */
[----:B----4-:R-:W-:Y:S01]  /*85740*/  IMAD R6, R6, 0x100, R3 ;  /* 0x0000010006067824 */ /* 0x010fe200078e0203 */
[----:B--2---:R-:W-:Y:S04]  /*85750*/  STL.64 [R1+0x83a8], R18 ;  /* 0x0083a81201007387 */ /* 0x004fe80000100a00 */
[----:B------:R0:W-:Y:S04]  /*85760*/  STL.64 [R1+0x83a0], R16 ;  /* 0x0083a01001007387 */ /* 0x0001e80000100a00 */
[----:B0-----:R-:W2:Y:S04]  /*85770*/  LDL.LU R16, [R1+0x13e0] ;  /* 0x0013e00001107983 */ /* 0x001ea80000300800 */
[----:B------:R-:W2:Y:S04]  /*85780*/  LDL.LU R17, [R1+0x13e4] ;  /* 0x0013e40001117983 */ /* 0x000ea80000300800 */
[----:B------:R-:W2:Y:S04]  /*85790*/  LDL.LU R18, [R1+0x13e8] ;  /* 0x0013e80001127983 */ /* 0x000ea80000300800 */
[----:B------:R-:W2:Y:S04]  /*857a0*/  LDL.LU R19, [R1+0x13ec] ;  /* 0x0013ec0001137983 */ /* 0x000ea80000300800 */
[----:B------:R-:W3:Y:S04]  /*857b0*/  LDL R25, [R1+0x15bc] ;  /* 0x0015bc0001197983 */ /* 0x000ee80000100800 */
[----:B------:R-:W4:Y:S04]  /*857c0*/  LDL R28, [R1+0x15c8] ;  /* 0x0015c800011c7983 */ /* 0x000f280000100800 */
[----:B------:R-:W2:Y:S04]  /*857d0*/  LDL R29, [R1+0x15cc] ;  /* 0x0015cc00011d7983 */ /* 0x000ea80000100800 */
[----:B------:R-:W2:Y:S04]  /*857e0*/  LDL R26, [R1+0x15d8] ;  /* 0x0015d800011a7983 */ /* 0x000ea80000100800 */
[----:B------:R-:W2:Y:S04]  /*857f0*/  LDL.LU R20, [R1+0x1450] ;  /* 0x0014500001147983 */ /* 0x000ea80000300800 */
[----:B------:R-:W2:Y:S04]  /*85800*/  LDL.LU R21, [R1+0x1454] ;  /* 0x0014540001157983 */ /* 0x000ea80000300800 */
[----:B------:R-:W2:Y:S04]  /*85810*/  LDL.LU R22, [R1+0x1458] ;  /* 0x0014580001167983 */ /* 0x000ea80000300800 */
[----:B------:R-:W2:Y:S04]  /*85820*/  LDL.LU R23, [R1+0x145c] ;  /* 0x00145c0001177983 */ /* 0x000ea80000300800 */
[----:B------:R-:W2:Y:S04]  /*85830*/  LDL R27, [R1+0x15dc] ;  /* 0x0015dc00011b7983 */ /* 0x000ea80000100800 */
[----:B------:R-:W2:Y:S02]  /*85840*/  LDL.LU R3, [R1+0x83c0] ;  /* 0x0083c00001037983 */ /* 0x000ea40000300800 */
[----:B--2---:R-:W-:Y:S02]  /*85850*/  HMMA.16816.F32 R12, R12, R2, R8 ;  /* 0x000000020c0c723c */ /* 0x004fe40000001808 */
[----:B------:R-:W2:Y:S04]  /*85860*/  LDL.LU.64 R10, [R1+0x83b8] ;  /* 0x0083b800010a7983 */ /* 0x000ea80000300a00 */
[----:B------:R-:W2:Y:S04]  /*85870*/  LDL.LU.64 R8, [R1+0x83b0] ;  /* 0x0083b00001087983 */ /* 0x000ea80000300a00 */
[----:B------:R-:W3:Y:S04]  /*85880*/  LDL R2, [R1+0x1598] ;  /* 0x0015980001027983 */ /* 0x000ee80000100800 */
[----:B------:R-:W3:Y:S05]  /*85890*/  LDL R3, [R1+0x15a8] ;  /* 0x0015a80001037983 */ /* 0x000eea0000100800 */
[----:B------:R0:W-:Y:S04]  /*858a0*/  STL.64 [R1+0xf50], R12 ;  /* 0x000f500c01007387 */ /* 0x0001e80000100a00 */
[----:B------:R1:W-:Y:S01]  /*858b0*/  STL.64 [R1+0xf58], R14 ;  /* 0x000f580e01007387 */ /* 0x0003e20000100a00 */
[----:B0-----:R-:W-:-:S02]  /*858c0*/  F2FP.F16.E5M2.UNPACK_B R12, R0 ;  /* 0x00000000ff0c723e */ /* 0x001fc400020004ff */
[----:B------:R-:W-:Y:S02]  /*858d0*/  F2FP.F16.E5M2.UNPACK_B R13, R4 ;  /* 0x00000004ff0d723e */ /* 0x000fe400020004ff */
[----:B-1----:R-:W-:Y:S02]  /*858e0*/  F2FP.F16.E5M2.UNPACK_B R14, R5 ;  /* 0x00000005ff0e723e */ /* 0x002fe400020004ff */
[----:B------:R-:W-:Y:S01]  /*858f0*/  F2FP.F16.E5M2.UNPACK_B R15, R6 ;  /* 0x00000006ff0f723e */ /* 0x000fe200020004ff */
[----:B------:R-:W4:Y:S01]  /*85900*/  LDL R5, [R1+0x159c] ;  /* 0x00159c0001057983 */ /* 0x000f220000100800 */
[----:B--2---:R-:W-:Y:S02]  /*85910*/  F2FP.F16.E5M2.UNPACK_B R8, R8 ;  /* 0x00000008ff08723e */ /* 0x004fe400020004ff */
[----:B------:R-:W-:-:S07]  /*85920*/  F2FP.F16.E5M2.UNPACK_B R9, R9 ;  /* 0x00000009ff09723e */ /* 0x000fce00020004ff */
[----:B------:R-:W-:Y:S01]  /*85930*/  HMMA.16816.F32 R16, R12, R8, R16 ;  /* 0x000000080c10723c */ /* 0x000fe20000001810 */
[----:B------:R-:W-:Y:S01]  /*85940*/  STL.64 [R1+0x18], R8 ;  /* 0x0000180801007387 */ /* 0x000fe20000100a00 */
[----:B---3--:R-:W-:Y:S01]  /*85950*/  F2FP.F16.E5M2.UNPACK_B R4, R2 ;  /* 0x00000002ff04723e */ /* 0x008fe200020004ff */
[----:B------:R-:W-:Y:S02]  /*85960*/  IMAD.MOV.U32 R2, RZ, RZ, R8 ;  /* 0x000000ffff027224 */ /* 0x000fe400078e0008 */
[----:B------:R-:W-:-:S14]  /*85970*/  IMAD.MOV.U32 R0, RZ, RZ, R9 ;  /* 0x000000ffff007224 */ /* 0x000fdc00078e0009 */
[----:B------:R-:W-:Y:S04]  /*85980*/  STL.64 [R1+0x10f0], R16 ;  /* 0x0010f01001007387 */ /* 0x000fe80000100a00 */
[----:B------:R0:W-:Y:S04]  /*85990*/  STL.64 [R1+0x10f8], R18 ;  /* 0x0010f81201007387 */ /* 0x0001e80000100a00 */
[----:B0-----:R-:W2:Y:S04]  /*859a0*/  LDL.LU.64 R18, [R1+0x83a8] ;  /* 0x0083a80001127983 */ /* 0x001ea80000300a00 */
[----:B------:R-:W2:Y:S04]  /*859b0*/  LDL.LU.64 R16, [R1+0x83a0] ;  /* 0x0083a00001107983 */ /* 0x000ea80000300a00 */
[----:B------:R-:W3:Y:S01]  /*859c0*/  LDL.LU.64 R8, [R1+0x8398] ;  /* 0x0083980001087983 */ /* 0x000ee20000300a00 */
[----:B----4-:R-:W-:-:S03]  /*859d0*/  F2FP.F16.E5M2.UNPACK_B R5, R5 ;  /* 0x00000005ff05723e */ /* 0x010fc600020004ff */
[----:B------:R-:W-:Y:S04]  /*859e0*/  STL [R1+0x10], R4 ;  /* 0x0000100401007387 */ /* 0x000fe80000100800 */
[----:B------:R-:W-:Y:S04]  /*859f0*/  STL [R1+0x8328], R2 ;  /* 0x0083280201007387 */ /* 0x000fe80000100800 */
[----:B------:R-:W-:Y:S01]  /*85a00*/  STL [R1+0x14], R5 ;  /* 0x0000140501007387 */ /* 0x000fe20000100800 */
[----:B---3--:R-:W-:-:S15]  /*85a10*/  HMMA.16816.F32 R8, R12, R4, R8 ;  /* 0x000000040c08723c */ /* 0x008fde0000001808 */
[----:B------:R-:W-:-:S04]  /*85a20*/  NOP ;  /* 0x0000000000007918 */ /* 0x000fc80000000000 */
[----:B------:R-:W-:Y:S04]  /*85a30*/  STL.64 [R1+0x1150], R8 ;  /* 0x0011500801007387 */ /* 0x000fe80000100a00 */
[----:B------:R0:W-:Y:S04]  /*85a40*/  STL.64 [R1+0x1158], R10 ;  /* 0x0011580a01007387 */ /* 0x0001e80000100a00 */
[----:B0-----:R-:W3:Y:S04]  /*85a50*/  LDL.LU.64 R10, [R1+0x8390] ;  /* 0x00839000010a7983 */ /* 0x001ee80000300a00 */
[----:B------:R-:W3:Y:S01]  /*85a60*/  LDL.LU.64 R8, [R1+0x8388] ;  /* 0x0083880001087983 */ /* 0x000ee20000300a00 */
[----:B------:R-:W-:-:S02]  /*85a70*/  F2FP.F16.E5M2.UNPACK_B R2, R3 ;  /* 0x00000003ff02723e */ /* 0x000fc400020004ff */
[----:B-----5:R-:W-:Y:S02]  /*85a80*/  F2FP.F16.E5M2.UNPACK_B R3, R7 ;  /* 0x00000007ff03723e */ /* 0x020fe400020004ff */
[----:B------:R-:W-:Y:S02]  /*85a90*/  F2FP.F16.E5M2.UNPACK_B R6, R24 ;  /* 0x00000018ff06723e */ /* 0x000fe400020004ff */
[----:B------:R-:W-:Y:S01]  /*85aa0*/  F2FP.F16.E5M2.UNPACK_B R7, R25 ;  /* 0x00000019ff07723e */ /* 0x000fe200020004ff */
[----:B------:R-:W-:Y:S01]  /*85ab0*/  STL.64 [R1+0x8], R2 ;  /* 0x0000080201007387 */ /* 0x000fe20000100a00 */
[----:B------:R-:W-:Y:S02]  /*85ac0*/  F2FP.F16.E5M2.UNPACK_B R28, R28 ;  /* 0x0000001cff1c723e */ /* 0x000fe400020004ff */
[----:B------:R-:W-:Y:S01]  /*85ad0*/  F2FP.F16.E5M2.UNPACK_B R29, R29 ;  /* 0x0000001dff1d723e */ /* 0x000fe200020004ff */
[----:B---3--:R-:W-:-:S15]  /*85ae0*/  HMMA.16816.F32 R8, R12, R2, R8 ;  /* 0x000000020c08723c */ /* 0x008fde0000001808 */
[----:B------:R-:W-:-:S04]  /*85af0*/  NOP ;  /* 0x0000000000007918 */ /* 0x000fc80000000000 */
[----:B------:R-:W-:Y:S04]  /*85b00*/  STL.64 [R1+0x11b0], R8 ;  /* 0x0011b00801007387 */ /* 0x000fe80000100a00 */
[----:B------:R2:W-:Y:S02]  /*85b10*/  STL.64 [R1+0x11b8], R10 ;  /* 0x0011b80a01007387 */ /* 0x0005e40000100a00 */
[----:B--2---:R-:W-:Y:S02]  /*85b20*/  HMMA.16816.F32 R8, R12, R6, R16 ;  /* 0x000000060c08723c */ /* 0x004fe40000001810 */
[----:B------:R-:W-:Y:S04]  /*85b30*/  STL [R1], R6 ;  /* 0x0000000601007387 */ /* 0x000fe80000100800 */
[----:B------:R-:W-:-:S13]  /*85b40*/  STL [R1+0x4], R7 ;  /* 0x0000040701007387 */ /* 0x000fda0000100800 */
[----:B------:R-:W-:Y:S04]  /*85b50*/  STL.64 [R1+0x1210], R8 ;  /* 0x0012100801007387 */ /* 0x000fe80000100a00 */
[----:B------:R0:W-:Y:S02]  /*85b60*/  STL.64 [R1+0x1218], R10 ;  /* 0x0012180a01007387 */ /* 0x0001e40000100a00 */
[----:B0-----:R-:W-:Y:S02]  /*85b70*/  HMMA.16816.F32 R8, R12, R28, R20 ;  /* 0x0000001c0c08723c */ /* 0x001fe40000001814 */
[----:B------:R-:W-:-:S15]  /*85b80*/  STL.64 [R1+0x82a8], R28 ;  /* 0x0082a81c01007387 */ /* 0x000fde0000100a00 */
[----:B------:R-:W-:Y:S02]  /*85b90*/  NOP ;  /* 0x0000000000007918 */ /* 0x000fe40000000000 */
[----:B------:R0:W-:Y:S04]  /*85ba0*/  STL.64 [R1+0x1270], R8 ;  /* 0x0012700801007387 */ /* 0x0001e80000100a00 */
[----:B------:R1:W-:Y:S04]  /*85bb0*/  STL.64 [R1+0x1278], R10 ;  /* 0x0012780a01007387 */ /* 0x0003e80000100a00 */
[----:B------:R-:W2:Y:S04]  /*85bc0*/  LDL R17, [R1+0x162c] ;  /* 0x00162c0001117983 */ /* 0x000ea80000100800 */
[----:B0-----:R-:W3:Y:S04]  /*85bd0*/  LDL R9, [R1+0x164c] ;  /* 0x00164c0001097983 */ /* 0x001ee80000100800 */
[----:B-1----:R-:W4:Y:S01]  /*85be0*/  LDL R10, [R1+0x1638] ;  /* 0x00163800010a7983 */ /* 0x002f220000100800 */
[----:B------:R-:W-:-:S02]  /*85bf0*/  IMAD.MOV.U32 R4, RZ, RZ, R2 ;  /* 0x000000ffff047224 */ /* 0x000fc400078e0002 */
[----:B------:R-:W-:Y:S02]  /*85c00*/  IMAD.MOV.U32 R2, RZ, RZ, R6 ;  /* 0x000000ffff027224 */ /* 0x000fe400078e0006 */
[----:B------:R-:W-:Y:S01]  /*85c10*/  IMAD.MOV.U32 R5, RZ, RZ, R7 ;  /* 0x000000ffff057224 */ /* 0x000fe200078e0007 */
[----:B----4-:R-:W-:Y:S04]  /*85c20*/  STL [R1+0x8384], R10 ;  /* 0x0083840a01007387 */ /* 0x010fe80000100800 */
[----:B---3--:R-:W-:Y:S04]  /*85c30*/  STL [R1+0x8380], R9 ;  /* 0x0083800901007387 */ /* 0x008fe80000100800 */
[----:B------:R-:W3:Y:S04]  /*85c40*/  LDL R6, [R1+0x1658] ;  /* 0x0016580001067983 */ /* 0x000ee80000100800 */
[----:B------:R-:W3:Y:S04]  /*85c50*/  LDL R7, [R1+0x165c] ;  /* 0x00165c0001077983 */ /* 0x000ee80000100800 */
[----:B---3--:R-:W-:Y:S04]  /*85c60*/  STL.64 [R1+0x8338], R6 ;  /* 0x0083380601007387 */ /* 0x008fe80000100a00 */
[----:B------:R0:W-:Y:S04]  /*85c70*/  STL.64 [R1+0x8330], R4 ;  /* 0x0083300401007387 */ /* 0x0001e80000100a00 */
[----:B0-----:R-:W3:Y:S04]  /*85c80*/  LDL.LU R4, [R1+0x14f0] ;  /* 0x0014f00001047983 */ /* 0x001ee80000300800 */
[----:B------:R-:W3:Y:S04]  /*85c90*/  LDL.LU R5, [R1+0x14f4] ;  /* 0x0014f40001057983 */ /* 0x000ee80000300800 */
[----:B------:R-:W4:Y:S04]  /*85ca0*/  LDL.LU R6, [R1+0x14f8] ;  /* 0x0014f80001067983 */ /* 0x000f280000300800 */
[----:B------:R-:W4:Y:S04]  /*85cb0*/  LDL.LU R7, [R1+0x14fc] ;  /* 0x0014fc0001077983 */ /* 0x000f280000300800 */
[----:B------:R-:W5:Y:S04]  /*85cc0*/  LDL.LU R8, [R1+0x1470] ;  /* 0x0014700001087983 */ /* 0x000f680000300800 */
[----:B------:R-:W5:Y:S04]  /*85cd0*/  LDL.LU R9, [R1+0x1474] ;  /* 0x0014740001097983 */ /* 0x000f680000300800 */
[----:B------:R-:W5:Y:S04]  /*85ce0*/  LDL.LU R10, [R1+0x1478] ;  /* 0x00147800010a7983 */ /* 0x000f680000300800 */
[----:B------:R-:W5:Y:S04]  /*85cf0*/  LDL.LU R11, [R1+0x147c] ;  /* 0x00147c00010b7983 */ /* 0x000f680000300800 */
[----:B------:R-:W2:Y:S04]  /*85d00*/  LDL R18, [R1+0x1618] ;  /* 0x0016180001127983 */ /* 0x000ea80000100800 */
[----:B------:R-:W2:Y:S04]  /*85d10*/  LDL R19, [R1+0x161c] ;  /* 0x00161c0001137983 */ /* 0x000ea80000100800 */
[----:B------:R-:W3:Y:S04]  /*85d20*/  LDL R16, [R1+0x1628] ;  /* 0x0016280001107983 */ /* 0x000ee80000100800 */
[----:B------:R-:W4:Y:S04]  /*85d30*/  LDL R24, [R1+0x15e8] ;  /* 0x0015e80001187983 */ /* 0x000f280000100800 */
[----:B------:R-:W4:Y:S04]  /*85d40*/  LDL R25, [R1+0x15ec] ;  /* 0x0015ec0001197983 */ /* 0x000f280000100800 */
[----:B------:R-:W4:Y:S04]  /*85d50*/  LDL R22, [R1+0x15f8] ;  /* 0x0015f80001167983 */ /* 0x000f280000100800 */
[----:B------:R-:W4:Y:S04]  /*85d60*/  LDL R23, [R1+0x15fc] ;  /* 0x0015fc0001177983 */ /* 0x000f280000100800 */
[----:B------:R-:W4:Y:S04]  /*85d70*/  LDL R20, [R1+0x1608] ;  /* 0x0016080001147983 */ /* 0x000f280000100800 */
[----:B------:R-:W4:Y:S04]  /*85d80*/  LDL R21, [R1+0x160c] ;  /* 0x00160c0001157983 */ /* 0x000f280000100800 */
        /* <DEDUP_REMOVED lines=14> */
[----:B----4-:R-:W-:Y:S04]  /*85e70*/  STL.64 [R1+0x8348], R6 ;  /* 0x0083480601007387 */ /* 0x010fe80000100a00 */
[----:B------:R0:W-:Y:S04]  /*85e80*/  STL.64 [R1+0x8340], R4 ;  /* 0x0083400401007387 */ /* 0x0001e80000100a00 */
[----:B0-----:R-:W3:Y:S04]  /*85e90*/  LDL.LU R4, [R1+0x14e0] ;  /* 0x0014e00001047983 */ /* 0x001ee80000300800 */
[----:B------:R-:W3:Y:S04]  /*85ea0*/  LDL.LU R5, [R1+0x14e4] ;  /* 0x0014e40001057983 */ /* 0x000ee80000300800 */
[----:B------:R-:W4:Y:S04]  /*85eb0*/  LDL.LU R6, [R1+0x14e8] ;  /* 0x0014e80001067983 */ /* 0x000f280000300800 */
[----:B------:R-:W4:Y:S01]  /*85ec0*/  LDL.LU R7, [R1+0x14ec] ;  /* 0x0014ec0001077983 */ /* 0x000f220000300800 */
[----:B------:R-:W-:-:S02]  /*85ed0*/  F2FP.F16.E5M2.UNPACK_B R24, R24 ;  /* 0x00000018ff18723e */ /* 0x000fc400020004ff */
[----:B------:R-:W-:Y:S01]  /*85ee0*/  F2FP.F16.E5M2.UNPACK_B R25, R25 ;  /* 0x00000019ff19723e */ /* 0x000fe200020004ff */
[C---:B-----5:R-:W-:Y:S08]  /*85ef0*/  HMMA.16816.F32 R8, R12.reuse, R26, R8 ;  /* 0x0000001a0c08723c */ /* 0x060ff00000001808 */
[----:B--2---:R-:W-:Y:S01]  /*85f00*/  HMMA.16816.F32 R16, R12, R24, R16 ;  /* 0x000000180c10723c */ /* 0x004fe20000001810 */
[----:B----4-:R-:W-:Y:S04]  /*85f10*/  STL.64 [R1+0x8358], R6 ;  /* 0x0083580601007387 */ /* 0x010fe80000100a00 */
[----:B---3--:R0:W-:Y:S04]  /*85f20*/  STL.64 [R1+0x8350], R4 ;  /* 0x0083500401007387 */ /* 0x0081e80000100a00 */
[----:B0-----:R-:W2:Y:S04]  /*85f30*/  LDL.LU R4, [R1+0x14b0] ;  /* 0x0014b00001047983 */ /* 0x001ea80000300800 */
[----:B------:R-:W2:Y:S04]  /*85f40*/  LDL.LU R5, [R1+0x14b4] ;  /* 0x0014b40001057983 */ /* 0x000ea80000300800 */
[----:B------:R-:W2:Y:S04]  /*85f50*/  LDL.LU R6, [R1+0x14b8] ;  /* 0x0014b80001067983 */ /* 0x000ea80000300800 */
[----:B------:R-:W2:Y:S04]  /*85f60*/  LDL.LU R7, [R1+0x14bc] ;  /* 0x0014bc0001077983 */ /* 0x000ea80000300800 */
[----:B------:R-:W-:Y:S04]  /*85f70*/  STL.64 [R1+0x12f0], R8 ;  /* 0x0012f00801007387 */ /* 0x000fe80000100a00 */
[----:B------:R0:W-:Y:S04]  /*85f80*/  STL.64 [R1+0x12f8], R10 ;  /* 0x0012f80a01007387 */ /* 0x0001e80000100a00 */
[----:B0-----:R-:W3:Y:S04]  /*85f90*/  LDL.LU R10, [R1+0x8384] ;  /* 0x00838400010a7983 */ /* 0x001ee80000300800 */
[----:B------:R-:W4:Y:S04]  /*85fa0*/  LDL.LU R9, [R1+0x8380] ;  /* 0x0083800001097983 */ /* 0x000f280000300800 */
[----:B------:R-:W5:Y:S04]  /*85fb0*/  LDL R11, [R1+0x163c] ;  /* 0x00163c00010b7983 */ /* 0x000f680000100800 */
[----:B------:R-:W3:Y:S04]  /*85fc0*/  LDL R8, [R1+0x1648] ;  /* 0x0016480001087983 */ /* 0x000ee80000100800 */
[----:B------:R-:W-:Y:S04]  /*85fd0*/  STL.64 [R1+0x1330], R16 ;  /* 0x0013301001007387 */ /* 0x000fe80000100a00 */
[----:B------:R0:W-:Y:S04]  /*85fe0*/  STL.64 [R1+0x1338], R18 ;  /* 0x0013381201007387 */ /* 0x0001e80000100a00 */
[----:B0-----:R-:W3:Y:S04]  /*85ff0*/  LDL.LU.64 R18, [R1+0x8378] ;  /* 0x0083780001127983 */ /* 0x001ee80000300a00 */
[----:B------:R-:W3:Y:S01]  /*86000*/  LDL.LU.64 R16, [R1+0x8370] ;  /* 0x0083700001107983 */ /* 0x000ee20000300a00 */
[----:B------:R-:W-:-:S02]  /*86010*/  F2FP.F16.E5M2.UNPACK_B R22, R22 ;  /* 0x00000016ff16723e */ /* 0x000fc400020004ff */
[----:B------:R-:W-:Y:S02]  /*86020*/  F2FP.F16.E5M2.UNPACK_B R23, R23 ;  /* 0x00000017ff17723e */ /* 0x000fe400020004ff */
[----:B------:R-:W-:Y:S02]  /*86030*/  F2FP.F16.E5M2.UNPACK_B R20, R20 ;  /* 0x00000014ff14723e */ /* 0x000fe400020004ff */
[----:B------:R-:W-:Y:S01]  /*86040*/  F2FP.F16.E5M2.UNPACK_B R21, R21 ;  /* 0x00000015ff15723e */ /* 0x000fe200020004ff */
[----:B------:R-:W-:Y:S04]  /*86050*/  STL.64 [R1+0x8270], R26 ;  /* 0x0082701a01007387 */ /* 0x000fe80000100a00 */
[----:B------:R0:W-:Y:S04]  /*86060*/  STL.64 [R1+0x8268], R24 ;  /* 0x0082681801007387 */ /* 0x0001e80000100a00 */
[----:B0-----:R-:W4:Y:S04]  /*86070*/  LDL.LU R24, [R1+0x1530] ;  /* 0x0015300001187983 */ /* 0x001f280000300800 */
[----:B------:R-:W4:Y:S04]  /*86080*/  LDL.LU R25, [R1+0x1534] ;  /* 0x0015340001197983 */ /* 0x000f280000300800 */
[----:B------:R-:W4:Y:S04]  /*86090*/  LDL.LU R26, [R1+0x1538] ;  /* 0x00153800011a7983 */ /* 0x000f280000300800 */
[----:B------:R-:W4:Y:S01]  /*860a0*/  LDL.LU R27, [R1+0x153c] ;  /* 0x00153c00011b7983 */ /* 0x000f220000300800 */
[C---:B--2---:R-:W-:Y:S08]  /*860b0*/  HMMA.16816.F32 R4, R12.reuse, R20, R4 ;  /* 0x000000140c04723c */ /* 0x044ff00000001804 */
        /* <DEDUP_REMOVED lines=16> */
[----:B--2---:R-:W-:-:S02]  /*861c0*/  F2FP.F16.E5M2.UNPACK_B R18, R18 ;  /* 0x00000012ff12723e */ /* 0x004fc400020004ff */
[----:B------:R-:W-:-:S07]  /*861d0*/  F2FP.F16.E5M2.UNPACK_B R19, R19 ;  /* 0x00000013ff13723e */ /* 0x000fce00020004ff */
[----:B---3--:R-:W-:-:S15]  /*861e0*/  HMMA.16816.F32 R4, R12, R18, R4 ;  /* 0x000000120c04723c */ /* 0x008fde0000001804 */
[----:B------:R-:W-:-:S04]  /*861f0*/  NOP ;  /* 0x0000000000007918 */ /* 0x000fc80000000000 */
[----:B------:R-:W-:Y:S04]  /*86200*/  STL.64 [R1+0x13c0], R4 ;  /* 0x0013c00401007387 */ /* 0x000fe80000100a00 */
[----:B------:R0:W-:Y:S04]  /*86210*/  STL.64 [R1+0x13c8], R6 ;  /* 0x0013c80601007387 */ /* 0x0001e80000100a00 */
[----:B0-----:R-:W2:Y:S04]  /*86220*/  LDL.LU.64 R6, [R1+0x8348] ;  /* 0x0083480001067983 */ /* 0x001ea80000300a00 */
[----:B------:R-:W2:Y:S01]  /*86230*/  LDL.LU.64 R4, [R1+0x8340] ;  /* 0x0083400001047983 */ /* 0x000ea20000300a00 */
[----:B------:R-:W-:-:S02]  /*86240*/  F2FP.F16.E5M2.UNPACK_B R16, R16 ;  /* 0x00000010ff10723e */ /* 0x000fc400020004ff */
[----:B------:R-:W-:Y:S02]  /*86250*/  F2FP.F16.E5M2.UNPACK_B R17, R17 ;  /* 0x00000011ff11723e */ /* 0x000fe400020004ff */
[----:B------:R-:W-:Y:S02]  /*86260*/  F2FP.F16.E5M2.UNPACK_B R10, R10 ;  /* 0x0000000aff0a723e */ /* 0x000fe400020004ff */
[----:B-----5:R-:W-:Y:S02]  /*86270*/  F2FP.F16.E5M2.UNPACK_B R11, R11 ;  /* 0x0000000bff0b723e */ /* 0x020fe400020004ff */
[----:B------:R-:W-:Y:S02]  /*86280*/  F2FP.F16.E5M2.UNPACK_B R8, R8 ;  /* 0x00000008ff08723e */ /* 0x000fe400020004ff */
[----:B----4-:R-:W-:Y:S01]  /*86290*/  F2FP.F16.E5M2.UNPACK_B R9, R9 ;  /* 0x00000009ff09723e */ /* 0x010fe200020004ff */
[----:B--2---:R-:W-:-:S15]  /*862a0*/  HMMA.16816.F32 R4, R12, R16, R4 ;  /* 0x000000100c04723c */ /* 0x004fde0000001804 */
[----:B------:R-:W-:-:S04]  /*862b0*/  NOP ;  /* 0x0000000000007918 */ /* 0x000fc80000000000 */
[----:B------:R-:W-:Y:S04]  /*862c0*/  STL.64 [R1+0x13f0], R4 ;  /* 0x0013f00401007387 */ /* 0x000fe80000100a00 */
[----:B------:R0:W-:Y:S04]  /*862d0*/  STL.64 [R1+0x13f8], R6 ;  /* 0x0013f80601007387 */ /* 0x0001e80000100a00 */
[----:B0-----:R-:W2:Y:S04]  /*862e0*/  LDL.LU.64 R6, [R1+0x8338] ;  /* 0x0083380001067983 */ /* 0x001ea80000300a00 */
[----:B------:R-:W3:Y:S04]  /*862f0*/  LDL.LU.64 R4, [R1+0x8330] ;  /* 0x0083300001047983 */ /* 0x000ee80000300a00 */
[----:B------:R-:W-:Y:S04]  /*86300*/  STL.64 [R1+0x8260], R18 ;  /* 0x0082601201007387 */ /* 0x000fe80000100a00 */
[----:B------:R0:W-:Y:S02]  /*86310*/  STL.64 [R1+0x8258], R16 ;  /* 0x0082581001007387 */ /* 0x0001e40000100a00 */
[----:B0-----:R-:W-:-:S15]  /*86320*/  HMMA.16816.F32 R16, R12, R10, R20 ;  /* 0x0000000a0c10723c */ /* 0x001fde0000001814 */
[----:B------:R-:W-:-:S04]  /*86330*/  NOP ;  /* 0x0000000000007918 */ /* 0x000fc80000000000 */
[----:B------:R-:W-:Y:S04]  /*86340*/  STL.64 [R1+0x1450], R16 ;  /* 0x0014501001007387 */ /* 0x000fe80000100a00 */
[----:B------:R0:W-:Y:S02]  /*86350*/  STL.64 [R1+0x1458], R18 ;  /* 0x0014581201007387 */ /* 0x0001e40000100a00 */
[----:B0-----:R-:W-:Y:S02]  /*86360*/  HMMA.16816.F32 R16, R12, R8, R24 ;  /* 0x000000080c10723c */ /* 0x001fe40000001818 */
[----:B------:R-:W-:Y:S04]  /*86370*/  STL.64 [R1+0x8240], R10 ;  /* 0x0082400a01007387 */ /* 0x000fe80000100a00 */
[----:B------:R0:W-:-:S13]  /*86380*/  STL.64 [R1+0x8238], R8 ;  /* 0x0082380801007387 */ /* 0x0001da0000100a00 */
[----:B------:R-:W-:Y:S04]  /*86390*/  STL.64 [R1+0x14b0], R16 ;  /* 0x0014b01001007387 */ /* 0x000fe80000100a00 */
[----:B------:R-:W-:Y:S04]  /*863a0*/  STL.64 [R1+0x14b8], R18 ;  /* 0x0014b81201007387 */ /* 0x000fe80000100a00 */
[----:B0-----:R-:W4:Y:S04]  /*863b0*/  LDL.LU R8, [R1+0x1440] ;  /* 0x0014400001087983 */ /* 0x001f280000300800 */
[----:B------:R-:W4:Y:S04]  /*863c0*/  LDL.LU R9, [R1+0x1444] ;  /* 0x0014440001097983 */ /* 0x000f280000300800 */
[----:B------:R-:W5:Y:S04]  /*863d0*/  LDL.LU R10, [R1+0x1448] ;  /* 0x00144800010a7983 */ /* 0x000f680000300800 */
[----:B------:R-:W5:Y:S04]  /*863e0*/  LDL.LU R11, [R1+0x144c] ;  /* 0x00144c00010b7983 */ /* 0x000f680000300800 */
[----:B-----5:R-:W-:Y:S04]  /*863f0*/  STL.64 [R1+0x8290], R10 ;  /* 0x0082900a01007387 */ /* 0x020fe80000100a00 */
[----:B----4-:R0:W-:Y:S04]  /*86400*/  STL.64 [R1+0x8288], R8 ;  /* 0x0082880801007387 */ /* 0x0101e80000100a00 */
[----:B------:R-:W4:Y:S04]  /*86410*/  LDL.LU R24, [R1+0x1490] ;  /* 0x0014900001187983 */ /* 0x000f280000300800 */
[----:B------:R-:W4:Y:S04]  /*86420*/  LDL.LU R25, [R1+0x1494] ;  /* 0x0014940001197983 */ /* 0x000f280000300800 */
[----:B------:R-:W5:Y:S04]  /*86430*/  LDL.LU R26, [R1+0x1498] ;  /* 0x00149800011a7983 */ /* 0x000f680000300800 */
[----:B------:R-:W5:Y:S01]  /*86440*/  LDL.LU R27, [R1+0x149c] ;  /* 0x00149c00011b7983 */ /* 0x000f620000300800 */
[----:B------:R-:W-:-:S03]  /*86450*/  IMAD.MOV.U32 R22, RZ, RZ, R2 ;  /* 0x000000ffff167224 */ /* 0x000fc600078e0002 */
[----:B-----5:R-:W-:Y:S04]  /*86460*/  STL.64 [R1+0x82a0], R26 ;  /* 0x0082a01a01007387 */ /* 0x020fe80000100a00 */
[----:B----4-:R-:W-:Y:S04]  /*86470*/  STL.64 [R1+0x8298], R24 ;  /* 0x0082981801007387 */ /* 0x010fe80000100a00 */
[----:B------:R-:W4:Y:S04]  /*86480*/  LDL.LU R2, [R1+0x8328] ;  /* 0x0083280001027983 */ /* 0x000f280000300800 */
[----:B0-----:R-:W5:Y:S04]  /*86490*/  LDL.LU R8, [R1+0x14c0] ;  /* 0x0014c00001087983 */ /* 0x001f680000300800 */
[----:B------:R-:W5:Y:S04]  /*864a0*/  LDL.LU R9, [R1+0x14c4] ;  /* 0x0014c40001097983 */ /* 0x000f680000300800 */
[----:B------:R-:W2:Y:S04]  /*864b0*/  LDL.LU R10, [R1+0x14c8] ;  /* 0x0014c800010a7983 */ /* 0x000ea80000300800 */
[----:B------:R-:W2:Y:S01]  /*864c0*/  LDL.LU R11, [R1+0x14cc] ;  /* 0x0014cc00010b7983 */ /* 0x000ea20000300800 */
[----:B---3--:R-:W-:-:S02]  /*864d0*/  IMAD.MOV.U32 R23, RZ, RZ, R5 ;  /* 0x000000ffff177224 */ /* 0x008fc400078e0005 */
[----:B------:R-:W-:Y:S02]  /*864e0*/  IMAD.MOV.U32 R20, RZ, RZ, R4 ;  /* 0x000000ffff147224 */ /* 0x000fe400078e0004 */
[----:B------:R-:W-:Y:S01]  /*864f0*/  IMAD.MOV.U32 R21, RZ, RZ, R3 ;  /* 0x000000ffff157224 */ /* 0x000fe200078e0003 */
[----:B--2---:R-:W-:Y:S04]  /*86500*/  STL.64 [R1+0x82b8], R10 ;  /* 0x0082b80a01007387 */ /* 0x004fe80000100a00 */
[----:B-----5:R0:W-:Y:S04]  /*86510*/  STL.64 [R1+0x82b0], R8 ;  /* 0x0082b00801007387 */ /* 0x0201e80000100a00 */
[----:B------:R4:W-:Y:S04]  /*86520*/  STL.64 [R1+0x82c8], R22 ;  /* 0x0082c81601007387 */ /* 0x0009e80000100a00 */
[----:B------:R-:W-:Y:S04]  /*86530*/  STL.64 [R1+0x82c0], R20 ;  /* 0x0082c01401007387 */ /* 0x000fe80000100a00 */
[----:B0-----:R-:W2:Y:S04]  /*86540*/  LDL.LU R8, [R1+0x1500] ;  /* 0x0015000001087983 */ /* 0x001ea80000300800 */
[----:B------:R-:W2:Y:S04]  /*86550*/  LDL.LU R9, [R1+0x1504] ;  /* 0x0015040001097983 */ /* 0x000ea80000300800 */
[----:B------:R-:W3:Y:S04]  /*86560*/  LDL.LU R10, [R1+0x1508] ;  /* 0x00150800010a7983 */ /* 0x000ee80000300800 */
[----:B------:R-:W3:Y:S01]  /*86570*/  LDL.LU R11, [R1+0x150c] ;  /* 0x00150c00010b7983 */ /* 0x000ee20000300800 */
[----:B----4-:R-:W-:-:S02]  /*86580*/  IMAD.MOV.U32 R22, RZ, RZ, R2 ;  /* 0x000000ffff167224 */ /* 0x010fc400078e0002 */
[----:B------:R-:W-:Y:S01]  /*86590*/  IMAD.MOV.U32 R23, RZ, RZ, R0 ;  /* 0x000000ffff177224 */ /* 0x000fe200078e0000 */
[----:B---3--:R-:W-:Y:S04]  /*865a0*/  STL.64 [R1+0x82d8], R10 ;  /* 0x0082d80a01007387 */ /* 0x008fe80000100a00 */
[----:B--2---:R0:W-:Y:S04]  /*865b0*/  STL.64 [R1+0x82d0], R8 ;  /* 0x0082d00801007387 */ /* 0x0041e80000100a00 */
[----:B------:R-:W-:Y:S04]  /*865c0*/  STL [R1+0x82f8], R22 ;  /* 0x0082f81601007387 */ /* 0x000fe80000100800 */
[----:B------:R1:W-:Y:S04]  /*865d0*/  STL [R1+0x82fc], R23 ;  /* 0x0082fc1701007387 */ /* 0x0003e80000100800 */
[----:B0-----:R-:W2:Y:S04]  /*865e0*/  LDL.LU R8, [R1+0x1550] ;  /* 0x0015500001087983 */ /* 0x001ea80000300800 */
[----:B------:R-:W2:Y:S04]  /*865f0*/  LDL.LU R9, [R1+0x1554] ;  /* 0x0015540001097983 */ /* 0x000ea80000300800 */
[----:B------:R-:W3:Y:S04]  /*86600*/  LDL.LU R10, [R1+0x1558] ;  /* 0x00155800010a7983 */ /* 0x000ee80000300800 */
[----:B------:R-:W3:Y:S04]  /*86610*/  LDL.LU R11, [R1+0x155c] ;  /* 0x00155c00010b7983 */ /* 0x000ee80000300800 */
[----:B------:R-:W4:Y:S04]  /*86620*/  LDL R4, [R1+0x1668] ;  /* 0x0016680001047983 */ /* 0x000f280000100800 */
[----:B------:R-:W5:Y:S04]  /*86630*/  LDL R5, [R1+0x166c] ;  /* 0x00166c0001057983 */ /* 0x000f680000100800 */
[----:B------:R-:W2:Y:S04]  /*86640*/  LDL R2, [R1+0x1678] ;  /* 0x0016780001027983 */ /* 0x000ea80000100800 */
[----:B------:R-:W2:Y:S04]  /*86650*/  LDL R3, [R1+0x167c] ;  /* 0x00167c0001037983 */ /* 0x000ea80000100800 */
[----:B------:R-:W2:Y:S04]  /*86660*/  LDL.LU R0, [R1+0x1d04] ;  /* 0x001d040001007983 */ /* 0x000ea80000300800 */
[----:B-1----:R-:W2:Y:S04]  /*86670*/  LDL.LU R23, [R1+0x1d18] ;  /* 0x001d180001177983 */ /* 0x002ea80000300800 */
[----:B--2---:R0:W-:Y:S04]  /*86680*/  STL [R1+0x8300], R23 ;  /* 0x0083001701007387 */ /* 0x0041e80000100800 */
[----:B0-----:R-:W2:Y:S04]  /*86690*/  LDL.LU R23, [R1+0x1d10] ;  /* 0x001d100001177983 */ /* 0x001ea80000300800 */
[----:B--2---:R0:W-:Y:S04]  /*866a0*/  STL [R1+0x8304], R23 ;  /* 0x0083041701007387 */ /* 0x0041e80000100800 */
[----:B0-----:R-:W2:Y:S04]  /*866b0*/  LDL.LU R23, [R1+0x1d08] ;  /* 0x001d080001177983 */ /* 0x001ea80000300800 */
[----:B------:R-:W2:Y:S04]  /*866c0*/  LDL.LU R21, [R1+0x1d14] ;  /* 0x001d140001157983 */ /* 0x000ea80000300800 */
[----:B------:R-:W2:Y:S04]  /*866d0*/  LDL.LU R22, [R1+0x1d20] ;  /* 0x001d200001167983 */ /* 0x000ea80000300800 */
        /* <DEDUP_REMOVED lines=21> */
[----:B------:R-:W3:Y:S04]  /*86830*/  LDL.64 R28, [R1+0x10] ;  /* 0x00001000011c7983 */ /* 0x000ee80000100a00 */
[----:B------:R-:W3:Y:S01]  /*86840*/  LDL.LU R24, [R1+0x14d0] ;  /* 0x0014d00001187983 */ /* 0x000ee20000300800 */
[----:B--2---:R-:W-:Y:S03]  /*86850*/  HMMA.16816.F32 R20, R12, R6, R20 ;  /* 0x000000060c14723c */ /* 0x004fe60000001814 */
[----:B---3--:R0:W-:Y:S04]  /*86860*/  STL [R1+0x82e0], R24 ;  /* 0x0082e01801007387 */ /* 0x0081e80000100800 */
[----:B0-----:R-:W2:Y:S04]  /*86870*/  LDL.LU R24, [R1+0x1d0c] ;  /* 0x001d0c0001187983 */ /* 0x001ea80000300800 */
[----:B------:R-:W3:Y:S04]  /*86880*/  LDL.LU R25, [R1+0x14d4] ;  /* 0x0014d40001197983 */ /* 0x000ee80000300800 */
[----:B------:R-:W3:Y:S04]  /*86890*/  LDL.LU R26, [R1+0x14d8] ;  /* 0x0014d800011a7983 */ /* 0x000ee80000300800 */
        /* <DEDUP_REMOVED lines=9> */
[----:B----4-:R-:W-:-:S02]  /*86930*/  F2FP.F16.E5M2.UNPACK_B R4, R4 ;  /* 0x00000004ff04723e */ /* 0x010fc400020004ff */
[----:B-----5:R-:W-:-:S07]  /*86940*/  F2FP.F16.E5M2.UNPACK_B R5, R5 ;  /* 0x00000005ff05723e */ /* 0x020fce00020004ff */
        /* <DEDUP_REMOVED lines=8> */
[----:B0-----:R-:W5:Y:S04]  /*869d0*/  LDL.LU R4, [R1+0x1460] ;  /* 0x0014600001047983 */ /* 0x001f680000300800 */
[----:B------:R-:W5:Y:S04]  /*869e0*/  LDL.LU R5, [R1+0x1464] ;  /* 0x0014640001057983 */ /* 0x000f680000300800 */
[----:B------:R-:W5:Y:S04]  /*869f0*/  LDL.LU R6, [R1+0x1468] ;  /* 0x0014680001067983 */ /* 0x000f680000300800 */
[----:B------:R-:W5:Y:S01]  /*86a00*/  LDL.LU R7, [R1+0x146c] ;  /* 0x00146c0001077983 */ /* 0x000f620000300800 */
[----:B--2---:R-:W-:-:S03]  /*86a10*/  IMAD R0, R0, 0x100, R23 ;  /* 0x0000010000007824 */ /* 0x004fc600078e0217 */
[----:B------:R-:W2:Y:S01]  /*86a20*/  LDL.LU R23, [R1+0x8304] ;  /* 0x0083040001177983 */ /* 0x000ea20000300800 */
[----:B------:R-:W-:Y:S02]  /*86a30*/  F2FP.F16.E5M2.UNPACK_B R2, R2 ;  /* 0x00000002ff02723e */ /* 0x000fe400020004ff */
[----:B------:R-:W-:Y:S01]  /*86a40*/  F2FP.F16.E5M2.UNPACK_B R3, R3 ;  /* 0x00000003ff03723e */ /* 0x000fe200020004ff */
[----:B--2---:R-:W-:Y:S02]  /*86a50*/  IMAD R24, R24, 0x100, R23 ;  /* 0x0000010018187824 */ /* 0x004fe400078e0217 */
[----:B------:R-:W2:Y:S01]  /*86a60*/  LDL.LU R23, [R1+0x8300] ;  /* 0x0083000001177983 */ /* 0x000ea20000300800 */
[----:B----4-:R-:W-:-:S03]  /*86a70*/  IMAD R20, R20, 0x100, R22 ;  /* 0x0000010014147824 */ /* 0x010fc600078e0216 */
[----:B------:R-:W-:Y:S01]  /*86a80*/  HMMA.16816.F32 R12, R12, R2, R8 ;  /* 0x000000020c0c723c */ /* 0x000fe20000001808 */
[----:B--2---:R-:W-:Y:S02]  /*86a90*/  IMAD R21, R21, 0x100, R23 ;  /* 0x0000010015157824 */ /* 0x004fe400078e0217 */
[----:B------:R-:W2:Y:S04]  /*86aa0*/  LDL.LU R23, [R1+0x82fc] ;  /* 0x0082fc0001177983 */ /* 0x000ea80000300800 */
[----:B------:R-:W2:Y:S04]  /*86ab0*/  LDL.LU R22, [R1+0x82f8] ;  /* 0x0082f80001167983 */ /* 0x000ea80000300800 */
[----:B------:R-:W2:Y:S04]  /*86ac0*/  LDL.LU.64 R10, [R1+0x82f0] ;  /* 0x0082f000010a7983 */ /* 0x000ea80000300a00 */
[----:B------:R-:W2:Y:S04]  /*86ad0*/  LDL.LU.64 R8, [R1+0x82e8] ;  /* 0x0082e80001087983 */ /* 0x000ea80000300a00 */
[----:B------:R-:W-:Y:S04]  /*86ae0*/  STL [R1+0x81ec], R2 ;  /* 0x0081ec0201007387 */ /* 0x000fe80000100800 */
[----:B------:R-:W-:Y:S04]  /*86af0*/  STL [R1+0x81e8], R3 ;  /* 0x0081e80301007387 */ /* 0x000fe80000100800 */
[----:B------:R0:W-:Y:S04]  /*86b00*/  STL.64 [R1+0x1540], R12 ;  /* 0x0015400c01007387 */ /* 0x0001e80000100a00 */
[----:B------:R1:W-:Y:S01]  /*86b10*/  STL.64 [R1+0x1548], R14 ;  /* 0x0015480e01007387 */ /* 0x0003e20000100a00 */
[----:B0-----:R-:W-:-:S02]  /*86b20*/  F2FP.F16.E5M2.UNPACK_B R12, R0 ;  /* 0x00000000ff0c723e */ /* 0x001fc400020004ff */
[----:B------:R-:W-:Y:S02]  /*86b30*/  F2FP.F16.E5M2.UNPACK_B R13, R24 ;  /* 0x00000018ff0d723e */ /* 0x000fe400020004ff */
[----:B-1----:R-:W-:Y:S02]  /*86b40*/  F2FP.F16.E5M2.UNPACK_B R14, R21 ;  /* 0x00000015ff0e723e */ /* 0x002fe400020004ff */
[----:B------:R-:W-:Y:S01]  /*86b50*/  F2FP.F16.E5M2.UNPACK_B R15, R20 ;  /* 0x00000014ff0f723e */ /* 0x000fe200020004ff */
[----:B------:R-:W3:Y:S06]  /*86b60*/  LDL.LU R24, [R1+0x82e0] ;  /* 0x0082e00001187983 */ /* 0x000eec0000300800 */
[----:B--2---:R-:W-:Y:S01]  /*86b70*/  HMMA.16816.F32 R20, R12, R22, R8 ;  /* 0x000000160c14723c */ /* 0x004fe20000001808 */
[----:B------:R-:W2:Y:S04]  /*86b80*/  LDL.LU.64 R10, [R1+0x82d8] ;  /* 0x0082d800010a7983 */ /* 0x000ea80000300a00 */
[----:B------:R-:W2:-:S14]  /*86b90*/  LDL.LU.64 R8, [R1+0x82d0] ;  /* 0x0082d00001087983 */ /* 0x000e9c0000300a00 */
[----:B------:R-:W-:Y:S04]  /*86ba0*/  STL.64 [R1+0x1560], R20 ;  /* 0x0015601401007387 */ /* 0x000fe80000100a00 */
[----:B------:R0:W-:Y:S04]  /*86bb0*/  STL.64 [R1+0x1568], R22 ;  /* 0x0015681601007387 */ /* 0x0001e80000100a00 */
[----:B0-----:R-:W4:Y:S04]  /*86bc0*/  LDL.LU.64 R22, [R1+0x82c8] ;  /* 0x0082c80001167983 */ /* 0x001f280000300a00 */
[----:B------:R-:W3:Y:S01]  /*86bd0*/  LDL.LU.64 R20, [R1+0x82c0] ;  /* 0x0082c00001147983 */ /* 0x000ee20000300a00 */
[----:B------:R-:W-:-:S02]  /*86be0*/  IMAD.MOV.U32 R2, RZ, RZ, R28 ;  /* 0x000000ffff027224 */ /* 0x000fc400078e001c */
[----:B------:R-:W-:Y:S01]  /*86bf0*/  IMAD.MOV.U32 R0, RZ, RZ, R29 ;  /* 0x000000ffff007224 */ /* 0x000fe200078e001d */
[C---:B--2---:R-:W-:Y:S08]  /*86c00*/  HMMA.16816.F32 R8, R12.reuse, R28, R8 ;  /* 0x0000001c0c08723c */ /* 0x044ff00000001808 */
[C---:B---3--:R-:W-:Y:S11]  /*86c10*/  HMMA.16816.F32 R24, R12.reuse, R20, R24 ;  /* 0x000000140c18723c */ /* 0x048ff60000001818 */
[----:B------:R-:W-:Y:S04]  /*86c20*/  STL.64 [R1+0x1550], R8 ;  /* 0x0015500801007387 */ /* 0x000fe80000100a00 */
[----:B------:R0:W-:Y:S04]  /*86c30*/  STL.64 [R1+0x1558], R10 ;  /* 0x0015580a01007387 */ /* 0x0001e80000100a00 */
[----:B0-----:R-:W4:Y:S04]  /*86c40*/  LDL.LU.64 R10, [R1+0x82b8] ;  /* 0x0082b800010a7983 */ /* 0x001f280000300a00 */
[----:B------:R-:W4:Y:S04]  /*86c50*/  LDL.LU.64 R8, [R1+0x82b0] ;  /* 0x0082b00001087983 */ /* 0x000f280000300a00 */
[----:B------:R-:W2:Y:S04]  /*86c60*/  LDL.LU.64 R28, [R1+0x82a8] ;  /* 0x0082a800011c7983 */ /* 0x000ea80000300a00 */
[----:B------:R-:W-:Y:S04]  /*86c70*/  STL.64 [R1+0x1530], R24 ;  /* 0x0015301801007387 */ /* 0x000fe80000100a00 */
[----:B------:R0:W-:Y:S04]  /*86c80*/  STL.64 [R1+0x1538], R26 ;  /* 0x0015381a01007387 */ /* 0x0001e80000100a00 */
[----:B0-----:R-:W2:Y:S04]  /*86c90*/  LDL.LU.64 R26, [R1+0x82a0] ;  /* 0x0082a000011a7983 */ /* 0x001ea80000300a00 */
[----:B------:R-:W2:Y:S01]  /*86ca0*/  LDL.LU.64 R24, [R1+0x8298] ;  /* 0x0082980001187983 */ /* 0x000ea20000300a00 */
[C---:B----4-:R-:W-:Y:S03]  /*86cb0*/  HMMA.16816.F32 R20, R12.reuse, R22, R8 ;  /* 0x000000160c14723c */ /* 0x050fe60000001808 */
[----:B------:R-:W3:Y:S04]  /*86cc0*/  LDL.LU.64 R10, [R1+0x8290] ;  /* 0x00829000010a7983 */ /* 0x000ee80000300a00 */
[----:B------:R-:W3:Y:S01]  /*86cd0*/  LDL.LU.64 R8, [R1+0x8288] ;  /* 0x0082880001087983 */ /* 0x000ee20000300a00 */
        /* <DEDUP_REMOVED lines=9> */
[----:B------:R-:W-:Y:S01]  /*86d70*/  STL [R1+0x81f0], R29 ;  /* 0x0081f01d01007387 */ /* 0x000fe20000100800 */
[----:B-----5:R-:W-:-:S15]  /*86d80*/  HMMA.16816.F32 R4, R12, R26, R4 ;  /* 0x0000001a0c04723c */ /* 0x020fde0000001804 */
[----:B------:R-:W-:-:S04]  /*86d90*/  NOP ;  /* 0x0000000000007918 */ /* 0x000fc80000000000 */
[----:B------:R-:W-:Y:S04]  /*86da0*/  STL.64 [R1+0x14f0], R4 ;  /* 0x0014f00401007387 */ /* 0x000fe80000100a00 */
[----:B------:R3:W-:Y:S02]  /*86db0*/  STL.64 [R1+0x14f8], R6 ;  /* 0x0014f80601007387 */ /* 0x0007e40000100a00 */
[----:B---3--:R-:W-:Y:S02]  /*86dc0*/  HMMA.16816.F32 R4, R12, R24, R8 ;  /* 0x000000180c04723c */ /* 0x008fe40000001808 */
        /* <DEDUP_REMOVED lines=2622> */
[----:B-1----:R-:W3:Y:S04]  /*911b0*/  LDL.LU.64 R20, [R1+0x18] ;  /* 0x0000180001147983 */ /* 0x002ee80000300a00 */
        /* <DEDUP_REMOVED lines=134> */
[----:B------:R-:W3:Y:S01]  /*91a20*/  LDL.LU.64 R24, [R1+0x7600] ;  /* 0x0076000001187983 */ /* 0x000ee20000300a00 */
[----:B----4-:R-:W-:-:S15]  /*91a30*/  HMMA.16816.F32 R8, R12, R26, R8 ;  /* 0x0000001a0c08723c */ /* 0x010fde0000001808 */
[----:B------:R-:W-:-:S04]  /*91a40*/  NOP ;  /* 0x0000000000007918 */ /* 0x000fc80000000000 */
[----:B------:R-:W-:Y:S04]  /*91a50*/  STL.64 [R1+0x220], R8 ;  /* 0x0002200801007387 */ /* 0x000fe80000100a00 */
[----:B------:R3:W-:Y:S02]  /*91a60*/  STL.64 [R1+0x228], R10 ;  /* 0x0002280a01007387 */ /* 0x0007e40000100a00 */
[----:B---3--:R-:W-:Y:S02]  /*91a70*/  HMMA.16816.F32 R8, R12, R24, R16 ;  /* 0x000000180c08723c */ /* 0x008fe40000001810 */
[----:B------:R0:W-:Y:S02]  /*91a80*/  STL.64 [R1+0x7528], R26 ;  /* 0x0075281a01007387 */ /* 0x0001e40000100a00 */
[----:B0-----:R-:W-:-:S15]  /*91a90*/  IMAD.MOV.U32 R26, RZ, RZ, R4 ;  /* 0x000000ffff1a7224 */ /* 0x001fde00078e0004 */
[----:B------:R-:W-:Y:S04]  /*91aa0*/  STL.64 [R1+0x210], R8 ;  /* 0x0002100801007387 */ /* 0x000fe80000100a00 */
[----:B------:R-:W-:Y:S04]  /*91ab0*/  STL.64 [R1+0x218], R10 ;  /* 0x0002180a01007387 */ /* 0x000fe80000100a00 */
        /* <DEDUP_REMOVED lines=32> */
[----:B------:R0:W-:Y:S04]  /*91cc0*/  STL.64 [R1+0x7520], R24 ;  /* 0x0075201801007387 */ /* 0x0001e80000100a00 */
[----:B0-----:R-:W2:Y:S04]  /*91cd0*/  LDL.LU R24, [R1+0x1ee0] ;  /* 0x001ee00001187983 */ /* 0x001ea80000300800 */
[----:B------:R-:W2:Y:S04]  /*91ce0*/  LDL.LU R25, [R1+0x1edc] ;  /* 0x001edc0001197983 */ /* 0x000ea80000300800 */
[----:B------:R-:W-:Y:S01]  /*91cf0*/  STL.64 [R1+0x7588], R26 ;  /* 0x0075881a01007387 */ /* 0x000fe20000100a00 */
[C---:B------:R-:W-:Y:S03]  /*91d00*/  HMMA.16816.F32 R16, R12.reuse, R22, R16 ;  /* 0x000000160c10723c */ /* 0x040fe60000001810 */
[----:B--2---:R0:W-:Y:S04]  /*91d10*/  STL.64 [R1+0x7580], R24 ;  /* 0x0075801801007387 */ /* 0x0041e80000100a00 */
        /* <DEDUP_REMOVED lines=60> */
[----:B0-----:R-:W3:Y:S04]  /*920e0*/  LDL.LU R8, [R1+0x1ed0] ;  /* 0x001ed00001087983 */ /* 0x001ee80000300800 */
[----:B------:R-:W3:Y:S01]  /*920f0*/  LDL.LU R9, [R1+0x1ecc] ;  /* 0x001ecc0001097983 */ /* 0x000ee20000300800 */
        /* <DEDUP_REMOVED lines=12> */
[----:B------:R0:W-:Y:S04]  /*921c0*/  STL.64 [R1+0x74a8], R6 ;  /* 0x0074a80601007387 */ /* 0x0001e80000100a00 */
[----:B0-----:R-:W4:Y:S04]  /*921d0*/  LDL.LU R7, [R1+0x1ec8] ;  /* 0x001ec80001077983 */ /* 0x001f280000300800 */
[----:B------:R0:W-:Y:S01]  /*921e0*/  STL.64 [R1+0x74a0], R4 ;  /* 0x0074a00401007387 */ /* 0x0001e20000100a00 */
[----:B------:R-:W-:-:S02]  /*921f0*/  IMAD R6, R9, 0x100, R8 ;  /* 0x0000010009067824 */ /* 0x000fc400078e0208 */
[----:B0-----:R-:W-:Y:S02]  /*92200*/  IMAD R5, R11, 0x100, R10 ;  /* 0x000001000b057824 */ /* 0x001fe400078e020a */
[----:B-----5:R-:W-:Y:S01]  /*92210*/  HMMA.16816.F32 R8, R12, R2, R16 ;  /* 0x000000020c08723c */ /* 0x020fe20000001810 */
[----:B------:R-:W-:Y:S02]  /*92220*/  F2FP.F16.E5M2.UNPACK_B R13, R6 ;  /* 0x00000006ff0d723e */ /* 0x000fe400020004ff */
[----:B------:R-:W-:Y:S01]  /*92230*/  F2FP.F16.E5M2.UNPACK_B R14, R5 ;  /* 0x00000005ff0e723e */ /* 0x000fe200020004ff */
[----:B---3--:R-:W-:-:S05]  /*92240*/  IMAD R4, R25, 0x100, R24 ;  /* 0x0000010019047824 */ /* 0x008fca00078e0218 */
[----:B------:R-:W-:Y:S01]  /*92250*/  F2FP.F16.E5M2.UNPACK_B R15, R4 ;  /* 0x00000004ff0f723e */ /* 0x000fe200020004ff */
[----:B----4-:R-:W-:-:S05]  /*92260*/  IMAD R0, R0, 0x100, R7 ;  /* 0x0000010000007824 */ /* 0x010fca00078e0207 */
[----:B------:R-:W-:Y:S02]  /*92270*/  F2FP.F16.E5M2.UNPACK_B R12, R0 ;  /* 0x00000000ff0c723e */ /* 0x000fe400020004ff */
[----:B------:R-:W3:Y:S04]  /*92280*/  LDL.LU R0, [R1+0x1ee4] ;  /* 0x001ee40001007983 */ /* 0x000ee80000300800 */
[----:B------:R-:W-:Y:S04]  /*92290*/  STL.64 [R1+0x130], R8 ;  /* 0x0001300801007387 */ /* 0x000fe80000100a00 */
[----:B------:R2:W-:Y:S04]  /*922a0*/  STL.64 [R1+0x138], R10 ;  /* 0x0001380a01007387 */ /* 0x0005e80000100a00 */
[----:B------:R-:W4:Y:S01]  /*922b0*/  LDL.LU R4, [R1+0xfc0] ;  /* 0x000fc00001047983 */ /* 0x000f220000300800 */
[----:B--2---:R-:W-:-:S15]  /*922c0*/  HMMA.16816.F32 R8, R12, R26, R20 ;  /* 0x0000001a0c08723c */ /* 0x004fde0000001814 */
[----:B------:R-:W-:-:S04]  /*922d0*/  NOP ;  /* 0x0000000000007918 */ /* 0x000fc80000000000 */
[----:B------:R-:W-:Y:S04]  /*922e0*/  STL.64 [R1+0x120], R8 ;  /* 0x0001200801007387 */ /* 0x000fe80000100a00 */
[----:B------:R-:W-:Y:S04]  /*922f0*/  STL.64 [R1+0x128], R10 ;  /* 0x0001280a01007387 */ /* 0x000fe80000100a00 */
[----:B------:R-:W4:Y:S04]  /*92300*/  LDL.LU R5, [R1+0xfc4] ;  /* 0x000fc40001057983 */ /* 0x000f280000300800 */
[----:B------:R-:W2:Y:S04]  /*92310*/  LDL.LU R6, [R1+0xfc8] ;  /* 0x000fc80001067983 */ /* 0x000ea80000300800 */
[----:B------:R-:W2:Y:S04]  /*92320*/  LDL.LU R7, [R1+0xfcc] ;  /* 0x000fcc0001077983 */ /* 0x000ea80000300800 */
        /* <DEDUP_REMOVED lines=19> */
[----:B------:R-:W2:Y:S04]  /*92460*/  LDL.LU R24, [R1+0x8] ;  /* 0x0000080001187983 */ /* 0x000ea80000300800 */
[----:B------:R-:W2:Y:S04]  /*92470*/  LDL.LU R25, [R1+0xc] ;  /* 0x00000c0001197983 */ /* 0x000ea80000300800 */
[----:B--2---:R-:W-:Y:S04]  /*92480*/  STL.64 [R1+0x7568], R24 ;  /* 0x0075681801007387 */ /* 0x004fe80000100a00 */
[----:B-----5:R-:W-:Y:S04]  /*92490*/  STL.64 [R1+0x7548], R22 ;  /* 0x0075481601007387 */ /* 0x020fe80000100a00 */
[----:B------:R0:W-:Y:S04]  /*924a0*/  STL.64 [R1+0x7540], R20 ;  /* 0x0075401401007387 */ /* 0x0001e80000100a00 */
[----:B0-----:R-:W2:Y:S04]  /*924b0*/  LDL.LU R20, [R1+0x1050] ;  /* 0x0010500001147983 */ /* 0x001ea80000300800 */
[----:B------:R-:W2:Y:S04]  /*924c0*/  LDL.LU R21, [R1+0x1054] ;  /* 0x0010540001157983 */ /* 0x000ea80000300800 */
[----:B------:R-:W5:Y:S04]  /*924d0*/  LDL.LU R22, [R1+0x1058] ;  /* 0x0010580001167983 */ /* 0x000f680000300800 */
[----:B------:R-:W5:Y:S04]  /*924e0*/  LDL.LU R23, [R1+0x105c] ;  /* 0x00105c0001177983 */ /* 0x000f680000300800 */
[----:B------:R-:W2:Y:S04]  /*924f0*/  LDL.LU R26, [R1+0x10] ;  /* 0x00001000011a7983 */ /* 0x000ea80000300800 */
[----:B------:R-:W3:Y:S04]  /*92500*/  LDL.LU R27, [R1+0x14] ;  /* 0x00001400011b7983 */ /* 0x000ee80000300800 */
        /* <DEDUP_REMOVED lines=8> */
[----:B0-----:R-:W3:Y:S04]  /*92590*/  LDL.LU R20, [R1+0x1070] ;  /* 0x0010700001147983 */ /* 0x001ee80000300800 */
[----:B------:R-:W3:Y:S04]  /*925a0*/  LDL.LU R21, [R1+0x1074] ;  /* 0x0010740001157983 */ /* 0x000ee80000300800 */
[----:B------:R-:W3:Y:S04]  /*925b0*/  LDL.LU R22, [R1+0x1078] ;  /* 0x0010780001167983 */ /* 0x000ee80000300800 */
[----:B------:R-:W3:Y:S04]  /*925c0*/  LDL.LU R23, [R1+0x107c] ;  /* 0x00107c0001177983 */ /* 0x000ee80000300800 */
[----:B------:R-:W2:Y:S04]  /*925d0*/  LDL.LU R8, [R1+0xfe0] ;  /* 0x000fe00001087983 */ /* 0x000ea80000300800 */
[----:B------:R-:W2:Y:S04]  /*925e0*/  LDL.LU R9, [R1+0xfe4] ;  /* 0x000fe40001097983 */ /* 0x000ea80000300800 */
[----:B------:R-:W5:Y:S04]  /*925f0*/  LDL.LU R10, [R1+0xfe8] ;  /* 0x000fe800010a7983 */ /* 0x000f680000300800 */
[----:B------:R-:W5:Y:S04]  /*92600*/  LDL.LU R11, [R1+0xfec] ;  /* 0x000fec00010b7983 */ /* 0x000f680000300800 */
[----:B------:R-:W2:Y:S04]  /*92610*/  LDL.LU R16, [R1+0x1000] ;  /* 0x0010000001107983 */ /* 0x000ea80000300800 */
[----:B------:R-:W2:Y:S04]  /*92620*/  LDL.LU R17, [R1+0x1004] ;  /* 0x0010040001117983 */ /* 0x000ea80000300800 */
[----:B------:R-:W2:Y:S04]  /*92630*/  LDL.LU R18, [R1+0x1008] ;  /* 0x0010080001127983 */ /* 0x000ea80000300800 */
[----:B------:R-:W2:Y:S01]  /*92640*/  LDL.LU R19, [R1+0x100c] ;  /* 0x00100c0001137983 */ /* 0x000ea20000300800 */
[C---:B---3--:R-:W-:Y:S03]  /*92650*/  HMMA.16816.F32 R24, R12.reuse, R26, R20 ;  /* 0x0000001a0c18723c */ /* 0x048fe60000001814 */
[----:B--2---:R-:W-:Y:S04]  /*92660*/  STL.64 [R1+0x74f8], R18 ;  /* 0x0074f81201007387 */ /* 0x004fe80000100a00 */
[----:B------:R0:W-:Y:S04]  /*92670*/  STL.64 [R1+0x74f0], R16 ;  /* 0x0074f01001007387 */ /* 0x0001e80000100a00 */
[----:B0-----:R-:W2:Y:S04]  /*92680*/  LDL.LU R16, [R1+0x1010] ;  /* 0x0010100001107983 */ /* 0x001ea80000300800 */
[----:B------:R-:W2:Y:S04]  /*92690*/  LDL.LU R17, [R1+0x1014] ;  /* 0x0010140001117983 */ /* 0x000ea80000300800 */
[----:B------:R-:W2:Y:S04]  /*926a0*/  LDL.LU R18, [R1+0x1018] ;  /* 0x0010180001127983 */ /* 0x000ea80000300800 */
[----:B------:R-:W2:Y:S04]  /*926b0*/  LDL.LU R19, [R1+0x101c] ;  /* 0x00101c0001137983 */ /* 0x000ea80000300800 */
[----:B-----5:R-:W-:Y:S04]  /*926c0*/  STL.64 [R1+0x74d8], R10 ;  /* 0x0074d80a01007387 */ /* 0x020fe80000100a00 */
[----:B------:R0:W-:Y:S04]  /*926d0*/  STL.64 [R1+0x74d0], R8 ;  /* 0x0074d00801007387 */ /* 0x0001e80000100a00 */
[----:B0-----:R-:W3:Y:S04]  /*926e0*/  LDL.LU R8, [R1+0xff0] ;  /* 0x000ff00001087983 */ /* 0x001ee80000300800 */
[----:B------:R-:W3:Y:S04]  /*926f0*/  LDL.LU R9, [R1+0xff4] ;  /* 0x000ff40001097983 */ /* 0x000ee80000300800 */
[----:B------:R-:W3:Y:S04]  /*92700*/  LDL.LU R10, [R1+0xff8] ;  /* 0x000ff800010a7983 */ /* 0x000ee80000300800 */
[----:B------:R-:W3:Y:S04]  /*92710*/  LDL.LU R11, [R1+0xffc] ;  /* 0x000ffc00010b7983 */ /* 0x000ee80000300800 */
[----:B------:R-:W-:Y:S04]  /*92720*/  STL.64 [R1+0x74b8], R6 ;  /* 0x0074b80601007387 */ /* 0x000fe80000100a00 */
[----:B----4-:R0:W-:Y:S04]  /*92730*/  STL.64 [R1+0x74b0], R4 ;  /* 0x0074b00401007387 */ /* 0x0101e80000100a00 */
[----:B0-----:R-:W4:Y:S04]  /*92740*/  LDL.LU R4, [R1+0xfd0] ;  /* 0x000fd00001047983 */ /* 0x001f280000300800 */
[----:B------:R-:W4:Y:S04]  /*92750*/  LDL.LU R5, [R1+0xfd4] ;  /* 0x000fd40001057983 */ /* 0x000f280000300800 */
[----:B------:R-:W4:Y:S04]  /*92760*/  LDL.LU R6, [R1+0xfd8] ;  /* 0x000fd80001067983 */ /* 0x000f280000300800 */
[----:B------:R-:W4:Y:S04]  /*92770*/  LDL.LU R7, [R1+0xfdc] ;  /* 0x000fdc0001077983 */ /* 0x000f280000300800 */
[----:B------:R-:W5:Y:S04]  /*92780*/  LDL.LU.64 R22, [R1+0x7578] ;  /* 0x0075780001167983 */ /* 0x000f680000300a00 */
[----:B------:R-:W5:Y:S04]  /*92790*/  LDL.LU.64 R20, [R1+0x7570] ;  /* 0x0075700001147983 */ /* 0x000f680000300a00 */
[----:B------:R0:W-:Y:S04]  /*927a0*/  STL.64 [R1+0x100], R24 ;  /* 0x0001001801007387 */ /* 0x0001e80000100a00 */
[----:B------:R5:W-:Y:S04]  /*927b0*/  STL.64 [R1+0x108], R26 ;  /* 0x0001081a01007387 */ /* 0x000be80000100a00 */
[----:B0-----:R-:W5:Y:S02]  /*927c0*/  LDL.LU.64 R24, [R1+0x7568] ;  /* 0x0075680001187983 */ /* 0x001f640000300a00 */
[----:B-----5:R-:W-:Y:S02]  /*927d0*/  HMMA.16816.F32 R24, R12, R24, R20 ;  /* 0x000000180c18723c */ /* 0x020fe40000001814 */
[----:B------:R-:W5:Y:S04]  /*927e0*/  LDL.LU.64 R22, [R1+0x7560] ;  /* 0x0075600001167983 */ /* 0x000f680000300a00 */
[----:B------:R-:W5:-:S13]  /*927f0*/  LDL.LU.64 R20, [R1+0x7558] ;  /* 0x0075580001147983 */ /* 0x000f5a0000300a00 */
        /* <DEDUP_REMOVED lines=24> */
[----:B--2---:R-:W-:Y:S02]  /*92980*/  HMMA.16816.F32 R24, R12, R24, R20 ;  /* 0x000000180c18723c */ /* 0x004fe40000001814 */
[----:B------:R-:W2:Y:S04]  /*92990*/  LDL.LU.64 R22, [R1+0x7508] ;  /* 0x0075080001167983 */ /* 0x000ea80000300a00 */
[----:B------:R-:W5:-:S13]  /*929a0*/  LDL.LU.64 R20, [R1+0x7500] ;  /* 0x0075000001147983 */ /* 0x000f5a0000300a00 */
[----:B------:R0:W-:Y:S04]  /*929b0*/  STL.64 [R1+0xb0], R24 ;  /* 0x0000b01801007387 */ /* 0x0001e80000100a00 */
[----:B------:R1:W-:Y:S04]  /*929c0*/  STL.64 [R1+0xb8], R26 ;  /* 0x0000b81a01007387 */ /* 0x0003e80000100a00 */
[----:B0-----:R-:W3:Y:S04]  /*929d0*/  LDL.LU R24, [R1+0xf50] ;  /* 0x000f500001187983 */ /* 0x001ee80000300800 */
[----:B------:R-:W3:Y:S04]  /*929e0*/  LDL.LU R25, [R1+0xf54] ;  /* 0x000f540001197983 */ /* 0x000ee80000300800 */
[----:B-1----:R-:W3:Y:S04]  /*929f0*/  LDL.LU R26, [R1+0xf58] ;  /* 0x000f5800011a7983 */ /* 0x002ee80000300800 */
        /* <DEDUP_REMOVED lines=11> */
[----:B------:R-:W5:Y:S04]  /*92ab0*/  LDL.LU.64 R16, [R1+0x74f0] ;  /* 0x0074f00001107983 */ /* 0x000f680000300a00 */
[----:B------:R-:W3:Y:S04]  /*92ac0*/  LDL.LU R22, [R1+0x1f00] ;  /* 0x001f000001167983 */ /* 0x000ee80000300800 */
[----:B------:R-:W3:Y:S01]  /*92ad0*/  LDL.LU R23, [R1+0x1efc] ;  /* 0x001efc0001177983 */ /* 0x000ee20000300800 */
[----:B-----5:R-:W-:-:S15]  /*92ae0*/  HMMA.16816.F32 R16, R12, R20, R16 ;  /* 0x000000140c10723c */ /* 0x020fde0000001810 */
        /* <DEDUP_REMOVED lines=12> */
[----:B------:R-:W2:Y:S04]  /*92bb0*/  LDL.LU.64 R8, [R1+0x74d0] ;  /* 0x0074d00001087983 */ /* 0x000ea80000300a00 */
[----:B------:R-:W5:Y:S04]  /*92bc0*/  LDL.LU R18, [R1+0x1ef0] ;  /* 0x001ef00001127983 */ /* 0x000f680000300800 */
[----:B------:R-:W5:Y:S01]  /*92bd0*/  LDL.LU R19, [R1+0x1eec] ;  /* 0x001eec0001137983 */ /* 0x000f620000300800 */
[----:B--2---:R-:W-:-:S15]  /*92be0*/  HMMA.16816.F32 R8, R12, R16, R8 ;  /* 0x000000100c08723c */ /* 0x004fde0000001808 */
[----:B------:R-:W-:-:S04]  /*92bf0*/  NOP ;  /* 0x0000000000007918 */ /* 0x000fc80000000000 */
[----:B------:R-:W-:Y:S04]  /*92c00*/  STL.64 [R1+0x70], R8 ;  /* 0x0000700801007387 */ /* 0x000fe80000100a00 */
[----:B------:R0:W-:Y:S04]  /*92c10*/  STL.64 [R1+0x78], R10 ;  /* 0x0000780a01007387 */ /* 0x0001e80000100a00 */
[----:B0-----:R-:W4:Y:S04]  /*92c20*/  LDL.LU.64 R10, [R1+0x74c8] ;  /* 0x0074c800010a7983 */ /* 0x001f280000300a00 */
[----:B------:R-:W2:Y:S04]  /*92c30*/  LDL.LU.64 R8, [R1+0x74c0] ;  /* 0x0074c00001087983 */ /* 0x000ea80000300a00 */
[----:B------:R-:W2:Y:S01]  /*92c40*/  LDL.LU R17, [R1+0x1ee8] ;  /* 0x001ee80001117983 */ /* 0x000ea20000300800 */
[----:B----4-:R-:W-:-:S15]  /*92c50*/  HMMA.16816.F32 R4, R12, R10, R4 ;  /* 0x0000000a0c04723c */ /* 0x010fde0000001804 */
[----:B------:R-:W-:-:S04]  /*92c60*/  NOP ;  /* 0x0000000000007918 */ /* 0x000fc80000000000 */
[----:B------:R-:W-:Y:S04]  /*92c70*/  STL.64 [R1+0x60], R4 ;  /* 0x0000600401007387 */ /* 0x000fe80000100a00 */
[----:B------:R0:W-:Y:S04]  /*92c80*/  STL.64 [R1+0x68], R6 ;  /* 0x0000680601007387 */ /* 0x0001e80000100a00 */
[----:B0-----:R-:W2:Y:S04]  /*92c90*/  LDL.LU.64 R6, [R1+0x74b8] ;  /* 0x0074b80001067983 */ /* 0x001ea80000300a00 */
[----:B------:R-:W2:Y:S02]  /*92ca0*/  LDL.LU.64 R4, [R1+0x74b0] ;  /* 0x0074b00001047983 */ /* 0x000ea40000300a00 */
[----:B--2---:R-:W-:Y:S02]  /*92cb0*/  HMMA.16816.F32 R8, R12, R8, R4 ;  /* 0x000000080c08723c */ /* 0x004fe40000001804 */
[----:B------:R-:W2:Y:S04]  /*92cc0*/  LDL.LU.64 R6, [R1+0x74a8] ;  /* 0x0074a80001067983 */ /* 0x000ea80000300a00 */
[----:B------:R-:W4:-:S13]  /*92cd0*/  LDL.LU.64 R4, [R1+0x74a0] ;  /* 0x0074a00001047983 */ /* 0x000f1a0000300a00 */
[----:B------:R0:W-:Y:S04]  /*92ce0*/  STL.64 [R1+0x50], R8 ;  /* 0x0000500801007387 */ /* 0x0001e80000100a00 */
[----:B------:R1:W-:Y:S04]  /*92cf0*/  STL.64 [R1+0x58], R10 ;  /* 0x0000580a01007387 */ /* 0x0003e80000100a00 */
[----:B0-----:R-:W4:Y:S04]  /*92d00*/  LDL.LU R8, [R1+0xfa0] ;  /* 0x000fa00001087983 */ /* 0x001f280000300800 */
[----:B------:R-:W4:Y:S04]  /*92d10*/  LDL.LU R9, [R1+0xfa4] ;  /* 0x000fa40001097983 */ /* 0x000f280000300800 */
[----:B-1----:R-:W4:Y:S04]  /*92d20*/  LDL.LU R10, [R1+0xfa8] ;  /* 0x000fa800010a7983 */ /* 0x002f280000300800 */
[----:B------:R-:W4:Y:S01]  /*92d30*/  LDL.LU R11, [R1+0xfac] ;  /* 0x000fac00010b7983 */ /* 0x000f220000300800 */
[----:B--2---:R-:W-:-:S15]  /*92d40*/  HMMA.16816.F32 R24, R12, R6, R24 ;  /* 0x000000060c18723c */ /* 0x004fde0000001818 */
[----:B------:R-:W-:-:S04]  /*92d50*/  NOP ;  /* 0x0000000000007918 */ /* 0x000fc80000000000 */
[----:B------:R-:W-:Y:S04]  /*92d60*/  STL.64 [R1+0x40], R24 ;  /* 0x0000401801007387 */ /* 0x000fe80000100a00 */
[----:B------:R0:W-:Y:S04]  /*92d70*/  STL.64 [R1+0x48], R26 ;  /* 0x0000481a01007387 */ /* 0x0001e80000100a00 */
[----:B0-----:R-:W2:Y:S04]  /*92d80*/  LDL.LU.64 R26, [R1+0x7498] ;  /* 0x00749800011a7983 */ /* 0x001ea80000300a00 */
[----:B------:R-:W2:Y:S01]  /*92d90*/  LDL.LU.64 R24, [R1+0x7490] ;  /* 0x0074900001187983 */ /* 0x000ea20000300a00 */
[----:B----4-:R-:W-:Y:S01]  /*92da0*/  HMMA.16816.F32 R8, R12, R4, R8 ;  /* 0x000000040c08723c */ /* 0x010fe20000001808 */
[----:B------:R-:W-:-:S02]  /*92db0*/  IMAD R0, R0, 0x100, R17 ;  /* 0x0000010000007824 */ /* 0x000fc400078e0211 */
[----:B-----5:R-:W-:-:S15]  /*92dc0*/  IMAD R4, R19, 0x100, R18 ;  /* 0x0000010013047824 */ /* 0x020fde00078e0212 */
[----:B------:R-:W-:Y:S01]  /*92dd0*/  NOP ;  /* 0x0000000000007918 */ /* 0x000fe20000000000 */
[----:B------:R-:W-:Y:S04]  /*92de0*/  STL.64 [R1+0x30], R8 ;  /* 0x0000300801007387 */ /* 0x000fe80000100a00 */
[----:B------:R0:W-:Y:S02]  /*92df0*/  STL.64 [R1+0x38], R10 ;  /* 0x0000380a01007387 */ /* 0x0001e40000100a00 */
[----:B0-----:R-:W-:Y:S02]  /*92e00*/  F2FP.F16.E5M2.UNPACK_B R10, R28.H1 ;  /* 0x0000001cff0a723e */ /* 0x001fe400030004ff */
[----:B------:R-:W-:Y:S01]  /*92e10*/  F2FP.F16.E5M2.UNPACK_B R11, R29.H1 ;  /* 0x0000001dff0b723e */ /* 0x000fe200030004ff */
[----:B--2---:R-:W-:-:S15]  /*92e20*/  HMMA.16816.F32 R12, R12, R2, R24 ;  /* 0x000000020c0c723c */ /* 0x004fde0000001818 */
[----:B------:R-:W-:-:S04]  /*92e30*/  NOP ;  /* 0x0000000000007918 */ /* 0x000fc80000000000 */
[----:B------:R-:W-:Y:S04]  /*92e40*/  STL.64 [R1+0x20], R12 ;  /* 0x0000200c01007387 */ /* 0x000fe80000100a00 */
[----:B------:R-:W-:Y:S04]  /*92e50*/  STL.64 [R1+0x28], R14 ;  /* 0x0000280e01007387 */ /* 0x000fe80000100a00 */
[----:B------:R-:W2:Y:S04]  /*92e60*/  LDL.LU R16, [R1+0x1330] ;  /* 0x0013300001107983 */ /* 0x000ea80000300800 */
[----:B------:R-:W2:Y:S04]  /*92e70*/  LDL.LU R17, [R1+0x1334] ;  /* 0x0013340001117983 */ /* 0x000ea80000300800 */
[----:B------:R-:W-:Y:S04]  /*92e80*/  STL [R1+0x18], R10 ;  /* 0x0000180a01007387 */ /* 0x000fe80000100800 */
[----:B------:R-:W4:Y:S04]  /*92e90*/  LDL.LU R18, [R1+0x1338] ;  /* 0x0013380001127983 */ /* 0x000f280000300800 */
[----:B------:R-:W-:Y:S04]  /*92ea0*/  STL [R1+0x1c], R11 ;  /* 0x00001c0b01007387 */ /* 0x000fe80000100800 */
[----:B------:R-:W4:Y:S04]  /*92eb0*/  LDL.LU R19, [R1+0x133c] ;  /* 0x00133c0001137983 */ /* 0x000f280000300800 */
[----:B----4-:R-:W-:Y:S04]  /*92ec0*/  STL.64 [R1+0x7460], R18 ;  /* 0x0074601201007387 */ /* 0x010fe80000100a00 */
[----:B--2---:R0:W-:Y:S04]  /*92ed0*/  STL.64 [R1+0x7458], R16 ;  /* 0x0074581001007387 */ /* 0x0041e80000100a00 */
[----:B0-----:R-:W2:Y:S04]  /*92ee0*/  LDL.LU R16, [R1+0x1270] ;  /* 0x0012700001107983 */ /* 0x001ea80000300800 */
[----:B------:R-:W2:Y:S04]  /*92ef0*/  LDL.LU R17, [R1+0x1274] ;  /* 0x0012740001117983 */ /* 0x000ea80000300800 */
[----:B------:R-:W4:Y:S04]  /*92f00*/  LDL.LU R18, [R1+0x1278] ;  /* 0x0012780001127983 */ /* 0x000f280000300800 */
[----:B------:R-:W4:Y:S04]  /*92f10*/  LDL.LU R19, [R1+0x127c] ;  /* 0x00127c0001137983 */ /* 0x000f280000300800 */
[----:B------:R-:W5:Y:S04]  /*92f20*/  LDL.LU R9, [R1+0x1598] ;  /* 0x0015980001097983 */ /* 0x000f680000300800 */
[----:B----4-:R-:W-:Y:S04]  /*92f30*/  STL.64 [R1+0x7470], R18 ;  /* 0x0074701201007387 */ /* 0x010fe80000100a00 */
[----:B--2---:R0:W-:Y:S04]  /*92f40*/  STL.64 [R1+0x7468], R16 ;  /* 0x0074681001007387 */ /* 0x0041e80000100a00 */
[----:B0-----:R-:W2:Y:S04]  /*92f50*/  LDL.LU R16, [R1+0x1210] ;  /* 0x0012100001107983 */ /* 0x001ea80000300800 */
[----:B------:R-:W2:Y:S01]  /*92f60*/  LDL.LU R17, [R1+0x1214] ;  /* 0x0012140001117983 */ /* 0x000ea20000300800 */
[----:B------:R-:W-:-:S02]  /*92f70*/  IMAD R5, R21, 0x100, R20 ;  /* 0x0000010015057824 */ /* 0x000fc400078e0214 */
[----:B---3--:R-:W-:Y:S01]  /*92f80*/  IMAD R6, R23, 0x100, R22 ;  /* 0x0000010017067824 */ /* 0x008fe200078e0216 */
[----:B--2---:R-:W-:Y:S04]  /*92f90*/  STL.64 [R1+0x7478], R16 ;  /* 0x0074781001007387 */ /* 0x004fe80000100a00 */
[----:B------:R-:W2:Y:S04]  /*92fa0*/  LDL.LU R18, [R1+0x1218] ;  /* 0x0012180001127983 */ /* 0x000ea80000300800 */
[----:B------:R-:W2:Y:S04]  /*92fb0*/  LDL.LU R19, [R1+0x121c] ;  /* 0x00121c0001137983 */ /* 0x000ea80000300800 */
[----:B------:R-:W3:Y:S04]  /*92fc0*/  LDL.LU R2, [R1+0x159c] ;  /* 0x00159c0001027983 */ /* 0x000ee80000300800 */
[----:B------:R-:W4:Y:S04]  /*92fd0*/  LDL.LU R20, [R1+0x15a8] ;  /* 0x0015a80001147983 */ /* 0x000f280000300800 */
[----:B------:R-:W2:Y:S04]  /*92fe0*/  LDL.LU R21, [R1+0x15ac] ;  /* 0x0015ac0001157983 */ /* 0x000ea80000300800 */
[----:B------:R-:W2:Y:S04]  /*92ff0*/  LDL.LU R3, [R1+0x15b8] ;  /* 0x0015b80001037983 */ /* 0x000ea80000300800 */
        /* <DEDUP_REMOVED lines=11> */
[----:B------:R-:W2:Y:S04]  /*930b0*/  LDL.LU R26, [R1+0x10f8] ;  /* 0x0010f800011a7983 */ /* 0x000ea80000300800 */
[----:B------:R-:W2:Y:S01]  /*930c0*/  LDL.LU R27, [R1+0x10fc] ;  /* 0x0010fc00011b7983 */ /* 0x000ea20000300800 */
[----:B------:R-:W-:-:S02]  /*930d0*/  F2FP.F16.E5M2.UNPACK_B R12, R0 ;  /* 0x00000000ff0c723e */ /* 0x000fc400020004ff */
[----:B------:R-:W-:Y:S02]  /*930e0*/  F2FP.F16.E5M2.UNPACK_B R13, R4 ;  /* 0x00000004ff0d723e */ /* 0x000fe400020004ff */
[----:B------:R-:W-:Y:S02]  /*930f0*/  F2FP.F16.E5M2.UNPACK_B R14, R5 ;  /* 0x00000005ff0e723e */ /* 0x000fe400020004ff */
[----:B------:R-:W-:Y:S01]  /*93100*/  F2FP.F16.E5M2.UNPACK_B R15, R6 ;  /* 0x00000006ff0f723e */ /* 0x000fe200020004ff */
[----:B------:R-:W3:Y:S04]  /*93110*/  LDL.LU R23, [R1+0x15f8] ;  /* 0x0015f80001177983 */ /* 0x000ee80000300800 */
[----:B------:R-:W3:Y:S04]  /*93120*/  LDL.LU R4, [R1+0x12f0] ;  /* 0x0012f00001047983 */ /* 0x000ee80000300800 */
[----:B------:R-:W3:Y:S04]  /*93130*/  LDL.LU R5, [R1+0x12f4] ;  /* 0x0012f40001057983 */ /* 0x000ee80000300800 */
[----:B------:R-:W3:Y:S04]  /*93140*/  LDL.LU R6, [R1+0x12f8] ;  /* 0x0012f80001067983 */ /* 0x000ee80000300800 */
[----:B------:R-:W3:Y:S01]  /*93150*/  LDL.LU R7, [R1+0x12fc] ;  /* 0x0012fc0001077983 */ /* 0x000ee20000300800 */
[----:B-----5:R-:W-:Y:S01]  /*93160*/  F2FP.F16.E5M2.UNPACK_B R16, R9.H1 ;  /* 0x00000009ff10723e */ /* 0x020fe200030004ff */
[----:B------:R-:W-:-:S02]  /*93170*/  IMAD.MOV.U32 R0, RZ, RZ, R11 ;  /* 0x000000ffff007224 */ /* 0x000fc400078e000b */
[----:B------:R-:W-:Y:S01]  /*93180*/  IMAD.MOV.U32 R8, RZ, RZ, R10 ;  /* 0x000000ffff087224 */ /* 0x000fe200078e000a */
[----:B--2---:R-:W-:-:S15]  /*93190*/  HMMA.16816.F32 R24, R12, R10, R24 ;  /* 0x0000000a0c18723c */ /* 0x004fde0000001818 */
[----:B------:R-:W-:-:S04]  /*931a0*/  NOP ;  /* 0x0000000000007918 */ /* 0x000fc80000000000 */
[----:B------:R-:W-:Y:S04]  /*931b0*/  STL.64 [R1+0x110], R24 ;  /* 0x0001101801007387 */ /* 0x000fe80000100a00 */
[----:B------:R0:W-:Y:S04]  /*931c0*/  STL.64 [R1+0x118], R26 ;  /* 0x0001181a01007387 */ /* 0x0001e80000100a00 */
[----:B0-----:R-:W2:Y:S04]  /*931d0*/  LDL.LU.64 R26, [R1+0x7488] ;  /* 0x00748800011a7983 */ /* 0x001ea80000300a00 */
[----:B------:R-:W5:Y:S04]  /*931e0*/  LDL.LU.64 R24, [R1+0x7480] ;  /* 0x0074800001187983 */ /* 0x000f680000300a00 */
[----:B------:R-:W-:Y:S04]  /*931f0*/  STL [R1+0x10], R16 ;  /* 0x0000101001007387 */ /* 0x000fe80000100800 */
[----:B------:R-:W-:Y:S04]  /*93200*/  STL [R1+0x740c], R0 ;  /* 0x00740c0001007387 */ /* 0x000fe80000100800 */
[----:B------:R0:W-:Y:S04]  /*93210*/  STL [R1+0x7408], R8 ;  /* 0x0074080801007387 */ /* 0x0001e80000100800 */
[----:B0-----:R-:W2:Y:S04]  /*93220*/  LDL.LU R8, [R1+0x1150] ;  /* 0x0011500001087983 */ /* 0x001ea80000300800 */
[----:B------:R-:W2:Y:S04]  /*93230*/  LDL.LU R9, [R1+0x1154] ;  /* 0x0011540001097983 */ /* 0x000ea80000300800 */
[----:B------:R-:W2:Y:S04]  /*93240*/  LDL.LU R10, [R1+0x1158] ;  /* 0x00115800010a7983 */ /* 0x000ea80000300800 */
[----:B------:R-:W2:Y:S01]  /*93250*/  LDL.LU R11, [R1+0x115c] ;  /* 0x00115c00010b7983 */ /* 0x000ea20000300800 */
[----:B------:R-:W-:-:S02]  /*93260*/  F2FP.F16.E5M2.UNPACK_B R17, R2.H1 ;  /* 0x00000002ff11723e */ /* 0x000fc400030004ff */
[----:B----4-:R-:W-:-:S03]  /*93270*/  F2FP.F16.E5M2.UNPACK_B R20, R20.H1 ;  /* 0x00000014ff14723e */ /* 0x010fc600030004ff */
[----:B------:R-:W-:Y:S02]  /*93280*/  STL [R1+0x14], R17 ;  /* 0x0000141101007387 */ /* 0x000fe40000100800 */
[----:B--2---:R-:W-:-:S15]  /*93290*/  HMMA.16816.F32 R8, R12, R16, R8 ;  /* 0x000000100c08723c */ /* 0x004fde0000001808 */
[----:B------:R-:W-:-:S04]  /*932a0*/  NOP ;  /* 0x0000000000007918 */ /* 0x000fc80000000000 */
[----:B------:R0:W-:Y:S04]  /*932b0*/  STL.64 [R1+0x180], R8 ;  /* 0x0001800801007387 */ /* 0x0001e80000100a00 */
[----:B------:R1:W-:Y:S01]  /*932c0*/  STL.64 [R1+0x188], R10 ;  /* 0x0001880a01007387 */ /* 0x0003e20000100a00 */
[----:B0-----:R-:W-:Y:S02]  /*932d0*/  IMAD.MOV.U32 R9, RZ, RZ, R17 ;  /* 0x000000ffff097224 */ /* 0x001fe400078e0011 */
[----:B-1----:R-:W-:Y:S02]  /*932e0*/  IMAD.MOV.U32 R11, RZ, RZ, R16 ;  /* 0x000000ffff0b7224 */ /* 0x002fe400078e0010 */
[----:B------:R-:W2:Y:S04]  /*932f0*/  LDL.LU.64 R16, [R1+0x7478] ;  /* 0x0074780001107983 */ /* 0x000ea80000300a00 */
[----:B------:R-:W-:Y:S04]  /*93300*/  STL [R1+0x8], R20 ;  /* 0x0000081401007387 */ /* 0x000fe80000100800 */
[----:B------:R0:W-:Y:S04]  /*93310*/  STL [R1+0x7414], R9 ;  /* 0x0074140901007387 */ /* 0x0001e80000100800 */
[----:B------:R1:W-:Y:S04]  /*93320*/  STL [R1+0x7410], R11 ;  /* 0x0074100b01007387 */ /* 0x0003e80000100800 */
[----:B------:R-:W4:Y:S04]  /*93330*/  LDL.LU R8, [R1+0x11b0] ;  /* 0x0011b00001087983 */ /* 0x000f280000300800 */
[----:B0-----:R-:W4:Y:S04]  /*93340*/  LDL.LU R9, [R1+0x11b4] ;  /* 0x0011b40001097983 */ /* 0x001f280000300800 */
[----:B------:R-:W4:Y:S04]  /*93350*/  LDL.LU R10, [R1+0x11b8] ;  /* 0x0011b800010a7983 */ /* 0x000f280000300800 */
[----:B-1----:R-:W4:Y:S01]  /*93360*/  LDL.LU R11, [R1+0x11bc] ;  /* 0x0011bc00010b7983 */ /* 0x002f220000300800 */
[----:B------:R-:W-:-:S02]  /*93370*/  F2FP.F16.E5M2.UNPACK_B R21, R21.H1 ;  /* 0x00000015ff15723e */ /* 0x000fc400030004ff */
[----:B------:R-:W-:Y:S02]  /*93380*/  F2FP.F16.E5M2.UNPACK_B R2, R3.H1 ;  /* 0x00000003ff02723e */ /* 0x000fe400030004ff */
[----:B------:R-:W-:Y:S01]  /*93390*/  F2FP.F16.E5M2.UNPACK_B R3, R22.H1 ;  /* 0x00000016ff03723e */ /* 0x000fe200030004ff */
[----:B------:R-:W-:Y:S06]  /*933a0*/  STL [R1+0xc], R21 ;  /* 0x00000c1501007387 */ /* 0x000fec0000100800 */
[C---:B--2---:R-:W-:Y:S08]  /*933b0*/  HMMA.16816.F32 R16, R12.reuse, R2, R16 ;  /* 0x000000020c10723c */ /* 0x044ff00000001810 */
[----:B----4-:R-:W-:-:S15]  /*933c0*/  HMMA.16816.F32 R8, R12, R20, R8 ;  /* 0x000000140c08723c */ /* 0x010fde0000001808 */
[----:B------:R-:W-:-:S04]  /*933d0*/  NOP ;  /* 0x0000000000007918 */ /* 0x000fc80000000000 */
[----:B------:R-:W-:Y:S04]  /*933e0*/  STL.64 [R1+0x590], R8 ;  /* 0x0005900801007387 */ /* 0x000fe80000100a00 */
[----:B------:R-:W-:Y:S04]  /*933f0*/  STL.64 [R1+0x598], R10 ;  /* 0x0005980a01007387 */ /* 0x000fe80000100a00 */
[----:B------:R-:W-:Y:S04]  /*93400*/  STL [R1], R2 ;  /* 0x0000000201007387 */ /* 0x000fe80000100800 */
[----:B------:R-:W-:Y:S04]  /*93410*/  STL [R1+0x4], R3 ;  /* 0x0000040301007387 */ /* 0x000fe80000100800 */
[----:B------:R-:W-:Y:S04]  /*93420*/  STL.64 [R1+0x5a0], R16 ;  /* 0x0005a01001007387 */ /* 0x000fe80000100a00 */
[----:B------:R0:W-:Y:S04]  /*93430*/  STL.64 [R1+0x5a8], R18 ;  /* 0x0005a81201007387 */ /* 0x0001e80000100a00 */
[----:B0-----:R-:W2:Y:S04]  /*93440*/  LDL.LU.64 R18, [R1+0x7470] ;  /* 0x0074700001127983 */ /* 0x001ea80000300a00 */
[----:B------:R-:W2:Y:S01]  /*93450*/  LDL.LU.64 R16, [R1+0x7468] ;  /* 0x0074680001107983 */ /* 0x000ea20000300a00 */
[----:B------:R-:W-:-:S02]  /*93460*/  F2FP.F16.E5M2.UNPACK_B R28, R28.H1 ;  /* 0x0000001cff1c723e */ /* 0x000fc400030004ff */
[----:B------:R-:W-:Y:S02]  /*93470*/  F2FP.F16.E5M2.UNPACK_B R29, R29.H1 ;  /* 0x0000001dff1d723e */ /* 0x000fe400030004ff */
[----:B------:R-:W-:Y:S02]  /*93480*/  F2FP.F16.E5M2.UNPACK_B R26, R26.H1 ;  /* 0x0000001aff1a723e */ /* 0x000fe400030004ff */
[----:B------:R-:W-:-:S03]  /*93490*/  F2FP.F16.E5M2.UNPACK_B R27, R27.H1 ;  /* 0x0000001bff1b723e */ /* 0x000fc600030004ff */
[----:B--2---:R-:W-:-:S15]  /*934a0*/  HMMA.16816.F32 R16, R12, R28, R16 ;  /* 0x0000001c0c10723c */ /* 0x004fde0000001810 */
[----:B------:R-:W-:-:S04]  /*934b0*/  NOP ;  /* 0x0000000000007918 */ /* 0x000fc80000000000 */
[----:B------:R-:W-:Y:S04]  /*934c0*/  STL.64 [R1+0x5c0], R16 ;  /* 0x0005c01001007387 */ /* 0x000fe80000100a00 */
[----:B------:R0:W-:Y:S04]  /*934d0*/  STL.64 [R1+0x5c8], R18 ;  /* 0x0005c81201007387 */ /* 0x0001e80000100a00 */
[----:B0-----:R-:W2:Y:S04]  /*934e0*/  LDL.LU.64 R18, [R1+0x7460] ;  /* 0x0074600001127983 */ /* 0x001ea80000300a00 */
[----:B------:R-:W2:Y:S01]  /*934f0*/  LDL.LU.64 R16, [R1+0x7458] ;  /* 0x0074580001107983 */ /* 0x000ea20000300a00 */
[----:B---3--:R-:W-:Y:S01]  /*93500*/  HMMA.16816.F32 R4, R12, R26, R4 ;  /* 0x0000001a0c04723c */ /* 0x008fe20000001804 */
[----:B-----5:R-:W-:-:S02]  /*93510*/  F2FP.F16.E5M2.UNPACK_B R24, R24.H1 ;  /* 0x00000018ff18723e */ /* 0x020fc400030004ff */
[----:B------:R-:W-:Y:S01]  /*93520*/  F2FP.F16.E5M2.UNPACK_B R25, R25.H1 ;  /* 0x00000019ff19723e */ /* 0x000fe200030004ff */
[----:B------:R-:W-:Y:S04]  /*93530*/  STL [R1+0x73e8], R28 ;  /* 0x0073e81c01007387 */ /* 0x000fe80000100800 */
[----:B------:R-:W-:Y:S11]  /*93540*/  STL [R1+0x73d0], R29 ;  /* 0x0073d01d01007387 */ /* 0x000ff60000100800 */
[----:B------:R-:W-:Y:S04]  /*93550*/  STL.64 [R1+0x5d0], R4 ;  /* 0x0005d00401007387 */ /* 0x000fe80000100a00 */
[----:B------:R2:W-:Y:S01]  /*93560*/  STL.64 [R1+0x5d8], R6 ;  /* 0x0005d80601007387 */ /* 0x0005e20000100a00 */
[----:B------:R-:W-:-:S03]  /*93570*/  IMAD.MOV.U32 R8, RZ, RZ, R21 ;  /* 0x000000ffff087224 */ /* 0x000fc600078e0015 */
[----:B------:R-:W3:Y:S01]  /*93580*/  LDL.LU R21, [R1+0x160c] ;  /* 0x00160c0001157983 */ /* 0x000ee20000300800 */
[----:B--2---:R-:W-:Y:S03]  /*93590*/  HMMA.16816.F32 R4, R12, R24, R16 ;  /* 0x000000180c04723c */ /* 0x004fe60000001810 */
[----:B------:R-:W2:-:S15]  /*935a0*/  LDL.LU R18, [R1+0x1618] ;  /* 0x0016180001127983 */ /* 0x000e9e0000300800 */
[----:B------:R-:W-:Y:S01]  /*935b0*/  NOP ;  /* 0x0000000000007918 */ /* 0x000fe20000000000 */
[----:B------:R-:W-:Y:S04]  /*935c0*/  STL.64 [R1+0x600], R4 ;  /* 0x0006000401007387 */ /* 0x000fe80000100a00 */
[----:B------:R-:W-:Y:S04]  /*935d0*/  STL.64 [R1+0x608], R6 ;  /* 0x0006080601007387 */ /* 0x000fe80000100a00 */
[----:B------:R-:W2:Y:S04]  /*935e0*/  LDL.LU R19, [R1+0x161c] ;  /* 0x00161c0001137983 */ /* 0x000ea80000300800 */
[----:B------:R-:W4:Y:S04]  /*935f0*/  LDL.LU R16, [R1+0x1628] ;  /* 0x0016280001107983 */ /* 0x000f280000300800 */
[----:B------:R-:W4:Y:S01]  /*93600*/  LDL.LU R17, [R1+0x162c] ;  /* 0x00162c0001117983 */ /* 0x000f220000300800 */
[----:B------:R-:W-:Y:S01]  /*93610*/  F2FP.F16.E5M2.UNPACK_B R22, R23.H1 ;  /* 0x00000017ff16723e */ /* 0x000fe200030004ff */
[----:B------:R-:W-:-:S02]  /*93620*/  IMAD.MOV.U32 R0, RZ, RZ, R20 ;  /* 0x000000ffff007224 */ /* 0x000fc400078e0014 */
[----:B------:R-:W-:Y:S02]  /*93630*/  IMAD.MOV.U32 R9, RZ, RZ, R2 ;  /* 0x000000ffff097224 */ /* 0x000fe400078e0002 */
[----:B------:R-:W-:Y:S01]  /*93640*/  IMAD.MOV.U32 R11, RZ, RZ, R3 ;  /* 0x000000ffff0b7224 */ /* 0x000fe200078e0003 */
[----:B--2---:R-:W-:Y:S04]  /*93650*/  STL.64 [R1+0x7450], R18 ;  /* 0x0074501201007387 */ /* 0x004fe80000100a00 */
[----:B----4-:R0:W-:Y:S04]  /*93660*/  STL.64 [R1+0x7448], R16 ;  /* 0x0074481001007387 */ /* 0x0101e80000100a00 */
[----:B0-----:R-:W2:Y:S04]  /*93670*/  LDL.LU R16, [R1+0x1360] ;  /* 0x0013600001107983 */ /* 0x001ea80000300800 */
[----:B------:R-:W2:Y:S04]  /*93680*/  LDL.LU R17, [R1+0x1364] ;  /* 0x0013640001117983 */ /* 0x000ea80000300800 */
[----:B------:R-:W2:Y:S04]  /*93690*/  LDL.LU R18, [R1+0x1368] ;  /* 0x0013680001127983 */ /* 0x000ea80000300800 */
[----:B------:R-:W2:Y:S04]  /*936a0*/  LDL.LU R19, [R1+0x136c] ;  /* 0x00136c0001137983 */ /* 0x000ea80000300800 */
        /* <DEDUP_REMOVED lines=20> */
[----:B----4-:R-:W-:-:S02]  /*937f0*/  F2FP.F16.E5M2.UNPACK_B R23, R23.H1 ;  /* 0x00000017ff17723e */ /* 0x010fc400030004ff */
[----:B-----5:R-:W-:Y:S01]  /*93800*/  F2FP.F16.E5M2.UNPACK_B R20, R20.H1 ;  /* 0x00000014ff14723e */ /* 0x020fe200030004ff */
[----:B--2---:R-:W-:Y:S04]  /*93810*/  STL.64 [R1+0x7440], R6 ;  /* 0x0074400601007387 */ /* 0x004fe80000100a00 */
[----:B------:R0:W-:Y:S04]  /*93820*/  STL.64 [R1+0x7438], R4 ;  /* 0x0074380401007387 */ /* 0x0001e80000100a00 */
[----:B0-----:R-:W2:Y:S04]  /*93830*/  LDL.LU R4, [R1+0x1390] ;  /* 0x0013900001047983 */ /* 0x001ea80000300800 */
[----:B------:R-:W2:Y:S04]  /*93840*/  LDL.LU R5, [R1+0x1394] ;  /* 0x0013940001057983 */ /* 0x000ea80000300800 */
[----:B------:R-:W2:Y:S04]  /*93850*/  LDL.LU R6, [R1+0x1398] ;  /* 0x0013980001067983 */ /* 0x000ea80000300800 */
[----:B------:R-:W2:Y:S01]  /*93860*/  LDL.LU R7, [R1+0x139c] ;  /* 0x00139c0001077983 */ /* 0x000ea20000300800 */
[----:B---3--:R-:W-:Y:S01]  /*93870*/  F2FP.F16.E5M2.UNPACK_B R21, R21.H1 ;  /* 0x00000015ff15723e */ /* 0x008fe200030004ff */
[C---:B------:R-:W-:Y:S02]  /*93880*/  HMMA.16816.F32 R16, R12.reuse, R22, R16 ;  /* 0x000000160c10723c */ /* 0x040fe40000001810 */
[----:B------:R-:W3:Y:S04]  /*93890*/  LDL.LU R10, [R1+0x1668] ;  /* 0x00166800010a7983 */ /* 0x000ee80000300800 */
[----:B------:R-:W-:Y:S04]  /*938a0*/  STL.64 [R1+0x7360], R26 ;  /* 0x0073601a01007387 */ /* 0x000fe80000100a00 */
[----:B------:R0:W-:Y:S04]  /*938b0*/  STL.64 [R1+0x7358], R24 ;  /* 0x0073581801007387 */ /* 0x0001e80000100a00 */
[----:B0-----:R-:W4:Y:S04]  /*938c0*/  LDL.LU R24, [R1+0x1510] ;  /* 0x0015100001187983 */ /* 0x001f280000300800 */
[----:B------:R-:W4:Y:S04]  /*938d0*/  LDL.LU R25, [R1+0x1514] ;  /* 0x0015140001197983 */ /* 0x000f280000300800 */
[----:B------:R-:W4:Y:S04]  /*938e0*/  LDL.LU R26, [R1+0x1518] ;  /* 0x00151800011a7983 */ /* 0x000f280000300800 */
[----:B------:R-:W4:Y:S04]  /*938f0*/  LDL.LU R27, [R1+0x151c] ;  /* 0x00151c00011b7983 */ /* 0x000f280000300800 */
[----:B------:R-:W-:Y:S04]  /*93900*/  STL.64 [R1+0x620], R16 ;  /* 0x0006201001007387 */ /* 0x000fe80000100a00 */
[----:B------:R0:W-:Y:S04]  /*93910*/  STL.64 [R1+0x628], R18 ;  /* 0x0006281201007387 */ /* 0x0001e80000100a00 */
[----:B0-----:R-:W5:Y:S04]  /*93920*/  LDL.LU.64 R18, [R1+0x7450] ;  /* 0x0074500001127983 */ /* 0x001f680000300a00 */
[----:B------:R-:W3:Y:S01]  /*93930*/  LDL.LU.64 R16, [R1+0x7448] ;  /* 0x0074480001107983 */ /* 0x000ee20000300a00 */
[----:B--2---:R-:W-:-:S15]  /*93940*/  HMMA.16816.F32 R4, R12, R20, R4 ;  /* 0x000000140c04723c */ /* 0x004fde0000001804 */
[----:B------:R-:W-:-:S04]  /*93950*/  NOP ;  /* 0x0000000000007918 */ /* 0x000fc80000000000 */
[----:B------:R-:W-:Y:S04]  /*93960*/  STL.64 [R1+0x630], R4 ;  /* 0x0006300401007387 */ /* 0x000fe80000100a00 */
[----:B------:R0:W-:Y:S04]  /*93970*/  STL.64 [R1+0x638], R6 ;  /* 0x0006380601007387 */ /* 0x0001e80000100a00 */
[----:B0-----:R-:W2:Y:S04]  /*93980*/  LDL.LU.64 R6, [R1+0x7440] ;  /* 0x0074400001067983 */ /* 0x001ea80000300a00 */
[----:B------:R-:W2:Y:S01]  /*93990*/  LDL.LU.64 R4, [R1+0x7438] ;  /* 0x0074380001047983 */ /* 0x000ea20000300a00 */
[----:B-----5:R-:W-:-:S02]  /*939a0*/  F2FP.F16.E5M2.UNPACK_B R18, R18.H1 ;  /* 0x00000012ff12723e */ /* 0x020fc400030004ff */
[----:B------:R-:W-:Y:S01]  /*939b0*/  F2FP.F16.E5M2.UNPACK_B R19, R19.H1 ;  /* 0x00000013ff13723e */ /* 0x000fe200030004ff */
[----:B------:R-:W-:Y:S04]  /*939c0*/  STL.64 [R1+0x7340], R22 ;  /* 0x0073401601007387 */ /* 0x000fe80000100a00 */
[----:B------:R0:W-:Y:S04]  /*939d0*/  STL.64 [R1+0x7338], R20 ;  /* 0x0073381401007387 */ /* 0x0001e80000100a00 */
[----:B0-----:R-:W5:Y:S04]  /*939e0*/  LDL.LU R20, [R1+0x14b0] ;  /* 0x0014b00001147983 */ /* 0x001f680000300800 */
[----:B------:R-:W5:Y:S04]  /*939f0*/  LDL.LU R21, [R1+0x14b4] ;  /* 0x0014b40001157983 */ /* 0x000f680000300800 */
[----:B------:R-:W5:Y:S04]  /*93a00*/  LDL.LU R22, [R1+0x14b8] ;  /* 0x0014b80001167983 */ /* 0x000f680000300800 */
[----:B------:R-:W5:Y:S01]  /*93a10*/  LDL.LU R23, [R1+0x14bc] ;  /* 0x0014bc0001177983 */ /* 0x000f620000300800 */
[----:B--2---:R-:W-:-:S15]  /*93a20*/  HMMA.16816.F32 R4, R12, R18, R4 ;  /* 0x000000120c04723c */ /* 0x004fde0000001804 */
[----:B------:R-:W-:-:S04]  /*93a30*/  NOP ;  /* 0x0000000000007918 */ /* 0x000fc80000000000 */
[----:B------:R-:W-:Y:S04]  /*93a40*/  STL.64 [R1+0x660], R4 ;  /* 0x0006600401007387 */ /* 0x000fe80000100a00 */
[----:B------:R0:W-:Y:S04]  /*93a50*/  STL.64 [R1+0x668], R6 ;  /* 0x0006680601007387 */ /* 0x0001e80000100a00 */
[----:B0-----:R-:W2:Y:S04]  /*93a60*/  LDL.LU.64 R6, [R1+0x7430] ;  /* 0x0074300001067983 */ /* 0x001ea80000300a00 */
[----:B------:R-:W2:Y:S01]  /*93a70*/  LDL.LU.64 R4, [R1+0x7428] ;  /* 0x0074280001047983 */ /* 0x000ea20000300a00 */
[----:B---3--:R-:W-:-:S02]  /*93a80*/  F2FP.F16.E5M2.UNPACK_B R16, R16.H1 ;  /* 0x00000010ff10723e */ /* 0x008fc400030004ff */
[----:B------:R-:W-:-:S07]  /*93a90*/  F2FP.F16.E5M2.UNPACK_B R17, R17.H1 ;  /* 0x00000011ff11723e */ /* 0x000fce00030004ff */
        /* <DEDUP_REMOVED lines=8> */
[----:B0-----:R-:W2:Y:S04]  /*93b20*/  LDL.LU R16, [R1+0x1450] ;  /* 0x0014500001107983 */ /* 0x001ea80000300800 */
[----:B------:R-:W2:Y:S04]  /*93b30*/  LDL.LU R17, [R1+0x1454] ;  /* 0x0014540001117983 */ /* 0x000ea80000300800 */
[----:B------:R-:W2:Y:S04]  /*93b40*/  LDL.LU R18, [R1+0x1458] ;  /* 0x0014580001127983 */ /* 0x000ea80000300800 */
[----:B------:R-:W2:Y:S01]  /*93b50*/  LDL.LU R19, [R1+0x145c] ;  /* 0x00145c0001137983 */ /* 0x000ea20000300800 */
[----:B------:R-:W-:-:S02]  /*93b60*/  F2FP.F16.E5M2.UNPACK_B R2, R2.H1 ;  /* 0x00000002ff02723e */ /* 0x000fc400030004ff */
[----:B------:R-:W-:-:S03]  /*93b70*/  F2FP.F16.E5M2.UNPACK_B R3, R3.H1 ;  /* 0x00000003ff03723e */ /* 0x000fc600030004ff */
[----:B------:R-:W-:Y:S04]  /*93b80*/  STL [R1+0x73f0], R2 ;  /* 0x0073f00201007387 */ /* 0x000fe80000100800 */
[----:B------:R-:W-:Y:S01]  /*93b90*/  STL [R1+0x73ec], R3 ;  /* 0x0073ec0301007387 */ /* 0x000fe20000100800 */
[----:B---3--:R-:W-:Y:S02]  /*93ba0*/  F2FP.F16.E5M2.UNPACK_B R4, R4.H1 ;  /* 0x00000004ff04723e */ /* 0x008fe400030004ff */
[----:B------:R-:W-:Y:S01]  /*93bb0*/  F2FP.F16.E5M2.UNPACK_B R5, R5.H1 ;  /* 0x00000005ff05723e */ /* 0x000fe200030004ff */
[----:B--2---:R-:W-:Y:S01]  /*93bc0*/  HMMA.16816.F32 R16, R12, R2, R16 ;  /* 0x000000020c10723c */ /* 0x004fe20000001810 */
[----:B------:R-:W-:Y:S02]  /*93bd0*/  F2FP.F16.E5M2.UNPACK_B R6, R6.H1 ;  /* 0x00000006ff06723e */ /* 0x000fe400030004ff */
[----:B------:R-:W-:-:S15]  /*93be0*/  F2FP.F16.E5M2.UNPACK_B R7, R7.H1 ;  /* 0x00000007ff07723e */ /* 0x000fde00030004ff */
[----:B------:R-:W-:Y:S01]  /*93bf0*/  NOP ;  /* 0x0000000000007918 */ /* 0x000fe20000000000 */
[----:B------:R-:W-:Y:S04]  /*93c00*/  STL.64 [R1+0x690], R16 ;  /* 0x0006901001007387 */ /* 0x000fe80000100a00 */
[----:B------:R5:W-:Y:S02]  /*93c10*/  STL.64 [R1+0x698], R18 ;  /* 0x0006981201007387 */ /* 0x000be40000100a00 */
[----:B-----5:R-:W-:-:S15]  /*93c20*/  HMMA.16816.F32 R16, R12, R4, R20 ;  /* 0x000000040c10723c */ /* 0x020fde0000001814 */
[----:B------:R-:W-:-:S04]  /*93c30*/  NOP ;  /* 0x0000000000007918 */ /* 0x000fc80000000000 */
[----:B------:R-:W-:Y:S04]  /*93c40*/  STL.64 [R1+0x6c0], R16 ;  /* 0x0006c01001007387 */ /* 0x000fe80000100a00 */
[----:B------:R4:W-:Y:S04]  /*93c50*/  STL.64 [R1+0x6c8], R18 ;  /* 0x0006c81201007387 */ /* 0x0009e80000100a00 */
[----:B------:R-:W2:Y:S01]  /*93c60*/  LDL.LU R20, [R1+0x14e0] ;  /* 0x0014e00001147983 */ /* 0x000ea20000300800 */
[----:B----4-:R-:W-:-:S15]  /*93c70*/  HMMA.16816.F32 R16, R12, R6, R24 ;  /* 0x000000060c10723c */ /* 0x010fde0000001818 */
        /* <DEDUP_REMOVED lines=11> */
[----:B------:R-:W3:Y:S01]  /*93d30*/  LDL.LU R27, [R1+0x150c] ;  /* 0x00150c00011b7983 */ /* 0x000ee20000300800 */
[----:B0-----:R-:W-:-:S02]  /*93d40*/  IMAD.MOV.U32 R22, RZ, RZ, R9 ;  /* 0x000000ffff167224 */ /* 0x001fc400078e0009 */
[----:B------:R-:W-:Y:S01]  /*93d50*/  IMAD.MOV.U32 R23, RZ, RZ, R11 ;  /* 0x000000ffff177224 */ /* 0x000fe200078e000b */
[----:B---3--:R-:W-:Y:S04]  /*93d60*/  STL.64 [R1+0x7380], R26 ;  /* 0x0073801a01007387 */ /* 0x008fe80000100a00 */
[----:B--2---:R0:W-:Y:S04]  /*93d70*/  STL.64 [R1+0x7378], R24 ;  /* 0x0073781801007387 */ /* 0x0041e80000100a00 */
[----:B------:R-:W2:Y:S04]  /*93d80*/  LDL.LU R9, [R1+0x7414] ;  /* 0x0074140001097983 */ /* 0x000ea80000300800 */
[----:B------:R-:W3:Y:S04]  /*93d90*/  LDL.LU R11, [R1+0x7410] ;  /* 0x00741000010b7983 */ /* 0x000ee80000300800 */
[----:B------:R-:W-:Y:S04]  /*93da0*/  STL.64 [R1+0x7388], R22 ;  /* 0x0073881601007387 */ /* 0x000fe80000100a00 */
[----:B0-----:R-:W4:Y:S04]  /*93db0*/  LDL.LU R24, [R1+0x1520] ;  /* 0x0015200001187983 */ /* 0x001f280000300800 */
[----:B------:R-:W4:Y:S04]  /*93dc0*/  LDL.LU R25, [R1+0x1524] ;  /* 0x0015240001197983 */ /* 0x000f280000300800 */
[----:B------:R-:W5:Y:S04]  /*93dd0*/  LDL.LU R26, [R1+0x1528] ;  /* 0x00152800011a7983 */ /* 0x000f680000300800 */
[----:B------:R-:W5:Y:S01]  /*93de0*/  LDL.LU R27, [R1+0x152c] ;  /* 0x00152c00011b7983 */ /* 0x000f620000300800 */
[----:B------:R-:W-:-:S02]  /*93df0*/  IMAD.MOV.U32 R20, RZ, RZ, R0 ;  /* 0x000000ffff147224 */ /* 0x000fc400078e0000 */
[----:B------:R-:W-:Y:S01]  /*93e00*/  IMAD.MOV.U32 R21, RZ, RZ, R8 ;  /* 0x000000ffff157224 */ /* 0x000fe200078e0008 */
[----:B-----5:R-:W-:Y:S04]  /*93e10*/  STL.64 [R1+0x7398], R26 ;  /* 0x0073981a01007387 */ /* 0x020fe80000100a00 */
[----:B----4-:R0:W-:Y:S04]  /*93e20*/  STL.64 [R1+0x7390], R24 ;  /* 0x0073901801007387 */ /* 0x0101e80000100a00 */
[----:B------:R-:W4:Y:S04]  /*93e30*/  LDL.LU R0, [R1+0x740c] ;  /* 0x00740c0001007983 */ /* 0x000f280000300800 */
[----:B------:R-:W5:Y:S04]  /*93e40*/  LDL.LU R8, [R1+0x7408] ;  /* 0x0074080001087983 */ /* 0x000f680000300800 */
[----:B------:R5:W-:Y:S04]  /*93e50*/  STL.64 [R1+0x73a0], R20 ;  /* 0x0073a01401007387 */ /* 0x000be80000100a00 */
[----:B0-----:R-:W4:Y:S04]  /*93e60*/  LDL.LU R24, [R1+0x1530] ;  /* 0x0015300001187983 */ /* 0x001f280000300800 */
[----:B------:R-:W4:Y:S04]  /*93e70*/  LDL.LU R25, [R1+0x1534] ;  /* 0x0015340001197983 */ /* 0x000f280000300800 */
[----:B------:R-:W4:Y:S04]  /*93e80*/  LDL.LU R26, [R1+0x1538] ;  /* 0x00153800011a7983 */ /* 0x000f280000300800 */
[----:B------:R-:W4:Y:S01]  /*93e90*/  LDL.LU R27, [R1+0x153c] ;  /* 0x00153c00011b7983 */ /* 0x000f220000300800 */
[----:B---3--:R-:W-:-:S02]  /*93ea0*/  IMAD.MOV.U32 R22, RZ, RZ, R11 ;  /* 0x000000ffff167224 */ /* 0x008fc400078e000b */
[----:B--2---:R-:W-:Y:S02]  /*93eb0*/  IMAD.MOV.U32 R23, RZ, RZ, R9 ;  /* 0x000000ffff177224 */ /* 0x004fe400078e0009 */
[----:B-----5:R-:W-:Y:S02]  /*93ec0*/  IMAD.MOV.U32 R20, RZ, RZ, R8 ;  /* 0x000000ffff147224 */ /* 0x020fe400078e0008 */
[----:B----4-:R-:W-:Y:S01]  /*93ed0*/  IMAD.MOV.U32 R21, RZ, RZ, R0 ;  /* 0x000000ffff157224 */ /* 0x010fe200078e0000 */
[----:B------:R-:W-:Y:S04]  /*93ee0*/  STL.64 [R1+0x73b0], R26 ;  /* 0x0073b01a01007387 */ /* 0x000fe80000100a00 */
[----:B------:R-:W-:Y:S04]  /*93ef0*/  STL.64 [R1+0x73a8], R24 ;  /* 0x0073a81801007387 */ /* 0x000fe80000100a00 */
[----:B------:R0:W-:Y:S04]  /*93f00*/  STL [R1+0x73f4], R20 ;  /* 0x0073f41401007387 */ /* 0x0001e80000100800 */
[----:B------:R-:W2:Y:S04]  /*93f10*/  LDL.LU R11, [R1+0x166c] ;  /* 0x00166c00010b7983 */ /* 0x000ea80000300800 */
[----:B------:R-:W3:Y:S04]  /*93f20*/  LDL.LU R8, [R1+0x1678] ;  /* 0x0016780001087983 */ /* 0x000ee80000300800 */
[----:B------:R-:W4:Y:S04]  /*93f30*/  LDL.LU R9, [R1+0x167c] ;  /* 0x00167c0001097983 */ /* 0x000f280000300800 */
[----:B0-----:R-:W5:Y:S04]  /*93f40*/  LDL.LU R20, [R1+0x1f08] ;  /* 0x001f080001147983 */ /* 0x001f680000300800 */
[----:B------:R-:W2:Y:S04]  /*93f50*/  LDL.LU R0, [R1+0x1f04] ;  /* 0x001f040001007983 */ /* 0x000ea80000300800 */
[----:B------:R-:W2:Y:S04]  /*93f60*/  LDL.LU R2, [R1+0x1f10] ;  /* 0x001f100001027983 */ /* 0x000ea80000300800 */
[----:B------:R-:W2:Y:S04]  /*93f70*/  LDL.LU R29, [R1+0x1f0c] ;  /* 0x001f0c00011d7983 */ /* 0x000ea80000300800 */
[----:B------:R-:W2:Y:S04]  /*93f80*/  LDL.LU R3, [R1+0x1f18] ;  /* 0x001f180001037983 */ /* 0x000ea80000300800 */
[----:B------:R-:W2:Y:S04]  /*93f90*/  LDL.LU R28, [R1+0x1f20] ;  /* 0x001f2000011c7983 */ /* 0x000ea80000300800 */
[----:B------:R0:W-:Y:S04]  /*93fa0*/  STL.64 [R1+0x73b8], R22 ;  /* 0x0073b81601007387 */ /* 0x0001e80000100a00 */
[----:B0-----:R-:W2:Y:S04]  /*93fb0*/  LDL.LU R23, [R1+0x1f14] ;  /* 0x001f140001177983 */ /* 0x001ea80000300800 */
        /* <DEDUP_REMOVED lines=10> */
[----:B------:R-:W2:Y:S01]  /*94060*/  LDL.LU R27, [R1+0x155c] ;  /* 0x00155c00011b7983 */ /* 0x000ea20000300800 */
[----:B------:R-:W-:-:S02]  /*94070*/  F2FP.F16.E5M2.UNPACK_B R10, R10.H1 ;  /* 0x0000000aff0a723e */ /* 0x000fc400030004ff */
[----:B------:R-:W-:Y:S01]  /*94080*/  F2FP.F16.E5M2.UNPACK_B R11, R11.H1 ;  /* 0x0000000bff0b723e */ /* 0x000fe200030004ff */
[----:B--2---:R-:W-:Y:S04]  /*94090*/  STL.64 [R1+0x73c8], R26 ;  /* 0x0073c81a01007387 */ /* 0x004fe80000100a00 */
[----:B-----5:R0:W-:Y:S04]  /*940a0*/  STL.64 [R1+0x73c0], R24 ;  /* 0x0073c01801007387 */ /* 0x0201e80000100a00 */
[----:B0-----:R-:W2:Y:S04]  /*940b0*/  LDL.LU R24, [R1+0x1560] ;  /* 0x0015600001187983 */ /* 0x001ea80000300800 */
[----:B------:R-:W2:Y:S04]  /*940c0*/  LDL.LU R25, [R1+0x1564] ;  /* 0x0015640001197983 */ /* 0x000ea80000300800 */
[----:B------:R-:W5:Y:S04]  /*940d0*/  LDL.LU R26, [R1+0x1568] ;  /* 0x00156800011a7983 */ /* 0x000f680000300800 */
[----:B------:R-:W5:Y:S01]  /*940e0*/  LDL.LU R27, [R1+0x156c] ;  /* 0x00156c00011b7983 */ /* 0x000f620000300800 */
[----:B------:R-:W-:Y:S03]  /*940f0*/  HMMA.16816.F32 R20, R12, R10, R20 ;  /* 0x0000000a0c14723c */ /* 0x000fe60000001814 */
        /* <DEDUP_REMOVED lines=8> */
[----:B------:R-:W5:Y:S04]  /*94180*/  LDL.LU R18, [R1+0x14f8] ;  /* 0x0014f80001127983 */ /* 0x000f680000300800 */
[----:B------:R-:W5:Y:S04]  /*94190*/  LDL.LU R19, [R1+0x14fc] ;  /* 0x0014fc0001137983 */ /* 0x000f680000300800 */
[----:B------:R-:W-:Y:S04]  /*941a0*/  STL.64 [R1+0x7310], R6 ;  /* 0x0073100601007387 */ /* 0x000fe80000100a00 */
[----:B------:R0:W-:Y:S04]  /*941b0*/  STL.64 [R1+0x7308], R4 ;  /* 0x0073080401007387 */ /* 0x0001e80000100a00 */
[----:B0-----:R-:W5:Y:S04]  /*941c0*/  LDL.LU R4, [R1+0x14c0] ;  /* 0x0014c00001047983 */ /* 0x001f680000300800 */
[----:B------:R-:W5:Y:S04]  /*941d0*/  LDL.LU R5, [R1+0x14c4] ;  /* 0x0014c40001057983 */ /* 0x000f680000300800 */
[----:B------:R-:W5:Y:S04]  /*941e0*/  LDL.LU R6, [R1+0x14c8] ;  /* 0x0014c80001067983 */ /* 0x000f680000300800 */
[----:B------:R-:W5:Y:S04]  /*941f0*/  LDL.LU R7, [R1+0x14cc] ;  /* 0x0014cc0001077983 */ /* 0x000f680000300800 */
[----:B------:R-:W-:Y:S04]  /*94200*/  STL.64 [R1+0x16c0], R20 ;  /* 0x0016c01401007387 */ /* 0x000fe80000100a00 */
[----:B------:R0:W-:Y:S04]  /*94210*/  STL.64 [R1+0x16c8], R22 ;  /* 0x0016c81601007387 */ /* 0x0001e80000100a00 */
[----:B0-----:R-:W5:Y:S04]  /*94220*/  LDL.LU.64 R22, [R1+0x7400] ;  /* 0x0074000001167983 */ /* 0x001f680000300a00 */
[----:B------:R-:W5:Y:S01]  /*94230*/  LDL.LU.64 R20, [R1+0x73f8] ;  /* 0x0073f80001147983 */ /* 0x000f620000300a00 */
[----:B---3--:R-:W-:-:S02]  /*94240*/  F2FP.F16.E5M2.UNPACK_B R8, R8.H1 ;  /* 0x00000008ff08723e */ /* 0x008fc400030004ff */
[----:B----4-:R-:W-:Y:S01]  /*94250*/  F2FP.F16.E5M2.UNPACK_B R9, R9.H1 ;  /* 0x00000009ff09723e */ /* 0x010fe200030004ff */
[----:B------:R-:W-:-:S06]  /*94260*/  IMAD R29, R29, 0x100, R2 ;  /* 0x000001001d1d7824 */ /* 0x000fcc00078e0202 */
[----:B--2---:R-:W-:Y:S01]  /*94270*/  HMMA.16816.F32 R12, R12, R8, R24 ;  /* 0x000000080c0c723c */ /* 0x004fe20000001818 */
[----:B-----5:R-:W-:Y:S02]  /*94280*/  IMAD R0, R0, 0x100, R20 ;  /* 0x0000010000007824 */ /* 0x020fe400078e0214 */
[----:B------:R-:W-:Y:S01]  /*94290*/  IMAD R23, R23, 0x100, R3 ;  /* 0x0000010017177824 */ /* 0x000fe200078e0203 */
[----:B------:R-:W2:Y:S04]  /*942a0*/  LDL.LU R20, [R1+0x73f4] ;  /* 0x0073f40001147983 */ /* 0x000ea80000300800 */
[----:B------:R-:W3:Y:S04]  /*942b0*/  LDL.LU R2, [R1+0x73f0] ;  /* 0x0073f00001027983 */ /* 0x000ee80000300800 */
[----:B------:R-:W3:Y:S01]  /*942c0*/  LDL.LU R3, [R1+0x73ec] ;  /* 0x0073ec0001037983 */ /* 0x000ee20000300800 */
[----:B------:R-:W-:-:S03]  /*942d0*/  IMAD R22, R22, 0x100, R28 ;  /* 0x0000010016167824 */ /* 0x000fc600078e021c */
[----:B------:R-:W4:Y:S04]  /*942e0*/  LDL.LU R28, [R1+0x73e8] ;  /* 0x0073e800011c7983 */ /* 0x000f280000300800 */
[----:B------:R-:W2:Y:S04]  /*942f0*/  LDL.LU.64 R26, [R1+0x73e0] ;  /* 0x0073e000011a7983 */ /* 0x000ea80000300a00 */
[----:B------:R-:W2:Y:S04]  /*94300*/  LDL.LU.64 R24, [R1+0x73d8] ;  /* 0x0073d80001187983 */ /* 0x000ea80000300a00 */
[----:B------:R-:W-:Y:S04]  /*94310*/  STL.64 [R1+0x72f0], R10 ;  /* 0x0072f00a01007387 */ /* 0x000fe80000100a00 */
[----:B------:R0:W-:Y:S04]  /*94320*/  STL.64 [R1+0x72e8], R8 ;  /* 0x0072e80801007387 */ /* 0x0001e80000100a00 */
[----:B------:R1:W-:Y:S04]  /*94330*/  STL.64 [R1+0x710], R12 ;  /* 0x0007100c01007387 */ /* 0x0003e80000100a00 */
[----:B------:R5:W-:Y:S04]  /*94340*/  STL.64 [R1+0x718], R14 ;  /* 0x0007180e01007387 */ /* 0x000be80000100a00 */
[----:B0-----:R-:W3:Y:S01]  /*94350*/  LDL.LU R8, [R1+0x14d0] ;  /* 0x0014d00001087983 */ /* 0x001ee20000300800 */
[----:B-1----:R-:W-:-:S02]  /*94360*/  F2FP.F16.E5M2.UNPACK_B R12, R0 ;  /* 0x00000000ff0c723e */ /* 0x002fc400020004ff */
[----:B------:R-:W-:Y:S02]  /*94370*/  F2FP.F16.E5M2.UNPACK_B R13, R29 ;  /* 0x0000001dff0d723e */ /* 0x000fe400020004ff */
[----:B-----5:R-:W-:Y:S02]  /*94380*/  F2FP.F16.E5M2.UNPACK_B R14, R23 ;  /* 0x00000017ff0e723e */ /* 0x020fe400020004ff */
[----:B------:R-:W-:Y:S01]  /*94390*/  F2FP.F16.E5M2.UNPACK_B R15, R22 ;  /* 0x00000016ff0f723e */ /* 0x000fe200020004ff */
[----:B------:R-:W3:Y:S04]  /*943a0*/  LDL.LU R9, [R1+0x14d4] ;  /* 0x0014d40001097983 */ /* 0x000ee80000300800 */
[----:B------:R-:W3:Y:S04]  /*943b0*/  LDL.LU R10, [R1+0x14d8] ;  /* 0x0014d800010a7983 */ /* 0x000ee80000300800 */
[----:B------:R-:W3:Y:S04]  /*943c0*/  LDL.LU R11, [R1+0x14dc] ;  /* 0x0014dc00010b7983 */ /* 0x000ee80000300800 */
[----:B------:R-:W4:Y:S01]  /*943d0*/  LDL.LU R29, [R1+0x73d0] ;  /* 0x0073d000011d7983 */ /* 0x000f220000300800 */
        /* <DEDUP_REMOVED lines=24> */
[----:B------:R-:W2:Y:S01]  /*94560*/  LDL.LU.64 R20, [R1+0x7368] ;  /* 0x0073680001147983 */ /* 0x000ea20000300a00 */
[----:B----4-:R-:W-:-:S15]  /*94570*/  HMMA.16816.F32 R24, R12, R28, R24 ;  /* 0x0000001c0c18723c */ /* 0x010fde0000001818 */
[----:B------:R-:W-:-:S04]  /*94580*/  NOP ;  /* 0x0000000000007918 */ /* 0x000fc80000000000 */
[----:B------:R-:W-:Y:S04]  /*94590*/  STL.64 [R1+0x1690], R24 ;  /* 0x0016901801007387 */ /* 0x000fe80000100a00 */
[----:B------:R0:W-:Y:S04]  /*945a0*/  STL.64 [R1+0x1698], R26 ;  /* 0x0016981a01007387 */ /* 0x0001e80000100a00 */
[----:B0-----:R-:W4:Y:S04]  /*945b0*/  LDL.LU.64 R26, [R1+0x7360] ;  /* 0x00736000011a7983 */ /* 0x001f280000300a00 */
[----:B------:R-:W2:Y:S04]  /*945c0*/  LDL.LU.64 R24, [R1+0x7358] ;  /* 0x0073580001187983 */ /* 0x000ea80000300a00 */
[----:B------:R-:W-:Y:S01]  /*945d0*/  STL.64 [R1+0x7298], R28 ;  /* 0x0072981c01007387 */ /* 0x000fe20000100a00 */
        /* <DEDUP_REMOVED lines=8> */
[----:B0-----:R-:W3:Y:S04]  /*94660*/  LDL.LU.64 R22, [R1+0x7340] ;  /* 0x0073400001167983 */ /* 0x001ee80000300a00 */
[----:B------:R-:W5:Y:S04]  /*94670*/  LDL.LU.64 R20, [R1+0x7338] ;  /* 0x0073380001147983 */ /* 0x000f680000300a00 */
[----:B------:R-:W-:Y:S04]  /*94680*/  STL.64 [R1+0x7290], R26 ;  /* 0x0072901a01007387 */ /* 0x000fe80000100a00 */
[----:B------:R0:W-:Y:S04]  /*94690*/  STL.64 [R1+0x7288], R24 ;  /* 0x0072881801007387 */ /* 0x0001e80000100a00 */
[----:B0-----:R-:W2:Y:S01]  /*946a0*/  LDL.LU R24, [R1+0x1410] ;  /* 0x0014100001187983 */ /* 0x001ea20000300800 */
[C---:B---3--:R-:W-:Y:S08]  /*946b0*/  HMMA.16816.F32 R8, R12.reuse, R22, R8 ;  /* 0x000000160c08723c */ /* 0x048ff00000001808 */
[C---:B-----5:R-:W-:Y:S11]  /*946c0*/  HMMA.16816.F32 R4, R12.reuse, R20, R4 ;  /* 0x000000140c04723c */ /* 0x060ff60000001804 */
[----:B------:R0:W-:Y:S04]  /*946d0*/  STL.64 [R1+0x1670], R8 ;  /* 0x0016700801007387 */ /* 0x0001e80000100a00 */
[----:B------:R1:W-:Y:S04]  /*946e0*/  STL.64 [R1+0x1678], R10 ;  /* 0x0016780a01007387 */ /* 0x0003e80000100a00 */
[----:B------:R3:W-:Y:S04]  /*946f0*/  STL.64 [R1+0x1660], R4 ;  /* 0x0016600401007387 */ /* 0x0007e80000100a00 */
[----:B------:R5:W-:Y:S04]  /*94700*/  STL.64 [R1+0x1668], R6 ;  /* 0x0016680601007387 */ /* 0x000be80000100a00 */
[----:B------:R-:W2:Y:S04]  /*94710*/  LDL.LU R25, [R1+0x1414] ;  /* 0x0014140001197983 */ /* 0x000ea80000300800 */
[----:B------:R-:W2:Y:S04]  /*94720*/  LDL.LU R26, [R1+0x1418] ;  /* 0x00141800011a7983 */ /* 0x000ea80000300800 */
[----:B------:R-:W2:Y:S04]  /*94730*/  LDL.LU R27, [R1+0x141c] ;  /* 0x00141c00011b7983 */ /* 0x000ea80000300800 */
[----:B0-----:R-:W2:Y:S04]  /*94740*/  LDL.LU R8, [R1+0x1460] ;  /* 0x0014600001087983 */ /* 0x001ea80000300800 */
[----:B------:R-:W2:Y:S04]  /*94750*/  LDL.LU R9, [R1+0x1464] ;  /* 0x0014640001097983 */ /* 0x000ea80000300800 */
[----:B-1----:R-:W2:Y:S04]  /*94760*/  LDL.LU R10, [R1+0x1468] ;  /* 0x00146800010a7983 */ /* 0x002ea80000300800 */
[----:B------:R-:W2:Y:S04]  /*94770*/  LDL.LU R11, [R1+0x146c] ;  /* 0x00146c00010b7983 */ /* 0x000ea80000300800 */
[----:B---3--:R-:W3:Y:S04]  /*94780*/  LDL.LU R4, [R1+0x1480] ;  /* 0x0014800001047983 */ /* 0x008ee80000300800 */
[----:B------:R-:W3:Y:S04]  /*94790*/  LDL.LU R5, [R1+0x1484] ;  /* 0x0014840001057983 */ /* 0x000ee80000300800 */
[----:B-----5:R-:W5:Y:S04]  /*947a0*/  LDL.LU R6, [R1+0x1488] ;  /* 0x0014880001067983 */ /* 0x020f680000300800 */
[----:B------:R-:W5:Y:S04]  /*947b0*/  LDL.LU R7, [R1+0x148c] ;  /* 0x00148c0001077983 */ /* 0x000f680000300800 */
[----:B-----5:R-:W-:Y:S04]  /*947c0*/  STL.64 [R1+0x7320], R6 ;  /* 0x0073200601007387 */ /* 0x020fe80000100a00 */
[----:B---3--:R0:W-:Y:S04]  /*947d0*/  STL.64 [R1+0x7318], R4 ;  /* 0x0073180401007387 */ /* 0x0081e80000100a00 */
        /* <DEDUP_REMOVED lines=16> */
[----:B------:R-:W5:Y:S04]  /*948e0*/  LDL.LU R0, [R1+0x1f24] ;  /* 0x001f240001007983 */ /* 0x000f680000300800 */
[----:B------:R-:W-:Y:S04]  /*948f0*/  STL.64 [R1+0x72d0], R26 ;  /* 0x0072d01a01007387 */ /* 0x000fe80000100a00 */
[----:B------:R0:W-:Y:S04]  /*94900*/  STL.64 [R1+0x72c8], R24 ;  /* 0x0072c81801007387 */ /* 0x0001e80000100a00 */
[----:B0-----:R-:W2:Y:S04]  /*94910*/  LDL.LU R24, [R1+0x1420] ;  /* 0x0014200001187983 */ /* 0x001ea80000300800 */
        /* <DEDUP_REMOVED lines=10> */
[----:B------:R-:W3:Y:S04]  /*949c0*/  LDL.64 R28, [R1+0x10] ;  /* 0x00001000011c7983 */ /* 0x000ee80000100a00 */
[----:B------:R0:W-:Y:S04]  /*949d0*/  STL.64 [R1+0x7270], R22 ;  /* 0x0072701601007387 */ /* 0x0001e80000100a00 */
[----:B0-----:R-:W2:Y:S04]  /*949e0*/  LDL.64 R22, [R1+0x18] ;  /* 0x0000180001167983 */ /* 0x001ea80000100a00 */
        /* <DEDUP_REMOVED lines=12> */
[----:B------:R-:W4:Y:S04]  /*94ab0*/  LDL.LU.64 R4, [R1+0x7318] ;  /* 0x0073180001047983 */ /* 0x000f280000300a00 */
        /* <DEDUP_REMOVED lines=10> */
[----:B0-----:R-:W4:Y:S04]  /*94b60*/  LDL.LU.64 R6, [R1+0x7310] ;  /* 0x0073100001067983 */ /* 0x001f280000300a00 */
[----:B------:R-:W2:Y:S04]  /*94b70*/  LDL.LU.64 R4, [R1+0x7308] ;  /* 0x0073080001047983 */ /* 0x000ea80000300a00 */
[----:B------:R0:W-:Y:S04]  /*94b80*/  STL.64 [R1+0x72b0], R2 ;  /* 0x0072b00201007387 */ /* 0x0001e80000100a00 */
[----:B0-----:R-:W3:Y:S04]  /*94b90*/  LDL.LU R2, [R1+0x1f38] ;  /* 0x001f380001027983 */ /* 0x001ee80000300800 */
        /* <DEDUP_REMOVED lines=13> */
[----:B------:R0:W-:Y:S04]  /*94c70*/  STL [R1+0x7214], R6 ;  /* 0x0072140601007387 */ /* 0x0001e80000100800 */
[----:B0-----:R-:W3:Y:S04]  /*94c80*/  LDL.LU R6, [R1+0x1f2c] ;  /* 0x001f2c0001067983 */ /* 0x001ee80000300800 */
[----:B------:R0:W-:Y:S04]  /*94c90*/  STL [R1+0x7210], R7 ;  /* 0x0072100701007387 */ /* 0x0001e80000100800 */
[----:B0-----:R-:W3:Y:S01]  /*94ca0*/  LDL.LU R7, [R1+0x1f30] ;  /* 0x001f300001077983 */ /* 0x001ee20000300800 */
[----:B--2---:R-:W-:-:S15]  /*94cb0*/  HMMA.16816.F32 R24, R12, R10, R24 ;  /* 0x0000000a0c18723c */ /* 0x004fde0000001818 */
[----:B------:R-:W-:-:S04]  /*94cc0*/  NOP ;  /* 0x0000000000007918 */ /* 0x000fc80000000000 */
[----:B------:R-:W-:Y:S04]  /*94cd0*/  STL.64 [R1+0x7a0], R24 ;  /* 0x0007a01801007387 */ /* 0x000fe80000100a00 */
[----:B------:R0:W-:Y:S04]  /*94ce0*/  STL.64 [R1+0x7a8], R26 ;  /* 0x0007a81a01007387 */ /* 0x0001e80000100a00 */
[----:B0-----:R-:W4:Y:S04]  /*94cf0*/  LDL.LU.64 R26, [R1+0x72e0] ;  /* 0x0072e000011a7983 */ /* 0x001f280000300a00 */
[----:B------:R-:W4:Y:S04]  /*94d00*/  LDL.LU.64 R24, [R1+0x72d8] ;  /* 0x0072d80001187983 */ /* 0x000f280000300a00 */
[----:B------:R0:W-:Y:S04]  /*94d10*/  STL [R1+0x721c], R10 ;  /* 0x00721c0a01007387 */ /* 0x0001e80000100800 */
[----:B0-----:R-:W5:Y:S04]  /*94d20*/  LDL.LU R10, [R1+0x1f28] ;  /* 0x001f2800010a7983 */ /* 0x001f680000300800 */
[----:B------:R-:W-:Y:S01]  /*94d30*/  STL [R1+0x7218], R11 ;  /* 0x0072180b01007387 */ /* 0x000fe20000100800 */
[----:B---3--:R-:W-:-:S02]  /*94d40*/  IMAD R3, R3, 0x100, R2 ;  /* 0x0000010003037824 */ /* 0x008fc400078e0202 */
[----:B------:R-:W-:Y:S02]  /*94d50*/  IMAD R6, R6, 0x100, R7 ;  /* 0x0000010006067824 */ /* 0x000fe400078e0207 */
[----:B------:R-:W-:Y:S01]  /*94d60*/  IMAD R2, R21, 0x100, R20 ;  /* 0x0000010015027824 */ /* 0x000fe200078e0214 */
[----:B----4-:R-:W-:Y:S01]  /*94d70*/  HMMA.16816.F32 R12, R12, R8, R24 ;  /* 0x000000080c0c723c */ /* 0x010fe20000001818 */
[----:B------:R-:W2:Y:S04]  /*94d80*/  LDL.LU.64 R26, [R1+0x72d0] ;  /* 0x0072d000011a7983 */ /* 0x000ea80000300a00 */
[----:B------:R-:W2:Y:S04]  /*94d90*/  LDL.LU.64 R24, [R1+0x72c8] ;  /* 0x0072c80001187983 */ /* 0x000ea80000300a00 */
[----:B------:R-:W-:Y:S04]  /*94da0*/  STL [R1+0x71e4], R8 ;  /* 0x0071e40801007387 */ /* 0x000fe80000100800 */
[----:B------:R-:W-:Y:S01]  /*94db0*/  STL [R1+0x71e0], R9 ;  /* 0x0071e00901007387 */ /* 0x000fe20000100800 */
[----:B-----5:R-:W-:-:S05]  /*94dc0*/  IMAD R0, R0, 0x100, R10 ;  /* 0x0000010000007824 */ /* 0x020fca00078e020a */
[----:B------:R0:W-:Y:S04]  /*94dd0*/  STL.64 [R1+0x720], R12 ;  /* 0x0007200c01007387 */ /* 0x0001e80000100a00 */
[----:B------:R1:W-:Y:S01]  /*94de0*/  STL.64 [R1+0x728], R14 ;  /* 0x0007280e01007387 */ /* 0x0003e20000100a00 */
[----:B0-----:R-:W-:Y:S02]  /*94df0*/  F2FP.F16.E5M2.UNPACK_B R12, R0 ;  /* 0x00000000ff0c723e */ /* 0x001fe400020004ff */
[----:B------:R-:W-:Y:S02]  /*94e00*/  F2FP.F16.E5M2.UNPACK_B R13, R6 ;  /* 0x00000006ff0d723e */ /* 0x000fe400020004ff */
[----:B-1----:R-:W-:Y:S02]  /*94e10*/  F2FP.F16.E5M2.UNPACK_B R14, R3 ;  /* 0x00000003ff0e723e */ /* 0x002fe400020004ff */
[----:B------:R-:W-:-:S07]  /*94e20*/  F2FP.F16.E5M2.UNPACK_B R15, R2 ;  /* 0x00000002ff0f723e */ /* 0x000fce00020004ff */
[----:B------:R-:W-:Y:S01]  /*94e30*/  HMMA.16816.F32 R16, R12, R22, R16 ;  /* 0x000000160c10723c */ /* 0x000fe20000001810 */
[----:B------:R-:W-:-:S15]  /*94e40*/  IMAD.MOV.U32 R8, RZ, RZ, R22 ;  /* 0x000000ffff087224 */ /* 0x000fde00078e0016 */
[----:B------:R-:W-:-:S03]  /*94e50*/  NOP ;  /* 0x0000000000007918 */ /* 0x000fc60000000000 */
[----:B------:R-:W-:Y:S04]  /*94e60*/  STL.64 [R1+0x790], R16 ;  /* 0x0007901001007387 */ /* 0x000fe80000100a00 */
[----:B------:R2:W-:Y:S01]  /*94e70*/  STL.64 [R1+0x798], R18 ;  /* 0x0007981201007387 */ /* 0x0005e20000100a00 */
[----:B------:R-:W-:-:S03]  /*94e80*/  IMAD.MOV.U32 R7, RZ, RZ, R28 ;  /* 0x000000ffff077224 */ /* 0x000fc600078e001c */
[----:B------:R-:W-:Y:S01]  /*94e90*/  STL [R1+0x7220], R8 ;  /* 0x0072200801007387 */ /* 0x000fe20000100800 */
[----:B------:R-:W-:Y:S01]  /*94ea0*/  IMAD.MOV.U32 R0, RZ, RZ, R23 ;  /* 0x000000ffff007224 */ /* 0x000fe200078e0017 */
[----:B--2---:R-:W-:-:S15]  /*94eb0*/  HMMA.16816.F32 R16, R12, R28, R24 ;  /* 0x0000001c0c10723c */ /* 0x004fde0000001818 */
[----:B------:R-:W-:-:S04]  /*94ec0*/  NOP ;  /* 0x0000000000007918 */ /* 0x000fc80000000000 */
[----:B------:R-:W-:Y:S04]  /*94ed0*/  STL.64 [R1+0x780], R16 ;  /* 0x0007801001007387 */ /* 0x000fe80000100a00 */
[----:B------:R-:W-:Y:S04]  /*94ee0*/  STL.64 [R1+0x788], R18 ;  /* 0x0007881201007387 */ /* 0x000fe80000100a00 */
[----:B------:R-:W-:Y:S04]  /*94ef0*/  STL [R1+0x72c0], R7 ;  /* 0x0072c00701007387 */ /* 0x000fe80000100800 */
[----:B------:R0:W-:Y:S04]  /*94f00*/  STL.64 [R1+0x72b8], R4 ;  /* 0x0072b80401007387 */ /* 0x0001e80000100a00 */
[----:B0-----:R-:W2:Y:S04]  /*94f10*/  LDL.LU R4, [R1+0x1400] ;  /* 0x0014000001047983 */ /* 0x001ea80000300800 */
[----:B------:R-:W2:Y:S04]  /*94f20*/  LDL.LU R5, [R1+0x1404] ;  /* 0x0014040001057983 */ /* 0x000ea80000300800 */
[----:B------:R-:W2:Y:S04]  /*94f30*/  LDL.LU R6, [R1+0x1408] ;  /* 0x0014080001067983 */ /* 0x000ea80000300800 */
[----:B------:R-:W2:Y:S04]  /*94f40*/  LDL.LU R7, [R1+0x140c] ;  /* 0x00140c0001077983 */ /* 0x000ea80000300800 */
[----:B------:R-:W2:Y:S04]  /*94f50*/  LDL.64 R2, [R1+0x8] ;  /* 0x0000080001027983 */ /* 0x000ea80000100a00 */
[----:B------:R-:W3:Y:S04]  /*94f60*/  LDL.LU R20, [R1+0x13a0] ;  /* 0x0013a00001147983 */ /* 0x000ee80000300800 */
[----:B------:R-:W3:Y:S04]  /*94f70*/  LDL.LU R21, [R1+0x13a4] ;  /* 0x0013a40001157983 */ /* 0x000ee80000300800 */
[----:B------:R-:W4:Y:S04]  /*94f80*/  LDL.LU R22, [R1+0x13a8] ;  /* 0x0013a80001167983 */ /* 0x000f280000300800 */
[----:B------:R-:W4:Y:S04]  /*94f90*/  LDL.LU R23, [R1+0x13ac] ;  /* 0x0013ac0001177983 */ /* 0x000f280000300800 */
[----:B------:R-:W5:Y:S04]  /*94fa0*/  LDL.LU R24, [R1+0x13d0] ;  /* 0x0013d00001187983 */ /* 0x000f680000300800 */
[----:B------:R-:W5:Y:S04]  /*94fb0*/  LDL.LU R25, [R1+0x13d4] ;  /* 0x0013d40001197983 */ /* 0x000f680000300800 */
[----:B------:R-:W2:Y:S04]  /*94fc0*/  LDL.LU R26, [R1+0x13d8] ;  /* 0x0013d800011a7983 */ /* 0x000ea80000300800 */
[----:B------:R-:W2:Y:S01]  /*94fd0*/  LDL.LU R27, [R1+0x13dc] ;  /* 0x0013dc00011b7983 */ /* 0x000ea20000300800 */
[----:B------:R-:W-:-:S03]  /*94fe0*/  IMAD.MOV.U32 R9, RZ, RZ, R29 ;  /* 0x000000ffff097224 */ /* 0x000fc600078e001d */
[----:B--2---:R-:W-:Y:S04]  /*94ff0*/  STL.64 [R1+0x72a8], R26 ;  /* 0x0072a81a01007387 */ /* 0x004fe80000100a00 */
[----:B-----5:R0:W-:Y:S04]  /*95000*/  STL.64 [R1+0x72a0], R24 ;  /* 0x0072a01801007387 */ /* 0x0201e80000100a00 */
[----:B0-----:R-:W2:Y:S04]  /*95010*/  LDL.LU R24, [R1+0x13e0] ;  /* 0x0013e00001187983 */ /* 0x001ea80000300800 */
[----:B------:R-:W2:Y:S04]  /*95020*/  LDL.LU R25, [R1+0x13e4] ;  /* 0x0013e40001197983 */ /* 0x000ea80000300800 */
[----:B------:R-:W2:Y:S04]  /*95030*/  LDL.LU R26, [R1+0x13e8] ;  /* 0x0013e800011a7983 */ /* 0x000ea80000300800 */
[----:B------:R-:W2:Y:S04]  /*95040*/  LDL.LU R27, [R1+0x13ec] ;  /* 0x0013ec00011b7983 */ /* 0x000ea80000300800 */
        /* <DEDUP_REMOVED lines=11> */
[----:B------:R-:W-:Y:S03]  /*95100*/  HMMA.16816.F32 R4, R12, R2, R4 ;  /* 0x000000020c04723c */ /* 0x000fe60000001804 */
        /* <DEDUP_REMOVED lines=8> */
[----:B0-----:R-:W5:Y:S04]  /*95190*/  LDL.LU R7, [R1+0x72c0] ;  /* 0x0072c00001077983 */ /* 0x001f680000300800 */
[----:B------:R-:W3:Y:S01]  /*951a0*/  LDL.LU.64 R4, [R1+0x72b8] ;  /* 0x0072b80001047983 */ /* 0x000ee20000300a00 */
[----:B------:R-:W-:-:S02]  /*951b0*/  IMAD.MOV.U32 R6, RZ, RZ, R3 ;  /* 0x000000ffff067224 */ /* 0x000fc400078e0003 */
[----:B------:R-:W-:Y:S02]  /*951c0*/  IMAD.MOV.U32 R11, RZ, RZ, R2 ;  /* 0x000000ffff0b7224 */ /* 0x000fe400078e0002 */
[----:B------:R-:W4:Y:S01]  /*951d0*/  LDL.LU.64 R2, [R1+0x72b0] ;  /* 0x0072b00001027983 */ /* 0x000f220000300a00 */
[----:B--2---:R-:W-:Y:S03]  /*951e0*/  HMMA.16816.F32 R24, R12, R28, R24 ;  /* 0x0000001c0c18723c */ /* 0x004fe60000001818 */
[----:B-----5:R-:W-:Y:S04]  /*951f0*/  STL.64 [R1+0x7230], R6 ;  /* 0x0072300601007387 */ /* 0x020fe80000100a00 */
[----:B---3--:R0:W-:Y:S04]  /*95200*/  STL.64 [R1+0x7228], R4 ;  /* 0x0072280401007387 */ /* 0x0081e80000100a00 */
[----:B0-----:R-:W2:Y:S04]  /*95210*/  LDL.LU R4, [R1+0x1340] ;  /* 0x0013400001047983 */ /* 0x001ea80000300800 */
[----:B------:R-:W2:Y:S04]  /*95220*/  LDL.LU R5, [R1+0x1344] ;  /* 0x0013440001057983 */ /* 0x000ea80000300800 */
[----:B------:R-:W3:Y:S04]  /*95230*/  LDL.LU R6, [R1+0x1348] ;  /* 0x0013480001067983 */ /* 0x000ee80000300800 */
[----:B------:R-:W3:Y:S01]  /*95240*/  LDL.LU R7, [R1+0x134c] ;  /* 0x00134c0001077983 */ /* 0x000ee20000300800 */
[----:B------:R-:W-:-:S02]  /*95250*/  IMAD.MOV.U32 R8, RZ, RZ, R28 ;  /* 0x000000ffff087224 */ /* 0x000fc400078e001c */
[----:B------:R-:W-:Y:S01]  /*95260*/  IMAD.MOV.U32 R10, RZ, RZ, R29 ;  /* 0x000000ffff0a7224 */ /* 0x000fe200078e001d */
        /* <DEDUP_REMOVED lines=15> */
[----:B0-----:R-:W3:Y:S04]  /*95360*/  LDL.LU.64 R26, [R1+0x7290] ;  /* 0x00729000011a7983 */ /* 0x001ee80000300a00 */
[----:B------:R-:W5:Y:S04]  /*95370*/  LDL.LU.64 R24, [R1+0x7288] ;  /* 0x0072880001187983 */ /* 0x000f680000300a00 */
[----:B------:R-:W-:Y:S04]  /*95380*/  STL [R1+0x71e8], R28 ;  /* 0x0071e81c01007387 */ /* 0x000fe80000100800 */
[----:B------:R-:W-:Y:S01]  /*95390*/  STL [R1+0x71c8], R29 ;  /* 0x0071c81d01007387 */ /* 0x000fe20000100800 */
        /* <DEDUP_REMOVED lines=47> */
[----:B------:R-:W5:Y:S04]  /*95690*/  LDL.LU.64 R4, [R1+0x7228] ;  /* 0x0072280001047983 */ /* 0x000f680000300a00 */
[----:B------:R-:W-:Y:S04]  /*956a0*/  STL.64 [R1+0x7148], R18 ;  /* 0x0071481201007387 */ /* 0x000fe80000100a00 */
[----:B------:R4:W-:Y:S02]  /*956b0*/  STL.64 [R1+0x7140], R16 ;  /* 0x0071401001007387 */ /* 0x0009e40000100a00 */
[----:B----4-:R-:W-:Y:S02]  /*956c0*/  HMMA.16816.F32 R16, R12, R2, R20 ;  /* 0x000000020c10723c */ /* 0x010fe40000001814 */
[----:B------:R-:W-:-:S15]  /*956d0*/  STL [R1+0x71ec], R3 ;  /* 0x0071ec0301007387 */ /* 0x000fde0000100800 */
[----:B------:R-:W-:Y:S02]  /*956e0*/  NOP ;  /* 0x0000000000007918 */ /* 0x000fe40000000000 */
[----:B------:R0:W-:Y:S04]  /*956f0*/  STL.64 [R1+0x15c0], R16 ;  /* 0x0015c01001007387 */ /* 0x0001e80000100a00 */
[----:B------:R1:W-:Y:S04]  /*95700*/  STL.64 [R1+0x15c8], R18 ;  /* 0x0015c81201007387 */ /* 0x0003e80000100a00 */
[----:B0-----:R-:W3:Y:S01]  /*95710*/  LDL.LU R16, [R1+0x1260] ;  /* 0x0012600001107983 */ /* 0x001ee20000300800 */
[----:B-----5:R-:W-:-:S15]  /*95720*/  HMMA.16816.F32 R20, R12, R4, R24 ;  /* 0x000000040c14723c */ /* 0x020fde0000001818 */
[----:B------:R-:W-:-:S04]  /*95730*/  NOP ;  /* 0x0000000000007918 */ /* 0x000fc80000000000 */
[----:B------:R-:W-:Y:S04]  /*95740*/  STL.64 [R1+0x15b0], R20 ;  /* 0x0015b01401007387 */ /* 0x000fe80000100a00 */
[----:B------:R-:W-:Y:S04]  /*95750*/  STL.64 [R1+0x15b8], R22 ;  /* 0x0015b81601007387 */ /* 0x000fe80000100a00 */
[----:B------:R-:W3:Y:S04]  /*95760*/  LDL.LU R17, [R1+0x1264] ;  /* 0x0012640001117983 */ /* 0x000ee80000300800 */
[----:B-1----:R-:W4:Y:S04]  /*95770*/  LDL.LU R18, [R1+0x1268] ;  /* 0x0012680001127983 */ /* 0x002f280000300800 */
[----:B------:R-:W4:Y:S04]  /*95780*/  LDL.LU R19, [R1+0x126c] ;  /* 0x00126c0001137983 */ /* 0x000f280000300800 */
[----:B----4-:R0:W-:Y:S04]  /*95790*/  STL.64 [R1+0x7168], R18 ;  /* 0x0071681201007387 */ /* 0x0101e80000100a00 */
[----:B---3--:R1:W-:Y:S04]  /*957a0*/  STL.64 [R1+0x7160], R16 ;  /* 0x0071601001007387 */ /* 0x0083e80000100a00 */
[----:B------:R-:W3:Y:S04]  /*957b0*/  LDL.LU R24, [R1+0x1280] ;  /* 0x0012800001187983 */ /* 0x000ee80000300800 */
[----:B------:R-:W3:Y:S04]  /*957c0*/  LDL.LU R25, [R1+0x1284] ;  /* 0x0012840001197983 */ /* 0x000ee80000300800 */
[----:B------:R-:W4:Y:S04]  /*957d0*/  LDL.LU R26, [R1+0x1288] ;  /* 0x00128800011a7983 */ /* 0x000f280000300800 */
[----:B------:R-:W4:Y:S01]  /*957e0*/  LDL.LU R27, [R1+0x128c] ;  /* 0x00128c00011b7983 */ /* 0x000f220000300800 */
[----:B0-----:R-:W-:-:S02]  /*957f0*/  IMAD.MOV.U32 R18, RZ, RZ, R8 ;  /* 0x000000ffff127224 */ /* 0x001fc400078e0008 */
[----:B------:R-:W-:Y:S02]  /*95800*/  IMAD.MOV.U32 R19, RZ, RZ, R10 ;  /* 0x000000ffff137224 */ /* 0x000fe400078e000a */
[----:B-1----:R-:W-:Y:S02]  /*95810*/  IMAD.MOV.U32 R16, RZ, RZ, R11 ;  /* 0x000000ffff107224 */ /* 0x002fe400078e000b */
[----:B--2---:R-:W-:Y:S01]  /*95820*/  IMAD.MOV.U32 R17, RZ, RZ, R6 ;  /* 0x000000ffff117224 */ /* 0x004fe200078e0006 */
[----:B----4-:R-:W-:Y:S04]  /*95830*/  STL.64 [R1+0x7178], R26 ;  /* 0x0071781a01007387 */ /* 0x010fe80000100a00 */
[----:B---3--:R0:W-:Y:S04]  /*95840*/  STL.64 [R1+0x7170], R24 ;  /* 0x0071701801007387 */ /* 0x0081e80000100a00 */
[----:B------:R-:W2:Y:S04]  /*95850*/  LDL.LU R8, [R1+0x7220] ;  /* 0x0072200001087983 */ /* 0x000ea80000300800 */
[----:B------:R-:W3:Y:S04]  /*95860*/  LDL.LU R10, [R1+0x721c] ;  /* 0x00721c00010a7983 */ /* 0x000ee80000300800 */
[----:B------:R-:W3:Y:S04]  /*95870*/  LDL.LU R11, [R1+0x7218] ;  /* 0x00721800010b7983 */ /* 0x000ee80000300800 */
[----:B------:R-:W4:Y:S04]  /*95880*/  LDL.LU R6, [R1+0x7214] ;  /* 0x0072140001067983 */ /* 0x000f280000300800 */
[----:B------:R1:W-:Y:S04]  /*95890*/  STL.64 [R1+0x7180], R18 ;  /* 0x0071801201007387 */ /* 0x0003e80000100a00 */
[----:B------:R5:W-:Y:S04]  /*958a0*/  STL.64 [R1+0x7198], R16 ;  /* 0x0071981001007387 */ /* 0x000be80000100a00 */
[----:B0-----:R-:W3:Y:S04]  /*958b0*/  LDL.LU R24, [R1+0x1290] ;  /* 0x0012900001187983 */ /* 0x001ee80000300800 */
[----:B------:R-:W3:Y:S04]  /*958c0*/  LDL.LU R25, [R1+0x1294] ;  /* 0x0012940001197983 */ /* 0x000ee80000300800 */
[----:B------:R-:W3:Y:S04]  /*958d0*/  LDL.LU R26, [R1+0x1298] ;  /* 0x00129800011a7983 */ /* 0x000ee80000300800 */
[----:B------:R-:W3:Y:S01]  /*958e0*/  LDL.LU R27, [R1+0x129c] ;  /* 0x00129c00011b7983 */ /* 0x000ee20000300800 */
[----:B-1----:R-:W-:-:S02]  /*958f0*/  IMAD.MOV.U32 R18, RZ, RZ, R7 ;  /* 0x000000ffff127224 */ /* 0x002fc400078e0007 */
[----:B------:R-:W-:Y:S01]  /*95900*/  IMAD.MOV.U32 R19, RZ, RZ, R9 ;  /* 0x000000ffff137224 */ /* 0x000fe200078e0009 */
[----:B------:R-:W4:Y:S04]  /*95910*/  LDL.LU R7, [R1+0x7210] ;  /* 0x0072100001077983 */ /* 0x000f280000300800 */
[----:B------:R-:W-:Y:S01]  /*95920*/  STL.64 [R1+0x71b0], R18 ;  /* 0x0071b01201007387 */ /* 0x000fe20000100a00 */
[----:B-----5:R-:W-:Y:S02]  /*95930*/  IMAD.MOV.U32 R17, RZ, RZ, R0 ;  /* 0x000000ffff117224 */ /* 0x020fe400078e0000 */
[----:B--2---:R-:W-:Y:S01]  /*95940*/  IMAD.MOV.U32 R16, RZ, RZ, R8 ;  /* 0x000000ffff107224 */ /* 0x004fe200078e0008 */
[----:B---3--:R-:W-:Y:S04]  /*95950*/  STL.64 [R1+0x7190], R26 ;  /* 0x0071901a01007387 */ /* 0x008fe80000100a00 */
[----:B------:R0:W-:Y:S04]  /*95960*/  STL.64 [R1+0x7188], R24 ;  /* 0x0071881801007387 */ /* 0x0001e80000100a00 */
[----:B0-----:R-:W2:Y:S04]  /*95970*/  LDL.LU R24, [R1+0x12a0] ;  /* 0x0012a00001187983 */ /* 0x001ea80000300800 */
        /* <DEDUP_REMOVED lines=10> */
[----:B------:R-:W-:Y:S04]  /*95a20*/  STL.64 [R1+0x7208], R10 ;  /* 0x0072080a01007387 */ /* 0x000fe80000100a00 */
[----:B--2---:R0:W-:Y:S04]  /*95a30*/  STL.64 [R1+0x7200], R8 ;  /* 0x0072000801007387 */ /* 0x0041e80000100a00 */
[----:B0-----:R-:W4:Y:S04]  /*95a40*/  LDL.LU R8, [R1+0x1300] ;  /* 0x0013000001087983 */ /* 0x001f280000300800 */
[----:B------:R-:W4:Y:S04]  /*95a50*/  LDL.LU R9, [R1+0x1304] ;  /* 0x0013040001097983 */ /* 0x000f280000300800 */
[----:B------:R-:W4:Y:S04]  /*95a60*/  LDL.LU R10, [R1+0x1308] ;  /* 0x00130800010a7983 */ /* 0x000f280000300800 */
[----:B------:R-:W4:Y:S04]  /*95a70*/  LDL.LU R11, [R1+0x130c] ;  /* 0x00130c00010b7983 */ /* 0x000f280000300800 */
[----:B------:R-:W2:Y:S04]  /*95a80*/  LDL.LU R18, [R1+0x1f5c] ;  /* 0x001f5c0001127983 */ /* 0x000ea80000300800 */
[----:B--2---:R-:W-:Y:S04]  /*95a90*/  STL.64 [R1+0x71f8], R18 ;  /* 0x0071f81201007387 */ /* 0x004fe80000100a00 */
[----:B------:R0:W-:Y:S04]  /*95aa0*/  STL.64 [R1+0x71f0], R16 ;  /* 0x0071f01001007387 */ /* 0x0001e80000100a00 */
        /* <DEDUP_REMOVED lines=8> */
[----:B------:R-:W2:Y:S04]  /*95b30*/  LDL.LU R26, [R1+0x12b8] ;  /* 0x0012b800011a7983 */ /* 0x000ea80000300800 */
[----:B------:R-:W2:Y:S01]  /*95b40*/  LDL.LU R27, [R1+0x12bc] ;  /* 0x0012bc00011b7983 */ /* 0x000ea20000300800 */
[C---:B----4-:R-:W-:Y:S03]  /*95b50*/  HMMA.16816.F32 R8, R12.reuse, R6, R8 ;  /* 0x000000060c08723c */ /* 0x050fe60000001808 */
[----:B--2---:R-:W-:Y:S04]  /*95b60*/  STL.64 [R1+0x71c0], R26 ;  /* 0x0071c01a01007387 */ /* 0x004fe80000100a00 */
[----:B---3--:R0:W-:Y:S04]  /*95b70*/  STL.64 [R1+0x71b8], R24 ;  /* 0x0071b81801007387 */ /* 0x0081e80000100a00 */
        /* <DEDUP_REMOVED lines=29> */
[----:B------:R-:W4:Y:S01]  /*95d50*/  LDL.LU.64 R16, [R1+0x71f0] ;  /* 0x0071f00001107983 */ /* 0x000f220000300a00 */
[----:B-----5:R-:W-:-:S02]  /*95d60*/  IMAD R0, R0, 0x100, R3 ;  /* 0x0000010000007824 */ /* 0x020fc400078e0203 */
[----:B------:R-:W-:Y:S01]  /*95d70*/  IMAD R29, R29, 0x100, R28 ;  /* 0x000001001d1d7824 */ /* 0x000fe200078e021c */
[----:B------:R-:W5:Y:S04]  /*95d80*/  LDL.LU R3, [R1+0x71ec] ;  /* 0x0071ec0001037983 */ /* 0x000f680000300800 */
[----:B------:R-:W3:Y:S01]  /*95d90*/  LDL.LU R28, [R1+0x71e8] ;  /* 0x0071e800011c7983 */ /* 0x000ee20000300800 */
[----:B--2---:R-:W-:Y:S02]  /*95da0*/  IMAD R19, R19, 0x100, R8 ;  /* 0x0000010013137824 */ /* 0x004fe400078e0208 */
[----:B------:R-:W-:Y:S01]  /*95db0*/  IMAD R18, R18, 0x100, R9 ;  /* 0x0000010012127824 */ /* 0x000fe200078e0209 */
[----:B------:R-:W2:Y:S04]  /*95dc0*/  LDL.LU R8, [R1+0x71e4] ;  /* 0x0071e40001087983 */ /* 0x000ea80000300800 */
[----:B------:R-:W2:Y:S02]  /*95dd0*/  LDL.LU R9, [R1+0x71e0] ;  /* 0x0071e00001097983 */ /* 0x000ea40000300800 */
[----:B--2---:R-:W-:Y:S02]  /*95de0*/  HMMA.16816.F32 R12, R12, R8, R24 ;  /* 0x000000080c0c723c */ /* 0x004fe40000001818 */
[----:B------:R-:W4:Y:S04]  /*95df0*/  LDL.LU.64 R26, [R1+0x71d8] ;  /* 0x0071d800011a7983 */ /* 0x000f280000300a00 */
[----:B------:R-:W4:Y:S04]  /*95e00*/  LDL.LU.64 R24, [R1+0x71d0] ;  /* 0x0071d00001187983 */ /* 0x000f280000300a00 */
[----:B------:R-:W-:Y:S04]  /*95e10*/  STL.64 [R1+0x70e8], R10 ;  /* 0x0070e80a01007387 */ /* 0x000fe80000100a00 */
[----:B------:R0:W-:Y:S05]  /*95e20*/  STL.64 [R1+0x70e0], R8 ;  /* 0x0070e00801007387 */ /* 0x0001ea0000100a00 */
[----:B------:R1:W-:Y:S04]  /*95e30*/  STL.64 [R1+0x8b0], R12 ;  /* 0x0008b00c01007387 */ /* 0x0003e80000100a00 */
[----:B------:R2:W-:Y:S04]  /*95e40*/  STL.64 [R1+0x8b8], R14 ;  /* 0x0008b80e01007387 */ /* 0x0005e80000100a00 */
[----:B0-----:R-:W3:Y:S04]  /*95e50*/  LDL.LU R8, [R1+0x1240] ;  /* 0x0012400001087983 */ /* 0x001ee80000300800 */
[----:B------:R-:W3:Y:S04]  /*95e60*/  LDL.LU R9, [R1+0x1244] ;  /* 0x0012440001097983 */ /* 0x000ee80000300800 */
[----:B------:R-:W3:Y:S04]  /*95e70*/  LDL.LU R10, [R1+0x1248] ;  /* 0x00124800010a7983 */ /* 0x000ee80000300800 */
[----:B------:R-:W3:Y:S01]  /*95e80*/  LDL.LU R11, [R1+0x124c] ;  /* 0x00124c00010b7983 */ /* 0x000ee20000300800 */
[----:B-1----:R-:W-:-:S02]  /*95e90*/  F2FP.F16.E5M2.UNPACK_B R12, R0 ;  /* 0x00000000ff0c723e */ /* 0x002fc400020004ff */
[----:B------:R-:W-:Y:S02]  /*95ea0*/  F2FP.F16.E5M2.UNPACK_B R13, R29 ;  /* 0x0000001dff0d723e */ /* 0x000fe400020004ff */
[----:B--2---:R-:W-:Y:S02]  /*95eb0*/  F2FP.F16.E5M2.UNPACK_B R14, R19 ;  /* 0x00000013ff0e723e */ /* 0x004fe400020004ff */
[----:B------:R-:W-:Y:S01]  /*95ec0*/  F2FP.F16.E5M2.UNPACK_B R15, R18 ;  /* 0x00000012ff0f723e */ /* 0x000fe200020004ff */
[----:B------:R-:W3:Y:S06]  /*95ed0*/  LDL.LU R29, [R1+0x71c8] ;  /* 0x0071c800011d7983 */ /* 0x000eec0000300800 */
[----:B----4-:R-:W-:Y:S01]  /*95ee0*/  HMMA.16816.F32 R16, R12, R16, R24 ;  /* 0x000000100c10723c */ /* 0x010fe20000001818 */
        /* <DEDUP_REMOVED lines=18> */
[----:B------:R-:W3:Y:S04]  /*96010*/  LDL.LU.64 R26, [R1+0x7178] ;  /* 0x00717800011a7983 */ /* 0x000ee80000300a00 */
[----:B------:R-:W3:-:S13]  /*96020*/  LDL.LU.64 R24, [R1+0x7170] ;  /* 0x0071700001187983 */ /* 0x000eda0000300a00 */
        /* <DEDUP_REMOVED lines=20> */
[----:B------:R-:W2:Y:S04]  /*96170*/  LDL.LU.64 R20, [R1+0x7130] ;  /* 0x0071300001147983 */ /* 0x000ea80000300a00 */
[----:B------:R-:W-:Y:S04]  /*96180*/  STL.64 [R1+0x7088], R26 ;  /* 0x0070881a01007387 */ /* 0x000fe80000100a00 */
[----:B------:R0:W-:Y:S04]  /*96190*/  STL.64 [R1+0x7080], R24 ;  /* 0x0070801801007387 */ /* 0x0001e80000100a00 */
[----:B0-----:R-:W3:Y:S01]  /*961a0*/  LDL.LU R24, [R1+0x1180] ;  /* 0x0011800001187983 */ /* 0x001ee20000300800 */
[C---:B----4-:R-:W-:Y:S08]  /*961b0*/  HMMA.16816.F32 R8, R12.reuse, R22, R8 ;  /* 0x000000160c08723c */ /* 0x050ff00000001808 */
[C---:B--2---:R-:W-:Y:S11]  /*961c0*/  HMMA.16816.F32 R4, R12.reuse, R20, R4 ;  /* 0x000000140c04723c */ /* 0x044ff60000001804 */
[----:B------:R0:W-:Y:S04]  /*961d0*/  STL.64 [R1+0x1510], R8 ;  /* 0x0015100801007387 */ /* 0x0001e80000100a00 */
[----:B------:R1:W-:Y:S04]  /*961e0*/  STL.64 [R1+0x1518], R10 ;  /* 0x0015180a01007387 */ /* 0x0003e80000100a00 */
[----:B------:R2:W-:Y:S04]  /*961f0*/  STL.64 [R1+0x1500], R4 ;  /* 0x0015000401007387 */ /* 0x0005e80000100a00 */
[----:B------:R4:W-:Y:S04]  /*96200*/  STL.64 [R1+0x1508], R6 ;  /* 0x0015080601007387 */ /* 0x0009e80000100a00 */
[----:B------:R-:W3:Y:S04]  /*96210*/  LDL.LU R25, [R1+0x1184] ;  /* 0x0011840001197983 */ /* 0x000ee80000300800 */
[----:B------:R-:W3:Y:S04]  /*96220*/  LDL.LU R26, [R1+0x1188] ;  /* 0x00118800011a7983 */ /* 0x000ee80000300800 */
[----:B------:R-:W3:Y:S04]  /*96230*/  LDL.LU R27, [R1+0x118c] ;  /* 0x00118c00011b7983 */ /* 0x000ee80000300800 */
[----:B0-----:R-:W3:Y:S04]  /*96240*/  LDL.LU R8, [R1+0x11d0] ;  /* 0x0011d00001087983 */ /* 0x001ee80000300800 */
[----:B------:R-:W3:Y:S04]  /*96250*/  LDL.LU R9, [R1+0x11d4] ;  /* 0x0011d40001097983 */ /* 0x000ee80000300800 */
[----:B-1----:R-:W3:Y:S04]  /*96260*/  LDL.LU R10, [R1+0x11d8] ;  /* 0x0011d800010a7983 */ /* 0x002ee80000300800 */
[----:B------:R-:W3:Y:S04]  /*96270*/  LDL.LU R11, [R1+0x11dc] ;  /* 0x0011dc00010b7983 */ /* 0x000ee80000300800 */
[----:B--2---:R-:W2:Y:S04]  /*96280*/  LDL.LU R4, [R1+0x11f0] ;  /* 0x0011f00001047983 */ /* 0x004ea80000300800 */
[----:B------:R-:W2:Y:S04]  /*96290*/  LDL.LU R5, [R1+0x11f4] ;  /* 0x0011f40001057983 */ /* 0x000ea80000300800 */
[----:B----4-:R-:W4:Y:S04]  /*962a0*/  LDL.LU R6, [R1+0x11f8] ;  /* 0x0011f80001067983 */ /* 0x010f280000300800 */
[----:B------:R-:W4:Y:S04]  /*962b0*/  LDL.LU R7, [R1+0x11fc] ;  /* 0x0011fc0001077983 */ /* 0x000f280000300800 */
[----:B----4-:R-:W-:Y:S04]  /*962c0*/  STL.64 [R1+0x7118], R6 ;  /* 0x0071180601007387 */ /* 0x010fe80000100a00 */
[----:B--2---:R0:W-:Y:S04]  /*962d0*/  STL.64 [R1+0x7110], R4 ;  /* 0x0071100401007387 */ /* 0x0041e80000100a00 */
[----:B0-----:R-:W2:Y:S04]  /*962e0*/  LDL.LU R4, [R1+0x1200] ;  /* 0x0012000001047983 */ /* 0x001ea80000300800 */
[----:B------:R-:W2:Y:S04]  /*962f0*/  LDL.LU R5, [R1+0x1204] ;  /* 0x0012040001057983 */ /* 0x000ea80000300800 */
[----:B------:R-:W4:Y:S04]  /*96300*/  LDL.LU R6, [R1+0x1208] ;  /* 0x0012080001067983 */ /* 0x000f280000300800 */
[----:B------:R-:W4:Y:S04]  /*96310*/  LDL.LU R7, [R1+0x120c] ;  /* 0x00120c0001077983 */ /* 0x000f280000300800 */
[----:B----4-:R-:W-:Y:S04]  /*96320*/  STL.64 [R1+0x7128], R6 ;  /* 0x0071280601007387 */ /* 0x010fe80000100a00 */
        /* <DEDUP_REMOVED lines=11> */
[----:B------:R-:W4:Y:S04]  /*963e0*/  LDL.LU R0, [R1+0x1f64] ;  /* 0x001f640001007983 */ /* 0x000f280000300800 */
        /* <DEDUP_REMOVED lines=28> */
[----:B------:R-:W5:Y:S04]  /*965b0*/  LDL.LU.64 R4, [R1+0x7110] ;  /* 0x0071100001047983 */ /* 0x000f680000300a00 */
        /* <DEDUP_REMOVED lines=10> */
[----:B0-----:R-:W5:Y:S04]  /*96660*/  LDL.LU.64 R6, [R1+0x7108] ;  /* 0x0071080001067983 */ /* 0x001f680000300a00 */
        /* <DEDUP_REMOVED lines=15> */
[----:B------:R-:W5:Y:S04]  /*96760*/  LDL.LU.64 R8, [R1+0x70e0] ;  /* 0x0070e00001087983 */ /* 0x000f680000300a00 */
        /* <DEDUP_REMOVED lines=8> */
[----:B0-----:R-:W5:Y:S04]  /*967f0*/  LDL.LU.64 R26, [R1+0x70d8] ;  /* 0x0070d800011a7983 */ /* 0x001f680000300a00 */
[----:B------:R-:W5:Y:S04]  /*96800*/  LDL.LU.64 R24, [R1+0x70d0] ;  /* 0x0070d00001187983 */ /* 0x000f680000300a00 */
[----:B------:R0:W-:Y:S04]  /*96810*/  STL [R1+0x7014], R10 ;  /* 0x0070140a01007387 */ /* 0x0001e80000100800 */
[----:B0-----:R-:W4:Y:S04]  /*96820*/  LDL.LU R10, [R1+0x1f68] ;  /* 0x001f6800010a7983 */ /* 0x001f280000300800 */
[----:B------:R-:W-:Y:S01]  /*96830*/  STL [R1+0x7010], R11 ;  /* 0x0070100b01007387 */ /* 0x000fe20000100800 */
[----:B---3--:R-:W-:-:S02]  /*96840*/  IMAD R3, R3, 0x100, R2 ;  /* 0x0000010003037824 */ /* 0x008fc400078e0202 */
[----:B------:R-:W-:Y:S02]  /*96850*/  IMAD R6, R6, 0x100, R7 ;  /* 0x0000010006067824 */ /* 0x000fe400078e0207 */
[----:B------:R-:W-:Y:S01]  /*96860*/  IMAD R2, R21, 0x100, R20 ;  /* 0x0000010015027824 */ /* 0x000fe200078e0214 */
[----:B-----5:R-:W-:Y:S01]  /*96870*/  HMMA.16816.F32 R12, R12, R8, R24 ;  /* 0x000000080c0c723c */ /* 0x020fe20000001818 */
[----:B------:R-:W2:Y:S04]  /*96880*/  LDL.LU.64 R26, [R1+0x70c8] ;  /* 0x0070c800011a7983 */ /* 0x000ea80000300a00 */
[----:B------:R-:W2:Y:S04]  /*96890*/  LDL.LU.64 R24, [R1+0x70c0] ;  /* 0x0070c00001187983 */ /* 0x000ea80000300a00 */
[----:B------:R-:W-:Y:S04]  /*968a0*/  STL [R1+0x6fdc], R8 ;  /* 0x006fdc0801007387 */ /* 0x000fe80000100800 */
[----:B------:R-:W-:Y:S01]  /*968b0*/  STL [R1+0x6fd8], R9 ;  /* 0x006fd80901007387 */ /* 0x000fe20000100800 */
[----:B----4-:R-:W-:-:S05]  /*968c0*/  IMAD R0, R0, 0x100, R10 ;  /* 0x0000010000007824 */ /* 0x010fca00078e020a */
        /* <DEDUP_REMOVED lines=2095> */
[----:B------:R-:W3:Y:S04]  /*9ebc0*/  LDL.LU.64 R28, [R1+0x10] ;  /* 0x00001000011c7983 */ /* 0x000ee80000300a00 */
[----:B------:R0:W-:Y:S04]  /*9ebd0*/  STL.64 [R1+0x6640], R22 ;  /* 0x0066401601007387 */ /* 0x0001e80000100a00 */
[----:B0-----:R-:W2:Y:S04]  /*9ebe0*/  LDL.LU.64 R22, [R1+0x18] ;  /* 0x0000180001167983 */ /* 0x001ea80000300a00 */
        /* <DEDUP_REMOVED lines=86> */
[----:B------:R-:W2:Y:S04]  /*9f150*/  LDL.LU.64 R2, [R1+0x8] ;  /* 0x0000080001027983 */ /* 0x000ea80000300a00 */
        /* <DEDUP_REMOVED lines=15> */
[----:B------:R-:W2:Y:S04]  /*9f250*/  LDL.LU.64 R28, [R1] ;  /* 0x00000000011c7983 */ /* 0x000ea80000300a00 */
        /* <DEDUP_REMOVED lines=99> */
[----:B------:R-:W5:Y:S01]  /*9f890*/  LDL.LU.64 R4, [R1+0x65f8] ;  /* 0x0065f80001047983 */ /* 0x000f620000300a00 */
[----:B----4-:R-:W-:Y:S03]  /*9f8a0*/  HMMA.16816.F32 R20, R12, R2, R20 ;  /* 0x000000020c14723c */ /* 0x010fe60000001814 */
[----:B------:R-:W-:Y:S04]  /*9f8b0*/  STL.64 [R1+0x6518], R18 ;  /* 0x0065181201007387 */ /* 0x000fe80000100a00 */
[----:B------:R-:W-:-:S12]  /*9f8c0*/  STL.64 [R1+0x6510], R16 ;  /* 0x0065101001007387 */ /* 0x000fd80000100a00 */
        /* <DEDUP_REMOVED lines=14> */
[----:B--2---:R0:W-:Y:S02]  /*9f9b0*/  STL.64 [R1+0x6558], R26 ;  /* 0x0065581a01007387 */ /* 0x0041e40000100a00 */
[----:B0-----:R-:W-:-:S02]  /*9f9c0*/  IMAD.MOV.U32 R26, RZ, RZ, R8 ;  /* 0x000000ffff1a7224 */ /* 0x001fc400078e0008 */
[----:B------:R-:W-:Y:S01]  /*9f9d0*/  IMAD.MOV.U32 R27, RZ, RZ, R10 ;  /* 0x000000ffff1b7224 */ /* 0x000fe200078e000a */
[----:B------:R-:W2:Y:S04]  /*9f9e0*/  LDL.LU R8, [R1+0x65f0] ;  /* 0x0065f00001087983 */ /* 0x000ea80000300800 */
[----:B------:R-:W2:Y:S04]  /*9f9f0*/  LDL.LU R10, [R1+0x65ec] ;  /* 0x0065ec00010a7983 */ /* 0x000ea80000300800 */
[----:B-----5:R-:W-:Y:S04]  /*9fa00*/  STL.64 [R1+0x6550], R24 ;  /* 0x0065501801007387 */ /* 0x020fe80000100a00 */
[----:B------:R-:W-:Y:S04]  /*9fa10*/  STL.64 [R1+0x6570], R26 ;  /* 0x0065701a01007387 */ /* 0x000fe80000100a00 */
[----:B----4-:R-:W-:Y:S04]  /*9fa20*/  STL.64 [R1+0x6538], R22 ;  /* 0x0065381601007387 */ /* 0x010fe80000100a00 */
[----:B---3--:R0:W-:Y:S04]  /*9fa30*/  STL.64 [R1+0x6530], R20 ;  /* 0x0065301401007387 */ /* 0x0081e80000100a00 */
        /* <DEDUP_REMOVED lines=17> */
[----:B------:R-:W3:Y:S04]  /*9fb50*/  LDL.LU R7, [R1+0x65e0] ;  /* 0x0065e00001077983 */ /* 0x000ee80000300800 */
[----:B------:R-:W-:Y:S01]  /*9fb60*/  STL.64 [R1+0x65a0], R26 ;  /* 0x0065a01a01007387 */ /* 0x000fe20000100a00 */
[----:B--2---:R-:W-:Y:S02]  /*9fb70*/  IMAD.MOV.U32 R24, RZ, RZ, R8 ;  /* 0x000000ffff187224 */ /* 0x004fe400078e0008 */
[----:B------:R-:W-:Y:S01]  /*9fb80*/  IMAD.MOV.U32 R25, RZ, RZ, R0 ;  /* 0x000000ffff197224 */ /* 0x000fe200078e0000 */
[----:B----4-:R-:W-:Y:S04]  /*9fb90*/  STL.64 [R1+0x6580], R22 ;  /* 0x0065801601007387 */ /* 0x010fe80000100a00 */
[----:B---3--:R0:W-:Y:S04]  /*9fba0*/  STL.64 [R1+0x6578], R20 ;  /* 0x0065781401007387 */ /* 0x0081e80000100a00 */
[----:B0-----:R-:W2:Y:S04]  /*9fbb0*/  LDL.LU R20, [R1+0xf0] ;  /* 0x0000f00001147983 */ /* 0x001ea80000300800 */
[----:B------:R-:W2:Y:S04]  /*9fbc0*/  LDL.LU R21, [R1+0xf4] ;  /* 0x0000f40001157983 */ /* 0x000ea80000300800 */
        /* <DEDUP_REMOVED lines=14> */
[----:B------:R-:W2:Y:S04]  /*9fcb0*/  LDL.LU R26, [R1+0x138] ;  /* 0x00013800011a7983 */ /* 0x000ea80000300800 */
[----:B------:R-:W2:Y:S04]  /*9fcc0*/  LDL.LU R27, [R1+0x13c] ;  /* 0x00013c00011b7983 */ /* 0x000ea80000300800 */
[----:B--2---:R-:W-:Y:S04]  /*9fcd0*/  STL.64 [R1+0x65d8], R26 ;  /* 0x0065d81a01007387 */ /* 0x004fe80000100a00 */
[----:B------:R0:W-:Y:S04]  /*9fce0*/  STL.64 [R1+0x65d0], R24 ;  /* 0x0065d01801007387 */ /* 0x0001e80000100a00 */
[----:B0-----:R-:W5:Y:S04]  /*9fcf0*/  LDL.LU R24, [R1+0x190] ;  /* 0x0001900001187983 */ /* 0x001f680000300800 */
[----:B------:R-:W5:Y:S04]  /*9fd00*/  LDL.LU R25, [R1+0x194] ;  /* 0x0001940001197983 */ /* 0x000f680000300800 */
[----:B------:R-:W5:Y:S04]  /*9fd10*/  LDL.LU R26, [R1+0x198] ;  /* 0x00019800011a7983 */ /* 0x000f680000300800 */
[----:B------:R-:W5:Y:S04]  /*9fd20*/  LDL.LU R27, [R1+0x19c] ;  /* 0x00019c00011b7983 */ /* 0x000f680000300800 */
[----:B---3--:R-:W-:Y:S04]  /*9fd30*/  STL.64 [R1+0x6598], R22 ;  /* 0x0065981601007387 */ /* 0x008fe80000100a00 */
[----:B------:R0:W-:Y:S04]  /*9fd40*/  STL.64 [R1+0x6590], R20 ;  /* 0x0065901401007387 */ /* 0x0001e80000100a00 */
[----:B0-----:R-:W2:Y:S04]  /*9fd50*/  LDL.LU R20, [R1+0x100] ;  /* 0x0001000001147983 */ /* 0x001ea80000300800 */
[----:B------:R-:W2:Y:S04]  /*9fd60*/  LDL.LU R21, [R1+0x104] ;  /* 0x0001040001157983 */ /* 0x000ea80000300800 */
[----:B------:R-:W3:Y:S04]  /*9fd70*/  LDL.LU R22, [R1+0x108] ;  /* 0x0001080001167983 */ /* 0x000ee80000300800 */
[----:B------:R-:W3:Y:S01]  /*9fd80*/  LDL.LU R23, [R1+0x10c] ;  /* 0x00010c0001177983 */ /* 0x000ee20000300800 */
[C---:B----4-:R-:W-:Y:S03]  /*9fd90*/  HMMA.16816.F32 R16, R12.reuse, R6, R16 ;  /* 0x000000060c10723c */ /* 0x050fe60000001810 */
[----:B---3--:R-:W-:Y:S04]  /*9fda0*/  STL.64 [R1+0x65b0], R22 ;  /* 0x0065b01601007387 */ /* 0x008fe80000100a00 */
[----:B--2---:R0:W-:Y:S04]  /*9fdb0*/  STL.64 [R1+0x65a8], R20 ;  /* 0x0065a81401007387 */ /* 0x0041e80000100a00 */
[----:B0-----:R-:W2:Y:S04]  /*9fdc0*/  LDL.LU R20, [R1+0x120] ;  /* 0x0001200001147983 */ /* 0x001ea80000300800 */
[----:B------:R-:W2:Y:S04]  /*9fdd0*/  LDL.LU R21, [R1+0x124] ;  /* 0x0001240001157983 */ /* 0x000ea80000300800 */
[----:B------:R-:W2:Y:S04]  /*9fde0*/  LDL.LU R22, [R1+0x128] ;  /* 0x0001280001167983 */ /* 0x000ea80000300800 */
[----:B------:R-:W2:Y:S04]  /*9fdf0*/  LDL.LU R23, [R1+0x12c] ;  /* 0x00012c0001177983 */ /* 0x000ea80000300800 */
[----:B------:R0:W-:Y:S04]  /*9fe00*/  STL.64 [R1+0x9d0], R16 ;  /* 0x0009d01001007387 */ /* 0x0001e80000100a00 */
[----:B------:R1:W-:Y:S04]  /*9fe10*/  STL.64 [R1+0x9d8], R18 ;  /* 0x0009d81201007387 */ /* 0x0003e80000100a00 */
[----:B0-----:R-:W3:Y:S04]  /*9fe20*/  LDL.LU R16, [R1+0xa0] ;  /* 0x0000a00001107983 */ /* 0x001ee80000300800 */
[----:B------:R-:W3:Y:S04]  /*9fe30*/  LDL.LU R17, [R1+0xa4] ;  /* 0x0000a40001117983 */ /* 0x000ee80000300800 */
[----:B-1----:R-:W3:Y:S04]  /*9fe40*/  LDL.LU R18, [R1+0xa8] ;  /* 0x0000a80001127983 */ /* 0x002ee80000300800 */
[----:B------:R-:W3:Y:S04]  /*9fe50*/  LDL.LU R19, [R1+0xac] ;  /* 0x0000ac0001137983 */ /* 0x000ee80000300800 */
[----:B------:R0:W-:Y:S04]  /*9fe60*/  STL.64 [R1+0x64f8], R6 ;  /* 0x0064f80601007387 */ /* 0x0001e80000100a00 */
[----:B0-----:R-:W4:Y:S04]  /*9fe70*/  LDL.LU R6, [R1+0x20d0] ;  /* 0x0020d00001067983 */ /* 0x001f280000300800 */
[----:B------:R-:W2:Y:S04]  /*9fe80*/  LDL.LU R7, [R1+0x16d0] ;  /* 0x0016d00001077983 */ /* 0x000ea80000300800 */
[----:B------:R0:W-:Y:S04]  /*9fe90*/  STL.64 [R1+0x64f0], R4 ;  /* 0x0064f00401007387 */ /* 0x0001e80000100a00 */
[----:B0-----:R-:W2:Y:S04]  /*9fea0*/  LDL.LU R5, [R1+0x20d8] ;  /* 0x0020d80001057983 */ /* 0x001ea80000300800 */
[----:B------:R-:W3:Y:S01]  /*9feb0*/  LDL.LU R4, [R1+0x20e0] ;  /* 0x0020e00001047983 */ /* 0x000ee20000300800 */
[----:B-----5:R-:W-:Y:S01]  /*9fec0*/  HMMA.16816.F32 R24, R12, R10, R24 ;  /* 0x0000000a0c18723c */ /* 0x020fe20000001818 */
[----:B------:R-:W-:-:S15]  /*9fed0*/  IMAD R0, R0, 0x100, R28 ;  /* 0x0000010000007824 */ /* 0x000fde00078e021c */
[----:B------:R-:W-:-:S03]  /*9fee0*/  NOP ;  /* 0x0000000000007918 */ /* 0x000fc60000000000 */
[----:B------:R-:W-:Y:S04]  /*9fef0*/  STL.64 [R1+0x9b0], R24 ;  /* 0x0009b01801007387 */ /* 0x000fe80000100a00 */
[----:B------:R0:W-:Y:S04]  /*9ff00*/  STL.64 [R1+0x9b8], R26 ;  /* 0x0009b81a01007387 */ /* 0x0001e80000100a00 */
[----:B0-----:R-:W5:Y:S04]  /*9ff10*/  LDL.LU.64 R26, [R1+0x65d8] ;  /* 0x0065d800011a7983 */ /* 0x001f680000300a00 */
[----:B------:R-:W5:Y:S04]  /*9ff20*/  LDL.LU.64 R24, [R1+0x65d0] ;  /* 0x0065d00001187983 */ /* 0x000f680000300a00 */
[----:B------:R-:W5:Y:S01]  /*9ff30*/  LDL.LU R28, [R1+0x65cc] ;  /* 0x0065cc00011c7983 */ /* 0x000f620000300800 */
[----:B----4-:R-:W-:-:S03]  /*9ff40*/  IMAD R6, R6, 0x100, R29 ;  /* 0x0000010006067824 */ /* 0x010fc600078e021d */
[----:B------:R-:W4:Y:S01]  /*9ff50*/  LDL.LU R29, [R1+0x65c8] ;  /* 0x0065c800011d7983 */ /* 0x000f220000300800 */
[----:B--2---:R-:W-:Y:S02]  /*9ff60*/  IMAD R5, R5, 0x100, R8 ;  /* 0x0000010005057824 */ /* 0x004fe400078e0208 */
[----:B---3--:R-:W-:Y:S01]  /*9ff70*/  IMAD R4, R4, 0x100, R9 ;  /* 0x0000010004047824 */ /* 0x008fe200078e0209 */
[----:B------:R-:W5:Y:S04]  /*9ff80*/  LDL.LU R8, [R1+0x65c4] ;  /* 0x0065c40001087983 */ /* 0x000f680000300800 */
[----:B------:R-:W5:Y:S02]  /*9ff90*/  LDL.LU R9, [R1+0x65c0] ;  /* 0x0065c00001097983 */ /* 0x000f640000300800 */
[----:B-----5:R-:W-:Y:S02]  /*9ffa0*/  HMMA.16816.F32 R12, R12, R8, R24 ;  /* 0x000000080c0c723c */ /* 0x020fe40000001818 */
[----:B------:R-:W2:Y:S04]  /*9ffb0*/  LDL.LU.64 R24, [R1+0x65b8] ;  /* 0x0065b80001187983 */ /* 0x000ea80000300a00 */
[----:B------:R-:W-:Y:S04]  /*9ffc0*/  STL.64 [R1+0x64e8], R10 ;  /* 0x0064e80a01007387 */ /* 0x000fe80000100a00 */
[----:B------:R0:W-:Y:S09]  /*9ffd0*/  STL.64 [R1+0x64e0], R8 ;  /* 0x0064e00801007387 */ /* 0x0001f20000100a00 */
[----:B------:R1:W-:Y:S04]  /*9ffe0*/  STL.64 [R1+0x9a0], R12 ;  /* 0x0009a00c01007387 */ /* 0x0003e80000100a00 */
[----:B------:R3:W-:Y:S04]  /*9fff0*/  STL.64 [R1+0x9a8], R14 ;  /* 0x0009a80e01007387 */ /* 0x0007e80000100a00 */
[----:B0-----:R-:W5:Y:S04]  /*a0000*/  LDL.LU R8, [R1+0x80] ;  /* 0x0000800001087983 */ /* 0x001f680000300800 */
[----:B------:R-:W5:Y:S04]  /*a0010*/  LDL.LU R9, [R1+0x84] ;  /* 0x0000840001097983 */ /* 0x000f680000300800 */
[----:B------:R-:W5:Y:S04]  /*a0020*/  LDL.LU R10, [R1+0x88] ;  /* 0x00008800010a7983 */ /* 0x000f680000300800 */
[----:B------:R-:W5:Y:S01]  /*a0030*/  LDL.LU R11, [R1+0x8c] ;  /* 0x00008c00010b7983 */ /* 0x000f620000300800 */
[----:B-1----:R-:W-:-:S02]  /*a0040*/  F2FP.F16.E5M2.UNPACK_B R12, R0 ;  /* 0x00000000ff0c723e */ /* 0x002fc400020004ff */
[----:B------:R-:W-:Y:S02]  /*a0050*/  F2FP.F16.E5M2.UNPACK_B R13, R6 ;  /* 0x00000006ff0d723e */ /* 0x000fe400020004ff */
[----:B---3--:R-:W-:Y:S02]  /*a0060*/  F2FP.F16.E5M2.UNPACK_B R14, R5 ;  /* 0x00000005ff0e723e */ /* 0x008fe400020004ff */
        /* <DEDUP_REMOVED lines=31> */
[----:B------:R-:W3:Y:S01]  /*a0260*/  LDL.LU.64 R24, [R1+0x6540] ;  /* 0x0065400001187983 */ /* 0x000ee20000300a00 */
        /* <DEDUP_REMOVED lines=19> */
[----:B0-----:R-:W5:Y:S01]  /*a03a0*/  LDL.LU.64 R18, [R1+0x6518] ;  /* 0x0065180001127983 */ /* 0x001f620000300a00 */
[----:B---3--:R-:W-:Y:S03]  /*a03b0*/  HMMA.16816.F32 R20, R12, R20, R24 ;  /* 0x000000140c14723c */ /* 0x008fe60000001818 */
[----:B------:R-:W2:Y:S01]  /*a03c0*/  LDL.LU.64 R16, [R1+0x6510] ;  /* 0x0065100001107983 */ /* 0x000ea20000300a00 */
[----:B------:R-:W-:-:S15]  /*a03d0*/  LOP3.LUT R0, R7, 0x40, RZ, 0x3c, !PT ;  /* 0x0000004007007812 */ /* 0x000fde00078e3cff */
[----:B------:R-:W-:Y:S04]  /*a03e0*/  STL.64 [R1+0x320], R20 ;  /* 0x0003201401007387 */ /* 0x000fe80000100a00 */
[----:B------:R-:W-:Y:S04]  /*a03f0*/  STL.64 [R1+0x328], R22 ;  /* 0x0003281601007387 */ /* 0x000fe80000100a00 */
[----:B------:R-:W3:Y:S01]  /*a0400*/  LDL.LU R4, [R1+0x60] ;  /* 0x0000600001047983 */ /* 0x000ee20000300800 */
[----:B-----5:R-:W-:-:S15]  /*a0410*/  HMMA.16816.F32 R8, R12, R18, R8 ;  /* 0x000000120c08723c */ /* 0x020fde0000001808 */
[----:B------:R-:W-:-:S04]  /*a0420*/  NOP ;  /* 0x0000000000007918 */ /* 0x000fc80000000000 */
[----:B------:R-:W-:Y:S04]  /*a0430*/  STL.64 [R1+0x270], R8 ;  /* 0x0002700801007387 */ /* 0x000fe80000100a00 */
[----:B------:R-:W-:Y:S04]  /*a0440*/  STL.64 [R1+0x278], R10 ;  /* 0x0002780a01007387 */ /* 0x000fe80000100a00 */
[----:B------:R-:W3:Y:S04]  /*a0450*/  LDL.LU R5, [R1+0x64] ;  /* 0x0000640001057983 */ /* 0x000ee80000300800 */
[----:B------:R-:W4:Y:S04]  /*a0460*/  LDL.LU R6, [R1+0x68] ;  /* 0x0000680001067983 */ /* 0x000f280000300800 */
[----:B------:R-:W4:Y:S04]  /*a0470*/  LDL.LU R7, [R1+0x6c] ;  /* 0x00006c0001077983 */ /* 0x000f280000300800 */
[----:B----4-:R-:W-:Y:S04]  /*a0480*/  STL.64 [R1+0x6508], R6 ;  /* 0x0065080601007387 */ /* 0x010fe80000100a00 */
        /* <DEDUP_REMOVED lines=16> */
[----:B0-----:R-:W2:Y:S04]  /*a0590*/  LDL.LU R22, [R1+0x20f4] ;  /* 0x0020f40001167983 */ /* 0x001ea80000300800 */
[----:B------:R-:W2:Y:S04]  /*a05a0*/  LDL.LU R23, [R1+0x20f0] ;  /* 0x0020f00001177983 */ /* 0x000ea80000300800 */
[----:B-----5:R0:W-:Y:S04]  /*a05b0*/  STL.64 [R1+0x64c0], R20 ;  /* 0x0064c01401007387 */ /* 0x0201e80000100a00 */
[----:B0-----:R-:W5:Y:S04]  /*a05c0*/  LDL.LU R20, [R1+0x20ec] ;  /* 0x0020ec0001147983 */ /* 0x001f680000300800 */
[----:B------:R-:W5:Y:S01]  /*a05d0*/  LDL.LU R21, [R1+0x20e8] ;  /* 0x0020e80001157983 */ /* 0x000f620000300800 */
[----:B------:R-:W-:Y:S03]  /*a05e0*/  HMMA.16816.F32 R4, R12, R16, R4 ;  /* 0x000000100c04723c */ /* 0x000fe60000001804 */
[----:B--2---:R-:W-:Y:S04]  /*a05f0*/  STL.64 [R1+0x64d8], R22 ;  /* 0x0064d81601007387 */ /* 0x004fe80000100a00 */
[----:B-----5:R0:W-:Y:S04]  /*a0600*/  STL.64 [R1+0x64d0], R20 ;  /* 0x0064d01401007387 */ /* 0x0201e80000100a00 */
[----:B0-----:R-:W2:Y:S04]  /*a0610*/  LDL.LU R20, [R1+0x30] ;  /* 0x0000300001147983 */ /* 0x001ea80000300800 */
[----:B------:R-:W2:Y:S04]  /*a0620*/  LDL.LU R21, [R1+0x34] ;  /* 0x0000340001157983 */ /* 0x000ea80000300800 */
[----:B------:R-:W2:Y:S04]  /*a0630*/  LDL.LU R22, [R1+0x38] ;  /* 0x0000380001167983 */ /* 0x000ea80000300800 */
[----:B------:R-:W2:Y:S04]  /*a0640*/  LDL.LU R23, [R1+0x3c] ;  /* 0x00003c0001177983 */ /* 0x000ea80000300800 */
[----:B------:R-:W5:Y:S04]  /*a0650*/  LDL.LU R16, [R1+0x50] ;  /* 0x0000500001107983 */ /* 0x000f680000300800 */
[----:B------:R-:W-:Y:S04]  /*a0660*/  STL.64 [R1+0x250], R4 ;  /* 0x0002500401007387 */ /* 0x000fe80000100a00 */
[----:B------:R-:W-:Y:S04]  /*a0670*/  STL.64 [R1+0x258], R6 ;  /* 0x0002580601007387 */ /* 0x000fe80000100a00 */
[----:B------:R-:W0:Y:S04]  /*a0680*/  LDSM.16.M88.4 R4, [R0+UR7] ;  /* 0x000000070004783b */ /* 0x000e280008000200 */
[----:B------:R-:W5:Y:S04]  /*a0690*/  LDL.LU R17, [R1+0x54] ;  /* 0x0000540001117983 */ /* 0x000f680000300800 */
[----:B------:R-:W5:Y:S04]  /*a06a0*/  LDL.LU R18, [R1+0x58] ;  /* 0x0000580001127983 */ /* 0x000f680000300800 */
[----:B------:R-:W5:Y:S04]  /*a06b0*/  LDL.LU R19, [R1+0x5c] ;  /* 0x00005c0001137983 */ /* 0x000f680000300800 */
[----:B0-----:R-:W-:Y:S04]  /*a06c0*/  STL.64 [R1+0x100], R4 ;  /* 0x0001000401007387 */ /* 0x001fe80000100a00 */
[----:B------:R0:W-:Y:S01]  /*a06d0*/  STL.64 [R1+0x108], R6 ;  /* 0x0001080601007387 */ /* 0x0001e20000100a00 */
[----:B------:R-:W-:-:S02]  /*a06e0*/  IMAD.MOV.U32 R25, RZ, RZ, R4 ;  /* 0x000000ffff197224 */ /* 0x000fc400078e0004 */
[----:B------:R-:W-:Y:S01]  /*a06f0*/  IMAD.MOV.U32 R24, RZ, RZ, R5 ;  /* 0x000000ffff187224 */ /* 0x000fe200078e0005 */
[----:B0-----:R-:W2:Y:S04]  /*a0700*/  LDL.LU.64 R6, [R1+0x6508] ;  /* 0x0065080001067983 */ /* 0x001ea80000300a00 */
[----:B------:R-:W2:Y:S02]  /*a0710*/  LDL.LU.64 R4, [R1+0x6500] ;  /* 0x0065000001047983 */ /* 0x000ea40000300a00 */
[----:B--2---:R-:W-:-:S15]  /*a0720*/  HMMA.16816.F32 R4, R12, R2, R4 ;  /* 0x000000020c04723c */ /* 0x004fde0000001804 */
[----:B------:R-:W-:-:S04]  /*a0730*/  NOP ;  /* 0x0000000000007918 */ /* 0x000fc80000000000 */
[----:B------:R-:W-:Y:S04]  /*a0740*/  STL.64 [R1+0x240], R4 ;  /* 0x0002400401007387 */ /* 0x000fe80000100a00 */
[----:B------:R-:W-:Y:S04]  /*a0750*/  STL.64 [R1+0x248], R6 ;  /* 0x0002480601007387 */ /* 0x000fe80000100a00 */
[----:B------:R-:W0:Y:S04]  /*a0760*/  LDSM.16.M88.4 R4, [R0+UR7+0x800] ;  /* 0x000800070004783b */ /* 0x000e280008000200 */
[----:B0-----:R-:W-:Y:S04]  /*a0770*/  STL.64 [R1+0xf0], R4 ;  /* 0x0000f00401007387 */ /* 0x001fe80000100a00 */
[----:B------:R0:W-:Y:S04]  /*a0780*/  STL.64 [R1+0xf8], R6 ;  /* 0x0000f80601007387 */ /* 0x0001e80000100a00 */
[----:B0-----:R-:W3:Y:S04]  /*a0790*/  LDL.LU.64 R6, [R1+0x64f8] ;  /* 0x0064f80001067983 */ /* 0x001ee80000300a00 */
[----:B------:R-:W5:Y:S02]  /*a07a0*/  LDL.LU.64 R4, [R1+0x64f0] ;  /* 0x0064f00001047983 */ /* 0x000f640000300a00 */
[----:B-----5:R-:W-:Y:S02]  /*a07b0*/  HMMA.16816.F32 R16, R12, R4, R16 ;  /* 0x000000040c10723c */ /* 0x020fe40000001810 */
[----:B------:R-:W2:Y:S04]  /*a07c0*/  LDL.LU R4, [R1+0x20fc] ;  /* 0x0020fc0001047983 */ /* 0x000ea80000300800 */
[----:B------:R-:W2:-:S13]  /*a07d0*/  LDL.LU R5, [R1+0x20f8] ;  /* 0x0020f80001057983 */ /* 0x000e9a0000300800 */
[----:B------:R-:W-:Y:S04]  /*a07e0*/  STL.64 [R1+0x220], R16 ;  /* 0x0002201001007387 */ /* 0x000fe80000100a00 */
[----:B------:R-:W-:Y:S04]  /*a07f0*/  STL.64 [R1+0x228], R18 ;  /* 0x0002281201007387 */ /* 0x000fe80000100a00 */
[----:B------:R-:W0:Y:S04]  /*a0800*/  LDSM.16.M88.4 R16, [R0+UR7+0x1000] ;  /* 0x001000070010783b */ /* 0x000e280008000200 */
[----:B0-----:R-:W-:Y:S01]  /*a0810*/  STL.64 [R1+0xe0], R16 ;  /* 0x0000e01001007387 */ /* 0x001fe20000100a00 */
[----:B------:R-:W-:-:S03]  /*a0820*/  IMAD.MOV.U32 R29, RZ, RZ, R16 ;  /* 0x000000ffff1d7224 */ /* 0x000fc600078e0010 */
[----:B------:R3:W-:Y:S01]  /*a0830*/  STL.64 [R1+0xe8], R18 ;  /* 0x0000e81201007387 */ /* 0x0007e20000100a00 */
[----:B------:R-:W-:Y:S02]  /*a0840*/  IMAD.MOV.U32 R28, RZ, RZ, R17 ;  /* 0x000000ffff1c7224 */ /* 0x000fe400078e0011 */
[----:B---3--:R-:W-:Y:S01]  /*a0850*/  HMMA.16816.F32 R16, R12, R6, R8 ;  /* 0x000000060c10723c */ /* 0x008fe20000001808 */
[----:B------:R-:W0:-:S15]  /*a0860*/  LDSM.16.M88.4 R8, [R0+UR7+0x1800] ;  /* 0x001800070008783b */ /* 0x000e1e0008000200 */
[----:B------:R-:W-:-:S03]  /*a0870*/  NOP ;  /* 0x0000000000007918 */ /* 0x000fc60000000000 */
[----:B------:R-:W-:Y:S04]  /*a0880*/  STL.64 [R1+0x70], R16 ;  /* 0x0000701001007387 */ /* 0x000fe80000100a00 */
[----:B------:R-:W-:Y:S04]  /*a0890*/  STL.64 [R1+0x78], R18 ;  /* 0x0000781201007387 */ /* 0x000fe80000100a00 */
[----:B0-----:R-:W-:Y:S04]  /*a08a0*/  STL.64 [R1+0xd0], R8 ;  /* 0x0000d00801007387 */ /* 0x001fe80000100a00 */
[----:B------:R0:W-:Y:S04]  /*a08b0*/  STL.64 [R1+0xd8], R10 ;  /* 0x0000d80a01007387 */ /* 0x0001e80000100a00 */
[----:B0-----:R-:W3:Y:S01]  /*a08c0*/  LDL.LU.64 R10, [R1+0x64e8] ;  /* 0x0064e800010a7983 */ /* 0x001ee20000300a00 */
[----:B------:R-:W-:-:S02]  /*a08d0*/  IMAD.MOV.U32 R18, RZ, RZ, R8 ;  /* 0x000000ffff127224 */ /* 0x000fc400078e0008 */
[----:B------:R-:W-:Y:S02]  /*a08e0*/  IMAD.MOV.U32 R19, RZ, RZ, R9 ;  /* 0x000000ffff137224 */ /* 0x000fe400078e0009 */
[----:B------:R-:W5:Y:S01]  /*a08f0*/  LDL.LU.64 R8, [R1+0x64e0] ;  /* 0x0064e00001087983 */ /* 0x000f620000300a00 */
[----:B---3--:R-:W-:-:S15]  /*a0900*/  HMMA.16816.F32 R20, R12, R10, R20 ;  /* 0x0000000a0c14723c */ /* 0x008fde0000001814 */
[----:B------:R-:W-:-:S04]  /*a0910*/  NOP ;  /* 0x0000000000007918 */ /* 0x000fc80000000000 */
[----:B------:R-:W-:Y:S04]  /*a0920*/  STL.64 [R1+0x40], R20 ;  /* 0x0000401401007387 */ /* 0x000fe80000100a00 */
[----:B------:R0:W-:Y:S04]  /*a0930*/  STL.64 [R1+0x48], R22 ;  /* 0x0000481601007387 */ /* 0x0001e80000100a00 */
[----:B0-----:R-:W3:Y:S04]  /*a0940*/  LDL.LU.64 R22, [R1+0x64d8] ;  /* 0x0064d80001167983 */ /* 0x001ee80000300a00 */
[----:B------:R-:W2:Y:S01]  /*a0950*/  LDL.LU.64 R20, [R1+0x64d0] ;  /* 0x0064d00001147983 */ /* 0x000ea20000300a00 */
[----:B---3--:R-:W-:-:S02]  /*a0960*/  IMAD R3, R23, 0x100, R22 ;  /* 0x0000010017037824 */ /* 0x008fc400078e0216 */
[----:B--2---:R-:W-:Y:S02]  /*a0970*/  IMAD R2, R21, 0x100, R20 ;  /* 0x0000010015027824 */ /* 0x004fe400078e0214 */
[----:B------:R-:W0:Y:S04]  /*a0980*/  LDSM.16.M88.4 R20, [R0+UR7+0x2000] ;  /* 0x002000070014783b */ /* 0x000e280008000200 */
[----:B0-----:R-:W-:Y:S04]  /*a0990*/  STL.64 [R1+0xc0], R20 ;  /* 0x0000c01401007387 */ /* 0x001fe80000100a00 */
[----:B------:R0:W-:Y:S01]  /*a09a0*/  STL.64 [R1+0xc8], R22 ;  /* 0x0000c81601007387 */ /* 0x0001e20000100a00 */
[----:B------:R-:W-:-:S02]  /*a09b0*/  IMAD.MOV.U32 R17, RZ, RZ, R20 ;  /* 0x000000ffff117224 */ /* 0x000fc400078e0014 */
[----:B------:R-:W-:Y:S01]  /*a09c0*/  IMAD.MOV.U32 R16, RZ, RZ, R21 ;  /* 0x000000ffff107224 */ /* 0x000fe200078e0015 */
[----:B0-----:R-:W5:Y:S04]  /*a09d0*/  LDL.LU.64 R22, [R1+0x64c8] ;  /* 0x0064c80001167983 */ /* 0x001f680000300a00 */
[----:B------:R-:W5:Y:S04]  /*a09e0*/  LDL.LU.64 R20, [R1+0x64c0] ;  /* 0x0064c00001147983 */ /* 0x000f680000300a00 */
[----:B------:R-:W-:Y:S04]  /*a09f0*/  STL.64 [R1+0x64b8], R18 ;  /* 0x0064b81201007387 */ /* 0x000fe80000100a00 */
[----:B------:R0:W-:Y:S01]  /*a0a00*/  STL.64 [R1+0x64b0], R16 ;  /* 0x0064b01001007387 */ /* 0x0001e20000100a00 */
[----:B------:R-:W-:-:S02]  /*a0a10*/  IMAD R4, R5, 0x100, R4 ;  /* 0x0000010005047824 */ /* 0x000fc400078e0204 */
[----:B----4-:R-:W-:Y:S01]  /*a0a20*/  IMAD R5, R27, 0x100, R26 ;  /* 0x000001001b057824 */ /* 0x010fe200078e021a */
[----:B0-----:R-:W2:Y:S04]  /*a0a30*/  LDL.LU R16, [R1+0x110] ;  /* 0x0001100001107983 */ /* 0x001ea80000300800 */
[----:B------:R-:W2:Y:S04]  /*a0a40*/  LDL.LU R17, [R1+0x114] ;  /* 0x0001140001117983 */ /* 0x000ea80000300800 */
[----:B------:R-:W2:Y:S04]  /*a0a50*/  LDL.LU R18, [R1+0x118] ;  /* 0x0001180001127983 */ /* 0x000ea80000300800 */
[----:B------:R-:W2:Y:S04]  /*a0a60*/  LDL.LU R19, [R1+0x11c] ;  /* 0x00011c0001137983 */ /* 0x000ea80000300800 */
[----:B------:R-:W3:Y:S04]  /*a0a70*/  LDL R6, [R1+0xf0] ;  /* 0x0000f00001067983 */ /* 0x000ee80000100800 */
[----:B------:R-:W4:Y:S01]  /*a0a80*/  LDL R7, [R1+0xf4] ;  /* 0x0000f40001077983 */ /* 0x000f220000100800 */
[----:B-----5:R-:W-:Y:S03]  /*a0a90*/  HMMA.16816.F32 R8, R12, R8, R20 ;  /* 0x000000080c08723c */ /* 0x020fe60000001814 */
[----:B------:R-:W0:Y:S01]  /*a0aa0*/  LDSM.16.M88.4 R20, [R0+UR7+0x2800] ;  /* 0x002800070014783b */ /* 0x000e220008000200 */
[----:B------:R-:W-:-:S02]  /*a0ab0*/  F2FP.F16.E5M2.UNPACK_B R12, R2 ;  /* 0x00000002ff0c723e */ /* 0x000fc400020004ff */
[----:B------:R-:W-:Y:S02]  /*a0ac0*/  F2FP.F16.E5M2.UNPACK_B R13, R3 ;  /* 0x00000003ff0d723e */ /* 0x000fe400020004ff */
[----:B------:R-:W-:Y:S02]  /*a0ad0*/  F2FP.F16.E5M2.UNPACK_B R2, R25 ;  /* 0x00000019ff02723e */ /* 0x000fe400020004ff */
[----:B------:R-:W-:Y:S02]  /*a0ae0*/  F2FP.F16.E5M2.UNPACK_B R3, R24 ;  /* 0x00000018ff03723e */ /* 0x000fe400020004ff */
[----:B------:R-:W1:Y:S07]  /*a0af0*/  LDSM.16.M88.4 R24, [R0+UR7+0x3000] ;  /* 0x003000070018783b */ /* 0x000e6e0008000200 */
[----:B------:R-:W-:Y:S04]  /*a0b00*/  STL.64 [R1+0x20], R8 ;  /* 0x0000200801007387 */ /* 0x000fe80000100a00 */
[----:B------:R5:W-:Y:S04]  /*a0b10*/  STL.64 [R1+0x28], R10 ;  /* 0x0000280a01007387 */ /* 0x000be80000100a00 */
[----:B0-----:R0:W-:Y:S01]  /*a0b20*/  STL.64 [R1+0xb0], R20 ;  /* 0x0000b01401007387 */ /* 0x0011e20000100a00 */
[----:B-----5:R-:W-:-:S03]  /*a0b30*/  IMAD.MOV.U32 R11, RZ, RZ, R20 ;  /* 0x000000ffff0b7224 */ /* 0x020fc600078e0014 */
[----:B------:R5:W-:Y:S01]  /*a0b40*/  STL.64 [R1+0xb8], R22 ;  /* 0x0000b81601007387 */ /* 0x000be20000100a00 */
[----:B------:R-:W-:Y:S02]  /*a0b50*/  IMAD.MOV.U32 R10, RZ, RZ, R21 ;  /* 0x000000ffff0a7224 */ /* 0x000fe400078e0015 */
[----:B-1----:R-:W-:Y:S02]  /*a0b60*/  IMAD.MOV.U32 R9, RZ, RZ, R24 ;  /* 0x000000ffff097224 */ /* 0x002fe400078e0018 */
[----:B------:R-:W-:Y:S01]  /*a0b70*/  IMAD.MOV.U32 R8, RZ, RZ, R25 ;  /* 0x000000ffff087224 */ /* 0x000fe200078e0019 */
[----:B0-----:R-:W4:Y:S04]  /*a0b80*/  LDL.LU R20, [R1+0x590] ;  /* 0x0005900001147983 */ /* 0x001f280000300800 */
[----:B------:R-:W4:Y:S04]  /*a0b90*/  LDL.LU R21, [R1+0x594] ;  /* 0x0005940001157983 */ /* 0x000f280000300800 */
[----:B-----5:R-:W5:Y:S04]  /*a0ba0*/  LDL.LU R22, [R1+0x598] ;  /* 0x0005980001167983 */ /* 0x020f680000300800 */
[----:B------:R-:W5:Y:S04]  /*a0bb0*/  LDL.LU R23, [R1+0x59c] ;  /* 0x00059c0001177983 */ /* 0x000f680000300800 */
[----:B------:R-:W-:Y:S04]  /*a0bc0*/  STL.64 [R1+0x120], R24 ;  /* 0x0001201801007387 */ /* 0x000fe80000100a00 */
[----:B------:R-:W-:Y:S04]  /*a0bd0*/  STL.64 [R1+0x128], R26 ;  /* 0x0001281a01007387 */ /* 0x000fe80000100a00 */
[----:B------:R-:W-:Y:S04]  /*a0be0*/  STL.64 [R1+0x18], R2 ;  /* 0x0000180201007387 */ /* 0x000fe80000100a00 */
[----:B------:R-:W-:Y:S04]  /*a0bf0*/  STL.64 [R1+0x64a8], R10 ;  /* 0x0064a80a01007387 */ /* 0x000fe80000100a00 */
[----:B------:R0:W-:Y:S04]  /*a0c00*/  STL.64 [R1+0x64a0], R8 ;  /* 0x0064a00801007387 */ /* 0x0001e80000100a00 */
[----:B0-----:R-:W5:Y:S04]  /*a0c10*/  LDL.LU R8, [R1+0x180] ;  /* 0x0001800001087983 */ /* 0x001f680000300800 */
[----:B------:R-:W5:Y:S04]  /*a0c20*/  LDL.LU R9, [R1+0x184] ;  /* 0x0001840001097983 */ /* 0x000f680000300800 */
[----:B------:R-:W5:Y:S04]  /*a0c30*/  LDL.LU R10, [R1+0x188] ;  /* 0x00018800010a7983 */ /* 0x000f680000300800 */
[----:B------:R-:W5:Y:S01]  /*a0c40*/  LDL.LU R11, [R1+0x18c] ;  /* 0x00018c00010b7983 */ /* 0x000f620000300800 */
[----:B------:R-:W-:-:S02]  /*a0c50*/  F2FP.F16.E5M2.UNPACK_B R14, R4 ;  /* 0x00000004ff0e723e */ /* 0x000fc400020004ff */
[----:B------:R-:W-:Y:S01]  /*a0c60*/  F2FP.F16.E5M2.UNPACK_B R15, R5 ;  /* 0x00000005ff0f723e */ /* 0x000fe200020004ff */
[----:B------:R-:W5:Y:S04]  /*a0c70*/  LDL.LU R24, [R1+0x5a0] ;  /* 0x0005a00001187983 */ /* 0x000f680000300800 */
[----:B------:R-:W5:Y:S04]  /*a0c80*/  LDL.LU R25, [R1+0x5a4] ;  /* 0x0005a40001197983 */ /* 0x000f680000300800 */
[----:B------:R-:W5:Y:S04]  /*a0c90*/  LDL.LU R26, [R1+0x5a8] ;  /* 0x0005a800011a7983 */ /* 0x000f680000300800 */
[----:B------:R-:W5:Y:S01]  /*a0ca0*/  LDL.LU R27, [R1+0x5ac] ;  /* 0x0005ac00011b7983 */ /* 0x000f620000300800 */
[----:B--2---:R-:W-:-:S15]  /*a0cb0*/  HMMA.16816.F32 R16, R12, R2, R16 ;  /* 0x000000020c10723c */ /* 0x004fde0000001810 */
[----:B------:R-:W-:-:S04]  /*a0cc0*/  NOP ;  /* 0x0000000000007918 */ /* 0x000fc80000000000 */
[----:B------:R-:W-:Y:S04]  /*a0cd0*/  STL.64 [R1+0x30], R16 ;  /* 0x0000301001007387 */ /* 0x000fe80000100a00 */
[----:B------:R-:W-:Y:S04]  /*a0ce0*/  STL.64 [R1+0x38], R18 ;  /* 0x0000381201007387 */ /* 0x000fe80000100a00 */
[----:B------:R-:W0:Y:S01]  /*a0cf0*/  LDSM.16.M88.4 R16, [R0+UR7+0x3800] ;  /* 0x003800070010783b */ /* 0x000e220008000200 */
[----:B---3--:R-:W-:Y:S02]  /*a0d00*/  F2FP.F16.E5M2.UNPACK_B R4, R6 ;  /* 0x00000006ff04723e */ /* 0x008fe400020004ff */
[----:B----4-:R-:W-:Y:S01]  /*a0d10*/  F2FP.F16.E5M2.UNPACK_B R5, R7 ;  /* 0x00000007ff05723e */ /* 0x010fe200020004ff */
[----:B0-----:R-:W-:Y:S04]  /*a0d20*/  STL.64 [R1+0x130], R16 ;  /* 0x0001301001007387 */ /* 0x001fe80000100a00 */
[----:B------:R0:W-:Y:S01]  /*a0d30*/  STL.64 [R1+0x138], R18 ;  /* 0x0001381201007387 */ /* 0x0001e20000100a00 */
[----:B------:R-:W-:-:S02]  /*a0d40*/  IMAD.MOV.U32 R7, RZ, RZ, R16 ;  /* 0x000000ffff077224 */ /* 0x000fc400078e0010 */
[----:B------:R-:W-:Y:S01]  /*a0d50*/  IMAD.MOV.U32 R6, RZ, RZ, R17 ;  /* 0x000000ffff067224 */ /* 0x000fe200078e0011 */
[----:B0-----:R-:W2:Y:S04]  /*a0d60*/  LDL.LU.64 R18, [R1+0x64b8] ;  /* 0x0064b80001127983 */ /* 0x001ea80000300a00 */
[----:B------:R-:W3:Y:S04]  /*a0d70*/  LDL.LU.64 R16, [R1+0x64b0] ;  /* 0x0064b00001107983 */ /* 0x000ee80000300a00 */
[----:B------:R-:W-:Y:S01]  /*a0d80*/  STL.64 [R1+0x10], R4 ;  /* 0x0000100401007387 */ /* 0x000fe20000100a00 */
[----:B------:R-:W-:-:S02]  /*a0d90*/  F2FP.F16.E5M2.UNPACK_B R2, R29 ;  /* 0x0000001dff02723e */ /* 0x000fc400020004ff */
[----:B------:R-:W-:Y:S01]  /*a0da0*/  F2FP.F16.E5M2.UNPACK_B R3, R28 ;  /* 0x0000001cff03723e */ /* 0x000fe200020004ff */
[----:B-----5:R-:W-:-:S15]  /*a0db0*/  HMMA.16816.F32 R8, R12, R4, R8 ;  /* 0x000000040c08723c */ /* 0x020fde0000001808 */
[----:B------:R-:W-:-:S04]  /*a0dc0*/  NOP ;  /* 0x0000000000007918 */ /* 0x000fc80000000000 */
[----:B------:R-:W-:Y:S04]  /*a0dd0*/  STL.64 [R1+0x50], R8 ;  /* 0x0000500801007387 */ /* 0x000fe80000100a00 */
[----:B------:R-:W-:Y:S04]  /*a0de0*/  STL.64 [R1+0x58], R10 ;  /* 0x0000580a01007387 */ /* 0x000fe80000100a00 */
[----:B------:R-:W0:Y:S02]  /*a0df0*/  LDSM.16.M88.4 R8, [R0+UR7+0x4000] ;  /* 0x004000070008783b */ /* 0x000e240008000200 */
[----:B0-----:R-:W-:-:S02]  /*a0e00*/  IMAD.MOV.U32 R5, RZ, RZ, R8 ;  /* 0x000000ffff057224 */ /* 0x001fc400078e0008 */
[----:B------:R-:W-:Y:S01]  /*a0e10*/  IMAD.MOV.U32 R4, RZ, RZ, R9 ;  /* 0x000000ffff047224 */ /* 0x000fe200078e0009 */
[----:B------:R-:W-:Y:S04]  /*a0e20*/  STL.64 [R1+0x150], R8 ;  /* 0x0001500801007387 */ /* 0x000fe80000100a00 */
[----:B------:R-:W-:Y:S04]  /*a0e30*/  STL.64 [R1+0x158], R10 ;  /* 0x0001580a01007387 */ /* 0x000fe80000100a00 */
[----:B------:R-:W-:Y:S04]  /*a0e40*/  STL.64 [R1+0x8], R2 ;  /* 0x0000080201007387 */ /* 0x000fe80000100a00 */
[----:B------:R-:W-:Y:S04]  /*a0e50*/  STL.64 [R1+0x6498], R6 ;  /* 0x0064980601007387 */ /* 0x000fe80000100a00 */
[----:B------:R0:W-:Y:S04]  /*a0e60*/  STL.64 [R1+0x6490], R4 ;  /* 0x0064900401007387 */ /* 0x0001e80000100a00 */
[----:B0-----:R-:W4:Y:S04]  /*a0e70*/  LDL.LU R4, [R1+0x5c0] ;  /* 0x0005c00001047983 */ /* 0x001f280000300800 */
[----:B------:R-:W4:Y:S04]  /*a0e80*/  LDL.LU R5, [R1+0x5c4] ;  /* 0x0005c40001057983 */ /* 0x000f280000300800 */
[----:B------:R-:W4:Y:S04]  /*a0e90*/  LDL.LU R6, [R1+0x5c8] ;  /* 0x0005c80001067983 */ /* 0x000f280000300800 */
[----:B------:R-:W4:Y:S01]  /*a0ea0*/  LDL.LU R7, [R1+0x5cc] ;  /* 0x0005cc0001077983 */ /* 0x000f220000300800 */
[----:B------:R-:W-:Y:S03]  /*a0eb0*/  HMMA.16816.F32 R8, R12, R2, R20 ;  /* 0x000000020c08723c */ /* 0x000fe60000001814 */
[----:B------:R-:W5:-:S15]  /*a0ec0*/  LDL.LU R20, [R1+0x5d0] ;  /* 0x0005d00001147983 */ /* 0x000f5e0000300800 */
[----:B------:R-:W-:Y:S01]  /*a0ed0*/  NOP ;  /* 0x0000000000007918 */ /* 0x000fe20000000000 */
[----:B------:R-:W-:Y:S04]  /*a0ee0*/  STL.64 [R1+0x60], R8 ;  /* 0x0000600801007387 */ /* 0x000fe80000100a00 */
[----:B------:R-:W-:Y:S04]  /*a0ef0*/  STL.64 [R1+0x68], R10 ;  /* 0x0000680a01007387 */ /* 0x000fe80000100a00 */
[----:B------:R-:W0:Y:S01]  /*a0f00*/  LDSM.16.M88.4 R8, [R0+UR7+0x4800] ;  /* 0x004800070008783b */ /* 0x000e220008000200 */
[----:B--2---:R-:W-:Y:S02]  /*a0f10*/  F2FP.F16.E5M2.UNPACK_B R18, R18 ;  /* 0x00000012ff12723e */ /* 0x004fe400020004ff */
[----:B------:R-:W-:Y:S01]  /*a0f20*/  F2FP.F16.E5M2.UNPACK_B R19, R19 ;  /* 0x00000013ff13723e */ /* 0x000fe200020004ff */
[----:B------:R-:W5:Y:S06]  /*a0f30*/  LDL.LU R21, [R1+0x5d4] ;  /* 0x0005d40001157983 */ /* 0x000f6c0000300800 */
[----:B------:R-:W-:Y:S01]  /*a0f40*/  HMMA.16816.F32 R24, R12, R18, R24 ;  /* 0x000000120c18723c */ /* 0x000fe20000001818 */
[----:B------:R-:W-:Y:S04]  /*a0f50*/  STL [R1], R18 ;  /* 0x0000001201007387 */ /* 0x000fe80000100800 */
[----:B------:R-:W5:Y:S04]  /*a0f60*/  LDL.LU R22, [R1+0x5d8] ;  /* 0x0005d80001167983 */ /* 0x000f680000300800 */
[----:B------:R-:W5:Y:S04]  /*a0f70*/  LDL.LU R23, [R1+0x5dc] ;  /* 0x0005dc0001177983 */ /* 0x000f680000300800 */
[----:B0-----:R-:W-:Y:S04]  /*a0f80*/  STL.64 [R1+0x180], R8 ;  /* 0x0001800801007387 */ /* 0x001fe80000100a00 */
[----:B------:R0:W-:Y:S01]  /*a0f90*/  STL.64 [R1+0x188], R10 ;  /* 0x0001880a01007387 */ /* 0x0001e20000100a00 */
[----:B------:R-:W-:-:S02]  /*a0fa0*/  IMAD.MOV.U32 R3, RZ, RZ, R8 ;  /* 0x000000ffff037224 */ /* 0x000fc400078e0008 */
[----:B------:R-:W-:Y:S01]  /*a0fb0*/  IMAD.MOV.U32 R2, RZ, RZ, R9 ;  /* 0x000000ffff027224 */ /* 0x000fe200078e0009 */
[----:B0-----:R-:W2:Y:S04]  /*a0fc0*/  LDL.LU.64 R10, [R1+0x64a8] ;  /* 0x0064a800010a7983 */ /* 0x001ea80000300a00 */
[----:B------:R-:W5:Y:S04]  /*a0fd0*/  LDL.LU.64 R8, [R1+0x64a0] ;  /* 0x0064a00001087983 */ /* 0x000f680000300a00 */
[----:B------:R-:W-:Y:S04]  /*a0fe0*/  STL [R1+0x4], R19 ;  /* 0x0000041301007387 */ /* 0x000fe80000100800 */
[----:B------:R-:W-:Y:S04]  /*a0ff0*/  STL.64 [R1+0x80], R24 ;  /* 0x0000801801007387 */ /* 0x000fe80000100a00 */
[----:B------:R-:W-:Y:S04]  /*a1000*/  STL.64 [R1+0x88], R26 ;  /* 0x0000881a01007387 */ /* 0x000fe80000100a00 */
[----:B------:R-:W0:Y:S01]  /*a1010*/  LDSM.16.M88.4 R24, [R0+UR7+0x5000] ;  /* 0x005000070018783b */ /* 0x000e220008000200 */
[----:B---3--:R-:W-:-:S02]  /*a1020*/  F2FP.F16.E5M2.UNPACK_B R28, R17 ;  /* 0x00000011ff1c723e */ /* 0x008fc400020004ff */
[----:B------:R-:W-:Y:S01]  /*a1030*/  F2FP.F16.E5M2.UNPACK_B R29, R16 ;  /* 0x00000010ff1d723e */ /* 0x000fe200020004ff */
[----:B0-----:R-:W-:Y:S02]  /*a1040*/  IMAD.MOV.U32 R16, RZ, RZ, R24 ;  /* 0x000000ffff107224 */ /* 0x001fe400078e0018 */
[----:B------:R-:W-:Y:S01]  /*a1050*/  IMAD.MOV.U32 R17, RZ, RZ, R25 ;  /* 0x000000ffff117224 */ /* 0x000fe200078e0019 */
[----:B------:R-:W-:Y:S04]  /*a1060*/  STL.64 [R1+0x190], R24 ;  /* 0x0001901801007387 */ /* 0x000fe80000100a00 */
        /* <DEDUP_REMOVED lines=10> */
[----:B------:R-:W0:Y:S01]  /*a1110*/  LDSM.16.M88.4 R4, [R0+UR7+0x5800] ;  /* 0x005800070004783b */ /* 0x000e220008000200 */
[----:B--2---:R-:W-:-:S02]  /*a1120*/  F2FP.F16.E5M2.UNPACK_B R26, R11 ;  /* 0x0000000bff1a723e */ /* 0x004fc400020004ff */
[----:B------:R-:W-:Y:S01]  /*a1130*/  F2FP.F16.E5M2.UNPACK_B R27, R10 ;  /* 0x0000000aff1b723e */ /* 0x000fe200020004ff */
[----:B----4-:R-:W-:Y:S04]  /*a1140*/  STL.64 [R1+0x6488], R18 ;  /* 0x0064881201007387 */ /* 0x010fe80000100a00 */
[----:B---3--:R1:W-:Y:S04]  /*a1150*/  STL.64 [R1+0x6480], R16 ;  /* 0x0064801001007387 */ /* 0x0083e80000100a00 */
[----:B-1----:R-:W2:Y:S04]  /*a1160*/  LDL.LU R16, [R1+0x600] ;  /* 0x0006000001107983 */ /* 0x002ea80000300800 */
[----:B------:R-:W2:Y:S04]  /*a1170*/  LDL.LU R17, [R1+0x604] ;  /* 0x0006040001117983 */ /* 0x000ea80000300800 */
[----:B------:R-:W2:Y:S04]  /*a1180*/  LDL.LU R18, [R1+0x608] ;  /* 0x0006080001127983 */ /* 0x000ea80000300800 */
[----:B------:R-:W2:Y:S04]  /*a1190*/  LDL.LU R19, [R1+0x60c] ;  /* 0x00060c0001137983 */ /* 0x000ea80000300800 */
[----:B------:R-:W-:Y:S04]  /*a11a0*/  STL [R1+0x6418], R28 ;  /* 0x0064181c01007387 */ /* 0x000fe80000100800 */
[----:B------:R-:W-:Y:S04]  /*a11b0*/  STL [R1+0x6400], R29 ;  /* 0x0064001d01007387 */ /* 0x000fe80000100800 */
[----:B0-----:R-:W-:Y:S04]  /*a11c0*/  STL.64 [R1+0x1b0], R4 ;  /* 0x0001b00401007387 */ /* 0x001fe80000100a00 */
[----:B------:R0:W-:Y:S04]  /*a11d0*/  STL.64 [R1+0x1b8], R6 ;  /* 0x0001b80601007387 */ /* 0x0001e80000100a00 */
[----:B0-----:R-:W3:Y:S01]  /*a11e0*/  LDL.LU.64 R6, [R1+0x6498] ;  /* 0x0064980001067983 */ /* 0x001ee20000300a00 */
[----:B-----5:R-:W-:Y:S01]  /*a11f0*/  HMMA.16816.F32 R20, R12, R26, R20 ;  /* 0x0000001a0c14723c */ /* 0x020fe20000001814 */
[----:B------:R-:W-:-:S02]  /*a1200*/  IMAD.MOV.U32 R10, RZ, RZ, R4 ;  /* 0x000000ffff0a7224 */ /* 0x000fc400078e0004 */
[----:B------:R-:W-:Y:S02]  /*a1210*/  IMAD.MOV.U32 R11, RZ, RZ, R5 ;  /* 0x000000ffff0b7224 */ /* 0x000fe400078e0005 */
[----:B------:R-:W4:-:S14]  /*a1220*/  LDL.LU.64 R4, [R1+0x6490] ;  /* 0x0064900001047983 */ /* 0x000f1c0000300a00 */
[----:B------:R-:W-:Y:S04]  /*a1230*/  STL.64 [R1+0xa0], R20 ;  /* 0x0000a01401007387 */ /* 0x000fe80000100a00 */
[----:B------:R-:W-:Y:S04]  /*a1240*/  STL.64 [R1+0xa8], R22 ;  /* 0x0000a81601007387 */ /* 0x000fe80000100a00 */
[----:B------:R-:W0:Y:S01]  /*a1250*/  LDSM.16.M88.4 R20, [R0+UR7+0x6000] ;  /* 0x006000070014783b */ /* 0x000e220008000200 */
[----:B------:R-:W-:Y:S02]  /*a1260*/  F2FP.F16.E5M2.UNPACK_B R24, R9 ;  /* 0x00000009ff18723e */ /* 0x000fe400020004ff */
[----:B------:R-:W-:Y:S01]  /*a1270*/  F2FP.F16.E5M2.UNPACK_B R25, R8 ;  /* 0x00000008ff19723e */ /* 0x000fe200020004ff */
[----:B0-----:R-:W-:-:S02]  /*a1280*/  IMAD.MOV.U32 R8, RZ, RZ, R20 ;  /* 0x000000ffff087224 */ /* 0x001fc400078e0014 */
[----:B------:R-:W-:Y:S01]  /*a1290*/  IMAD.MOV.U32 R9, RZ, RZ, R21 ;  /* 0x000000ffff097224 */ /* 0x000fe200078e0015 */
[----:B------:R-:W-:Y:S04]  /*a12a0*/  STL.64 [R1+0x1c0], R20 ;  /* 0x0001c01401007387 */ /* 0x000fe80000100a00 */
[----:B------:R-:W-:Y:S04]  /*a12b0*/  STL.64 [R1+0x1c8], R22 ;  /* 0x0001c81601007387 */ /* 0x000fe80000100a00 */
[----:B------:R-:W-:Y:S04]  /*a12c0*/  STL.64 [R1+0x6470], R10 ;  /* 0x0064700a01007387 */ /* 0x000fe80000100a00 */
[----:B------:R0:W-:Y:S04]  /*a12d0*/  STL.64 [R1+0x6468], R8 ;  /* 0x0064680801007387 */ /* 0x0001e80000100a00 */
[----:B0-----:R-:W5:Y:S04]  /*a12e0*/  LDL.LU R8, [R1+0x630] ;  /* 0x0006300001087983 */ /* 0x001f680000300800 */
[----:B------:R-:W5:Y:S04]  /*a12f0*/  LDL.LU R9, [R1+0x634] ;  /* 0x0006340001097983 */ /* 0x000f680000300800 */
[----:B------:R-:W5:Y:S04]  /*a1300*/  LDL.LU R10, [R1+0x638] ;  /* 0x00063800010a7983 */ /* 0x000f680000300800 */
[----:B------:R-:W5:Y:S04]  /*a1310*/  LDL.LU R11, [R1+0x63c] ;  /* 0x00063c00010b7983 */ /* 0x000f680000300800 */
[----:B------:R-:W-:Y:S04]  /*a1320*/  STL.64 [R1+0x63d8], R26 ;  /* 0x0063d81a01007387 */ /* 0x000fe80000100a00 */
[----:B------:R0:W-:Y:S01]  /*a1330*/  STL.64 [R1+0x63d0], R24 ;  /* 0x0063d01801007387 */ /* 0x0001e20000100a00 */
[----:B--2---:R-:W-:-:S15]  /*a1340*/  HMMA.16816.F32 R16, R12, R24, R16 ;  /* 0x000000180c10723c */ /* 0x004fde0000001810 */
[----:B------:R-:W-:-:S04]  /*a1350*/  NOP ;  /* 0x0000000000007918 */ /* 0x000fc80000000000 */
[----:B------:R-:W-:Y:S04]  /*a1360*/  STL.64 [R1+0x110], R16 ;  /* 0x0001101001007387 */ /* 0x000fe80000100a00 */
[----:B------:R-:W-:Y:S04]  /*a1370*/  STL.64 [R1+0x118], R18 ;  /* 0x0001181201007387 */ /* 0x000fe80000100a00 */
[----:B------:R-:W1:Y:S04]  /*a1380*/  LDSM.16.M88.4 R16, [R0+UR7+0x6800] ;  /* 0x006800070010783b */ /* 0x000e680008000200 */
[----:B0-----:R-:W2:Y:S04]  /*a1390*/  LDL.LU R24, [R1+0x680] ;  /* 0x0006800001187983 */ /* 0x001ea80000300800 */
[----:B------:R-:W2:Y:S04]  /*a13a0*/  LDL.LU R25, [R1+0x684] ;  /* 0x0006840001197983 */ /* 0x000ea80000300800 */
[----:B------:R-:W2:Y:S04]  /*a13b0*/  LDL.LU R26, [R1+0x688] ;  /* 0x00068800011a7983 */ /* 0x000ea80000300800 */
[----:B------:R-:W2:Y:S01]  /*a13c0*/  LDL.LU R27, [R1+0x68c] ;  /* 0x00068c00011b7983 */ /* 0x000ea20000300800 */
[----:B---3--:R-:W-:-:S02]  /*a13d0*/  F2FP.F16.E5M2.UNPACK_B R22, R7 ;  /* 0x00000007ff16723e */ /* 0x008fc400020004ff */
[----:B------:R-:W-:Y:S01]  /*a13e0*/  F2FP.F16.E5M2.UNPACK_B R23, R6 ;  /* 0x00000006ff17723e */ /* 0x000fe200020004ff */
[----:B-1----:R-:W-:Y:S04]  /*a13f0*/  STL.64 [R1+0x1e0], R16 ;  /* 0x0001e01001007387 */ /* 0x002fe80000100a00 */
[----:B------:R0:W-:Y:S01]  /*a1400*/  STL.64 [R1+0x1e8], R18 ;  /* 0x0001e81201007387 */ /* 0x0001e20000100a00 */
[----:B------:R-:W-:Y:S02]  /*a1410*/  IMAD.MOV.U32 R6, RZ, RZ, R16 ;  /* 0x000000ffff067224 */ /* 0x000fe400078e0010 */
[----:B------:R-:W-:Y:S01]  /*a1420*/  IMAD.MOV.U32 R7, RZ, RZ, R17 ;  /* 0x000000ffff077224 */ /* 0x000fe200078e0011 */
[----:B0-----:R-:W3:Y:S04]  /*a1430*/  LDL.LU.64 R18, [R1+0x6488] ;  /* 0x0064880001127983 */ /* 0x001ee80000300a00 */
[----:B------:R-:W3:Y:S01]  /*a1440*/  LDL.LU.64 R16, [R1+0x6480] ;  /* 0x0064800001107983 */ /* 0x000ee20000300a00 */
[----:B----4-:R-:W-:-:S02]  /*a1450*/  F2FP.F16.E5M2.UNPACK_B R20, R5 ;  /* 0x00000005ff14723e */ /* 0x010fc400020004ff */
[----:B------:R-:W-:Y:S01]  /*a1460*/  F2FP.F16.E5M2.UNPACK_B R21, R4 ;  /* 0x00000004ff15723e */ /* 0x000fe200020004ff */
[----:B---3--:R-:W-:-:S15]  /*a1470*/  HMMA.16816.F32 R16, R12, R22, R16 ;  /* 0x000000160c10723c */ /* 0x008fde0000001810 */
[----:B------:R-:W-:-:S04]  /*a1480*/  NOP ;  /* 0x0000000000007918 */ /* 0x000fc80000000000 */
[----:B------:R-:W-:Y:S04]  /*a1490*/  STL.64 [R1+0x140], R16 ;  /* 0x0001401001007387 */ /* 0x000fe80000100a00 */
[----:B------:R-:W-:Y:S04]  /*a14a0*/  STL.64 [R1+0x148], R18 ;  /* 0x0001481201007387 */ /* 0x000fe80000100a00 */
[----:B------:R-:W0:Y:S02]  /*a14b0*/  LDSM.16.M88.4 R16, [R0+UR7+0x7000] ;  /* 0x007000070010783b */ /* 0x000e240008000200 */
[----:B0-----:R-:W-:-:S02]  /*a14c0*/  IMAD.MOV.U32 R4, RZ, RZ, R16 ;  /* 0x000000ffff047224 */ /* 0x001fc400078e0010 */
[----:B------:R-:W-:Y:S01]  /*a14d0*/  IMAD.MOV.U32 R5, RZ, RZ, R17 ;  /* 0x000000ffff057224 */ /* 0x000fe200078e0011 */
[----:B------:R0:W-:Y:S04]  /*a14e0*/  STL.64 [R1+0x200], R16 ;  /* 0x0002001001007387 */ /* 0x0001e80000100a00 */
[----:B------:R-:W-:Y:S04]  /*a14f0*/  STL.64 [R1+0x208], R18 ;  /* 0x0002081201007387 */ /* 0x000fe80000100a00 */
[----:B0-----:R-:W3:Y:S04]  /*a1500*/  LDL.LU.64 R16, [R1+0x6478] ;  /* 0x0064780001107983 */ /* 0x001ee80000300a00 */
[----:B------:R-:W-:Y:S04]  /*a1510*/  STL.64 [R1+0x6460], R6 ;  /* 0x0064600601007387 */ /* 0x000fe80000100a00 */
[----:B------:R0:W-:Y:S04]  /*a1520*/  STL.64 [R1+0x6458], R4 ;  /* 0x0064580401007387 */ /* 0x0001e80000100a00 */
[----:B0-----:R-:W4:Y:S04]  /*a1530*/  LDL.LU R4, [R1+0x660] ;  /* 0x0006600001047983 */ /* 0x001f280000300800 */
[----:B------:R-:W4:Y:S04]  /*a1540*/  LDL.LU R5, [R1+0x664] ;  /* 0x0006640001057983 */ /* 0x000f280000300800 */
[----:B------:R-:W4:Y:S04]  /*a1550*/  LDL.LU R6, [R1+0x668] ;  /* 0x0006680001067983 */ /* 0x000f280000300800 */
[----:B------:R-:W4:Y:S01]  /*a1560*/  LDL.LU R7, [R1+0x66c] ;  /* 0x00066c0001077983 */ /* 0x000f220000300800 */
[----:B-----5:R-:W-:-:S15]  /*a1570*/  HMMA.16816.F32 R8, R12, R20, R8 ;  /* 0x000000140c08723c */ /* 0x020fde0000001808 */
[----:B------:R-:W-:-:S04]  /*a1580*/  NOP ;  /* 0x0000000000007918 */ /* 0x000fc80000000000 */
[----:B------:R-:W-:Y:S04]  /*a1590*/  STL.64 [R1+0x170], R8 ;  /* 0x0001700801007387 */ /* 0x000fe80000100a00 */
[----:B------:R0:W-:Y:S04]  /*a15a0*/  STL.64 [R1+0x178], R10 ;  /* 0x0001780a01007387 */ /* 0x0001e80000100a00 */
[----:B0-----:R-:W5:Y:S04]  /*a15b0*/  LDL.LU.64 R10, [R1+0x6470] ;  /* 0x00647000010a7983 */ /* 0x001f680000300a00 */
[----:B------:R-:W5:Y:S04]  /*a15c0*/  LDL.LU.64 R8, [R1+0x6468] ;  /* 0x0064680001087983 */ /* 0x000f680000300a00 */
[----:B------:R-:W-:Y:S04]  /*a15d0*/  STL.64 [R1+0x63b8], R22 ;  /* 0x0063b81601007387 */ /* 0x000fe80000100a00 */
[----:B------:R-:W-:Y:S04]  /*a15e0*/  STL.64 [R1+0x63b0], R20 ;  /* 0x0063b01401007387 */ /* 0x000fe80000100a00 */
[----:B------:R-:W0:Y:S01]  /*a15f0*/  LDSM.16.M88.4 R20, [R0+UR7+0x7800] ;  /* 0x007800070014783b */ /* 0x000e220008000200 */
[----:B------:R-:W-:-:S02]  /*a1600*/  F2FP.F16.E5M2.UNPACK_B R18, R3 ;  /* 0x00000003ff12723e */ /* 0x000fc400020004ff */
[----:B------:R-:W-:Y:S01]  /*a1610*/  F2FP.F16.E5M2.UNPACK_B R19, R2 ;  /* 0x00000002ff13723e */ /* 0x000fe200020004ff */
[----:B0-----:R-:W-:Y:S04]  /*a1620*/  STL.64 [R1+0x380], R20 ;  /* 0x0003801401007387 */ /* 0x001fe80000100a00 */
[----:B------:R-:W-:Y:S01]  /*a1630*/  STL.64 [R1+0x388], R22 ;  /* 0x0003881601007387 */ /* 0x000fe20000100a00 */
[----:B---3--:R-:W-:Y:S02]  /*a1640*/  F2FP.F16.E5M2.UNPACK_B R16, R16 ;  /* 0x00000010ff10723e */ /* 0x008fe400020004ff */
[----:B------:R-:W-:Y:S01]  /*a1650*/  F2FP.F16.E5M2.UNPACK_B R17, R17 ;  /* 0x00000011ff11723e */ /* 0x000fe200020004ff */
[----:B----4-:R-:W-:-:S15]  /*a1660*/  HMMA.16816.F32 R4, R12, R18, R4 ;  /* 0x000000120c04723c */ /* 0x010fde0000001804 */
[----:B------:R-:W-:-:S04]  /*a1670*/  NOP ;  /* 0x0000000000007918 */ /* 0x000fc80000000000 */
[----:B------:R-:W-:Y:S04]  /*a1680*/  STL.64 [R1+0x160], R4 ;  /* 0x0001600401007387 */ /* 0x000fe80000100a00 */
[----:B------:R2:W-:Y:S02]  /*a1690*/  STL.64 [R1+0x168], R6 ;  /* 0x0001680601007387 */ /* 0x0005e40000100a00 */
[----:B--2---:R-:W-:Y:S02]  /*a16a0*/  HMMA.16816.F32 R4, R12, R16, R24 ;  /* 0x000000100c04723c */ /* 0x004fe40000001818 */
[----:B------:R-:W-:Y:S04]  /*a16b0*/  STL.64 [R1+0x6398], R18 ;  /* 0x0063981201007387 */ /* 0x000fe80000100a00 */
[----:B------:R0:W-:-:S13]  /*a16c0*/  STL.64 [R1+0x6390], R16 ;  /* 0x0063901001007387 */ /* 0x0001da0000100a00 */
[----:B------:R-:W-:Y:S04]  /*a16d0*/  STL.64 [R1+0x1a0], R4 ;  /* 0x0001a00401007387 */ /* 0x000fe80000100a00 */
[----:B------:R-:W-:Y:S04]  /*a16e0*/  STL.64 [R1+0x1a8], R6 ;  /* 0x0001a80601007387 */ /* 0x000fe80000100a00 */
[----:B------:R-:W2:Y:S04]  /*a16f0*/  LDL R24, [R1+0x10] ;  /* 0x0000100001187983 */ /* 0x000ea80000100800 */
[----:B--2---:R-:W-:Y:S04]  /*a1700*/  STL [R1+0x641c], R24 ;  /* 0x00641c1801007387 */ /* 0x004fe80000100800 */
[----:B------:R-:W2:Y:S04]  /*a1710*/  LDL R25, [R1+0x14] ;  /* 0x0000140001197983 */ /* 0x000ea80000100800 */
[----:B--2---:R-:W-:Y:S04]  /*a1720*/  STL [R1+0x6420], R25 ;  /* 0x0064201901007387 */ /* 0x004fe80000100800 */
[----:B0-----:R-:W2:Y:S04]  /*a1730*/  LDL.LU R16, [R1+0x16b0] ;  /* 0x0016b00001107983 */ /* 0x001ea80000300800 */
[----:B------:R-:W2:Y:S04]  /*a1740*/  LDL.LU R17, [R1+0x16b4] ;  /* 0x0016b40001117983 */ /* 0x000ea80000300800 */
[----:B------:R-:W3:Y:S04]  /*a1750*/  LDL.LU R18, [R1+0x16b8] ;  /* 0x0016b80001127983 */ /* 0x000ee80000300800 */
[----:B------:R-:W3:Y:S04]  /*a1760*/  LDL.LU R19, [R1+0x16bc] ;  /* 0x0016bc0001137983 */ /* 0x000ee80000300800 */
[----:B---3--:R-:W-:Y:S04]  /*a1770*/  STL.64 [R1+0x6410], R18 ;  /* 0x0064101201007387 */ /* 0x008fe80000100a00 */
[----:B--2---:R0:W-:Y:S04]  /*a1780*/  STL.64 [R1+0x6408], R16 ;  /* 0x0064081001007387 */ /* 0x0041e80000100a00 */
[----:B0-----:R-:W2:Y:S04]  /*a1790*/  LDL.LU R16, [R1+0x710] ;  /* 0x0007100001107983 */ /* 0x001ea80000300800 */
[----:B--2---:R0:W-:Y:S04]  /*a17a0*/  STL [R1+0x6424], R16 ;  /* 0x0064241001007387 */ /* 0x0041e80000100800 */
[----:B------:R-:W2:Y:S04]  /*a17b0*/  LDL.LU R17, [R1+0x714] ;  /* 0x0007140001117983 */ /* 0x000ea80000300800 */
[----:B------:R-:W3:Y:S04]  /*a17c0*/  LDL.LU R18, [R1+0x718] ;  /* 0x0007180001127983 */ /* 0x000ee80000300800 */
[----:B------:R-:W3:Y:S04]  /*a17d0*/  LDL.LU R19, [R1+0x71c] ;  /* 0x00071c0001137983 */ /* 0x000ee80000300800 */
[----:B------:R-:W4:Y:S04]  /*a17e0*/  LDL.LU R4, [R1+0x690] ;  /* 0x0006900001047983 */ /* 0x000f280000300800 */
[----:B------:R-:W4:Y:S04]  /*a17f0*/  LDL.LU R5, [R1+0x694] ;  /* 0x0006940001057983 */ /* 0x000f280000300800 */
[----:B------:R-:W4:Y:S04]  /*a1800*/  LDL.LU R6, [R1+0x698] ;  /* 0x0006980001067983 */ /* 0x000f280000300800 */
[----:B------:R-:W4:Y:S04]  /*a1810*/  LDL.LU R7, [R1+0x69c] ;  /* 0x00069c0001077983 */ /* 0x000f280000300800 */
[----:B0-----:R-:W2:Y:S04]  /*a1820*/  LDL.LU R16, [R1+0x210c] ;  /* 0x00210c0001107983 */ /* 0x001ea80000300800 */
        /* <DEDUP_REMOVED lines=12> */
[----:B-----5:R-:W-:-:S02]  /*a18f0*/  F2FP.F16.E5M2.UNPACK_B R10, R10 ;  /* 0x0000000aff0a723e */ /* 0x020fc400020004ff */
[----:B------:R-:W-:Y:S01]  /*a1900*/  F2FP.F16.E5M2.UNPACK_B R11, R11 ;  /* 0x0000000bff0b723e */ /* 0x000fe200020004ff */
[----:B---3--:R-:W-:Y:S04]  /*a1910*/  STL.64 [R1+0x6450], R18 ;  /* 0x0064501201007387 */ /* 0x008fe80000100a00 */
[----:B--2---:R0:W-:Y:S04]  /*a1920*/  STL.64 [R1+0x6448], R16 ;  /* 0x0064481001007387 */ /* 0x0041e80000100a00 */
[----:B0-----:R-:W2:Y:S04]  /*a1930*/  LDL.LU R16, [R1+0x6c0] ;  /* 0x0006c00001107983 */ /* 0x001ea80000300800 */
[----:B------:R-:W2:Y:S04]  /*a1940*/  LDL.LU R17, [R1+0x6c4] ;  /* 0x0006c40001117983 */ /* 0x000ea80000300800 */
[----:B------:R-:W2:Y:S04]  /*a1950*/  LDL.LU R18, [R1+0x6c8] ;  /* 0x0006c80001127983 */ /* 0x000ea80000300800 */
[----:B------:R-:W2:Y:S01]  /*a1960*/  LDL.LU R19, [R1+0x6cc] ;  /* 0x0006cc0001137983 */ /* 0x000ea20000300800 */
[----:B------:R-:W-:-:S02]  /*a1970*/  F2FP.F16.E5M2.UNPACK_B R8, R8 ;  /* 0x00000008ff08723e */ /* 0x000fc400020004ff */
[----:B------:R-:W-:Y:S01]  /*a1980*/  F2FP.F16.E5M2.UNPACK_B R9, R9 ;  /* 0x00000009ff09723e */ /* 0x000fe200020004ff */
[----:B----4-:R-:W-:Y:S01]  /*a1990*/  HMMA.16816.F32 R4, R12, R10, R4 ;  /* 0x0000000a0c04723c */ /* 0x010fe20000001804 */
[----:B------:R-:W3:Y:S04]  /*a19a0*/  LDL.LU R0, [R1+0x2108] ;  /* 0x0021080001007983 */ /* 0x000ee80000300800 */
[----:B------:R-:W4:Y:S04]  /*a19b0*/  LDL.LU R25, [R1+0x2114] ;  /* 0x0021140001197983 */ /* 0x000f280000300800 */
[----:B------:R-:W4:Y:S04]  /*a19c0*/  LDL.LU R29, [R1+0x2110] ;  /* 0x00211000011d7983 */ /* 0x000f280000300800 */
[----:B------:R-:W5:Y:S01]  /*a19d0*/  LDL.LU R24, [R1+0x211c] ;  /* 0x00211c0001187983 */ /* 0x000f620000300800 */
[----:B------:R-:W-:-:S03]  /*a19e0*/  IMAD.MOV.U32 R2, RZ, RZ, R20 ;  /* 0x000000ffff027224 */ /* 0x000fc600078e0014 */
[----:B------:R-:W3:Y:S01]  /*a19f0*/  LDL.LU R28, [R1+0x2124] ;  /* 0x00212400011c7983 */ /* 0x000ee20000300800 */
[----:B------:R-:W-:-:S03]  /*a1a00*/  IMAD.MOV.U32 R3, RZ, RZ, R21 ;  /* 0x000000ffff037224 */ /* 0x000fc600078e0015 */
[----:B------:R-:W3:Y:S04]  /*a1a10*/  LDL.LU R20, [R1+0x16a0] ;  /* 0x0016a00001147983 */ /* 0x000ee80000300800 */
[----:B------:R-:W3:Y:S04]  /*a1a20*/  LDL.LU R21, [R1+0x16a4] ;  /* 0x0016a40001157983 */ /* 0x000ee80000300800 */
[----:B------:R-:W3:Y:S04]  /*a1a30*/  LDL.LU R22, [R1+0x16a8] ;  /* 0x0016a80001167983 */ /* 0x000ee80000300800 */
[----:B------:R-:W3:Y:S04]  /*a1a40*/  LDL.LU R23, [R1+0x16ac] ;  /* 0x0016ac0001177983 */ /* 0x000ee80000300800 */
[----:B------:R-:W3:Y:S04]  /*a1a50*/  LDL.64 R26, [R1+0x8] ;  /* 0x00000800011a7983 */ /* 0x000ee80000100a00 */
[----:B------:R-:W-:Y:S04]  /*a1a60*/  STL.64 [R1+0x1d0], R4 ;  /* 0x0001d00401007387 */ /* 0x000fe80000100a00 */
[----:B------:R0:W-:Y:S04]  /*a1a70*/  STL.64 [R1+0x1d8], R6 ;  /* 0x0001d80601007387 */ /* 0x0001e80000100a00 */
[----:B0-----:R-:W3:Y:S04]  /*a1a80*/  LDL.LU.64 R6, [R1+0x6460] ;  /* 0x0064600001067983 */ /* 0x001ee80000300a00 */
[----:B------:R-:W4:Y:S01]  /*a1a90*/  LDL.LU.64 R4, [R1+0x6458] ;  /* 0x0064580001047983 */ /* 0x000f220000300a00 */
[----:B--2---:R-:W-:-:S15]  /*a1aa0*/  HMMA.16816.F32 R16, R12, R8, R16 ;  /* 0x000000080c10723c */ /* 0x004fde0000001810 */
[----:B------:R-:W-:-:S04]  /*a1ab0*/  NOP ;  /* 0x0000000000007918 */ /* 0x000fc80000000000 */
[----:B------:R-:W-:Y:S04]  /*a1ac0*/  STL.64 [R1+0x1f0], R16 ;  /* 0x0001f01001007387 */ /* 0x000fe80000100a00 */
[----:B------:R0:W-:Y:S04]  /*a1ad0*/  STL.64 [R1+0x1f8], R18 ;  /* 0x0001f81201007387 */ /* 0x0001e80000100a00 */
[----:B0-----:R-:W2:Y:S04]  /*a1ae0*/  LDL.LU.64 R18, [R1+0x6450] ;  /* 0x0064500001127983 */ /* 0x001ea80000300a00 */
[----:B------:R-:W2:Y:S01]  /*a1af0*/  LDL.LU.64 R16, [R1+0x6448] ;  /* 0x0064480001107983 */ /* 0x000ea20000300a00 */
[----:B---3--:R-:W-:-:S02]  /*a1b00*/  F2FP.F16.E5M2.UNPACK_B R6, R6 ;  /* 0x00000006ff06723e */ /* 0x008fc400020004ff */
[----:B------:R-:W-:Y:S01]  /*a1b10*/  F2FP.F16.E5M2.UNPACK_B R7, R7 ;  /* 0x00000007ff07723e */ /* 0x000fe200020004ff */
[----:B------:R0:W-:Y:S04]  /*a1b20*/  STL.64 [R1+0x6378], R10 ;  /* 0x0063780a01007387 */ /* 0x0001e80000100a00 */
[----:B0-----:R-:W3:Y:S04]  /*a1b30*/  LDL R10, [R1+0x18] ;  /* 0x00001800010a7983 */ /* 0x001ee80000100800 */
[----:B------:R-:W3:Y:S04]  /*a1b40*/  LDL R11, [R1+0x1c] ;  /* 0x00001c00010b7983 */ /* 0x000ee80000100800 */
[----:B------:R0:W-:Y:S04]  /*a1b50*/  STL.64 [R1+0x6370], R8 ;  /* 0x0063700801007387 */ /* 0x0001e80000100a00 */
[----:B0-----:R-:W5:Y:S04]  /*a1b60*/  LDL.LU R9, [R1+0x2118] ;  /* 0x0021180001097983 */ /* 0x001f680000300800 */
[----:B------:R-:W3:Y:S01]  /*a1b70*/  LDL.LU R8, [R1+0x2120] ;  /* 0x0021200001087983 */ /* 0x000ee20000300800 */
[----:B--2---:R-:W-:-:S15]  /*a1b80*/  HMMA.16816.F32 R16, R12, R6, R16 ;  /* 0x000000060c10723c */ /* 0x004fde0000001810 */
[----:B------:R-:W-:-:S04]  /*a1b90*/  NOP ;  /* 0x0000000000007918 */ /* 0x000fc80000000000 */
[----:B------:R-:W-:Y:S04]  /*a1ba0*/  STL.64 [R1+0x210], R16 ;  /* 0x0002101001007387 */ /* 0x000fe80000100a00 */
[----:B------:R0:W-:Y:S04]  /*a1bb0*/  STL.64 [R1+0x218], R18 ;  /* 0x0002181201007387 */ /* 0x0001e80000100a00 */
[----:B0-----:R-:W2:Y:S04]  /*a1bc0*/  LDL.LU.64 R18, [R1+0x6440] ;  /* 0x0064400001127983 */ /* 0x001ea80000300a00 */
[----:B------:R-:W2:Y:S01]  /*a1bd0*/  LDL.LU.64 R16, [R1+0x6438] ;  /* 0x0064380001107983 */ /* 0x000ea20000300a00 */
[----:B----4-:R-:W-:-:S02]  /*a1be0*/  F2FP.F16.E5M2.UNPACK_B R4, R4 ;  /* 0x00000004ff04723e */ /* 0x010fc400020004ff */
[----:B------:R-:W-:-:S07]  /*a1bf0*/  F2FP.F16.E5M2.UNPACK_B R5, R5 ;  /* 0x00000005ff05723e */ /* 0x000fce00020004ff */
        /* <DEDUP_REMOVED lines=8> */
[----:B0-----:R-:W2:Y:S04]  /*a1c80*/  LDL.LU R4, [R1+0x880] ;  /* 0x0008800001047983 */ /* 0x001ea80000300800 */
[----:B------:R-:W2:Y:S04]  /*a1c90*/  LDL.LU R5, [R1+0x884] ;  /* 0x0008840001057983 */ /* 0x000ea80000300800 */
[----:B------:R-:W2:Y:S04]  /*a1ca0*/  LDL.LU R6, [R1+0x888] ;  /* 0x0008880001067983 */ /* 0x000ea80000300800 */
[----:B------:R-:W2:Y:S01]  /*a1cb0*/  LDL.LU R7, [R1+0x88c] ;  /* 0x00088c0001077983 */ /* 0x000ea20000300800 */
[----:B----4-:R-:W-:-:S03]  /*a1cc0*/  IMAD R0, R0, 0x100, R16 ;  /* 0x0000010000007824 */ /* 0x010fc600078e0210 */
[----:B------:R-:W2:Y:S01]  /*a1cd0*/  LDL.LU R16, [R1+0x6424] ;  /* 0x0064240001107983 */ /* 0x000ea20000300800 */
[----:B------:R-:W-:Y:S02]  /*a1ce0*/  F2FP.F16.E5M2.UNPACK_B R2, R2 ;  /* 0x00000002ff02723e */ /* 0x000fe400020004ff */
[----:B------:R-:W-:Y:S01]  /*a1cf0*/  F2FP.F16.E5M2.UNPACK_B R3, R3 ;  /* 0x00000003ff03723e */ /* 0x000fe200020004ff */
[----:B------:R-:W-:Y:S02]  /*a1d00*/  IMAD R29, R29, 0x100, R25 ;  /* 0x000001001d1d7824 */ /* 0x000fe400078e0219 */
[----:B-----5:R-:W-:Y:S01]  /*a1d10*/  IMAD R9, R9, 0x100, R24 ;  /* 0x0000010009097824 */ /* 0x020fe200078e0218 */
[----:B------:R-:W4:Y:S04]  /*a1d20*/  LDL.LU R25, [R1+0x6420] ;  /* 0x0064200001197983 */ /* 0x000f280000300800 */
[----:B------:R-:W4:Y:S01]  /*a1d30*/  LDL.LU R24, [R1+0x641c] ;  /* 0x00641c0001187983 */ /* 0x000f220000300800 */
[----:B---3--:R-:W-:-:S03]  /*a1d40*/  IMAD R8, R8, 0x100, R28 ;  /* 0x0000010008087824 */ /* 0x008fc600078e021c */
[----:B------:R-:W3:Y:S01]  /*a1d50*/  LDL.LU R28, [R1+0x6418] ;  /* 0x00641800011c7983 */ /* 0x000ee20000300800 */
[----:B--2---:R-:W-:Y:S03]  /*a1d60*/  HMMA.16816.F32 R12, R12, R2, R16 ;  /* 0x000000020c0c723c */ /* 0x004fe60000001810 */
[----:B------:R-:W4:Y:S04]  /*a1d70*/  LDL.LU.64 R18, [R1+0x6410] ;  /* 0x0064100001127983 */ /* 0x000f280000300a00 */
[----:B------:R-:W4:Y:S04]  /*a1d80*/  LDL.LU.64 R16, [R1+0x6408] ;  /* 0x0064080001107983 */ /* 0x000f280000300a00 */
        /* <DEDUP_REMOVED lines=8> */
[----:B------:R-:W3:Y:S04]  /*a1e10*/  LDL.LU R29, [R1+0x6400] ;  /* 0x00640000011d7983 */ /* 0x000ee80000300800 */
[----:B------:R-:W2:Y:S02]  /*a1e20*/  LDL.LU R0, [R1+0x2128] ;  /* 0x0021280001007983 */ /* 0x000ea40000300800 */
[----:B------:R-:W-:-:S15]  /*a1e30*/  HMMA.16816.F32 R4, R12, R10, R4 ;  /* 0x0000000a0c04723c */ /* 0x000fde0000001804 */
[----:B------:R-:W-:-:S04]  /*a1e40*/  NOP ;  /* 0x0000000000007918 */ /* 0x000fc80000000000 */
[----:B------:R-:W-:Y:S04]  /*a1e50*/  STL.64 [R1+0x880], R4 ;  /* 0x0008800401007387 */ /* 0x000fe80000100a00 */
[----:B------:R0:W-:Y:S02]  /*a1e60*/  STL.64 [R1+0x888], R6 ;  /* 0x0008880601007387 */ /* 0x0001e40000100a00 */
[----:B0-----:R-:W-:Y:S01]  /*a1e70*/  HMMA.16816.F32 R4, R12, R26, R20 ;  /* 0x0000001a0c04723c */ /* 0x001fe20000001814 */
[----:B------:R-:W-:Y:S02]  /*a1e80*/  IMAD.MOV.U32 R2, RZ, RZ, R26 ;  /* 0x000000ffff027224 */ /* 0x000fe400078e001a */
[----:B------:R-:W-:-:S05]  /*a1e90*/  IMAD.MOV.U32 R3, RZ, RZ, R27 ;  /* 0x000000ffff037224 */ /* 0x000fca00078e001b */
[----:B----4-:R-:W-:-:S15]  /*a1ea0*/  HMMA.16816.F32 R8, R12, R24, R16 ;  /* 0x000000180c08723c */ /* 0x010fde0000001810 */
[----:B------:R-:W-:-:S04]  /*a1eb0*/  NOP ;  /* 0x0000000000007918 */ /* 0x000fc80000000000 */
[----:B------:R0:W-:Y:S04]  /*a1ec0*/  STL.64 [R1+0x870], R8 ;  /* 0x0008700801007387 */ /* 0x0001e80000100a00 */
[----:B------:R1:W-:Y:S04]  /*a1ed0*/  STL.64 [R1+0x878], R10 ;  /* 0x0008780a01007387 */ /* 0x0003e80000100a00 */
[----:B------:R-:W-:Y:S04]  /*a1ee0*/  STL.64 [R1+0x860], R4 ;  /* 0x0008600401007387 */ /* 0x000fe80000100a00 */
[----:B------:R-:W-:Y:S04]  /*a1ef0*/  STL.64 [R1+0x868], R6 ;  /* 0x0008680601007387 */ /* 0x000fe80000100a00 */
[----:B0-----:R-:W4:Y:S04]  /*a1f00*/  LDL.LU R8, [R1+0x7e0] ;  /* 0x0007e00001087983 */ /* 0x001f280000300800 */
[----:B------:R-:W4:Y:S04]  /*a1f10*/  LDL.LU R9, [R1+0x7e4] ;  /* 0x0007e40001097983 */ /* 0x000f280000300800 */
[----:B-1----:R-:W5:Y:S04]  /*a1f20*/  LDL.LU R10, [R1+0x7e8] ;  /* 0x0007e800010a7983 */ /* 0x002f680000300800 */
        /* <DEDUP_REMOVED lines=35> */
[----:B-----5:R-:W-:Y:S04]  /*a2160*/  STL.64 [R1+0x6388], R10 ;  /* 0x0063880a01007387 */ /* 0x020fe80000100a00 */
[----:B----4-:R0:W-:Y:S04]  /*a2170*/  STL.64 [R1+0x6380], R8 ;  /* 0x0063800801007387 */ /* 0x0101e80000100a00 */
        /* <DEDUP_REMOVED lines=2648> */
[----:B------:R-:W2:Y:S04]  /*ac700*/  LDL.LU.64 R4, [R1+0x57f0] ;  /* 0x0057f00001047983 */ /* 0x000ea80000300a00 */
[----:B------:R-:W-:Y:S01]  /*ac710*/  STL [R1+0x5728], R11 ;  /* 0x0057280b01007387 */ /* 0x000fe20000100800 */
[----:B--2---:R-:W-:-:S15]  /*ac720*/  HMMA.16816.F32 R4, R12, R8, R4 ;  /* 0x000000080c04723c */ /* 0x004fde0000001804 */
[----:B------:R-:W-:-:S04]  /*ac730*/  NOP ;  /* 0x0000000000007918 */ /* 0x000fc80000000000 */
[----:B------:R-:W-:Y:S04]  /*ac740*/  STL.64 [R1+0x13a0], R4 ;  /* 0x0013a00401007387 */ /* 0x000fe80000100a00 */
[----:B------:R0:W-:Y:S04]  /*ac750*/  STL.64 [R1+0x13a8], R6 ;  /* 0x0013a80601007387 */ /* 0x0001e80000100a00 */
[----:B0-----:R-:W2:Y:S04]  /*ac760*/  LDL.LU.64 R6, [R1+0x57e8] ;  /* 0x0057e80001067983 */ /* 0x001ea80000300a00 */
[----:B------:R-:W3:Y:S04]  /*ac770*/  LDL.LU.64 R4, [R1+0x57e0] ;  /* 0x0057e00001047983 */ /* 0x000ee80000300a00 */
[----:B------:R-:W-:Y:S04]  /*ac780*/  STL [R1+0x5790], R10 ;  /* 0x0057900a01007387 */ /* 0x000fe80000100800 */
        /* <DEDUP_REMOVED lines=18> */
[----:B0-----:R-:W-:Y:S02]  /*ac8b0*/  IMAD R9, R23, 0x100, R22 ;  /* 0x0000010017097824 */ /* 0x001fe400078e0216 */
[----:B------:R-:W-:-:S03]  /*ac8c0*/  IMAD R8, R29, 0x100, R28 ;  /* 0x000001001d087824 */ /* 0x000fc600078e021c */
[----:B------:R-:W-:Y:S04]  /*ac8d0*/  STL [R1+0xad4], R9 ;  /* 0x000ad40901007387 */ /* 0x000fe80000100800 */
[----:B------:R-:W3:Y:S04]  /*ac8e0*/  LDL.LU R20, [R1+0xa50] ;  /* 0x000a500001147983 */ /* 0x000ee80000300800 */
[----:B------:R-:W-:Y:S01]  /*ac8f0*/  STL [R1+0xad8], R8 ;  /* 0x000ad80801007387 */ /* 0x000fe20000100800 */
        /* <DEDUP_REMOVED lines=9> */
[----:B----4-:R0:W-:Y:S04]  /*ac990*/  STL.64 [R1+0x5798], R24 ;  /* 0x0057981801007387 */ /* 0x0101e80000100a00 */
[----:B------:R-:W4:Y:S04]  /*ac9a0*/  LDL.LU R26, [R1+0xa78] ;  /* 0x000a7800011a7983 */ /* 0x000f280000300800 */
[----:B------:R-:W4:Y:S04]  /*ac9b0*/  LDL.LU R27, [R1+0xa7c] ;  /* 0x000a7c00011b7983 */ /* 0x000f280000300800 */
[----:B0-----:R-:W2:Y:S04]  /*ac9c0*/  LDL.LU.64 R24, [R1+0x8] ;  /* 0x0000080001187983 */ /* 0x001ea80000300a00 */
[----:B----4-:R-:W-:Y:S04]  /*ac9d0*/  STL.64 [R1+0x57b8], R26 ;  /* 0x0057b81a01007387 */ /* 0x010fe80000100a00 */
[----:B--2---:R0:W-:Y:S04]  /*ac9e0*/  STL.64 [R1+0x57b0], R24 ;  /* 0x0057b01801007387 */ /* 0x0041e80000100a00 */
[----:B------:R-:W2:Y:S04]  /*ac9f0*/  LDL.LU R8, [R1+0xa80] ;  /* 0x000a800001087983 */ /* 0x000ea80000300800 */
[----:B------:R-:W2:Y:S04]  /*aca00*/  LDL.LU R9, [R1+0xa84] ;  /* 0x000a840001097983 */ /* 0x000ea80000300800 */
[----:B------:R-:W4:Y:S04]  /*aca10*/  LDL.LU R10, [R1+0xa88] ;  /* 0x000a8800010a7983 */ /* 0x000f280000300800 */
[----:B------:R-:W4:Y:S04]  /*aca20*/  LDL.LU R11, [R1+0xa8c] ;  /* 0x000a8c00010b7983 */ /* 0x000f280000300800 */
[----:B0-----:R-:W2:Y:S04]  /*aca30*/  LDL.LU R24, [R1+0xaa0] ;  /* 0x000aa00001187983 */ /* 0x001ea80000300800 */
[----:B------:R-:W2:Y:S04]  /*aca40*/  LDL.LU R25, [R1+0xaa4] ;  /* 0x000aa40001197983 */ /* 0x000ea80000300800 */
[----:B------:R-:W2:Y:S04]  /*aca50*/  LDL.LU R26, [R1+0xaa8] ;  /* 0x000aa800011a7983 */ /* 0x000ea80000300800 */
[----:B------:R-:W2:Y:S01]  /*aca60*/  LDL.LU R27, [R1+0xaac] ;  /* 0x000aac00011b7983 */ /* 0x000ea20000300800 */
[----:B-----5:R-:W-:-:S03]  /*aca70*/  IMAD R0, R0, 0x100, R19 ;  /* 0x0000010000007824 */ /* 0x020fc600078e0213 */
[----:B--2---:R-:W-:Y:S04]  /*aca80*/  STL.64 [R1+0x57c8], R26 ;  /* 0x0057c81a01007387 */ /* 0x004fe80000100a00 */
[----:B------:R0:W-:Y:S04]  /*aca90*/  STL.64 [R1+0x57c0], R24 ;  /* 0x0057c01801007387 */ /* 0x0001e80000100a00 */
[----:B0-----:R-:W2:Y:S04]  /*acaa0*/  LDL.LU R24, [R1+0xab0] ;  /* 0x000ab00001187983 */ /* 0x001ea80000300800 */
[----:B------:R-:W2:Y:S04]  /*acab0*/  LDL.LU R25, [R1+0xab4] ;  /* 0x000ab40001197983 */ /* 0x000ea80000300800 */
[----:B------:R-:W2:Y:S04]  /*acac0*/  LDL.LU R26, [R1+0xab8] ;  /* 0x000ab800011a7983 */ /* 0x000ea80000300800 */
[----:B------:R-:W2:Y:S04]  /*acad0*/  LDL.LU R27, [R1+0xabc] ;  /* 0x000abc00011b7983 */ /* 0x000ea80000300800 */
[----:B------:R-:W5:Y:S04]  /*acae0*/  LDL.LU R13, [R1+0xad0] ;  /* 0x000ad000010d7983 */ /* 0x000f680000300800 */
[----:B------:R-:W2:Y:S04]  /*acaf0*/  LDL.LU R14, [R1+0xad4] ;  /* 0x000ad400010e7983 */ /* 0x000ea80000300800 */
[----:B------:R-:W2:Y:S04]  /*acb00*/  LDL.LU R15, [R1+0xad8] ;  /* 0x000ad800010f7983 */ /* 0x000ea80000300800 */
[----:B------:R-:W2:Y:S04]  /*acb10*/  LDL.LU.64 R4, [R1+0x18] ;  /* 0x0000180001047983 */ /* 0x000ea80000300a00 */
[----:B------:R-:W2:Y:S04]  /*acb20*/  LDL.LU.64 R6, [R1+0x10] ;  /* 0x0000100001067983 */ /* 0x000ea80000300a00 */
[----:B----4-:R-:W-:Y:S04]  /*acb30*/  STL.64 [R1+0x57a8], R10 ;  /* 0x0057a80a01007387 */ /* 0x010fe80000100a00 */
[----:B------:R0:W-:Y:S04]  /*acb40*/  STL.64 [R1+0x57a0], R8 ;  /* 0x0057a00801007387 */ /* 0x0001e80000100a00 */
[----:B0-----:R-:W4:Y:S04]  /*acb50*/  LDL.LU R8, [R1+0xa90] ;  /* 0x000a900001087983 */ /* 0x001f280000300800 */
[----:B------:R-:W4:Y:S04]  /*acb60*/  LDL.LU R9, [R1+0xa94] ;  /* 0x000a940001097983 */ /* 0x000f280000300800 */
[----:B------:R-:W4:Y:S04]  /*acb70*/  LDL.LU R10, [R1+0xa98] ;  /* 0x000a9800010a7983 */ /* 0x000f280000300800 */
[----:B------:R-:W4:Y:S04]  /*acb80*/  LDL.LU R11, [R1+0xa9c] ;  /* 0x000a9c00010b7983 */ /* 0x000f280000300800 */
[----:B------:R-:W4:Y:S04]  /*acb90*/  LDL.LU.64 R28, [R1] ;  /* 0x00000000011c7983 */ /* 0x000f280000300a00 */
[----:B------:R-:W-:Y:S04]  /*acba0*/  STL.64 [R1+0x5768], R22 ;  /* 0x0057681601007387 */ /* 0x000fe80000100a00 */
[----:B---3--:R0:W-:Y:S04]  /*acbb0*/  STL.64 [R1+0x5760], R20 ;  /* 0x0057601401007387 */ /* 0x0081e80000100a00 */
        /* <DEDUP_REMOVED lines=8> */
[----:B------:R-:W-:-:S02]  /*acc40*/  F2FP.F16.E5M2.UNPACK_B R12, R0 ;  /* 0x00000000ff0c723e */ /* 0x000fc400020004ff */
[----:B-----5:R-:W-:Y:S02]  /*acc50*/  F2FP.F16.E5M2.UNPACK_B R13, R13 ;  /* 0x0000000dff0d723e */ /* 0x020fe400020004ff */
[----:B--2---:R-:W-:Y:S02]  /*acc60*/  F2FP.F16.E5M2.UNPACK_B R14, R14 ;  /* 0x0000000eff0e723e */ /* 0x004fe400020004ff */
[----:B------:R-:W-:-:S07]  /*acc70*/  F2FP.F16.E5M2.UNPACK_B R15, R15 ;  /* 0x0000000fff0f723e */ /* 0x000fce00020004ff */
[C---:B------:R-:W-:Y:S01]  /*acc80*/  HMMA.16816.F32 R24, R12.reuse, R4, R24 ;  /* 0x000000040c18723c */ /* 0x040fe20000001818 */
[----:B---3--:R-:W-:Y:S04]  /*acc90*/  STL.64 [R1+0x5748], R18 ;  /* 0x0057481201007387 */ /* 0x008fe80000100a00 */
[----:B------:R0:W-:Y:S04]  /*acca0*/  STL.64 [R1+0x5740], R16 ;  /* 0x0057401001007387 */ /* 0x0001e80000100a00 */
[----:B0-----:R-:W2:Y:S04]  /*accb0*/  LDL.LU R16, [R1+0xa40] ;  /* 0x000a400001107983 */ /* 0x001ea80000300800 */
[----:B------:R-:W2:Y:S04]  /*accc0*/  LDL.LU R17, [R1+0xa44] ;  /* 0x000a440001117983 */ /* 0x000ea80000300800 */
[----:B------:R-:W2:Y:S04]  /*accd0*/  LDL.LU R18, [R1+0xa48] ;  /* 0x000a480001127983 */ /* 0x000ea80000300800 */
[----:B------:R-:W2:Y:S04]  /*acce0*/  LDL.LU R19, [R1+0xa4c] ;  /* 0x000a4c0001137983 */ /* 0x000ea80000300800 */
[----:B------:R-:W-:Y:S04]  /*accf0*/  STL [R1+0x56dc], R2 ;  /* 0x0056dc0201007387 */ /* 0x000fe80000100800 */
[----:B------:R-:W-:Y:S04]  /*acd00*/  STL [R1+0x56d8], R3 ;  /* 0x0056d80301007387 */ /* 0x000fe80000100800 */
        /* <DEDUP_REMOVED lines=9> */
[----:B------:R-:W4:Y:S02]  /*acda0*/  LDL.LU.64 R24, [R1+0x57b0] ;  /* 0x0057b00001187983 */ /* 0x000f240000300a00 */
[----:B----4-:R-:W-:-:S15]  /*acdb0*/  HMMA.16816.F32 R8, R12, R24, R8 ;  /* 0x000000180c08723c */ /* 0x010fde0000001808 */
[----:B------:R-:W-:-:S04]  /*acdc0*/  NOP ;  /* 0x0000000000007918 */ /* 0x000fc80000000000 */
[----:B------:R-:W-:Y:S04]  /*acdd0*/  STL.64 [R1+0x1340], R8 ;  /* 0x0013400801007387 */ /* 0x000fe80000100a00 */
[----:B------:R0:W-:Y:S04]  /*acde0*/  STL.64 [R1+0x1348], R10 ;  /* 0x0013480a01007387 */ /* 0x0001e80000100a00 */
[----:B0-----:R-:W4:Y:S04]  /*acdf0*/  LDL.LU.64 R10, [R1+0x57a8] ;  /* 0x0057a800010a7983 */ /* 0x001f280000300a00 */
[----:B------:R-:W4:Y:S01]  /*ace00*/  LDL.LU.64 R8, [R1+0x57a0] ;  /* 0x0057a00001087983 */ /* 0x000f220000300a00 */
[----:B------:R-:W-:-:S02]  /*ace10*/  IMAD.MOV.U32 R2, RZ, RZ, R4 ;  /* 0x000000ffff027224 */ /* 0x000fc400078e0004 */
[----:B------:R-:W-:Y:S02]  /*ace20*/  IMAD.MOV.U32 R0, RZ, RZ, R5 ;  /* 0x000000ffff007224 */ /* 0x000fe400078e0005 */
[----:B------:R-:W-:Y:S02]  /*ace30*/  IMAD.MOV.U32 R4, RZ, RZ, R6 ;  /* 0x000000ffff047224 */ /* 0x000fe400078e0006 */
[----:B------:R-:W-:Y:S02]  /*ace40*/  IMAD.MOV.U32 R6, RZ, RZ, R24 ;  /* 0x000000ffff067224 */ /* 0x000fe400078e0018 */
[----:B------:R-:W-:Y:S02]  /*ace50*/  IMAD.MOV.U32 R5, RZ, RZ, R25 ;  /* 0x000000ffff057224 */ /* 0x000fe400078e0019 */
[----:B------:R-:W3:Y:S01]  /*ace60*/  LDL.LU.64 R24, [R1+0x5798] ;  /* 0x0057980001187983 */ /* 0x000ee20000300a00 */
[----:B------:R-:W-:Y:S02]  /*ace70*/  IMAD.MOV.U32 R3, RZ, RZ, R7 ;  /* 0x000000ffff037224 */ /* 0x000fe400078e0007 */
[----:B------:R-:W-:Y:S01]  /*ace80*/  IMAD.MOV.U32 R7, RZ, RZ, R29 ;  /* 0x000000ffff077224 */ /* 0x000fe200078e001d */
[----:B----4-:R-:W-:-:S15]  /*ace90*/  HMMA.16816.F32 R8, R12, R28, R8 ;  /* 0x0000001c0c08723c */ /* 0x010fde0000001808 */
[----:B------:R-:W-:-:S04]  /*acea0*/  NOP ;  /* 0x0000000000007918 */ /* 0x000fc80000000000 */
[----:B------:R-:W-:Y:S04]  /*aceb0*/  STL.64 [R1+0x1330], R8 ;  /* 0x0013300801007387 */ /* 0x000fe80000100a00 */
[----:B------:R0:W-:Y:S04]  /*acec0*/  STL.64 [R1+0x1338], R10 ;  /* 0x0013380a01007387 */ /* 0x0001e80000100a00 */
[----:B0-----:R-:W4:Y:S04]  /*aced0*/  LDL.LU R10, [R1+0x5790] ;  /* 0x00579000010a7983 */ /* 0x001f280000300800 */
[----:B------:R-:W5:Y:S01]  /*acee0*/  LDL.LU.64 R8, [R1+0x5788] ;  /* 0x0057880001087983 */ /* 0x000f620000300a00 */
[----:B------:R-:W-:-:S03]  /*acef0*/  IMAD.MOV.U32 R11, RZ, RZ, R28 ;  /* 0x000000ffff0b7224 */ /* 0x000fc600078e001c */
[----:B------:R-:W3:Y:S02]  /*acf00*/  LDL.LU.64 R28, [R1+0x5780] ;  /* 0x00578000011c7983 */ /* 0x000ee40000300a00 */
[----:B---3--:R-:W-:-:S15]  /*acf10*/  HMMA.16816.F32 R24, R12, R28, R24 ;  /* 0x0000001c0c18723c */ /* 0x008fde0000001818 */
        /* <DEDUP_REMOVED lines=42> */
[----:B------:R-:W2:Y:S02]  /*ad1c0*/  LDL.LU R23, [R1+0xa2c] ;  /* 0x000a2c0001177983 */ /* 0x000ea40000300800 */
[----:B--2---:R-:W-:-:S15]  /*ad1d0*/  HMMA.16816.F32 R20, R12, R18, R20 ;  /* 0x000000120c14723c */ /* 0x004fde0000001814 */
[----:B------:R-:W-:-:S04]  /*ad1e0*/  NOP ;  /* 0x0000000000007918 */ /* 0x000fc80000000000 */
[----:B------:R-:W-:Y:S04]  /*ad1f0*/  STL.64 [R1+0x12d0], R20 ;  /* 0x0012d01401007387 */ /* 0x000fe80000100a00 */
[----:B------:R3:W-:Y:S02]  /*ad200*/  STL.64 [R1+0x12d8], R22 ;  /* 0x0012d81601007387 */ /* 0x0007e40000100a00 */
[----:B---3--:R-:W-:Y:S01]  /*ad210*/  HMMA.16816.F32 R20, R12, R16, R24 ;  /* 0x000000100c14723c */ /* 0x008fe20000001818 */
[----:B------:R-:W-:Y:S02]  /*ad220*/  IMAD.MOV.U32 R26, RZ, RZ, R11 ;  /* 0x000000ffff1a7224 */ /* 0x000fe400078e000b */
[----:B------:R-:W-:Y:S01]  /*ad230*/  IMAD.MOV.U32 R27, RZ, RZ, R7 ;  /* 0x000000ffff1b7224 */ /* 0x000fe200078e0007 */
[----:B------:R-:W4:-:S15]  /*ad240*/  LDL.LU R11, [R1+0x5728] ;  /* 0x00572800010b7983 */ /* 0x000f1e0000300800 */
        /* <DEDUP_REMOVED lines=8> */
[----:B------:R-:W-:Y:S01]  /*ad2d0*/  IMAD.MOV.U32 R25, RZ, RZ, R5 ;  /* 0x000000ffff197224 */ /* 0x000fe200078e0005 */
[----:B---3--:R-:W-:Y:S04]  /*ad2e0*/  STL.64 [R1+0x5688], R22 ;  /* 0x0056881601007387 */ /* 0x008fe80000100a00 */
[----:B--2---:R0:W-:Y:S04]  /*ad2f0*/  STL.64 [R1+0x5680], R20 ;  /* 0x0056801401007387 */ /* 0x0041e80000100a00 */
[----:B------:R-:W-:Y:S04]  /*ad300*/  STL.64 [R1+0x5690], R24 ;  /* 0x0056901801007387 */ /* 0x000fe80000100a00 */
        /* <DEDUP_REMOVED lines=13> */
[----:B------:R-:W-:-:S03]  /*ad3e0*/  IMAD.MOV.U32 R24, RZ, RZ, R2 ;  /* 0x000000ffff187224 */ /* 0x000fc600078e0002 */
[----:B---3--:R-:W-:Y:S04]  /*ad3f0*/  STL.64 [R1+0x56b8], R22 ;  /* 0x0056b81601007387 */ /* 0x008fe80000100a00 */
[----:B--2---:R0:W-:Y:S04]  /*ad400*/  STL.64 [R1+0x56b0], R20 ;  /* 0x0056b01401007387 */ /* 0x0041e80000100a00 */
[----:B------:R-:W-:Y:S04]  /*ad410*/  STL [R1+0x56e4], R24 ;  /* 0x0056e41801007387 */ /* 0x000fe80000100800 */
[----:B0-----:R-:W2:Y:S04]  /*ad420*/  LDL.LU R20, [R1+0x990] ;  /* 0x0009900001147983 */ /* 0x001ea80000300800 */
[----:B------:R-:W2:Y:S04]  /*ad430*/  LDL.LU R21, [R1+0x994] ;  /* 0x0009940001157983 */ /* 0x000ea80000300800 */
[----:B------:R-:W3:Y:S04]  /*ad440*/  LDL.LU R22, [R1+0x998] ;  /* 0x0009980001167983 */ /* 0x000ee80000300800 */
[----:B------:R-:W3:Y:S04]  /*ad450*/  LDL.LU R23, [R1+0x99c] ;  /* 0x00099c0001177983 */ /* 0x000ee80000300800 */
[----:B------:R-:W2:Y:S04]  /*ad460*/  LDL.LU R4, [R1+0x9f0] ;  /* 0x0009f00001047983 */ /* 0x000ea80000300800 */
[----:B------:R-:W2:Y:S04]  /*ad470*/  LDL.LU R5, [R1+0x9f4] ;  /* 0x0009f40001057983 */ /* 0x000ea80000300800 */
[----:B------:R-:W2:Y:S04]  /*ad480*/  LDL.LU R6, [R1+0x9f8] ;  /* 0x0009f80001067983 */ /* 0x000ea80000300800 */
[----:B------:R-:W2:Y:S01]  /*ad490*/  LDL.LU R7, [R1+0x9fc] ;  /* 0x0009fc0001077983 */ /* 0x000ea20000300800 */
[----:B------:R-:W-:-:S03]  /*ad4a0*/  IMAD.MOV.U32 R25, RZ, RZ, R0 ;  /* 0x000000ffff197224 */ /* 0x000fc600078e0000 */
[----:B--2---:R-:W-:Y:S04]  /*ad4b0*/  STL.64 [R1+0x5720], R6 ;  /* 0x0057200601007387 */ /* 0x004fe80000100a00 */
[----:B------:R0:W-:Y:S04]  /*ad4c0*/  STL.64 [R1+0x5718], R4 ;  /* 0x0057180401007387 */ /* 0x0001e80000100a00 */
[----:B0-----:R-:W4:Y:S04]  /*ad4d0*/  LDL.LU R4, [R1+0xa00] ;  /* 0x000a000001047983 */ /* 0x001f280000300800 */
        /* <DEDUP_REMOVED lines=17> */
[C---:B----4-:R-:W-:Y:S03]  /*ad5f0*/  HMMA.16816.F32 R4, R12.reuse, R10, R4 ;  /* 0x0000000a0c04723c */ /* 0x050fe60000001804 */
        /* <DEDUP_REMOVED lines=47> */
[----:B------:R0:W-:Y:S01]  /*ad8f0*/  STL.64 [R1+0x55f8], R4 ;  /* 0x0055f80401007387 */ /* 0x0001e20000100a00 */
[----:B------:R-:W-:-:S03]  /*ad900*/  IMAD R29, R29, 0x100, R28 ;  /* 0x000001001d1d7824 */ /* 0x000fc600078e021c */
[----:B0-----:R-:W3:Y:S04]  /*ad910*/  LDL.LU R4, [R1+0x360] ;  /* 0x0003600001047983 */ /* 0x001ee80000300800 */
[----:B------:R-:W3:Y:S04]  /*ad920*/  LDL.LU R5, [R1+0x364] ;  /* 0x0003640001057983 */ /* 0x000ee80000300800 */
[----:B------:R-:W3:Y:S04]  /*ad930*/  LDL.LU R6, [R1+0x368] ;  /* 0x0003680001067983 */ /* 0x000ee80000300800 */
[----:B------:R-:W3:Y:S01]  /*ad940*/  LDL.LU R7, [R1+0x36c] ;  /* 0x00036c0001077983 */ /* 0x000ee20000300800 */
[----:B-----5:R-:W-:-:S02]  /*ad950*/  IMAD R0, R0, 0x100, R24 ;  /* 0x0000010000007824 */ /* 0x020fc400078e0218 */
[----:B--2---:R-:W-:Y:S01]  /*ad960*/  IMAD R27, R27, 0x100, R2 ;  /* 0x000001001b1b7824 */ /* 0x004fe200078e0202 */
[----:B------:R-:W2:Y:S04]  /*ad970*/  LDL.LU R24, [R1+0x56e4] ;  /* 0x0056e40001187983 */ /* 0x000ea80000300800 */
[----:B------:R-:W5:Y:S04]  /*ad980*/  LDL.LU R28, [R1+0x56e0] ;  /* 0x0056e000011c7983 */ /* 0x000f680000300800 */
        /* <DEDUP_REMOVED lines=12> */
[----:B------:R-:W5:Y:S04]  /*ada50*/  LDL.LU R29, [R1+0x56c0] ;  /* 0x0056c000011d7983 */ /* 0x000f680000300800 */
        /* <DEDUP_REMOVED lines=25> */
[----:B------:R-:W4:Y:S01]  /*adbf0*/  LDL.LU.64 R24, [R1+0x5658] ;  /* 0x0056580001187983 */ /* 0x000f220000300a00 */
[----:B-----5:R-:W-:Y:S03]  /*adc00*/  HMMA.16816.F32 R4, R12, R28, R4 ;  /* 0x0000001c0c04723c */ /* 0x020fe60000001804 */
[----:B------:R-:W5:Y:S04]  /*adc10*/  LDL.LU R28, [R1+0x100] ;  /* 0x00010000011c7983 */ /* 0x000f680000300800 */
[----:B------:R-:W3:-:S12]  /*adc20*/  LDL.LU R29, [R1+0x104] ;  /* 0x00010400011d7983 */ /* 0x000ed80000300800 */
[----:B------:R-:W-:Y:S04]  /*adc30*/  STL.64 [R1+0x1220], R4 ;  /* 0x0012200401007387 */ /* 0x000fe80000100a00 */
[----:B------:R2:W-:Y:S02]  /*adc40*/  STL.64 [R1+0x1228], R6 ;  /* 0x0012280601007387 */ /* 0x0005e40000100a00 */
[C---:B--2---:R-:W-:Y:S08]  /*adc50*/  HMMA.16816.F32 R4, R12.reuse, R26, R8 ;  /* 0x0000001a0c04723c */ /* 0x044ff00000001808 */
[C---:B----4-:R-:W-:Y:S11]  /*adc60*/  HMMA.16816.F32 R8, R12.reuse, R24, R16 ;  /* 0x000000180c08723c */ /* 0x050ff60000001810 */
[----:B------:R0:W-:Y:S04]  /*adc70*/  STL.64 [R1+0x1210], R4 ;  /* 0x0012100401007387 */ /* 0x0001e80000100a00 */
[----:B------:R1:W-:Y:S04]  /*adc80*/  STL.64 [R1+0x1218], R6 ;  /* 0x0012180601007387 */ /* 0x0003e80000100a00 */
[----:B0-----:R-:W2:Y:S04]  /*adc90*/  LDL.LU R4, [R1+0x220] ;  /* 0x0002200001047983 */ /* 0x001ea80000300800 */
[----:B------:R-:W-:Y:S04]  /*adca0*/  STL.64 [R1+0x1200], R8 ;  /* 0x0012000801007387 */ /* 0x000fe80000100a00 */
[----:B------:R-:W-:Y:S04]  /*adcb0*/  STL.64 [R1+0x1208], R10 ;  /* 0x0012080a01007387 */ /* 0x000fe80000100a00 */
[----:B------:R-:W2:Y:S04]  /*adcc0*/  LDL.LU R5, [R1+0x224] ;  /* 0x0002240001057983 */ /* 0x000ea80000300800 */
        /* <DEDUP_REMOVED lines=47> */
[----:B0-----:R-:W2:Y:S04]  /*adfc0*/  LDL.LU.64 R18, [R1+0x5650] ;  /* 0x0056500001127983 */ /* 0x001ea80000300a00 */
[----:B------:R-:W2:Y:S02]  /*adfd0*/  LDL.LU.64 R16, [R1+0x5648] ;  /* 0x0056480001107983 */ /* 0x000ea40000300a00 */
[----:B--2---:R-:W-:Y:S02]  /*adfe0*/  HMMA.16816.F32 R20, R12, R20, R16 ;  /* 0x000000140c14723c */ /* 0x004fe40000001810 */
        /* <DEDUP_REMOVED lines=13> */
[----:B------:R-:W3:Y:S04]  /*ae0c0*/  LDL.LU.64 R8, [R1+0x5628] ;  /* 0x0056280001087983 */ /* 0x000ee80000300a00 */
[----:B------:R-:W2:Y:S04]  /*ae0d0*/  LDL.LU R18, [R1+0x42e4] ;  /* 0x0042e40001127983 */ /* 0x000ea80000300800 */
[----:B------:R-:W2:Y:S01]  /*ae0e0*/  LDL.LU R19, [R1+0x42e0] ;  /* 0x0042e00001137983 */ /* 0x000ea20000300800 */
[----:B---3--:R-:W-:-:S15]  /*ae0f0*/  HMMA.16816.F32 R8, R12, R16, R8 ;  /* 0x000000100c08723c */ /* 0x008fde0000001808 */
[----:B------:R-:W-:-:S04]  /*ae100*/  NOP ;  /* 0x0000000000007918 */ /* 0x000fc80000000000 */
[----:B------:R-:W-:Y:S04]  /*ae110*/  STL.64 [R1+0x11c0], R8 ;  /* 0x0011c00801007387 */ /* 0x000fe80000100a00 */
[----:B------:R0:W-:Y:S04]  /*ae120*/  STL.64 [R1+0x11c8], R10 ;  /* 0x0011c80a01007387 */ /* 0x0001e80000100a00 */
[----:B0-----:R-:W4:Y:S04]  /*ae130*/  LDL.LU.64 R10, [R1+0x5620] ;  /* 0x00562000010a7983 */ /* 0x001f280000300a00 */
[----:B------:R-:W3:Y:S04]  /*ae140*/  LDL.LU.64 R8, [R1+0x5618] ;  /* 0x0056180001087983 */ /* 0x000ee80000300a00 */
[----:B------:R-:W2:Y:S04]  /*ae150*/  LDL.LU R16, [R1+0x42dc] ;  /* 0x0042dc0001107983 */ /* 0x000ea80000300800 */
[----:B------:R-:W2:Y:S01]  /*ae160*/  LDL.LU R17, [R1+0x42d8] ;  /* 0x0042d80001117983 */ /* 0x000ea20000300800 */
[----:B----4-:R-:W-:-:S15]  /*ae170*/  HMMA.16816.F32 R4, R12, R10, R4 ;  /* 0x0000000a0c04723c */ /* 0x010fde0000001804 */
[----:B------:R-:W-:-:S04]  /*ae180*/  NOP ;  /* 0x0000000000007918 */ /* 0x000fc80000000000 */
[----:B------:R-:W-:Y:S04]  /*ae190*/  STL.64 [R1+0x10e0], R4 ;  /* 0x0010e00401007387 */ /* 0x000fe80000100a00 */
[----:B------:R0:W-:Y:S04]  /*ae1a0*/  STL.64 [R1+0x10e8], R6 ;  /* 0x0010e80601007387 */ /* 0x0001e80000100a00 */
[----:B0-----:R-:W3:Y:S04]  /*ae1b0*/  LDL.LU.64 R6, [R1+0x5610] ;  /* 0x0056100001067983 */ /* 0x001ee80000300a00 */
[----:B------:R-:W3:Y:S04]  /*ae1c0*/  LDL.LU.64 R4, [R1+0x5608] ;  /* 0x0056080001047983 */ /* 0x000ee80000300a00 */
[----:B------:R-:W4:Y:S04]  /*ae1d0*/  LDL.LU R10, [R1+0x42d4] ;  /* 0x0042d400010a7983 */ /* 0x000f280000300800 */
[----:B------:R-:W4:Y:S01]  /*ae1e0*/  LDL.LU R11, [R1+0x42d0] ;  /* 0x0042d000010b7983 */ /* 0x000f220000300800 */
[----:B---3--:R-:W-:-:S15]  /*ae1f0*/  HMMA.16816.F32 R4, R12, R8, R4 ;  /* 0x000000080c04723c */ /* 0x008fde0000001804 */
[----:B------:R-:W-:-:S04]  /*ae200*/  NOP ;  /* 0x0000000000007918 */ /* 0x000fc80000000000 */
[----:B------:R-:W-:Y:S04]  /*ae210*/  STL.64 [R1+0x10d0], R4 ;  /* 0x0010d00401007387 */ /* 0x000fe80000100a00 */
[----:B------:R0:W-:Y:S04]  /*ae220*/  STL.64 [R1+0x10d8], R6 ;  /* 0x0010d80601007387 */ /* 0x0001e80000100a00 */
[----:B0-----:R-:W3:Y:S04]  /*ae230*/  LDL.LU.64 R6, [R1+0x5600] ;  /* 0x0056000001067983 */ /* 0x001ee80000300a00 */
[----:B------:R-:W2:Y:S04]  /*ae240*/  LDL.LU.64 R4, [R1+0x55f8] ;  /* 0x0055f80001047983 */ /* 0x000ea80000300a00 */
[----:B------:R-:W2:Y:S04]  /*ae250*/  LDL.LU R8, [R1+0x42cc] ;  /* 0x0042cc0001087983 */ /* 0x000ea80000300800 */
[----:B------:R-:W2:Y:S01]  /*ae260*/  LDL.LU R9, [R1+0x42c8] ;  /* 0x0042c80001097983 */ /* 0x000ea20000300800 */
[----:B---3--:R-:W-:-:S15]  /*ae270*/  HMMA.16816.F32 R24, R12, R6, R24 ;  /* 0x000000060c18723c */ /* 0x008fde0000001818 */
[----:B------:R-:W-:-:S04]  /*ae280*/  NOP ;  /* 0x0000000000007918 */ /* 0x000fc80000000000 */
[----:B------:R-:W-:Y:S04]  /*ae290*/  STL.64 [R1+0x10c0], R24 ;  /* 0x0010c01801007387 */ /* 0x000fe80000100a00 */
[----:B------:R0:W-:Y:S04]  /*ae2a0*/  STL.64 [R1+0x10c8], R26 ;  /* 0x0010c81a01007387 */ /* 0x0001e80000100a00 */
[----:B0-----:R-:W2:Y:S04]  /*ae2b0*/  LDL.LU.64 R26, [R1+0x55f0] ;  /* 0x0055f000011a7983 */ /* 0x001ea80000300a00 */
[----:B------:R-:W2:Y:S02]  /*ae2c0*/  LDL.LU.64 R24, [R1+0x55e8] ;  /* 0x0055e80001187983 */ /* 0x000ea40000300a00 */
[----:B--2---:R-:W-:Y:S02]  /*ae2d0*/  HMMA.16816.F32 R4, R12, R4, R24 ;  /* 0x000000040c04723c */ /* 0x004fe40000001818 */
[----:B------:R-:W2:Y:S04]  /*ae2e0*/  LDL.LU.64 R26, [R1+0x55e0] ;  /* 0x0055e000011a7983 */ /* 0x000ea80000300a00 */
[----:B------:R-:W2:-:S13]  /*ae2f0*/  LDL.LU.64 R24, [R1+0x55d8] ;  /* 0x0055d80001187983 */ /* 0x000e9a0000300a00 */
[----:B------:R0:W-:Y:S04]  /*ae300*/  STL.64 [R1+0x10b0], R4 ;  /* 0x0010b00401007387 */ /* 0x0001e80000100a00 */
[----:B------:R1:W-:Y:S01]  /*ae310*/  STL.64 [R1+0x10b8], R6 ;  /* 0x0010b80601007387 */ /* 0x0003e20000100a00 */
[----:B0-----:R-:W-:Y:S02]  /*ae320*/  IMAD R4, R9, 0x100, R8 ;  /* 0x0000010009047824 */ /* 0x001fe400078e0208 */
[----:B----4-:R-:W-:Y:S02]  /*ae330*/  IMAD R5, R11, 0x100, R10 ;  /* 0x000001000b057824 */ /* 0x010fe400078e020a */
[----:B------:R-:W-:Y:S01]  /*ae340*/  HMMA.16816.F32 R8, R12, R2, R20 ;  /* 0x000000020c08723c */ /* 0x000fe20000001814 */
[----:B-1----:R-:W-:-:S02]  /*ae350*/  IMAD R6, R17, 0x100, R16 ;  /* 0x0000010011067824 */ /* 0x002fc400078e0210 */
[----:B------:R-:W-:Y:S01]  /*ae360*/  IMAD R7, R19, 0x100, R18 ;  /* 0x0000010013077824 */ /* 0x000fe200078e0212 */
[----:B------:R-:W-:Y:S02]  /*ae370*/  F2FP.F16.E5M2.UNPACK_B R4, R4 ;  /* 0x00000004ff04723e */ /* 0x000fe400020004ff */
[----:B------:R-:W-:Y:S02]  /*ae380*/  F2FP.F16.E5M2.UNPACK_B R5, R5 ;  /* 0x00000005ff05723e */ /* 0x000fe400020004ff */
[----:B-----5:R-:W-:Y:S02]  /*ae390*/  F2FP.F16.E5M2.UNPACK_B R22, R28.H1 ;  /* 0x0000001cff16723e */ /* 0x020fe400030004ff */
[----:B------:R-:W-:Y:S02]  /*ae3a0*/  F2FP.F16.E5M2.UNPACK_B R6, R6 ;  /* 0x00000006ff06723e */ /* 0x000fe400020004ff */
[----:B------:R-:W-:Y:S02]  /*ae3b0*/  F2FP.F16.E5M2.UNPACK_B R7, R7 ;  /* 0x00000007ff07723e */ /* 0x000fe400020004ff */
[----:B------:R-:W-:-:S05]  /*ae3c0*/  F2FP.F16.E5M2.UNPACK_B R23, R29.H1 ;  /* 0x0000001dff17723e */ /* 0x000fca00030004ff */
[----:B------:R-:W-:Y:S04]  /*ae3d0*/  STL.64 [R1+0x1090], R8 ;  /* 0x0010900801007387 */ /* 0x000fe80000100a00 */
[----:B------:R2:W-:Y:S01]  /*ae3e0*/  STL.64 [R1+0x1098], R10 ;  /* 0x0010980a01007387 */ /* 0x0005e20000100a00 */
[----:B------:R-:W-:-:S03]  /*ae3f0*/  F2FP.F16.E5M2.UNPACK_B R2, R0.H1 ;  /* 0x00000000ff02723e */ /* 0x000fc600030004ff */
[----:B------:R-:W-:Y:S01]  /*ae400*/  STL.64 [R1+0x378], R22 ;  /* 0x0003781601007387 */ /* 0x000fe20000100a00 */
[----:B--2---:R-:W-:Y:S03]  /*ae410*/  HMMA.16816.F32 R8, R4, R22, R24 ;  /* 0x000000160408723c */ /* 0x004fe60000001818 */
[----:B------:R-:W2:Y:S04]  /*ae420*/  LDL.LU R27, [R1+0x134] ;  /* 0x00013400011b7983 */ /* 0x000ea80000300800 */
[----:B------:R-:W-:-:S12]  /*ae430*/  STL [R1+0x370], R2 ;  /* 0x0003700201007387 */ /* 0x000fd80000100800 */
[----:B------:R-:W-:Y:S04]  /*ae440*/  STL.64 [R1+0x1080], R8 ;  /* 0x0010800801007387 */ /* 0x000fe80000100a00 */
[----:B------:R-:W-:Y:S04]  /*ae450*/  STL.64 [R1+0x1088], R10 ;  /* 0x0010880a01007387 */ /* 0x000fe80000100a00 */
[----:B------:R-:W3:Y:S04]  /*ae460*/  LDL.LU R28, [R1+0x150] ;  /* 0x00015000011c7983 */ /* 0x000ee80000300800 */
[----:B------:R0:W-:Y:S04]  /*ae470*/  STL.64 [R1+0x5580], R22 ;  /* 0x0055801601007387 */ /* 0x0001e80000100a00 */
[----:B------:R-:W4:Y:S04]  /*ae480*/  LDL.LU R20, [R1+0x140] ;  /* 0x0001400001147983 */ /* 0x000f280000300800 */
[----:B------:R-:W4:Y:S04]  /*ae490*/  LDL.LU R21, [R1+0x144] ;  /* 0x0001440001157983 */ /* 0x000f280000300800 */
[----:B0-----:R-:W5:Y:S04]  /*ae4a0*/  LDL.LU R22, [R1+0x148] ;  /* 0x0001480001167983 */ /* 0x001f680000300800 */
[----:B------:R-:W5:Y:S04]  /*ae4b0*/  LDL.LU R23, [R1+0x14c] ;  /* 0x00014c0001177983 */ /* 0x000f680000300800 */
[----:B------:R-:W2:Y:S04]  /*ae4c0*/  LDL.LU R12, [R1+0x90] ;  /* 0x00009000010c7983 */ /* 0x000ea80000300800 */
[----:B------:R-:W2:Y:S04]  /*ae4d0*/  LDL.LU R13, [R1+0x94] ;  /* 0x00009400010d7983 */ /* 0x000ea80000300800 */
[----:B--2---:R0:W-:Y:S04]  /*ae4e0*/  STL.64 [R1+0x55a8], R12 ;  /* 0x0055a80c01007387 */ /* 0x0041e80000100a00 */
[----:B------:R-:W2:Y:S04]  /*ae4f0*/  LDL.LU R14, [R1+0x98] ;  /* 0x00009800010e7983 */ /* 0x000ea80000300800 */
[----:B------:R-:W2:Y:S04]  /*ae500*/  LDL.LU R15, [R1+0x9c] ;  /* 0x00009c00010f7983 */ /* 0x000ea80000300800 */
[----:B--2---:R1:W-:Y:S04]  /*ae510*/  STL.64 [R1+0x55d0], R14 ;  /* 0x0055d00e01007387 */ /* 0x0043e80000100a00 */
[----:B0-----:R-:W2:Y:S04]  /*ae520*/  LDL.LU R12, [R1+0x50] ;  /* 0x00005000010c7983 */ /* 0x001ea80000300800 */
[----:B------:R-:W2:Y:S04]  /*ae530*/  LDL.LU R13, [R1+0x54] ;  /* 0x00005400010d7983 */ /* 0x000ea80000300800 */
[----:B-1----:R-:W2:Y:S04]  /*ae540*/  LDL.LU R14, [R1+0x58] ;  /* 0x00005800010e7983 */ /* 0x002ea80000300800 */
        /* <DEDUP_REMOVED lines=11> */
[----:B--2---:R-:W-:Y:S04]  /*ae600*/  STL.64 [R1+0x55b8], R18 ;  /* 0x0055b81201007387 */ /* 0x004fe80000100a00 */
[----:B---3--:R0:W-:Y:S04]  /*ae610*/  STL [R1+0x55b0], R17 ;  /* 0x0055b01101007387 */ /* 0x0081e80000100800 */
[----:B------:R-:W2:Y:S04]  /*ae620*/  LDL.LU R16, [R1+0x80] ;  /* 0x0000800001107983 */ /* 0x000ea80000300800 */
[----:B0-----:R-:W2:Y:S04]  /*ae630*/  LDL.LU R17, [R1+0x84] ;  /* 0x0000840001117983 */ /* 0x001ea80000300800 */
[----:B------:R-:W3:Y:S04]  /*ae640*/  LDL.LU R18, [R1+0x88] ;  /* 0x0000880001127983 */ /* 0x000ee80000300800 */
[----:B------:R-:W3:Y:S01]  /*ae650*/  LDL.LU R19, [R1+0x8c] ;  /* 0x00008c0001137983 */ /* 0x000ee20000300800 */
[----:B------:R-:W-:-:S03]  /*ae660*/  F2FP.F16.E5M2.UNPACK_B R3, R29.H1 ;  /* 0x0000001dff03723e */ /* 0x000fc600030004ff */
        /* <DEDUP_REMOVED lines=8> */
[----:B-----5:R-:W-:Y:S04]  /*ae6f0*/  STL.64 [R1+0x5590], R22 ;  /* 0x0055901601007387 */ /* 0x020fe80000100a00 */
[----:B----4-:R0:W-:Y:S04]  /*ae700*/  STL.64 [R1+0x5588], R20 ;  /* 0x0055881401007387 */ /* 0x0101e80000100a00 */
[----:B0-----:R-:W4:Y:S04]  /*ae710*/  LDL.LU R20, [R1+0x110] ;  /* 0x0001100001147983 */ /* 0x001f280000300800 */
[----:B------:R-:W4:Y:S04]  /*ae720*/  LDL.LU R21, [R1+0x114] ;  /* 0x0001140001157983 */ /* 0x000f280000300800 */
[----:B------:R-:W5:Y:S04]  /*ae730*/  LDL.LU R22, [R1+0x118] ;  /* 0x0001180001167983 */ /* 0x000f680000300800 */
[----:B------:R-:W5:Y:S01]  /*ae740*/  LDL.LU R23, [R1+0x11c] ;  /* 0x00011c0001177983 */ /* 0x000f620000300800 */
[----:B------:R-:W-:-:S02]  /*ae750*/  F2FP.F16.E5M2.UNPACK_B R8, R8.H1 ;  /* 0x00000008ff08723e */ /* 0x000fc400030004ff */
[----:B------:R-:W-:Y:S01]  /*ae760*/  F2FP.F16.E5M2.UNPACK_B R9, R9.H1 ;  /* 0x00000009ff09723e */ /* 0x000fe200030004ff */
[C---:B------:R-:W-:Y:S08]  /*ae770*/  HMMA.16816.F32 R12, R4.reuse, R2, R12 ;  /* 0x00000002040c723c */ /* 0x040ff0000000180c */
[----:B--2---:R-:W-:Y:S01]  /*ae780*/  HMMA.16816.F32 R16, R4, R8, R16 ;  /* 0x000000080410723c */ /* 0x004fe20000001810 */
[----:B-----5:R-:W-:Y:S04]  /*ae790*/  STL.64 [R1+0x55a0], R22 ;  /* 0x0055a01601007387 */ /* 0x020fe80000100a00 */
[----:B----4-:R0:W-:Y:S04]  /*ae7a0*/  STL.64 [R1+0x5598], R20 ;  /* 0x0055981401007387 */ /* 0x0101e80000100a00 */
[----:B0-----:R-:W2:Y:S04]  /*ae7b0*/  LDL.LU R20, [R1+0xa0] ;  /* 0x0000a00001147983 */ /* 0x001ea80000300800 */
[----:B------:R-:W2:Y:S04]  /*ae7c0*/  LDL.LU R21, [R1+0xa4] ;  /* 0x0000a40001157983 */ /* 0x000ea80000300800 */
[----:B------:R-:W2:Y:S04]  /*ae7d0*/  LDL.LU R22, [R1+0xa8] ;  /* 0x0000a80001167983 */ /* 0x000ea80000300800 */
[----:B------:R-:W2:Y:S04]  /*ae7e0*/  LDL.LU R23, [R1+0xac] ;  /* 0x0000ac0001177983 */ /* 0x000ea80000300800 */
[----:B------:R-:W4:Y:S04]  /*ae7f0*/  LDL.LU R29, [R1+0x154] ;  /* 0x00015400011d7983 */ /* 0x000f280000300800 */
[----:B------:R-:W-:Y:S04]  /*ae800*/  STL [R1+0x374], R3 ;  /* 0x0003740301007387 */ /* 0x000fe80000100800 */
[----:B------:R-:W-:Y:S04]  /*ae810*/  STL.64 [R1+0x1070], R12 ;  /* 0x0010700c01007387 */ /* 0x000fe80000100a00 */
[----:B------:R0:W-:Y:S04]  /*ae820*/  STL.64 [R1+0x1078], R14 ;  /* 0x0010780e01007387 */ /* 0x0001e80000100a00 */
[----:B0-----:R-:W5:Y:S04]  /*ae830*/  LDL.LU.64 R14, [R1+0x55d0] ;  /* 0x0055d000010e7983 */ /* 0x001f680000300a00 */
[----:B------:R-:W-:Y:S04]  /*ae840*/  STL.64 [R1+0x368], R8 ;  /* 0x0003680801007387 */ /* 0x000fe80000100a00 */
[----:B------:R-:W-:Y:S04]  /*ae850*/  STL.64 [R1+0x1060], R16 ;  /* 0x0010601001007387 */ /* 0x000fe80000100a00 */
[----:B------:R0:W-:Y:S04]  /*ae860*/  STL.64 [R1+0x1068], R18 ;  /* 0x0010681201007387 */ /* 0x0001e80000100a00 */
[----:B0-----:R-:W2:Y:S04]  /*ae870*/  LDL.LU.64 R18, [R1+0x55c8] ;  /* 0x0055c80001127983 */ /* 0x001ea80000300a00 */
[----:B------:R-:W2:Y:S01]  /*ae880*/  LDL.LU.64 R16, [R1+0x55c0] ;  /* 0x0055c00001107983 */ /* 0x000ea20000300a00 */
[----:B------:R-:W-:-:S02]  /*ae890*/  F2FP.F16.E5M2.UNPACK_B R12, R0.H1 ;  /* 0x00000000ff0c723e */ /* 0x000fc400030004ff */
[----:B------:R-:W-:-:S03]  /*ae8a0*/  F2FP.F16.E5M2.UNPACK_B R13, R10.H1 ;  /* 0x0000000aff0d723e */ /* 0x000fc600030004ff */
[----:B------:R-:W-:Y:S04]  /*ae8b0*/  STL [R1+0x360], R12 ;  /* 0x0003600c01007387 */ /* 0x000fe80000100800 */
[----:B------:R-:W-:Y:S01]  /*ae8c0*/  STL [R1+0x364], R13 ;  /* 0x0003640d01007387 */ /* 0x000fe20000100800 */
        /* <DEDUP_REMOVED lines=8> */
[----:B------:R-:W3:Y:S04]  /*ae950*/  LDL.LU R17, [R1+0x55b0] ;  /* 0x0055b00001117983 */ /* 0x000ee80000300800 */
[----:B------:R-:W5:Y:S01]  /*ae960*/  LDL.LU.64 R12, [R1+0x55a8] ;  /* 0x0055a800010c7983 */ /* 0x000f620000300a00 */
[----:B------:R-:W-:-:S05]  /*ae970*/  F2FP.F16.E5M2.UNPACK_B R10, R11.H1 ;  /* 0x0000000bff0a723e */ /* 0x000fca00030004ff */
[----:B------:R-:W-:Y:S01]  /*ae980*/  STL [R1+0x358], R10 ;  /* 0x0003580a01007387 */ /* 0x000fe20000100800 */
[----:B--2---:R-:W-:Y:S02]  /*ae990*/  F2FP.F16.E5M2.UNPACK_B R11, R18.H1 ;  /* 0x00000012ff0b723e */ /* 0x004fe400030004ff */
[----:B------:R-:W-:Y:S02]  /*ae9a0*/  F2FP.F16.E5M2.UNPACK_B R18, R24.H1 ;  /* 0x00000018ff12723e */ /* 0x000fe400030004ff */
[----:B------:R-:W-:-:S03]  /*ae9b0*/  F2FP.F16.E5M2.UNPACK_B R19, R19.H1 ;  /* 0x00000013ff13723e */ /* 0x000fc600030004ff */
[C---:B-----5:R-:W-:Y:S08]  /*ae9c0*/  HMMA.16816.F32 R12, R4.reuse, R10, R12 ;  /* 0x0000000a040c723c */ /* 0x060ff0000000180c */
[----:B------:R-:W-:Y:S01]  /*ae9d0*/  HMMA.16816.F32 R20, R4, R18, R20 ;  /* 0x000000120414723c */ /* 0x000fe20000001814 */
[----:B------:R-:W-:Y:S10]  /*ae9e0*/  STL [R1+0x35c], R11 ;  /* 0x00035c0b01007387 */ /* 0x000ff40000100800 */
[----:B------:R-:W-:Y:S04]  /*ae9f0*/  STL.64 [R1+0x1040], R12 ;  /* 0x0010400c01007387 */ /* 0x000fe80000100a00 */
[----:B------:R-:W-:Y:S04]  /*aea00*/  STL.64 [R1+0x1048], R14 ;  /* 0x0010480e01007387 */ /* 0x000fe80000100a00 */
[----:B------:R-:W-:Y:S04]  /*aea10*/  STL.64 [R1+0x350], R18 ;  /* 0x0003501201007387 */ /* 0x000fe80000100a00 */
[----:B------:R-:W-:Y:S04]  /*aea20*/  STL.64 [R1+0x1030], R20 ;  /* 0x0010301401007387 */ /* 0x000fe80000100a00 */
[----:B------:R0:W-:Y:S04]  /*aea30*/  STL.64 [R1+0x1038], R22 ;  /* 0x0010381601007387 */ /* 0x0001e80000100a00 */
[----:B0-----:R-:W2:Y:S04]  /*aea40*/  LDL.LU.64 R22, [R1+0x55a0] ;  /* 0x0055a00001167983 */ /* 0x001ea80000300a00 */
[----:B------:R-:W2:Y:S01]  /*aea50*/  LDL.LU.64 R20, [R1+0x5598] ;  /* 0x0055980001147983 */ /* 0x000ea20000300a00 */
[----:B---3--:R-:W-:-:S02]  /*aea60*/  F2FP.F16.E5M2.UNPACK_B R14, R17.H1 ;  /* 0x00000011ff0e723e */ /* 0x008fc400030004ff */
[----:B------:R-:W-:-:S05]  /*aea70*/  F2FP.F16.E5M2.UNPACK_B R15, R25.H1 ;  /* 0x00000019ff0f723e */ /* 0x000fca00030004ff */
        /* <DEDUP_REMOVED lines=8> */
[----:B------:R-:W-:-:S05]  /*aeb00*/  F2FP.F16.E5M2.UNPACK_B R13, R27.H1 ;  /* 0x0000001bff0d723e */ /* 0x000fca00030004ff */
[----:B------:R-:W-:Y:S01]  /*aeb10*/  STL.64 [R1+0x340], R12 ;  /* 0x0003400c01007387 */ /* 0x000fe20000100a00 */
[----:B------:R-:W-:Y:S02]  /*aeb20*/  IMAD.MOV.U32 R0, RZ, RZ, R9 ;  /* 0x000000ffff007224 */ /* 0x000fe400078e0009 */
[----:B------:R-:W-:Y:S01]  /*aeb30*/  IMAD.MOV.U32 R9, RZ, RZ, R11 ;  /* 0x000000ffff097224 */ /* 0x000fe200078e000b */
[----:B----4-:R-:W-:Y:S01]  /*aeb40*/  F2FP.F16.E5M2.UNPACK_B R11, R29.H1 ;  /* 0x0000001dff0b723e */ /* 0x010fe200030004ff */
[----:B--2---:R-:W-:-:S15]  /*aeb50*/  HMMA.16816.F32 R20, R4, R12, R20 ;  /* 0x0000000c0414723c */ /* 0x004fde0000001814 */
[----:B------:R-:W-:-:S04]  /*aeb60*/  NOP ;  /* 0x0000000000007918 */ /* 0x000fc80000000000 */
[----:B------:R-:W-:Y:S04]  /*aeb70*/  STL.64 [R1+0x1010], R20 ;  /* 0x0010101401007387 */ /* 0x000fe80000100a00 */
[----:B------:R0:W-:Y:S04]  /*aeb80*/  STL.64 [R1+0x1018], R22 ;  /* 0x0010181601007387 */ /* 0x0001e80000100a00 */
[----:B0-----:R-:W2:Y:S04]  /*aeb90*/  LDL.LU.64 R22, [R1+0x5580] ;  /* 0x0055800001167983 */ /* 0x001ea80000300a00 */
[----:B------:R-:W-:Y:S04]  /*aeba0*/  STL.64 [R1+0x5490], R14 ;  /* 0x0054900e01007387 */ /* 0x000fe80000100a00 */
[----:B------:R0:W-:Y:S04]  /*aebb0*/  STL.64 [R1+0x5488], R12 ;  /* 0x0054880c01007387 */ /* 0x0001e80000100a00 */
[----:B------:R-:W3:Y:S04]  /*aebc0*/  LDL.LU R16, [R1+0x180] ;  /* 0x0001800001107983 */ /* 0x000ee80000300800 */
[----:B------:R-:W4:Y:S04]  /*aebd0*/  LDL.LU R21, [R1+0x1b4] ;  /* 0x0001b40001157983 */ /* 0x000f280000300800 */
[----:B------:R-:W5:Y:S04]  /*aebe0*/  LDL.LU R29, [R1+0x1e4] ;  /* 0x0001e400011d7983 */ /* 0x000f680000300800 */
[----:B0-----:R-:W2:Y:S04]  /*aebf0*/  LDL.LU R12, [R1+0x210] ;  /* 0x00021000010c7983 */ /* 0x001ea80000300800 */
        /* <DEDUP_REMOVED lines=8> */
[----:B------:R0:W-:Y:S04]  /*aec80*/  STL [R1+0x5570], R24 ;  /* 0x0055701801007387 */ /* 0x0001e80000100800 */
[----:B0-----:R-:W2:Y:S04]  /*aec90*/  LDL.LU R24, [R1+0x170] ;  /* 0x0001700001187983 */ /* 0x001ea80000300800 */
[----:B------:R-:W2:Y:S04]  /*aeca0*/  LDL.LU R25, [R1+0x174] ;  /* 0x0001740001197983 */ /* 0x000ea80000300800 */
[----:B------:R-:W2:Y:S04]  /*aecb0*/  LDL.LU R26, [R1+0x178] ;  /* 0x00017800011a7983 */ /* 0x000ea80000300800 */
[----:B------:R-:W2:Y:S04]  /*aecc0*/  LDL.LU R27, [R1+0x17c] ;  /* 0x00017c00011b7983 */ /* 0x000ea80000300800 */
[----:B------:R-:W4:Y:S04]  /*aecd0*/  LDL.LU R20, [R1+0x1b0] ;  /* 0x0001b00001147983 */ /* 0x000f280000300800 */
[----:B------:R-:W-:Y:S01]  /*aece0*/  STL.64 [R1+0x5568], R22 ;  /* 0x0055681601007387 */ /* 0x000fe20000100a00 */
[----:B------:R-:W-:-:S03]  /*aecf0*/  F2FP.F16.E5M2.UNPACK_B R10, R28.H1 ;  /* 0x0000001cff0a723e */ /* 0x000fc600030004ff */
[----:B----4-:R0:W-:Y:S04]  /*aed00*/  STL.64 [R1+0x5560], R20 ;  /* 0x0055601401007387 */ /* 0x0101e80000100a00 */
[----:B0-----:R-:W4:Y:S04]  /*aed10*/  LDL.LU R20, [R1+0x160] ;  /* 0x0001600001147983 */ /* 0x001f280000300800 */
[----:B------:R-:W4:Y:S04]  /*aed20*/  LDL.LU R21, [R1+0x164] ;  /* 0x0001640001157983 */ /* 0x000f280000300800 */
[----:B------:R-:W4:Y:S04]  /*aed30*/  LDL.LU R22, [R1+0x168] ;  /* 0x0001680001167983 */ /* 0x000f280000300800 */
[----:B------:R-:W4:Y:S04]  /*aed40*/  LDL.LU R23, [R1+0x16c] ;  /* 0x00016c0001177983 */ /* 0x000f280000300800 */
[----:B------:R-:W-:Y:S04]  /*aed50*/  STL.64 [R1+0x5548], R14 ;  /* 0x0055480e01007387 */ /* 0x000fe80000100a00 */
[----:B------:R0:W-:Y:S04]  /*aed60*/  STL.64 [R1+0x5540], R12 ;  /* 0x0055400c01007387 */ /* 0x0001e80000100a00 */
[----:B0-----:R-:W3:Y:S04]  /*aed70*/  LDL.LU R12, [R1+0x1d0] ;  /* 0x0001d000010c7983 */ /* 0x001ee80000300800 */
[----:B------:R-:W3:Y:S04]  /*aed80*/  LDL.LU R13, [R1+0x1d4] ;  /* 0x0001d400010d7983 */ /* 0x000ee80000300800 */
[----:B------:R-:W3:Y:S04]  /*aed90*/  LDL.LU R14, [R1+0x1d8] ;  /* 0x0001d800010e7983 */ /* 0x000ee80000300800 */
[----:B------:R-:W3:Y:S01]  /*aeda0*/  LDL.LU R15, [R1+0x1dc] ;  /* 0x0001dc00010f7983 */ /* 0x000ee20000300800 */
[----:B--2---:R-:W-:Y:S03]  /*aedb0*/  HMMA.16816.F32 R24, R4, R10, R24 ;  /* 0x0000000a0418723c */ /* 0x004fe60000001818 */
[----:B---3--:R-:W-:Y:S04]  /*aedc0*/  STL.64 [R1+0x5558], R14 ;  /* 0x0055580e01007387 */ /* 0x008fe80000100a00 */
[----:B------:R0:W-:Y:S04]  /*aedd0*/  STL.64 [R1+0x5550], R12 ;  /* 0x0055500c01007387 */ /* 0x0001e80000100a00 */
[----:B0-----:R-:W2:Y:S04]  /*aede0*/  LDL.LU R12, [R1+0x1a0] ;  /* 0x0001a000010c7983 */ /* 0x001ea80000300800 */
[----:B------:R-:W2:Y:S04]  /*aedf0*/  LDL.LU R13, [R1+0x1a4] ;  /* 0x0001a400010d7983 */ /* 0x000ea80000300800 */
[----:B------:R-:W2:Y:S04]  /*aee00*/  LDL.LU R14, [R1+0x1a8] ;  /* 0x0001a800010e7983 */ /* 0x000ea80000300800 */
[----:B------:R-:W2:Y:S04]  /*aee10*/  LDL.LU R15, [R1+0x1ac] ;  /* 0x0001ac00010f7983 */ /* 0x000ea80000300800 */
[----:B------:R-:W3:Y:S04]  /*aee20*/  LDL.LU R28, [R1+0x1e0] ;  /* 0x0001e000011c7983 */ /* 0x000ee80000300800 */
[----:B------:R-:W-:Y:S04]  /*aee30*/  STL.64 [R1+0x338], R10 ;  /* 0x0003380a01007387 */ /* 0x000fe80000100a00 */
[----:B------:R-:W-:Y:S04]  /*aee40*/  STL.64 [R1+0x1000], R24 ;  /* 0x0010001801007387 */ /* 0x000fe80000100a00 */
[----:B------:R0:W-:Y:S04]  /*aee50*/  STL.64 [R1+0x1008], R26 ;  /* 0x0010081a01007387 */ /* 0x0001e80000100a00 */
[----:B0-----:R-:W2:Y:S01]  /*aee60*/  LDL.LU.64 R26, [R1+0x5578] ;  /* 0x00557800011a7983 */ /* 0x001ea20000300a00 */
[----:B------:R-:W-:-:S02]  /*aee70*/  F2FP.F16.E5M2.UNPACK_B R16, R16.H1 ;  /* 0x00000010ff10723e */ /* 0x000fc400030004ff */
[----:B------:R-:W-:Y:S01]  /*aee80*/  F2FP.F16.E5M2.UNPACK_B R17, R17.H1 ;  /* 0x00000011ff11723e */ /* 0x000fe200030004ff */
[----:B------:R-:W3:Y:S04]  /*aee90*/  LDL.LU R24, [R1+0x5570] ;  /* 0x0055700001187983 */ /* 0x000ee80000300800 */
[----:B------:R-:W3:Y:S02]  /*aeea0*/  LDL.LU R25, [R1+0x204] ;  /* 0x0002040001197983 */ /* 0x000ee40000300800 */
[----:B----4-:R-:W-:Y:S02]  /*aeeb0*/  HMMA.16816.F32 R20, R4, R16, R20 ;  /* 0x000000100414723c */ /* 0x010fe40000001814 */
[----:B------:R0:W-:Y:S04]  /*aeec0*/  STL [R1+0x5514], R10 ;  /* 0x0055140a01007387 */ /* 0x0001e80000100800 */
[----:B0-----:R-:W4:Y:S04]  /*aeed0*/  LDL.LU R10, [R1+0x200] ;  /* 0x00020000010a7983 */ /* 0x001f280000300800 */
[----:B------:R0:W-:Y:S04]  /*aeee0*/  STL [R1+0x5510], R11 ;  /* 0x0055100b01007387 */ /* 0x0001e80000100800 */
[----:B0-----:R-:W3:Y:S04]  /*aeef0*/  LDL.LU R11, [R1+0x1c4] ;  /* 0x0001c400010b7983 */ /* 0x001ee80000300800 */
[----:B------:R-:W-:Y:S04]  /*aef00*/  STL [R1+0x330], R16 ;  /* 0x0003301001007387 */ /* 0x000fe80000100800 */
[----:B------:R-:W-:Y:S04]  /*aef10*/  STL [R1+0x334], R17 ;  /* 0x0003341101007387 */ /* 0x000fe80000100800 */
[----:B------:R-:W-:Y:S04]  /*aef20*/  STL.64 [R1+0xfe0], R20 ;  /* 0x000fe01401007387 */ /* 0x000fe80000100a00 */
[----:B------:R0:W-:Y:S04]  /*aef30*/  STL.64 [R1+0xfe8], R22 ;  /* 0x000fe81601007387 */ /* 0x0001e80000100a00 */
[----:B0-----:R-:W3:Y:S04]  /*aef40*/  LDL.LU.64 R22, [R1+0x5568] ;  /* 0x0055680001167983 */ /* 0x001ee80000300a00 */
[----:B------:R-:W3:Y:S04]  /*aef50*/  LDL.LU.64 R20, [R1+0x5560] ;  /* 0x0055600001147983 */ /* 0x000ee80000300a00 */
[----:B------:R0:W-:Y:S04]  /*aef60*/  STL.64 [R1+0x54a0], R18 ;  /* 0x0054a01201007387 */ /* 0x0001e80000100a00 */
[----:B0-----:R-:W4:Y:S04]  /*aef70*/  LDL.LU R19, [R1+0x1c0] ;  /* 0x0001c00001137983 */ /* 0x001f280000300800 */
[----:B------:R-:W-:Y:S01]  /*aef80*/  STL.64 [R1+0x5498], R16 ;  /* 0x0054981001007387 */ /* 0x000fe20000100a00 */
[----:B--2---:R-:W-:-:S02]  /*aef90*/  F2FP.F16.E5M2.UNPACK_B R26, R26.H1 ;  /* 0x0000001aff1a723e */ /* 0x004fc400030004ff */
[----:B------:R-:W-:-:S07]  /*aefa0*/  F2FP.F16.E5M2.UNPACK_B R27, R27.H1 ;  /* 0x0000001bff1b723e */ /* 0x000fce00030004ff */
[----:B------:R-:W-:Y:S01]  /*aefb0*/  HMMA.16816.F32 R12, R4, R26, R12 ;  /* 0x0000001a040c723c */ /* 0x000fe2000000180c */
[----:B------:R-:W-:-:S15]  /*aefc0*/  STL.64 [R1+0x328], R26 ;  /* 0x0003281a01007387 */ /* 0x000fde0000100a00 */
[----:B------:R-:W-:-:S03]  /*aefd0*/  NOP ;  /* 0x0000000000007918 */ /* 0x000fc60000000000 */
[----:B------:R-:W-:Y:S04]  /*aefe0*/  STL.64 [R1+0xfd0], R12 ;  /* 0x000fd00c01007387 */ /* 0x000fe80000100a00 */
[----:B------:R0:W-:Y:S04]  /*aeff0*/  STL.64 [R1+0xfd8], R14 ;  /* 0x000fd80e01007387 */ /* 0x0001e80000100a00 */
[----:B0-----:R-:W2:Y:S04]  /*af000*/  LDL.LU.64 R14, [R1+0x5558] ;  /* 0x00555800010e7983 */ /* 0x001ea80000300a00 */
[----:B------:R-:W2:Y:S01]  /*af010*/  LDL.LU.64 R12, [R1+0x5550] ;  /* 0x00555000010c7983 */ /* 0x000ea20000300a00 */
[----:B---3--:R-:W-:-:S02]  /*af020*/  F2FP.F16.E5M2.UNPACK_B R20, R20.H1 ;  /* 0x00000014ff14723e */ /* 0x008fc400030004ff */
[----:B------:R-:W-:Y:S01]  /*af030*/  F2FP.F16.E5M2.UNPACK_B R21, R21.H1 ;  /* 0x00000015ff15723e */ /* 0x000fe200030004ff */
[----:B------:R-:W-:Y:S04]  /*af040*/  STL [R1+0x5518], R27 ;  /* 0x0055181b01007387 */ /* 0x000fe80000100800 */
[----:B------:R-:W-:Y:S04]  /*af050*/  STL [R1+0x270], R20 ;  /* 0x0002701401007387 */ /* 0x000fe80000100800 */
[----:B------:R-:W-:Y:S01]  /*af060*/  STL [R1+0x274], R21 ;  /* 0x0002741501007387 */ /* 0x000fe20000100800 */
[----:B----4-:R-:W-:Y:S01]  /*af070*/  F2FP.F16.E5M2.UNPACK_B R16, R19.H1 ;  /* 0x00000013ff10723e */ /* 0x010fe200030004ff */
[----:B--2---:R-:W-:-:S15]  /*af080*/  HMMA.16816.F32 R12, R4, R20, R12 ;  /* 0x00000014040c723c */ /* 0x004fde000000180c */
[----:B------:R-:W-:-:S04]  /*af090*/  NOP ;  /* 0x0000000000007918 */ /* 0x000fc80000000000 */
[----:B------:R-:W-:Y:S04]  /*af0a0*/  STL.64 [R1+0xfc0], R12 ;  /* 0x000fc00c01007387 */ /* 0x000fe80000100a00 */
[----:B------:R0:W-:Y:S04]  /*af0b0*/  STL.64 [R1+0xfc8], R14 ;  /* 0x000fc80e01007387 */ /* 0x0001e80000100a00 */
[----:B0-----:R-:W2:Y:S04]  /*af0c0*/  LDL.LU.64 R14, [R1+0x5548] ;  /* 0x00554800010e7983 */ /* 0x001ea80000300a00 */
[----:B------:R-:W2:Y:S04]  /*af0d0*/  LDL.LU.64 R12, [R1+0x5540] ;  /* 0x00554000010c7983 */ /* 0x000ea80000300a00 */
[----:B------:R-:W-:Y:S04]  /*af0e0*/  STL.64 [R1+0x5508], R22 ;  /* 0x0055081601007387 */ /* 0x000fe80000100a00 */
[----:B------:R-:W-:Y:S04]  /*af0f0*/  STL [R1+0x258], R16 ;  /* 0x0002581001007387 */ /* 0x000fe80000100800 */
[----:B------:R0:W-:Y:S04]  /*af100*/  STL.64 [R1+0x5500], R20 ;  /* 0x0055001401007387 */ /* 0x0001e80000100a00 */
[----:B0-----:R-:W3:Y:S04]  /*af110*/  LDL.LU R20, [R1+0x1f0] ;  /* 0x0001f00001147983 */ /* 0x001ee80000300800 */
[----:B------:R-:W3:Y:S04]  /*af120*/  LDL.LU R21, [R1+0x1f4] ;  /* 0x0001f40001157983 */ /* 0x000ee80000300800 */
[----:B------:R-:W3:Y:S04]  /*af130*/  LDL.LU R22, [R1+0x1f8] ;  /* 0x0001f80001167983 */ /* 0x000ee80000300800 */
[----:B------:R-:W3:Y:S01]  /*af140*/  LDL.LU R23, [R1+0x1fc] ;  /* 0x0001fc0001177983 */ /* 0x000ee20000300800 */
[----:B------:R-:W-:-:S02]  /*af150*/  F2FP.F16.E5M2.UNPACK_B R17, R11.H1 ;  /* 0x0000000bff11723e */ /* 0x000fc400030004ff */
[----:B------:R-:W-:Y:S02]  /*af160*/  F2FP.F16.E5M2.UNPACK_B R28, R28.H1 ;  /* 0x0000001cff1c723e */ /* 0x000fe400030004ff */
[----:B-----5:R-:W-:Y:S01]  /*af170*/  F2FP.F16.E5M2.UNPACK_B R29, R29.H1 ;  /* 0x0000001dff1d723e */ /* 0x020fe200030004ff */
[----:B------:R3:W-:Y:S06]  /*af180*/  STL [R1+0x25c], R17 ;  /* 0x00025c1101007387 */ /* 0x0007ec0000100800 */
[C---:B--2---:R-:W-:Y:S08]  /*af190*/  HMMA.16816.F32 R12, R4.reuse, R28, R12 ;  /* 0x0000001c040c723c */ /* 0x044ff0000000180c */
[----:B---3--:R-:W-:Y:S01]  /*af1a0*/  HMMA.16816.F32 R16, R4, R16, R20 ;  /* 0x000000100410723c */ /* 0x008fe20000001814 */
[----:B------:R-:W-:-:S02]  /*af1b0*/  F2FP.F16.E5M2.UNPACK_B R21, R10.H1 ;  /* 0x0000000aff15723e */ /* 0x000fc400030004ff */
[----:B------:R-:W-:-:S15]  /*af1c0*/  F2FP.F16.E5M2.UNPACK_B R20, R25.H1 ;  /* 0x00000019ff14723e */ /* 0x000fde00030004ff */
[----:B------:R-:W-:Y:S01]  /*af1d0*/  NOP ;  /* 0x0000000000007918 */ /* 0x000fe20000000000 */
[----:B------:R-:W-:Y:S04]  /*af1e0*/  STL.64 [R1+0xfb0], R16 ;  /* 0x000fb01001007387 */ /* 0x000fe80000100a00 */
[----:B------:R-:W-:Y:S04]  /*af1f0*/  STL.64 [R1+0xfb8], R18 ;  /* 0x000fb81201007387 */ /* 0x000fe80000100a00 */
[----:B------:R-:W-:Y:S04]  /*af200*/  STL.64 [R1+0x240], R28 ;  /* 0x0002401c01007387 */ /* 0x000fe80000100a00 */
[----:B------:R-:W-:Y:S04]  /*af210*/  STL.64 [R1+0x5428], R28 ;  /* 0x0054281c01007387 */ /* 0x000fe80000100a00 */
[----:B------:R-:W-:Y:S04]  /*af220*/  STL [R1+0x228], R21 ;  /* 0x0002281501007387 */ /* 0x000fe80000100800 */
[----:B------:R0:W-:Y:S04]  /*af230*/  STL.64 [R1+0xfa0], R12 ;  /* 0x000fa00c01007387 */ /* 0x0001e80000100a00 */
[----:B------:R1:W-:Y:S04]  /*af240*/  STL.64 [R1+0xfa8], R14 ;  /* 0x000fa80e01007387 */ /* 0x0003e80000100a00 */
[----:B0-----:R-:W2:Y:S04]  /*af250*/  LDL.LU R12, [R1+0x830] ;  /* 0x00083000010c7983 */ /* 0x001ea80000300800 */
[----:B------:R-:W2:Y:S04]  /*af260*/  LDL.LU R13, [R1+0x834] ;  /* 0x00083400010d7983 */ /* 0x000ea80000300800 */
[----:B-1----:R-:W3:Y:S04]  /*af270*/  LDL.LU R14, [R1+0x838] ;  /* 0x00083800010e7983 */ /* 0x002ee80000300800 */
[----:B------:R-:W-:Y:S04]  /*af280*/  STL [R1+0x22c], R20 ;  /* 0x00022c1401007387 */ /* 0x000fe80000100800 */
[----:B------:R-:W3:Y:S01]  /*af290*/  LDL.LU R15, [R1+0x83c] ;  /* 0x00083c00010f7983 */ /* 0x000ee20000300800 */
[----:B------:R-:W-:-:S02]  /*af2a0*/  IMAD.MOV.U32 R18, RZ, RZ, R24 ;  /* 0x000000ffff127224 */ /* 0x000fc400078e0018 */
[----:B------:R-:W-:Y:S02]  /*af2b0*/  IMAD.MOV.U32 R19, RZ, RZ, R9 ;  /* 0x000000ffff137224 */ /* 0x000fe400078e0009 */
[----:B------:R-:W-:Y:S02]  /*af2c0*/  IMAD.MOV.U32 R16, RZ, RZ, R8 ;  /* 0x000000ffff107224 */ /* 0x000fe400078e0008 */
[----:B------:R-:W-:Y:S02]  /*af2d0*/  IMAD.MOV.U32 R17, RZ, RZ, R3 ;  /* 0x000000ffff117224 */ /* 0x000fe400078e0003 */
[----:B------:R-:W-:Y:S02]  /*af2e0*/  IMAD.MOV.U32 R29, RZ, RZ, R0 ;  /* 0x000000ffff1d7224 */ /* 0x000fe400078e0000 */
[----:B------:R-:W-:Y:S01]  /*af2f0*/  IMAD.MOV.U32 R28, RZ, RZ, R2 ;  /* 0x000000ffff1c7224 */ /* 0x000fe200078e0002 */
[----:B---3--:R-:W-:Y:S04]  /*af300*/  STL.64 [R1+0x54b0], R14 ;  /* 0x0054b00e01007387 */ /* 0x008fe80000100a00 */
[----:B--2---:R0:W-:Y:S04]  /*af310*/  STL.64 [R1+0x54a8], R12 ;  /* 0x0054a80c01007387 */ /* 0x0041e80000100a00 */
[----:B------:R-:W-:Y:S04]  /*af320*/  STL.64 [R1+0x54b8], R18 ;  /* 0x0054b81201007387 */ /* 0x000fe80000100a00 */
[----:B------:R1:W-:Y:S04]  /*af330*/  STL.64 [R1+0x54d0], R16 ;  /* 0x0054d01001007387 */ /* 0x0003e80000100a00 */
[----:B0-----:R-:W2:Y:S04]  /*af340*/  LDL.LU R12, [R1+0x840] ;  /* 0x00084000010c7983 */ /* 0x001ea80000300800 */
[----:B------:R-:W2:Y:S04]  /*af350*/  LDL.LU R13, [R1+0x844] ;  /* 0x00084400010d7983 */ /* 0x000ea80000300800 */
[----:B------:R-:W3:Y:S04]  /*af360*/  LDL.LU R14, [R1+0x848] ;  /* 0x00084800010e7983 */ /* 0x000ee80000300800 */
        /* <DEDUP_REMOVED lines=13> */
[----:B------:R-:W3:Y:S04]  /*af440*/  LDL.LU R9, [R1+0x4300] ;  /* 0x0043000001097983 */ /* 0x000ee80000300800 */
[----:B--2---:R0:W-:Y:S04]  /*af450*/  STL.64 [R1+0x5528], R10 ;  /* 0x0055280a01007387 */ /* 0x0041e80000100a00 */
[----:B------:R-:W2:Y:S04]  /*af460*/  LDL.LU R24, [R1+0x380] ;  /* 0x0003800001187983 */ /* 0x000ea80000300800 */
[----:B---3--:R-:W-:Y:S01]  /*af470*/  STL.64 [R1+0x5520], R8 ;  /* 0x0055200801007387 */ /* 0x008fe20000100a00 */
[----:B0-----:R-:W-:-:S02]  /*af480*/  IMAD.MOV.U32 R11, RZ, RZ, R20 ;  /* 0x000000ffff0b7224 */ /* 0x001fc400078e0014 */
[----:B------:R-:W-:Y:S01]  /*af490*/  IMAD.MOV.U32 R10, RZ, RZ, R21 ;  /* 0x000000ffff0a7224 */ /* 0x000fe200078e0015 */
        /* <DEDUP_REMOVED lines=10> */
[----:B-----5:R0:W-:Y:S04]  /*af540*/  STL.64 [R1+0x54e0], R18 ;  /* 0x0054e01201007387 */ /* 0x0201e80000100a00 */
[----:B0-----:R-:W3:Y:S04]  /*af550*/  LDL R18, [R1+0x370] ;  /* 0x0003700001127983 */ /* 0x001ee80000100800 */
[----:B------:R-:W3:Y:S04]  /*af560*/  LDL R19, [R1+0x374] ;  /* 0x0003740001137983 */ /* 0x000ee80000100800 */
[----:B----4-:R0:W-:Y:S04]  /*af570*/  STL.64 [R1+0x54d8], R16 ;  /* 0x0054d81001007387 */ /* 0x0101e80000100a00 */
[----:B---3--:R1:W-:Y:S04]  /*af580*/  STL.64 [R1+0x54f8], R18 ;  /* 0x0054f81201007387 */ /* 0x0083e80000100a00 */
[----:B0-----:R-:W3:Y:S04]  /*af590*/  LDL.LU R16, [R1+0x880] ;  /* 0x0008800001107983 */ /* 0x001ee80000300800 */
[----:B------:R-:W3:Y:S04]  /*af5a0*/  LDL.LU R17, [R1+0x884] ;  /* 0x0008840001117983 */ /* 0x000ee80000300800 */
[----:B-1----:R-:W3:Y:S04]  /*af5b0*/  LDL.LU R18, [R1+0x888] ;  /* 0x0008880001127983 */ /* 0x002ee80000300800 */
[----:B------:R-:W3:Y:S04]  /*af5c0*/  LDL.LU R19, [R1+0x88c] ;  /* 0x00088c0001137983 */ /* 0x000ee80000300800 */
[----:B------:R-:W-:Y:S04]  /*af5d0*/  STL.64 [R1+0x54c8], R14 ;  /* 0x0054c80e01007387 */ /* 0x000fe80000100a00 */
[----:B------:R0:W-:Y:S04]  /*af5e0*/  STL.64 [R1+0x54c0], R12 ;  /* 0x0054c00c01007387 */ /* 0x0001e80000100a00 */
[----:B0-----:R-:W4:Y:S04]  /*af5f0*/  LDL.LU R12, [R1+0x850] ;  /* 0x00085000010c7983 */ /* 0x001f280000300800 */
[----:B------:R-:W4:Y:S04]  /*af600*/  LDL.LU R13, [R1+0x854] ;  /* 0x00085400010d7983 */ /* 0x000f280000300800 */
[----:B------:R-:W5:Y:S04]  /*af610*/  LDL.LU R14, [R1+0x858] ;  /* 0x00085800010e7983 */ /* 0x000f680000300800 */
[----:B------:R-:W5:Y:S01]  /*af620*/  LDL.LU R15, [R1+0x85c] ;  /* 0x00085c00010f7983 */ /* 0x000f620000300800 */
[----:B--2---:R-:W-:Y:S03]  /*af630*/  HMMA.16816.F32 R8, R4, R10, R20 ;  /* 0x0000000a0408723c */ /* 0x004fe60000001814 */
[----:B-----5:R-:W-:Y:S04]  /*af640*/  STL.64 [R1+0x54f0], R14 ;  /* 0x0054f00e01007387 */ /* 0x020fe80000100a00 */
[----:B----4-:R0:W-:Y:S04]  /*af650*/  STL.64 [R1+0x54e8], R12 ;  /* 0x0054e80c01007387 */ /* 0x0101e80000100a00 */
[----:B0-----:R-:W2:Y:S04]  /*af660*/  LDL.LU R12, [R1+0x870] ;  /* 0x00087000010c7983 */ /* 0x001ea80000300800 */
[----:B------:R-:W2:Y:S04]  /*af670*/  LDL.LU R13, [R1+0x874] ;  /* 0x00087400010d7983 */ /* 0x000ea80000300800 */
[----:B------:R-:W2:Y:S04]  /*af680*/  LDL.LU R14, [R1+0x878] ;  /* 0x00087800010e7983 */ /* 0x000ea80000300800 */
[----:B------:R-:W2:Y:S04]  /*af690*/  LDL.LU R15, [R1+0x87c] ;  /* 0x00087c00010f7983 */ /* 0x000ea80000300800 */
[----:B------:R-:W4:Y:S04]  /*af6a0*/  LDL.LU.64 R22, [R1+0x5538] ;  /* 0x0055380001167983 */ /* 0x000f280000300a00 */
[----:B------:R-:W4:Y:S04]  /*af6b0*/  LDL.LU.64 R20, [R1+0x5530] ;  /* 0x0055300001147983 */ /* 0x000f280000300a00 */
[----:B------:R-:W-:Y:S04]  /*af6c0*/  STL.64 [R1+0xf90], R8 ;  /* 0x000f900801007387 */ /* 0x000fe80000100a00 */
[----:B------:R0:W-:Y:S04]  /*af6d0*/  STL.64 [R1+0xf98], R10 ;  /* 0x000f980a01007387 */ /* 0x0001e80000100a00 */
[----:B0-----:R-:W5:Y:S04]  /*af6e0*/  LDL.LU.64 R10, [R1+0x5528] ;  /* 0x00552800010a7983 */ /* 0x001f680000300a00 */
[----:B------:R-:W2:Y:S01]  /*af6f0*/  LDL.LU.64 R8, [R1+0x5520] ;  /* 0x0055200001087983 */ /* 0x000ea20000300a00 */
[----:B------:R-:W-:Y:S01]  /*af700*/  IMAD R0, R0, 0x100, R27 ;  /* 0x0000010000007824 */ /* 0x000fe200078e021b */
[----:B------:R-:W-:-:S02]  /*af710*/  F2FP.F16.E5M2.UNPACK_B R24, R24.H1 ;  /* 0x00000018ff18723e */ /* 0x000fc400030004ff */
[----:B------:R-:W2:Y:S01]  /*af720*/  LDL.LU R27, [R1+0x5518] ;  /* 0x00551800011b7983 */ /* 0x000ea20000300800 */
[----:B------:R-:W-:-:S03]  /*af730*/  F2FP.F16.E5M2.UNPACK_B R25, R25.H1 ;  /* 0x00000019ff19723e */ /* 0x000fc600030004ff */
[----:B------:R-:W-:Y:S04]  /*af740*/  STL [R1+0x210], R24 ;  /* 0x0002101801007387 */ /* 0x000fe80000100800 */
[----:B----4-:R-:W-:Y:S01]  /*af750*/  HMMA.16816.F32 R4, R4, R24, R20 ;  /* 0x000000180404723c */ /* 0x010fe20000001814 */
[----:B-----5:R-:W-:Y:S02]  /*af760*/  IMAD R2, R2, 0x100, R10 ;  /* 0x0000010002027824 */ /* 0x020fe400078e020a */
[----:B------:R-:W-:Y:S01]  /*af770*/  IMAD R3, R3, 0x100, R11 ;  /* 0x0000010003037824 */ /* 0x000fe200078e020b */
[----:B------:R-:W4:Y:S04]  /*af780*/  LDL.LU R10, [R1+0x5514] ;  /* 0x00551400010a7983 */ /* 0x000f280000300800 */
[----:B------:R-:W4:Y:S04]  /*af790*/  LDL.LU R11, [R1+0x5510] ;  /* 0x00551000010b7983 */ /* 0x000f280000300800 */
[----:B------:R-:W-:Y:S04]  /*af7a0*/  STL [R1+0x214], R25 ;  /* 0x0002141901007387 */ /* 0x000fe80000100800 */
[----:B------:R-:W3:Y:S01]  /*af7b0*/  LDL.LU.64 R22, [R1+0x5508] ;  /* 0x0055080001167983 */ /* 0x000ee20000300a00 */
[----:B--2---:R-:W-:-:S03]  /*af7c0*/  IMAD R8, R9, 0x100, R8 ;  /* 0x0000010009087824 */ /* 0x004fc600078e0208 */
[----:B------:R-:W2:Y:S04]  /*af7d0*/  LDL.LU.64 R20, [R1+0x5500] ;  /* 0x0055000001147983 */ /* 0x000ea80000300a00 */
[----:B------:R0:W-:Y:S04]  /*af7e0*/  STL.64 [R1+0x5400], R24 ;  /* 0x0054001801007387 */ /* 0x0001e80000100a00 */
[----:B------:R-:W-:Y:S04]  /*af7f0*/  STL.64 [R1+0x5480], R26 ;  /* 0x0054801a01007387 */ /* 0x000fe80000100a00 */
[----:B------:R1:W-:Y:S04]  /*af800*/  STL.64 [R1+0xf70], R4 ;  /* 0x000f700401007387 */ /* 0x0003e80000100a00 */
[----:B------:R5:W-:Y:S04]  /*af810*/  STL.64 [R1+0xf78], R6 ;  /* 0x000f780601007387 */ /* 0x000be80000100a00 */
[----:B0-----:R-:W2:Y:S04]  /*af820*/  LDL.LU R24, [R1+0x820] ;  /* 0x0008200001187983 */ /* 0x001ea80000300800 */
[----:B------:R-:W2:Y:S01]  /*af830*/  LDL.LU R25, [R1+0x824] ;  /* 0x0008240001197983 */ /* 0x000ea20000300800 */
[----:B-1----:R-:W-:-:S02]  /*af840*/  F2FP.F16.E5M2.UNPACK_B R4, R0 ;  /* 0x00000000ff04723e */ /* 0x002fc400020004ff */
[----:B------:R-:W-:Y:S02]  /*af850*/  F2FP.F16.E5M2.UNPACK_B R5, R2 ;  /* 0x00000002ff05723e */ /* 0x000fe400020004ff */
[----:B-----5:R-:W-:Y:S02]  /*af860*/  F2FP.F16.E5M2.UNPACK_B R6, R3 ;  /* 0x00000003ff06723e */ /* 0x020fe400020004ff */
[----:B------:R-:W-:Y:S01]  /*af870*/  F2FP.F16.E5M2.UNPACK_B R7, R8 ;  /* 0x00000008ff07723e */ /* 0x000fe200020004ff */
[----:B------:R-:W5:Y:S04]  /*af880*/  LDL.LU R26, [R1+0x828] ;  /* 0x00082800011a7983 */ /* 0x000f680000300800 */
[----:B------:R-:W5:Y:S02]  /*af890*/  LDL.LU R27, [R1+0x82c] ;  /* 0x00082c00011b7983 */ /* 0x000f640000300800 */
[----:B---3--:R-:W-:-:S15]  /*af8a0*/  HMMA.16816.F32 R16, R4, R22, R16 ;  /* 0x000000160410723c */ /* 0x008fde0000001810 */
[----:B------:R-:W-:-:S04]  /*af8b0*/  NOP ;  /* 0x0000000000007918 */ /* 0x000fc80000000000 */
[----:B------:R-:W-:Y:S04]  /*af8c0*/  STL.64 [R1+0xf60], R16 ;  /* 0x000f601001007387 */ /* 0x000fe80000100a00 */
[----:B------:R0:W-:Y:S04]  /*af8d0*/  STL.64 [R1+0xf68], R18 ;  /* 0x000f681201007387 */ /* 0x0001e80000100a00 */
[----:B0-----:R-:W3:Y:S04]  /*af8e0*/  LDL.LU.64 R18, [R1+0x54f8] ;  /* 0x0054f80001127983 */ /* 0x001ee80000300a00 */
[----:B------:R-:W-:Y:S04]  /*af8f0*/  STL.64 [R1+0x5458], R22 ;  /* 0x0054581601007387 */ /* 0x000fe80000100a00 */
[----:B--2---:R0:W-:Y:S04]  /*af900*/  STL.64 [R1+0x5450], R20 ;  /* 0x0054501401007387 */ /* 0x0041e80000100a00 */
[----:B0-----:R-:W2:Y:S04]  /*af910*/  LDL.LU R20, [R1+0x810] ;  /* 0x0008100001147983 */ /* 0x001ea80000300800 */
[----:B------:R-:W2:Y:S04]  /*af920*/  LDL.LU R21, [R1+0x814] ;  /* 0x0008140001157983 */ /* 0x000ea80000300800 */
[----:B------:R-:W2:Y:S04]  /*af930*/  LDL.LU R22, [R1+0x818] ;  /* 0x0008180001167983 */ /* 0x000ea80000300800 */
[----:B------:R-:W2:Y:S01]  /*af940*/  LDL.LU R23, [R1+0x81c] ;  /* 0x00081c0001177983 */ /* 0x000ea20000300800 */
[----:B---3--:R-:W-:Y:S03]  /*af950*/  HMMA.16816.F32 R16, R4, R18, R12 ;  /* 0x000000120410723c */ /* 0x008fe6000000180c */
[----:B------:R-:W3:Y:S04]  /*af960*/  LDL.LU.64 R14, [R1+0x54f0] ;  /* 0x0054f000010e7983 */ /* 0x000ee80000300a00 */
[----:B------:R-:W3:-:S12]  /*af970*/  LDL.LU.64 R12, [R1+0x54e8] ;  /* 0x0054e800010c7983 */ /* 0x000ed80000300a00 */
[----:B------:R-:W-:Y:S04]  /*af980*/  STL.64 [R1+0xf50], R16 ;  /* 0x000f501001007387 */ /* 0x000fe80000100a00 */
[----:B------:R0:W-:Y:S04]  /*af990*/  STL.64 [R1+0xf58], R18 ;  /* 0x000f581201007387 */ /* 0x0001e80000100a00 */
[----:B0-----:R-:W2:Y:S04]  /*af9a0*/  LDL.LU.64 R18, [R1+0x54e0] ;  /* 0x0054e00001127983 */ /* 0x001ea80000300a00 */
[----:B------:R-:W2:Y:S02]  /*af9b0*/  LDL.LU.64 R16, [R1+0x54d8] ;  /* 0x0054d80001107983 */ /* 0x000ea40000300a00 */
[----:B--2---:R-:W-:-:S15]  /*af9c0*/  HMMA.16816.F32 R16, R4, R28, R16 ;  /* 0x0000001c0410723c */ /* 0x004fde0000001810 */
[----:B------:R-:W-:-:S04]  /*af9d0*/  NOP ;  /* 0x0000000000007918 */ /* 0x000fc80000000000 */
[----:B------:R0:W-:Y:S04]  /*af9e0*/  STL.64 [R1+0xf40], R16 ;  /* 0x000f401001007387 */ /* 0x0001e80000100a00 */
[----:B------:R3:W-:Y:S04]  /*af9f0*/  STL.64 [R1+0xf48], R18 ;  /* 0x000f481201007387 */ /* 0x0007e80000100a00 */
[----:B0-----:R-:W3:Y:S02]  /*afa00*/  LDL.LU.64 R16, [R1+0x54d0] ;  /* 0x0054d00001107983 */ /* 0x001ee40000300a00 */
[----:B---3--:R-:W-:Y:S02]  /*afa10*/  HMMA.16816.F32 R16, R4, R16, R12 ;  /* 0x000000100410723c */ /* 0x008fe4000000180c */
        /* <DEDUP_REMOVED lines=16> */
[----:B0-----:R-:W5:Y:S04]  /*afb20*/  LDL.LU.64 R14, [R1+0x5490] ;  /* 0x00549000010e7983 */ /* 0x001f680000300a00 */
[----:B------:R-:W2:Y:S04]  /*afb30*/  LDL.LU.64 R12, [R1+0x5488] ;  /* 0x00548800010c7983 */ /* 0x000ea80000300a00 */
[----:B------:R-:W-:Y:S01]  /*afb40*/  STL.64 [R1+0x53b0], R18 ;  /* 0x0053b01201007387 */ /* 0x000fe20000100a00 */
[----:B-----5:R-:W-:-:S15]  /*afb50*/  HMMA.16816.F32 R24, R4, R14, R24 ;  /* 0x0000000e0418723c */ /* 0x020fde0000001818 */
[----:B------:R-:W-:-:S04]  /*afb60*/  NOP ;  /* 0x0000000000007918 */ /* 0x000fc80000000000 */
[----:B------:R-:W-:Y:S04]  /*afb70*/  STL.64 [R1+0xf00], R24 ;  /* 0x000f001801007387 */ /* 0x000fe80000100a00 */
[----:B------:R0:W-:Y:S04]  /*afb80*/  STL.64 [R1+0xf08], R26 ;  /* 0x000f081a01007387 */ /* 0x0001e80000100a00 */
[----:B0-----:R-:W5:Y:S04]  /*afb90*/  LDL.LU.64 R26, [R1+0x5480] ;  /* 0x00548000011a7983 */ /* 0x001f680000300a00 */
[----:B------:R-:W3:Y:S01]  /*afba0*/  LDL.64 R24, [R1+0x228] ;  /* 0x0002280001187983 */ /* 0x000ee20000100a00 */
[----:B--2---:R-:W-:Y:S03]  /*afbb0*/  HMMA.16816.F32 R20, R4, R12, R20 ;  /* 0x0000000c0414723c */ /* 0x004fe60000001814 */
[----:B------:R-:W2:-:S15]  /*afbc0*/  LDL.64 R28, [R1+0x258] ;  /* 0x00025800011c7983 */ /* 0x000e9e0000100a00 */
[----:B------:R-:W-:Y:S01]  /*afbd0*/  NOP ;  /* 0x0000000000007918 */ /* 0x000fe20000000000 */
[----:B------:R-:W-:Y:S04]  /*afbe0*/  STL.64 [R1+0xef0], R20 ;  /* 0x000ef01401007387 */ /* 0x000fe80000100a00 */
[----:B------:R-:W-:Y:S04]  /*afbf0*/  STL.64 [R1+0xef8], R22 ;  /* 0x000ef81601007387 */ /* 0x000fe80000100a00 */
[----:B-----5:R-:W-:Y:S04]  /*afc00*/  STL.64 [R1+0x5468], R26 ;  /* 0x0054681a01007387 */ /* 0x020fe80000100a00 */
[----:B---3--:R-:W-:Y:S04]  /*afc10*/  STL.64 [R1+0x5460], R24 ;  /* 0x0054601801007387 */ /* 0x008fe80000100a00 */
[----:B------:R-:W3:Y:S04]  /*afc20*/  LDL.LU R0, [R1+0x4308] ;  /* 0x0043080001007983 */ /* 0x000ee80000300800 */
[----:B------:R-:W5:Y:S04]  /*afc30*/  LDL.LU R18, [R1+0x4314] ;  /* 0x0043140001127983 */ /* 0x000f680000300800 */
[----:B------:R-:W2:Y:S04]  /*afc40*/  LDL.LU R2, [R1+0x4310] ;  /* 0x0043100001027983 */ /* 0x000ea80000300800 */
[----:B------:R-:W5:Y:S04]  /*afc50*/  LDL.LU R19, [R1+0x431c] ;  /* 0x00431c0001137983 */ /* 0x000f680000300800 */
[----:B-----5:R-:W-:Y:S04]  /*afc60*/  STL.64 [R1+0x5478], R18 ;  /* 0x0054781201007387 */ /* 0x020fe80000100a00 */
[----:B------:R-:W-:Y:S04]  /*afc70*/  STL.64 [R1+0x5470], R16 ;  /* 0x0054701001007387 */ /* 0x000fe80000100a00 */
[----:B------:R-:W5:Y:S04]  /*afc80*/  LDL.LU R3, [R1+0x4318] ;  /* 0x0043180001037983 */ /* 0x000f680000300800 */
        /* <DEDUP_REMOVED lines=51> */
[----:B------:R-:W-:Y:S04]  /*affc0*/  STL.64 [R1+0xee0], R16 ;  /* 0x000ee01001007387 */ /* 0x000fe80000100a00 */
[----:B------:R0:W-:Y:S04]  /*affd0*/  STL.64 [R1+0xee8], R18 ;  /* 0x000ee81201007387 */ /* 0x0001e80000100a00 */
[----:B0-----:R-:W4:Y:S04]  /*affe0*/  LDL.LU.64 R18, [R1+0x5478] ;  /* 0x0054780001127983 */ /* 0x001f280000300a00 */
[----:B------:R-:W3:Y:S04]  /*afff0*/  LDL.LU.64 R16, [R1+0x5470] ;  /* 0x0054700001107983 */ /* 0x000ee80000300a00 */
[----:B------:R-:W-:Y:S04]  /*b0000*/  STL [R1+0x5394], R10 ;  /* 0x0053940a01007387 */ /* 0x000fe80000100800 */
[----:B------:R-:W-:Y:S01]  /*b0010*/  STL [R1+0x5390], R11 ;  /* 0x0053900b01007387 */ /* 0x000fe20000100800 */
[----:B---3--:R-:W-:-:S15]  /*b0020*/  HMMA.16816.F32 R24, R4, R16, R24 ;  /* 0x000000100418723c */ /* 0x008fde0000001818 */
[----:B------:R-:W-:-:S04]  /*b0030*/  NOP ;  /* 0x0000000000007918 */ /* 0x000fc80000000000 */
[----:B------:R-:W-:Y:S04]  /*b0040*/  STL.64 [R1+0xeb0], R24 ;  /* 0x000eb01801007387 */ /* 0x000fe80000100a00 */
[----:B------:R0:W-:Y:S04]  /*b0050*/  STL.64 [R1+0xeb8], R26 ;  /* 0x000eb81a01007387 */ /* 0x0001e80000100a00 */
[----:B0-----:R-:W3:Y:S04]  /*b0060*/  LDL.LU.64 R26, [R1+0x5468] ;  /* 0x00546800011a7983 */ /* 0x001ee80000300a00 */
[----:B------:R-:W2:Y:S01]  /*b0070*/  LDL.LU.64 R24, [R1+0x5460] ;  /* 0x0054600001187983 */ /* 0x000ea20000300a00 */
[----:B---3--:R-:W-:-:S15]  /*b0080*/  HMMA.16816.F32 R20, R4, R26, R20 ;  /* 0x0000001a0414723c */ /* 0x008fde0000001814 */
[----:B------:R-:W-:-:S04]  /*b0090*/  NOP ;  /* 0x0000000000007918 */ /* 0x000fc80000000000 */
[----:B------:R-:W-:Y:S04]  /*b00a0*/  STL.64 [R1+0xea0], R20 ;  /* 0x000ea01401007387 */ /* 0x000fe80000100a00 */
[----:B------:R0:W-:Y:S04]  /*b00b0*/  STL.64 [R1+0xea8], R22 ;  /* 0x000ea81601007387 */ /* 0x0001e80000100a00 */
[----:B0-----:R-:W3:Y:S04]  /*b00c0*/  LDL.LU.64 R22, [R1+0x5458] ;  /* 0x0054580001167983 */ /* 0x001ee80000300a00 */
        /* <DEDUP_REMOVED lines=8> */
[----:B------:R-:W-:Y:S01]  /*b0150*/  IMAD.MOV.U32 R11, RZ, RZ, R29 ;  /* 0x000000ffff0b7224 */ /* 0x000fe200078e001d */
[----:B--2---:R-:W-:-:S15]  /*b0160*/  HMMA.16816.F32 R12, R4, R28, R12 ;  /* 0x0000001c040c723c */ /* 0x004fde000000180c */
[----:B------:R-:W-:-:S04]  /*b0170*/  NOP ;  /* 0x0000000000007918 */ /* 0x000fc80000000000 */
[----:B------:R-:W-:Y:S04]  /*b0180*/  STL.64 [R1+0xe80], R12 ;  /* 0x000e800c01007387 */ /* 0x000fe80000100a00 */
[----:B------:R0:W-:Y:S04]  /*b0190*/  STL.64 [R1+0xe88], R14 ;  /* 0x000e880e01007387 */ /* 0x0001e80000100a00 */
[----:B0-----:R-:W2:Y:S04]  /*b01a0*/  LDL.LU.64 R14, [R1+0x5438] ;  /* 0x00543800010e7983 */ /* 0x001ea80000300a00 */
[----:B------:R-:W2:Y:S04]  /*b01b0*/  LDL.LU.64 R12, [R1+0x5430] ;  /* 0x00543000010c7983 */ /* 0x000ea80000300a00 */
[----:B------:R-:W2:Y:S04]  /*b01c0*/  LDL.LU.64 R28, [R1+0x5428] ;  /* 0x00542800011c7983 */ /* 0x000ea80000300a00 */
[----:B------:R-:W-:Y:S04]  /*b01d0*/  STL [R1+0x539c], R11 ;  /* 0x00539c0b01007387 */ /* 0x000fe80000100800 */
[----:B------:R-:W-:Y:S01]  /*b01e0*/  STL [R1+0x5398], R10 ;  /* 0x0053980a01007387 */ /* 0x000fe20000100800 */
[----:B--2---:R-:W-:-:S15]  /*b01f0*/  HMMA.16816.F32 R12, R4, R28, R12 ;  /* 0x0000001c040c723c */ /* 0x004fde000000180c */
[----:B------:R-:W-:-:S04]  /*b0200*/  NOP ;  /* 0x0000000000007918 */ /* 0x000fc80000000000 */
[----:B------:R-:W-:Y:S04]  /*b0210*/  STL.64 [R1+0xe60], R12 ;  /* 0x000e600c01007387 */ /* 0x000fe80000100a00 */
[----:B------:R0:W-:Y:S04]  /*b0220*/  STL.64 [R1+0xe68], R14 ;  /* 0x000e680e01007387 */ /* 0x0001e80000100a00 */
[----:B0-----:R-:W2:Y:S04]  /*b0230*/  LDL.LU.64 R14, [R1+0x5420] ;  /* 0x00542000010e7983 */ /* 0x001ea80000300a00 */
[----:B------:R-:W2:Y:S04]  /*b0240*/  LDL.LU.64 R12, [R1+0x5418] ;  /* 0x00541800010c7983 */ /* 0x000ea80000300a00 */
[----:B------:R0:W-:Y:S01]  /*b0250*/  STL.64 [R1+0x53e0], R28 ;  /* 0x0053e01c01007387 */ /* 0x0001e20000100a00 */
[----:B------:R-:W-:-:S02]  /*b0260*/  IMAD.MOV.U32 R11, RZ, RZ, R24 ;  /* 0x000000ffff0b7224 */ /* 0x000fc400078e0018 */
[----:B------:R-:W-:Y:S01]  /*b0270*/  IMAD.MOV.U32 R10, RZ, RZ, R25 ;  /* 0x000000ffff0a7224 */ /* 0x000fe200078e0019 */
[----:B0-----:R-:W3:Y:S01]  /*b0280*/  LDL.LU R29, [R1+0x430c] ;  /* 0x00430c00011d7983 */ /* 0x001ee20000300800 */
[----:B--2---:R-:W-:-:S15]  /*b0290*/  HMMA.16816.F32 R12, R4, R24, R12 ;  /* 0x00000018040c723c */ /* 0x004fde000000180c */
[----:B------:R-:W-:-:S04]  /*b02a0*/  NOP ;  /* 0x0000000000007918 */ /* 0x000fc80000000000 */
[----:B------:R-:W-:Y:S04]  /*b02b0*/  STL.64 [R1+0xe50], R12 ;  /* 0x000e500c01007387 */ /* 0x000fe80000100a00 */
[----:B------:R0:W-:Y:S04]  /*b02c0*/  STL.64 [R1+0xe58], R14 ;  /* 0x000e580e01007387 */ /* 0x0001e80000100a00 */
[----:B0-----:R-:W2:Y:S04]  /*b02d0*/  LDL.LU.64 R14, [R1+0x5410] ;  /* 0x00541000010e7983 */ /* 0x001ea80000300a00 */
[----:B------:R-:W2:Y:S04]  /*b02e0*/  LDL.LU.64 R12, [R1+0x5408] ;  /* 0x00540800010c7983 */ /* 0x000ea80000300a00 */
[----:B------:R-:W2:Y:S01]  /*b02f0*/  LDL.LU.64 R24, [R1+0x5400] ;  /* 0x0054000001187983 */ /* 0x000ea20000300a00 */
[----:B---3--:R-:W-:-:S02]  /*b0300*/  IMAD R0, R0, 0x100, R29 ;  /* 0x0000010000007824 */ /* 0x008fc400078e021d */
[----:B----4-:R-:W-:Y:S02]  /*b0310*/  IMAD R2, R2, 0x100, R18 ;  /* 0x0000010002027824 */ /* 0x010fe400078e0212 */
[----:B-----5:R-:W-:Y:S02]  /*b0320*/  IMAD R3, R3, 0x100, R19 ;  /* 0x0000010003037824 */ /* 0x020fe400078e0213 */
[----:B------:R-:W-:Y:S01]  /*b0330*/  IMAD R8, R9, 0x100, R8 ;  /* 0x0000010009087824 */ /* 0x000fe200078e0208 */
[----:B--2---:R-:W-:Y:S01]  /*b0340*/  HMMA.16816.F32 R4, R4, R24, R12 ;  /* 0x000000180404723c */ /* 0x004fe2000000180c */
[----:B------:R-:W2:Y:S04]  /*b0350*/  LDL.LU.64 R14, [R1+0x53f8] ;  /* 0x0053f800010e7983 */ /* 0x000ea80000300a00 */
[----:B------:R-:W2:Y:S04]  /*b0360*/  LDL.LU.64 R12, [R1+0x53f0] ;  /* 0x0053f000010c7983 */ /* 0x000ea80000300a00 */
[----:B------:R-:W-:Y:S04]  /*b0370*/  STL [R1+0x531c], R24 ;  /* 0x00531c1801007387 */ /* 0x000fe80000100800 */
[----:B------:R-:W-:Y:S06]  /*b0380*/  STL [R1+0x5318], R25 ;  /* 0x0053181901007387 */ /* 0x000fec0000100800 */
[----:B------:R0:W-:Y:S04]  /*b0390*/  STL.64 [R1+0xe40], R4 ;  /* 0x000e400401007387 */ /* 0x0001e80000100a00 */
[----:B------:R1:W-:Y:S04]  /*b03a0*/  STL.64 [R1+0xe48], R6 ;  /* 0x000e480601007387 */ /* 0x0003e80000100a00 */
[----:B------:R-:W-:Y:S04]  /*b03b0*/  STL.64 [R1+0x53d8], R26 ;  /* 0x0053d81a01007387 */ /* 0x000fe80000100a00 */
[----:B------:R2:W-:Y:S01]  /*b03c0*/  STL.64 [R1+0x53e8], R10 ;  /* 0x0053e80a01007387 */ /* 0x0005e20000100a00 */
[----:B0-----:R-:W-:-:S02]  /*b03d0*/  F2FP.F16.E5M2.UNPACK_B R4, R0 ;  /* 0x00000000ff04723e */ /* 0x001fc400020004ff */
[----:B------:R-:W-:Y:S02]  /*b03e0*/  F2FP.F16.E5M2.UNPACK_B R5, R2 ;  /* 0x00000002ff05723e */ /* 0x000fe400020004ff */
[----:B-1----:R-:W-:Y:S02]  /*b03f0*/  F2FP.F16.E5M2.UNPACK_B R6, R3 ;  /* 0x00000003ff06723e */ /* 0x002fe400020004ff */
[----:B------:R-:W-:-:S07]  /*b0400*/  F2FP.F16.E5M2.UNPACK_B R7, R8 ;  /* 0x00000008ff07723e */ /* 0x000fce00020004ff */
[----:B--2---:R-:W-:-:S15]  /*b0410*/  HMMA.16816.F32 R8, R4, R22, R12 ;  /* 0x000000160408723c */ /* 0x004fde000000180c */
[----:B------:R-:W-:-:S04]  /*b0420*/  NOP ;  /* 0x0000000000007918 */ /* 0x000fc80000000000 */
[----:B------:R0:W-:Y:S04]  /*b0430*/  STL.64 [R1+0xe30], R8 ;  /* 0x000e300801007387 */ /* 0x0001e80000100a00 */
[----:B------:R1:W-:Y:S04]  /*b0440*/  STL.64 [R1+0xe38], R10 ;  /* 0x000e380a01007387 */ /* 0x0003e80000100a00 */
[----:B0-----:R-:W2:Y:S04]  /*b0450*/  LDL.LU R8, [R1+0x780] ;  /* 0x0007800001087983 */ /* 0x001ea80000300800 */
[----:B------:R-:W2:Y:S04]  /*b0460*/  LDL.LU R9, [R1+0x784] ;  /* 0x0007840001097983 */ /* 0x000ea80000300800 */
[----:B-1----:R-:W2:Y:S04]  /*b0470*/  LDL.LU R10, [R1+0x788] ;  /* 0x00078800010a7983 */ /* 0x002ea80000300800 */
[----:B------:R-:W2:Y:S04]  /*b0480*/  LDL.LU R11, [R1+0x78c] ;  /* 0x00078c00010b7983 */ /* 0x000ea80000300800 */
[----:B------:R-:W2:Y:S04]  /*b0490*/  LDL.64 R28, [R1+0x370] ;  /* 0x00037000011c7983 */ /* 0x000ea80000100a00 */
[----:B------:R-:W3:Y:S04]  /*b04a0*/  LDL.LU R24, [R1+0x770] ;  /* 0x0007700001187983 */ /* 0x000ee80000300800 */
[----:B------:R-:W3:Y:S04]  /*b04b0*/  LDL.LU R25, [R1+0x774] ;  /* 0x0007740001197983 */ /* 0x000ee80000300800 */
[----:B------:R-:W3:Y:S04]  /*b04c0*/  LDL.LU R26, [R1+0x778] ;  /* 0x00077800011a7983 */ /* 0x000ee80000300800 */
[----:B------:R-:W3:Y:S04]  /*b04d0*/  LDL.LU R27, [R1+0x77c] ;  /* 0x00077c00011b7983 */ /* 0x000ee80000300800 */
[----:B------:R-:W4:Y:S04]  /*b04e0*/  LDL.64 R18, [R1+0x358] ;  /* 0x0003580001127983 */ /* 0x000f280000100a00 */
[----:B----4-:R-:W-:Y:S04]  /*b04f0*/  STL.64 [R1+0x53d0], R18 ;  /* 0x0053d01201007387 */ /* 0x010fe80000100a00 */
[----:B------:R0:W-:Y:S04]  /*b0500*/  STL.64 [R1+0x53c8], R16 ;  /* 0x0053c81001007387 */ /* 0x0001e80000100a00 */
[----:B------:R-:W4:Y:S04]  /*b0510*/  LDL.LU R12, [R1+0x740] ;  /* 0x00074000010c7983 */ /* 0x000f280000300800 */
[----:B------:R-:W4:Y:S04]  /*b0520*/  LDL.LU R13, [R1+0x744] ;  /* 0x00074400010d7983 */ /* 0x000f280000300800 */
[----:B------:R-:W5:Y:S04]  /*b0530*/  LDL.LU R14, [R1+0x748] ;  /* 0x00074800010e7983 */ /* 0x000f680000300800 */
[----:B------:R-:W5:Y:S04]  /*b0540*/  LDL.LU R15, [R1+0x74c] ;  /* 0x00074c00010f7983 */ /* 0x000f680000300800 */
[----:B0-----:R-:W2:Y:S04]  /*b0550*/  LDL.LU R16, [R1+0x760] ;  /* 0x0007600001107983 */ /* 0x001ea80000300800 */
[----:B------:R-:W2:Y:S04]  /*b0560*/  LDL.LU R17, [R1+0x764] ;  /* 0x0007640001117983 */ /* 0x000ea80000300800 */
[----:B------:R-:W2:Y:S04]  /*b0570*/  LDL.LU R18, [R1+0x768] ;  /* 0x0007680001127983 */ /* 0x000ea80000300800 */
[----:B------:R-:W2:Y:S01]  /*b0580*/  LDL.LU R19, [R1+0x76c] ;  /* 0x00076c0001137983 */ /* 0x000ea20000300800 */
[----:B------:R-:W-:-:S02]  /*b0590*/  IMAD.MOV.U32 R3, RZ, RZ, R22 ;  /* 0x000000ffff037224 */ /* 0x000fc400078e0016 */
[----:B------:R-:W-:Y:S01]  /*b05a0*/  IMAD.MOV.U32 R2, RZ, RZ, R23 ;  /* 0x000000ffff027224 */ /* 0x000fe200078e0017 */
[----:B-----5:R-:W-:Y:S04]  /*b05b0*/  STL.64 [R1+0x53c0], R14 ;  /* 0x0053c00e01007387 */ /* 0x020fe80000100a00 */
[----:B----4-:R0:W-:Y:S04]  /*b05c0*/  STL.64 [R1+0x53b8], R12 ;  /* 0x0053b80c01007387 */ /* 0x0101e80000100a00 */
[----:B0-----:R-:W4:Y:S04]  /*b05d0*/  LDL.LU R12, [R1+0x750] ;  /* 0x00075000010c7983 */ /* 0x001f280000300800 */
[----:B------:R-:W4:Y:S04]  /*b05e0*/  LDL.LU R13, [R1+0x754] ;  /* 0x00075400010d7983 */ /* 0x000f280000300800 */
[----:B------:R-:W4:Y:S04]  /*b05f0*/  LDL.LU R14, [R1+0x758] ;  /* 0x00075800010e7983 */ /* 0x000f280000300800 */
[----:B------:R-:W4:Y:S04]  /*b0600*/  LDL.LU R15, [R1+0x75c] ;  /* 0x00075c00010f7983 */ /* 0x000f280000300800 */
[----:B------:R-:W5:Y:S04]  /*b0610*/  LDL.LU R22, [R1+0x432c] ;  /* 0x00432c0001167983 */ /* 0x000f680000300800 */
[----:B------:R-:W5:Y:S01]  /*b0620*/  LDL.LU R23, [R1+0x4328] ;  /* 0x0043280001177983 */ /* 0x000f620000300800 */
[----:B--2---:R-:W-:Y:S03]  /*b0630*/  HMMA.16816.F32 R8, R4, R28, R8 ;  /* 0x0000001c0408723c */ /* 0x004fe60000001808 */
[----:B-----5:R-:W-:Y:S04]  /*b0640*/  STL.64 [R1+0x5368], R22 ;  /* 0x0053681601007387 */ /* 0x020fe80000100a00 */
[----:B------:R0:W-:Y:S04]  /*b0650*/  STL.64 [R1+0x5360], R20 ;  /* 0x0053601401007387 */ /* 0x0001e80000100a00 */
[----:B0-----:R-:W2:Y:S04]  /*b0660*/  LDL.LU R20, [R1+0x720] ;  /* 0x0007200001147983 */ /* 0x001ea80000300800 */
[----:B------:R-:W2:Y:S04]  /*b0670*/  LDL.LU R21, [R1+0x724] ;  /* 0x0007240001157983 */ /* 0x000ea80000300800 */
[----:B------:R-:W2:Y:S04]  /*b0680*/  LDL.LU R22, [R1+0x728] ;  /* 0x0007280001167983 */ /* 0x000ea80000300800 */
[----:B------:R-:W2:Y:S04]  /*b0690*/  LDL.LU R23, [R1+0x72c] ;  /* 0x00072c0001177983 */ /* 0x000ea80000300800 */
[----:B------:R-:W-:Y:S04]  /*b06a0*/  STL [R1+0x5324], R2 ;  /* 0x0053240201007387 */ /* 0x000fe80000100800 */
[----:B------:R0:W-:Y:S04]  /*b06b0*/  STL [R1+0x5320], R3 ;  /* 0x0053200301007387 */ /* 0x0001e80000100800 */
[----:B0-----:R-:W3:Y:S04]  /*b06c0*/  LDL.64 R2, [R1+0x368] ;  /* 0x0003680001027983 */ /* 0x001ee80000100a00 */
[----:B------:R0:W-:Y:S04]  /*b06d0*/  STL.64 [R1+0xe20], R8 ;  /* 0x000e200801007387 */ /* 0x0001e80000100a00 */
[----:B------:R1:W-:Y:S01]  /*b06e0*/  STL.64 [R1+0xe28], R10 ;  /* 0x000e280a01007387 */ /* 0x0003e20000100a00 */
[----:B0-----:R-:W-:-:S02]  /*b06f0*/  IMAD.MOV.U32 R8, RZ, RZ, R29 ;  /* 0x000000ffff087224 */ /* 0x001fc400078e001d */
[----:B------:R-:W-:Y:S01]  /*b0700*/  IMAD.MOV.U32 R9, RZ, RZ, R28 ;  /* 0x000000ffff097224 */ /* 0x000fe200078e001c */
[----:B-1----:R-:W5:Y:S04]  /*b0710*/  LDL.LU.64 R10, [R1+0x53e8] ;  /* 0x0053e800010a7983 */ /* 0x002f680000300a00 */
[----:B------:R-:W2:Y:S04]  /*b0720*/  LDL.LU.64 R28, [R1+0x53e0] ;  /* 0x0053e000011c7983 */ /* 0x000ea80000300a00 */
[----:B------:R-:W-:Y:S04]  /*b0730*/  STL [R1+0x532c], R8 ;  /* 0x00532c0801007387 */ /* 0x000fe80000100800 */
[----:B------:R0:W-:Y:S04]  /*b0740*/  STL [R1+0x5328], R9 ;  /* 0x0053280901007387 */ /* 0x0001e80000100800 */
[----:B0-----:R-:W2:Y:S01]  /*b0750*/  LDL.64 R8, [R1+0x360] ;  /* 0x0003600001087983 */ /* 0x001ea20000100a00 */
[----:B---3--:R-:W-:-:S15]  /*b0760*/  HMMA.16816.F32 R24, R4, R2, R24 ;  /* 0x000000020418723c */ /* 0x008fde0000001818 */
[----:B------:R-:W-:-:S04]  /*b0770*/  NOP ;  /* 0x0000000000007918 */ /* 0x000fc80000000000 */
[----:B------:R-:W-:Y:S04]  /*b0780*/  STL.64 [R1+0xe10], R24 ;  /* 0x000e101801007387 */ /* 0x000fe80000100a00 */
[----:B------:R0:W-:Y:S04]  /*b0790*/  STL.64 [R1+0xe18], R26 ;  /* 0x000e181a01007387 */ /* 0x0001e80000100a00 */
[----:B0-----:R-:W3:Y:S01]  /*b07a0*/  LDL.LU.64 R26, [R1+0x53d8] ;  /* 0x0053d800011a7983 */ /* 0x001ee20000300a00 */
[----:B--2---:R-:W-:Y:S01]  /*b07b0*/  HMMA.16816.F32 R16, R4, R8, R16 ;  /* 0x000000080410723c */ /* 0x004fe20000001810 */
[----:B------:R-:W-:-:S02]  /*b07c0*/  IMAD.MOV.U32 R25, RZ, RZ, R2 ;  /* 0x000000ffff197224 */ /* 0x000fc400078e0002 */
[----:B------:R-:W-:Y:S01]  /*b07d0*/  IMAD.MOV.U32 R24, RZ, RZ, R3 ;  /* 0x000000ffff187224 */ /* 0x000fe200078e0003 */
        /* <DEDUP_REMOVED lines=9> */
[----:B------:R-:W3:Y:S01]  /*b0870*/  LDL.LU.64 R16, [R1+0x53c8] ;  /* 0x0053c80001107983 */ /* 0x000ee20000300a00 */
[----:B------:R-:W-:-:S02]  /*b0880*/  IMAD.MOV.U32 R2, RZ, RZ, R8 ;  /* 0x000000ffff027224 */ /* 0x000fc400078e0008 */
[----:B------:R-:W-:Y:S01]  /*b0890*/  IMAD.MOV.U32 R3, RZ, RZ, R9 ;  /* 0x000000ffff037224 */ /* 0x000fe200078e0009 */
[----:B----4-:R-:W-:Y:S01]  /*b08a0*/  HMMA.16816.F32 R12, R4, R18, R12 ;  /* 0x00000012040c723c */ /* 0x010fe2000000180c */
[----:B------:R-:W-:Y:S02]  /*b08b0*/  IMAD.MOV.U32 R8, RZ, RZ, R18 ;  /* 0x000000ffff087224 */ /* 0x000fe400078e0012 */
[----:B------:R-:W-:-:S15]  /*b08c0*/  IMAD.MOV.U32 R9, RZ, RZ, R19 ;  /* 0x000000ffff097224 */ /* 0x000fde00078e0013 */
[----:B------:R-:W-:Y:S01]  /*b08d0*/  NOP ;  /* 0x0000000000007918 */ /* 0x000fe20000000000 */
[----:B------:R-:W-:Y:S04]  /*b08e0*/  STL.64 [R1+0xdf0], R12 ;  /* 0x000df00c01007387 */ /* 0x000fe80000100a00 */
[----:B------:R0:W-:Y:S04]  /*b08f0*/  STL.64 [R1+0xdf8], R14 ;  /* 0x000df80e01007387 */ /* 0x0001e80000100a00 */
[----:B0-----:R-:W4:Y:S04]  /*b0900*/  LDL.LU.64 R14, [R1+0x53c0] ;  /* 0x0053c000010e7983 */ /* 0x001f280000300a00 */
[----:B------:R-:W4:Y:S04]  /*b0910*/  LDL.LU.64 R12, [R1+0x53b8] ;  /* 0x0053b800010c7983 */ /* 0x000f280000300a00 */
        /* <DEDUP_REMOVED lines=8> */
[----:B---3--:R0:W-:Y:S04]  /*b09a0*/  STL.64 [R1+0x5380], R16 ;  /* 0x0053801001007387 */ /* 0x0081e80000100a00 */
[----:B0-----:R-:W3:Y:S04]  /*b09b0*/  LDL.LU R16, [R1+0x710] ;  /* 0x0007100001107983 */ /* 0x001ee80000300800 */
[----:B------:R-:W3:Y:S04]  /*b09c0*/  LDL.LU R17, [R1+0x714] ;  /* 0x0007140001117983 */ /* 0x000ee80000300800 */
[----:B------:R-:W3:Y:S04]  /*b09d0*/  LDL.LU R18, [R1+0x718] ;  /* 0x0007180001127983 */ /* 0x000ee80000300800 */
[----:B------:R-:W3:Y:S01]  /*b09e0*/  LDL.LU R19, [R1+0x71c] ;  /* 0x00071c0001137983 */ /* 0x000ee20000300800 */
[C---:B--2---:R-:W-:Y:S08]  /*b09f0*/  HMMA.16816.F32 R24, R4.reuse, R14, R24 ;  /* 0x0000000e0418723c */ /* 0x044ff00000001818 */
[----:B----4-:R-:W-:Y:S11]  /*b0a00*/  HMMA.16816.F32 R20, R4, R12, R20 ;  /* 0x0000000c0414723c */ /* 0x010ff60000001814 */
[----:B------:R0:W-:Y:S04]  /*b0a10*/  STL.64 [R1+0xdd0], R24 ;  /* 0x000dd01801007387 */ /* 0x0001e80000100a00 */
[----:B------:R1:W-:Y:S04]  /*b0a20*/  STL.64 [R1+0xdd8], R26 ;  /* 0x000dd81a01007387 */ /* 0x0003e80000100a00 */
[----:B0-----:R-:W2:Y:S04]  /*b0a30*/  LDL.LU R24, [R1+0x700] ;  /* 0x0007000001187983 */ /* 0x001ea80000300800 */
[----:B------:R-:W2:Y:S04]  /*b0a40*/  LDL.LU R25, [R1+0x704] ;  /* 0x0007040001197983 */ /* 0x000ea80000300800 */
[----:B-1----:R-:W2:Y:S04]  /*b0a50*/  LDL.LU R26, [R1+0x708] ;  /* 0x00070800011a7983 */ /* 0x002ea80000300800 */
[----:B------:R-:W2:Y:S04]  /*b0a60*/  LDL.LU R27, [R1+0x70c] ;  /* 0x00070c00011b7983 */ /* 0x000ea80000300800 */
[----:B------:R0:W-:Y:S04]  /*b0a70*/  STL.64 [R1+0xdc0], R20 ;  /* 0x000dc01401007387 */ /* 0x0001e80000100a00 */
[----:B------:R1:W-:Y:S04]  /*b0a80*/  STL.64 [R1+0xdc8], R22 ;  /* 0x000dc81601007387 */ /* 0x0003e80000100a00 */
[----:B0-----:R-:W4:Y:S04]  /*b0a90*/  LDL.LU R20, [R1+0x6f0] ;  /* 0x0006f00001147983 */ /* 0x001f280000300800 */
[----:B------:R-:W4:Y:S04]  /*b0aa0*/  LDL.LU R21, [R1+0x6f4] ;  /* 0x0006f40001157983 */ /* 0x000f280000300800 */
[----:B-1----:R-:W4:Y:S04]  /*b0ab0*/  LDL.LU R22, [R1+0x6f8] ;  /* 0x0006f80001167983 */ /* 0x002f280000300800 */
[----:B------:R-:W4:Y:S04]  /*b0ac0*/  LDL.LU R23, [R1+0x6fc] ;  /* 0x0006fc0001177983 */ /* 0x000f280000300800 */
[----:B------:R5:W-:Y:S02]  /*b0ad0*/  STL.64 [R1+0x5290], R14 ;  /* 0x0052900e01007387 */ /* 0x000be40000100a00 */
[----:B-----5:R-:W-:-:S02]  /*b0ae0*/  IMAD.MOV.U32 R14, RZ, RZ, R11 ;  /* 0x000000ffff0e7224 */ /* 0x020fc400078e000b */
[----:B------:R-:W-:Y:S01]  /*b0af0*/  IMAD.MOV.U32 R15, RZ, RZ, R10 ;  /* 0x000000ffff0f7224 */ /* 0x000fe200078e000a */
[----:B------:R-:W5:Y:S04]  /*b0b00*/  LDL.LU R11, [R1+0x539c] ;  /* 0x00539c00010b7983 */ /* 0x000f680000300800 */
[----:B------:R-:W2:Y:S04]  /*b0b10*/  LDL.LU R10, [R1+0x5398] ;  /* 0x00539800010a7983 */ /* 0x000ea80000300800 */
[----:B------:R0:W-:Y:S04]  /*b0b20*/  STL.64 [R1+0x5288], R12 ;  /* 0x0052880c01007387 */ /* 0x0001e80000100a00 */
[----:B------:R1:W-:Y:S04]  /*b0b30*/  STL.64 [R1+0x5330], R14 ;  /* 0x0053300e01007387 */ /* 0x0003e80000100a00 */
[----:B0-----:R-:W2:Y:S04]  /*b0b40*/  LDL.LU R12, [R1+0x6c0] ;  /* 0x0006c000010c7983 */ /* 0x001ea80000300800 */
[----:B------:R-:W2:Y:S04]  /*b0b50*/  LDL.LU R13, [R1+0x6c4] ;  /* 0x0006c400010d7983 */ /* 0x000ea80000300800 */
[----:B-1----:R-:W2:Y:S04]  /*b0b60*/  LDL.LU R14, [R1+0x6c8] ;  /* 0x0006c800010e7983 */ /* 0x002ea80000300800 */
[----:B------:R-:W2:Y:S04]  /*b0b70*/  LDL.LU R15, [R1+0x6cc] ;  /* 0x0006cc00010f7983 */ /* 0x000ea80000300800 */
[----:B--2---:R0:W-:Y:S02]  /*b0b80*/  STL.64 [R1+0x5340], R14 ;  /* 0x0053400e01007387 */ /* 0x0041e40000100a00 */
[----:B0-----:R-:W-:-:S02]  /*b0b90*/  IMAD.MOV.U32 R14, RZ, RZ, R10 ;  /* 0x000000ffff0e7224 */ /* 0x001fc400078e000a */
[----:B-----5:R-:W-:Y:S01]  /*b0ba0*/  IMAD.MOV.U32 R15, RZ, RZ, R11 ;  /* 0x000000ffff0f7224 */ /* 0x020fe200078e000b */
[----:B------:R-:W3:Y:S04]  /*b0bb0*/  LDL.LU R10, [R1+0x5394] ;  /* 0x00539400010a7983 */ /* 0x000ee80000300800 */
[----:B------:R-:W3:Y:S04]  /*b0bc0*/  LDL.LU R11, [R1+0x5390] ;  /* 0x00539000010b7983 */ /* 0x000ee80000300800 */
[----:B------:R0:W-:Y:S04]  /*b0bd0*/  STL.64 [R1+0x5338], R12 ;  /* 0x0053380c01007387 */ /* 0x0001e80000100a00 */
[----:B------:R1:W-:Y:S04]  /*b0be0*/  STL.64 [R1+0x5358], R14 ;  /* 0x0053580e01007387 */ /* 0x0003e80000100a00 */
[----:B0-----:R-:W2:Y:S04]  /*b0bf0*/  LDL.LU R12, [R1+0x6e0] ;  /* 0x0006e000010c7983 */ /* 0x001ea80000300800 */
[----:B------:R-:W2:Y:S04]  /*b0c00*/  LDL.LU R13, [R1+0x6e4] ;  /* 0x0006e400010d7983 */ /* 0x000ea80000300800 */
[----:B-1----:R-:W2:Y:S04]  /*b0c10*/  LDL.LU R14, [R1+0x6e8] ;  /* 0x0006e800010e7983 */ /* 0x002ea80000300800 */
[----:B------:R-:W2:Y:S01]  /*b0c20*/  LDL.LU R15, [R1+0x6ec] ;  /* 0x0006ec00010f7983 */ /* 0x000ea20000300800 */
[----:B---3--:R-:W-:-:S15]  /*b0c30*/  HMMA.16816.F32 R16, R4, R10, R16 ;  /* 0x0000000a0410723c */ /* 0x008fde0000001810 */
[----:B------:R-:W-:-:S04]  /*b0c40*/  NOP ;  /* 0x0000000000007918 */ /* 0x000fc80000000000 */
[----:B------:R-:W-:Y:S04]  /*b0c50*/  STL.64 [R1+0xda0], R16 ;  /* 0x000da01001007387 */ /* 0x000fe80000100a00 */
[----:B------:R0:W-:Y:S04]  /*b0c60*/  STL.64 [R1+0xda8], R18 ;  /* 0x000da81201007387 */ /* 0x0001e80000100a00 */
[----:B0-----:R-:W3:Y:S04]  /*b0c70*/  LDL.LU.64 R18, [R1+0x5388] ;  /* 0x0053880001127983 */ /* 0x001ee80000300a00 */
        /* <DEDUP_REMOVED lines=13> */
[----:B---3--:R-:W-:Y:S04]  /*b0d50*/  STL.64 [R1+0x52a0], R18 ;  /* 0x0052a01201007387 */ /* 0x008fe80000100a00 */
        /* <DEDUP_REMOVED lines=9> */
[----:B0-----:R-:W4:Y:S04]  /*b0df0*/  LDL.LU.64 R22, [R1+0x5368] ;  /* 0x0053680001167983 */ /* 0x001f280000300a00 */
[----:B------:R-:W2:Y:S02]  /*b0e00*/  LDL.LU.64 R20, [R1+0x5360] ;  /* 0x0053600001147983 */ /* 0x000ea40000300a00 */
[----:B--2---:R-:W-:-:S15]  /*b0e10*/  HMMA.16816.F32 R12, R4, R20, R12 ;  /* 0x00000014040c723c */ /* 0x004fde000000180c */
[----:B------:R-:W-:-:S04]  /*b0e20*/  NOP ;  /* 0x0000000000007918 */ /* 0x000fc80000000000 */
[----:B------:R-:W-:Y:S04]  /*b0e30*/  STL.64 [R1+0xd70], R12 ;  /* 0x000d700c01007387 */ /* 0x000fe80000100a00 */
[----:B------:R0:W-:Y:S04]  /*b0e40*/  STL.64 [R1+0xd78], R14 ;  /* 0x000d780e01007387 */ /* 0x0001e80000100a00 */
[----:B0-----:R-:W2:Y:S04]  /*b0e50*/  LDL.LU.64 R14, [R1+0x5358] ;  /* 0x00535800010e7983 */ /* 0x001ea80000300a00 */
[----:B------:R-:W-:Y:S01]  /*b0e60*/  STL.64 [R1+0x5250], R20 ;  /* 0x0052501401007387 */ /* 0x000fe20000100a00 */
        /* <DEDUP_REMOVED lines=12> */
[----:B------:R-:W-:Y:S04]  /*b0f30*/  STL.64 [R1+0x5238], R28 ;  /* 0x0052381c01007387 */ /* 0x000fe80000100a00 */
        /* <DEDUP_REMOVED lines=9> */
[----:B0-----:R-:W4:Y:S04]  /*b0fd0*/  LDL.LU R12, [R1+0x650] ;  /* 0x00065000010c7983 */ /* 0x001f280000300800 */
[----:B------:R-:W4:Y:S04]  /*b0fe0*/  LDL.LU R13, [R1+0x654] ;  /* 0x00065400010d7983 */ /* 0x000f280000300800 */
[----:B-1----:R-:W2:Y:S04]  /*b0ff0*/  LDL.LU R14, [R1+0x658] ;  /* 0x00065800010e7983 */ /* 0x002ea80000300800 */
[----:B------:R-:W2:Y:S01]  /*b1000*/  LDL.LU R15, [R1+0x65c] ;  /* 0x00065c00010f7983 */ /* 0x000ea20000300800 */
[----:B------:R-:W-:-:S02]  /*b1010*/  IMAD.MOV.U32 R18, RZ, RZ, R8 ;  /* 0x000000ffff127224 */ /* 0x000fc400078e0008 */
[----:B------:R-:W-:Y:S01]  /*b1020*/  IMAD.MOV.U32 R19, RZ, RZ, R9 ;  /* 0x000000ffff137224 */ /* 0x000fe200078e0009 */
[----:B--2---:R-:W-:Y:S04]  /*b1030*/  STL.64 [R1+0x52b0], R14 ;  /* 0x0052b00e01007387 */ /* 0x004fe80000100a00 */
[----:B----4-:R0:W-:Y:S04]  /*b1040*/  STL.64 [R1+0x52a8], R12 ;  /* 0x0052a80c01007387 */ /* 0x0101e80000100a00 */
[----:B------:R-:W2:Y:S04]  /*b1050*/  LDL.LU R8, [R1+0x532c] ;  /* 0x00532c0001087983 */ /* 0x000ea80000300800 */
[----:B------:R-:W4:Y:S04]  /*b1060*/  LDL.LU R9, [R1+0x5328] ;  /* 0x0053280001097983 */ /* 0x000f280000300800 */
[----:B------:R-:W-:Y:S04]  /*b1070*/  STL.64 [R1+0x52b8], R18 ;  /* 0x0052b81201007387 */ /* 0x000fe80000100a00 */
[----:B0-----:R-:W2:Y:S04]  /*b1080*/  LDL.LU R12, [R1+0x660] ;  /* 0x00066000010c7983 */ /* 0x001ea80000300800 */
[----:B------:R-:W2:Y:S04]  /*b1090*/  LDL.LU R13, [R1+0x664] ;  /* 0x00066400010d7983 */ /* 0x000ea80000300800 */
[----:B------:R-:W2:Y:S04]  /*b10a0*/  LDL.LU R14, [R1+0x668] ;  /* 0x00066800010e7983 */ /* 0x000ea80000300800 */
[----:B------:R-:W2:Y:S01]  /*b10b0*/  LDL.LU R15, [R1+0x66c] ;  /* 0x00066c00010f7983 */ /* 0x000ea20000300800 */
[----:B------:R-:W-:-:S02]  /*b10c0*/  IMAD.MOV.U32 R16, RZ, RZ, R2 ;  /* 0x000000ffff107224 */ /* 0x000fc400078e0002 */
[----:B------:R-:W-:Y:S01]  /*b10d0*/  IMAD.MOV.U32 R17, RZ, RZ, R3 ;  /* 0x000000ffff117224 */ /* 0x000fe200078e0003 */
[----:B--2---:R-:W-:Y:S04]  /*b10e0*/  STL.64 [R1+0x52c8], R14 ;  /* 0x0052c80e01007387 */ /* 0x004fe80000100a00 */
[----:B------:R-:W-:Y:S04]  /*b10f0*/  STL.64 [R1+0x52c0], R12 ;  /* 0x0052c00c01007387 */ /* 0x000fe80000100a00 */
[----:B------:R-:W2:Y:S04]  /*b1100*/  LDL.LU R2, [R1+0x5324] ;  /* 0x0053240001027983 */ /* 0x000ea80000300800 */
[----:B------:R-:W2:Y:S04]  /*b1110*/  LDL.LU R3, [R1+0x5320] ;  /* 0x0053200001037983 */ /* 0x000ea80000300800 */
[----:B------:R0:W-:Y:S04]  /*b1120*/  STL.64 [R1+0x52d0], R16 ;  /* 0x0052d01001007387 */ /* 0x0001e80000100a00 */
[----:B0-----:R-:W2:Y:S04]  /*b1130*/  LDL.LU R16, [R1+0x680] ;  /* 0x0006800001107983 */ /* 0x001ea80000300800 */
[----:B------:R-:W2:Y:S04]  /*b1140*/  LDL.LU R17, [R1+0x684] ;  /* 0x0006840001117983 */ /* 0x000ea80000300800 */
[----:B------:R-:W2:Y:S04]  /*b1150*/  LDL.LU R18, [R1+0x688] ;  /* 0x0006880001127983 */ /* 0x000ea80000300800 */
[----:B------:R-:W2:Y:S04]  /*b1160*/  LDL.LU R19, [R1+0x68c] ;  /* 0x00068c0001137983 */ /* 0x000ea80000300800 */
[----:B--2---:R4:W-:Y:S04]  /*b1170*/  STL.64 [R1+0x52e0], R18 ;  /* 0x0052e01201007387 */ /* 0x0049e80000100a00 */
[----:B------:R0:W-:Y:S01]  /*b1180*/  STL.64 [R1+0x52d8], R16 ;  /* 0x0052d81001007387 */ /* 0x0001e20000100a00 */
[----:B----4-:R-:W-:-:S02]  /*b1190*/  IMAD.MOV.U32 R18, RZ, RZ, R9 ;  /* 0x000000ffff127224 */ /* 0x010fc400078e0009 */
[----:B------:R-:W-:-:S05]  /*b11a0*/  IMAD.MOV.U32 R19, RZ, RZ, R8 ;  /* 0x000000ffff137224 */ /* 0x000fca00078e0008 */
[----:B------:R-:W-:Y:S04]  /*b11b0*/  STL.64 [R1+0x52f8], R18 ;  /* 0x0052f81201007387 */ /* 0x000fe80000100a00 */
[----:B------:R-:W2:Y:S04]  /*b11c0*/  LDL.LU R12, [R1+0x670] ;  /* 0x00067000010c7983 */ /* 0x000ea80000300800 */
[----:B------:R-:W2:Y:S04]  /*b11d0*/  LDL.LU R13, [R1+0x674] ;  /* 0x00067400010d7983 */ /* 0x000ea80000300800 */
[----:B------:R-:W4:Y:S04]  /*b11e0*/  LDL.LU R14, [R1+0x678] ;  /* 0x00067800010e7983 */ /* 0x000f280000300800 */
[----:B------:R-:W4:Y:S01]  /*b11f0*/  LDL.LU R15, [R1+0x67c] ;  /* 0x00067c00010f7983 */ /* 0x000f220000300800 */
[----:B0-----:R-:W-:-:S02]  /*b1200*/  IMAD.MOV.U32 R16, RZ, RZ, R3 ;  /* 0x000000ffff107224 */ /* 0x001fc400078e0003 */
[----:B------:R-:W-:Y:S02]  /*b1210*/  IMAD.MOV.U32 R17, RZ, RZ, R2 ;  /* 0x000000ffff117224 */ /* 0x000fe400078e0002 */
[----:B-----5:R-:W-:-:S03]  /*b1220*/  IMAD.MOV.U32 R29, RZ, RZ, R24 ;  /* 0x000000ffff1d7224 */ /* 0x020fc600078e0018 */
[----:B------:R0:W-:Y:S01]  /*b1230*/  STL.64 [R1+0x5310], R16 ;  /* 0x0053101001007387 */ /* 0x0001e20000100a00 */
[----:B------:R-:W-:-:S03]  /*b1240*/  IMAD.MOV.U32 R28, RZ, RZ, R25 ;  /* 0x000000ffff1c7224 */ /* 0x000fc600078e0019 */
[----:B0-----:R-:W5:Y:S04]  /*b1250*/  LDL.LU R16, [R1+0x290] ;  /* 0x0002900001107983 */ /* 0x001f680000300800 */
[----:B------:R-:W5:Y:S04]  /*b1260*/  LDL.LU R17, [R1+0x294] ;  /* 0x0002940001117983 */ /* 0x000f680000300800 */
        /* <DEDUP_REMOVED lines=30> */
[----:B------:R-:W4:Y:S04]  /*b1450*/  LDL.LU R22, [R1+0x638] ;  /* 0x0006380001167983 */ /* 0x000f280000300800 */
[----:B------:R-:W4:Y:S01]  /*b1460*/  LDL.LU R23, [R1+0x63c] ;  /* 0x00063c0001177983 */ /* 0x000f220000300800 */
[----:B------:R-:W-:-:S02]  /*b1470*/  IMAD R2, R2, 0x100, R24 ;  /* 0x0000010002027824 */ /* 0x000fc400078e0218 */
[----:B------:R-:W-:Y:S01]  /*b1480*/  IMAD R3, R3, 0x100, R25 ;  /* 0x0000010003037824 */ /* 0x000fe200078e0219 */
[----:B----4-:R-:W-:Y:S04]  /*b1490*/  STL.64 [R1+0x5280], R22 ;  /* 0x0052801601007387 */ /* 0x010fe80000100a00 */
[----:B---3--:R0:W-:Y:S04]  /*b14a0*/  STL.64 [R1+0x5278], R20 ;  /* 0x0052781401007387 */ /* 0x0081e80000100a00 */
[----:B0-----:R-:W3:Y:S04]  /*b14b0*/  LDL.LU R20, [R1+0x640] ;  /* 0x0006400001147983 */ /* 0x001ee80000300800 */
[----:B------:R-:W3:Y:S04]  /*b14c0*/  LDL.LU R21, [R1+0x644] ;  /* 0x0006440001157983 */ /* 0x000ee80000300800 */
[----:B------:R-:W3:Y:S04]  /*b14d0*/  LDL.LU R22, [R1+0x648] ;  /* 0x0006480001167983 */ /* 0x000ee80000300800 */
[----:B------:R-:W3:Y:S04]  /*b14e0*/  LDL.LU R23, [R1+0x64c] ;  /* 0x00064c0001177983 */ /* 0x000ee80000300800 */
[----:B------:R-:W5:Y:S04]  /*b14f0*/  LDL.LU R24, [R1+0x531c] ;  /* 0x00531c0001187983 */ /* 0x000f680000300800 */
[----:B------:R-:W5:Y:S01]  /*b1500*/  LDL.LU R25, [R1+0x5318] ;  /* 0x0053180001197983 */ /* 0x000f620000300800 */
[----:B------:R-:W-:Y:S01]  /*b1510*/  IMAD R8, R9, 0x100, R8 ;  /* 0x0000010009087824 */ /* 0x000fe200078e0208 */
[----:B-----5:R-:W-:Y:S02]  /*b1520*/  HMMA.16816.F32 R4, R4, R24, R16 ;  /* 0x000000180404723c */ /* 0x020fe40000001810 */
[----:B------:R-:W2:Y:S04]  /*b1530*/  LDL.LU.64 R16, [R1+0x5310] ;  /* 0x0053100001107983 */ /* 0x000ea80000300a00 */
[----:B------:R-:W-:-:S13]  /*b1540*/  STL [R1+0x5208], R25 ;  /* 0x0052081901007387 */ /* 0x000fda0000100800 */
[----:B------:R0:W-:Y:S04]  /*b1550*/  STL.64 [R1+0xd00], R4 ;  /* 0x000d000401007387 */ /* 0x0001e80000100a00 */
[----:B------:R1:W-:Y:S01]  /*b1560*/  STL.64 [R1+0xd08], R6 ;  /* 0x000d080601007387 */ /* 0x0003e20000100a00 */
[----:B0-----:R-:W-:Y:S02]  /*b1570*/  F2FP.F16.E5M2.UNPACK_B R4, R0 ;  /* 0x00000000ff04723e */ /* 0x001fe400020004ff */
[----:B------:R-:W-:Y:S02]  /*b1580*/  F2FP.F16.E5M2.UNPACK_B R5, R2 ;  /* 0x00000002ff05723e */ /* 0x000fe400020004ff */
[----:B-1----:R-:W-:Y:S02]  /*b1590*/  F2FP.F16.E5M2.UNPACK_B R6, R3 ;  /* 0x00000003ff06723e */ /* 0x002fe400020004ff */
        /* <DEDUP_REMOVED lines=32> */
[----:B--2---:R-:W-:-:S15]  /*b17a0*/  HMMA.16816.F32 R12, R4, R18, R12 ;  /* 0x00000012040c723c */ /* 0x004fde000000180c */
[----:B------:R-:W-:-:S04]  /*b17b0*/  NOP ;  /* 0x0000000000007918 */ /* 0x000fc80000000000 */
[----:B------:R-:W-:Y:S04]  /*b17c0*/  STL.64 [R1+0xca0], R12 ;  /* 0x000ca00c01007387 */ /* 0x000fe80000100a00 */
[----:B------:R0:W-:Y:S04]  /*b17d0*/  STL.64 [R1+0xca8], R14 ;  /* 0x000ca80e01007387 */ /* 0x0001e80000100a00 */
[----:B0-----:R-:W3:Y:S04]  /*b17e0*/  LDL.LU.64 R14, [R1+0x5290] ;  /* 0x00529000010e7983 */ /* 0x001ee80000300a00 */
[----:B------:R-:W2:Y:S04]  /*b17f0*/  LDL.LU.64 R12, [R1+0x5288] ;  /* 0x00528800010c7983 */ /* 0x000ea80000300a00 */
[----:B------:R-:W-:Y:S01]  /*b1800*/  STL.64 [R1+0x51b0], R18 ;  /* 0x0051b01201007387 */ /* 0x000fe20000100a00 */
        /* <DEDUP_REMOVED lines=11> */
[----:B------:R-:W2:Y:S04]  /*b18c0*/  LDL.LU.64 R20, [R1+0x5268] ;  /* 0x0052680001147983 */ /* 0x000ea80000300a00 */
        /* <DEDUP_REMOVED lines=11> */
[----:B------:R-:W4:Y:S04]  /*b1980*/  LDL.LU.64 R20, [R1+0x5258] ;  /* 0x0052580001147983 */ /* 0x000f280000300a00 */
[----:B------:R0:W-:Y:S04]  /*b1990*/  STL.64 [R1+0x5210], R10 ;  /* 0x0052100a01007387 */ /* 0x0001e80000100a00 */
[----:B------:R-:W2:Y:S04]  /*b19a0*/  LDL.LU R8, [R1+0x600] ;  /* 0x0006000001087983 */ /* 0x000ea80000300800 */
[----:B------:R-:W2:Y:S04]  /*b19b0*/  LDL.LU R9, [R1+0x604] ;  /* 0x0006040001097983 */ /* 0x000ea80000300800 */
[----:B0-----:R-:W2:Y:S04]  /*b19c0*/  LDL.LU R10, [R1+0x608] ;  /* 0x00060800010a7983 */ /* 0x001ea80000300800 */
[----:B------:R-:W2:Y:S01]  /*b19d0*/  LDL.LU R11, [R1+0x60c] ;  /* 0x00060c00010b7983 */ /* 0x000ea20000300800 */
[----:B----4-:R-:W-:-:S15]  /*b19e0*/  HMMA.16816.F32 R20, R4, R16, R20 ;  /* 0x000000100414723c */ /* 0x010fde0000001814 */
[----:B------:R-:W-:-:S04]  /*b19f0*/  NOP ;  /* 0x0000000000007918 */ /* 0x000fc80000000000 */
[----:B------:R0:W-:Y:S04]  /*b1a00*/  STL.64 [R1+0xc60], R20 ;  /* 0x000c601401007387 */ /* 0x0001e80000100a00 */
[----:B------:R-:W-:Y:S04]  /*b1a10*/  STL.64 [R1+0xc68], R22 ;  /* 0x000c681601007387 */ /* 0x000fe80000100a00 */
[----:B0-----:R-:W3:Y:S01]  /*b1a20*/  LDL.LU.64 R20, [R1+0x5250] ;  /* 0x0052500001147983 */ /* 0x001ee20000300a00 */
[----:B--2---:R-:W-:-:S15]  /*b1a30*/  HMMA.16816.F32 R8, R4, R26, R8 ;  /* 0x0000001a0408723c */ /* 0x004fde0000001808 */
[----:B------:R-:W-:-:S04]  /*b1a40*/  NOP ;  /* 0x0000000000007918 */ /* 0x000fc80000000000 */
[----:B------:R-:W-:Y:S04]  /*b1a50*/  STL.64 [R1+0xc50], R8 ;  /* 0x000c500801007387 */ /* 0x000fe80000100a00 */
[----:B------:R3:W-:Y:S02]  /*b1a60*/  STL.64 [R1+0xc58], R10 ;  /* 0x000c580a01007387 */ /* 0x0007e40000100a00 */
[----:B---3--:R-:W-:Y:S02]  /*b1a70*/  HMMA.16816.F32 R8, R4, R20, R12 ;  /* 0x000000140408723c */ /* 0x008fe4000000180c */
[----:B------:R-:W2:-:S15]  /*b1a80*/  LDL.LU R12, [R1+0x590] ;  /* 0x00059000010c7983 */ /* 0x000e9e0000300800 */
[----:B------:R-:W-:Y:S02]  /*b1a90*/  NOP ;  /* 0x0000000000007918 */ /* 0x000fe40000000000 */
[----:B------:R-:W-:Y:S04]  /*b1aa0*/  STL.64 [R1+0xc20], R8 ;  /* 0x000c200801007387 */ /* 0x000fe80000100a00 */
[----:B------:R-:W-:Y:S04]  /*b1ab0*/  STL.64 [R1+0xc28], R10 ;  /* 0x000c280a01007387 */ /* 0x000fe80000100a00 */
        /* <DEDUP_REMOVED lines=8> */
[----:B------:R-:W3:Y:S04]  /*b1b40*/  LDL.LU R15, [R1+0x5ac] ;  /* 0x0005ac00010f7983 */ /* 0x000ee80000300800 */
[----:B------:R-:W4:Y:S04]  /*b1b50*/  LDL.64 R28, [R1+0x258] ;  /* 0x00025800011c7983 */ /* 0x000f280000100a00 */
[----:B------:R-:W5:Y:S04]  /*b1b60*/  LDL.64 R10, [R1+0x228] ;  /* 0x00022800010a7983 */ /* 0x000f680000100a00 */
[----:B------:R-:W2:Y:S04]  /*b1b70*/  LDL.LU R25, [R1+0x434c] ;  /* 0x00434c0001197983 */ /* 0x000ea80000300800 */
[----:B------:R-:W-:Y:S04]  /*b1b80*/  STL.64 [R1+0x5220], R26 ;  /* 0x0052201a01007387 */ /* 0x000fe80000100a00 */
        /* <DEDUP_REMOVED lines=21> */
[----:B---3--:R-:W-:Y:S04]  /*b1ce0*/  STL.64 [R1+0x51f0], R14 ;  /* 0x0051f00e01007387 */ /* 0x008fe80000100a00 */
[----:B------:R0:W-:Y:S04]  /*b1cf0*/  STL.64 [R1+0x51e8], R12 ;  /* 0x0051e80c01007387 */ /* 0x0001e80000100a00 */
[----:B0-----:R-:W3:Y:S04]  /*b1d00*/  LDL.LU R12, [R1+0x5b0] ;  /* 0x0005b000010c7983 */ /* 0x001ee80000300800 */
[----:B------:R-:W3:Y:S04]  /*b1d10*/  LDL.LU R13, [R1+0x5b4] ;  /* 0x0005b400010d7983 */ /* 0x000ee80000300800 */
[----:B------:R-:W3:Y:S04]  /*b1d20*/  LDL.LU R14, [R1+0x5b8] ;  /* 0x0005b800010e7983 */ /* 0x000ee80000300800 */
[----:B------:R-:W3:Y:S01]  /*b1d30*/  LDL.LU R15, [R1+0x5bc] ;  /* 0x0005bc00010f7983 */ /* 0x000ee20000300800 */
[----:B----4-:R-:W-:-:S02]  /*b1d40*/  IMAD.MOV.U32 R22, RZ, RZ, R28 ;  /* 0x000000ffff167224 */ /* 0x010fc400078e001c */
[----:B------:R-:W-:Y:S01]  /*b1d50*/  IMAD.MOV.U32 R9, RZ, RZ, R29 ;  /* 0x000000ffff097224 */ /* 0x000fe200078e001d */
[C---:B--2---:R-:W-:Y:S01]  /*b1d60*/  HMMA.16816.F32 R24, R4.reuse, R28, R24 ;  /* 0x0000001c0418723c */ /* 0x044fe20000001818 */
[----:B---3--:R-:W-:Y:S04]  /*b1d70*/  STL.64 [R1+0x5200], R14 ;  /* 0x0052000e01007387 */ /* 0x008fe80000100a00 */
[----:B------:R0:W-:Y:S04]  /*b1d80*/  STL.64 [R1+0x51f8], R12 ;  /* 0x0051f80c01007387 */ /* 0x0001e80000100a00 */
[----:B0-----:R-:W2:Y:S04]  /*b1d90*/  LDL.LU R12, [R1+0x280] ;  /* 0x00028000010c7983 */ /* 0x001ea80000300800 */
[----:B------:R-:W2:Y:S04]  /*b1da0*/  LDL.LU R13, [R1+0x284] ;  /* 0x00028400010d7983 */ /* 0x000ea80000300800 */
[----:B------:R-:W2:Y:S04]  /*b1db0*/  LDL.LU R14, [R1+0x288] ;  /* 0x00028800010e7983 */ /* 0x000ea80000300800 */
[----:B------:R-:W2:Y:S04]  /*b1dc0*/  LDL.LU R15, [R1+0x28c] ;  /* 0x00028c00010f7983 */ /* 0x000ea80000300800 */
[----:B------:R-:W3:Y:S04]  /*b1dd0*/  LDL.64 R18, [R1+0x368] ;  /* 0x0003680001127983 */ /* 0x000ee80000100a00 */
[----:B------:R0:W-:Y:S04]  /*b1de0*/  STL [R1+0x514c], R20 ;  /* 0x00514c1401007387 */ /* 0x0001e80000100800 */
[----:B0-----:R-:W4:Y:S04]  /*b1df0*/  LDL.LU R20, [R1+0x4364] ;  /* 0x0043640001147983 */ /* 0x001f280000300800 */
[----:B------:R-:W-:Y:S04]  /*b1e00*/  STL [R1+0x5148], R21 ;  /* 0x0051481501007387 */ /* 0x000fe80000100800 */
[----:B------:R-:W-:Y:S04]  /*b1e10*/  STL.64 [R1+0xc10], R24 ;  /* 0x000c101801007387 */ /* 0x000fe80000100a00 */
[----:B------:R0:W-:Y:S04]  /*b1e20*/  STL.64 [R1+0xc18], R26 ;  /* 0x000c181a01007387 */ /* 0x0001e80000100a00 */
[----:B0-----:R-:W2:Y:S04]  /*b1e30*/  LDL.LU.64 R26, [R1+0x5248] ;  /* 0x00524800011a7983 */ /* 0x001ea80000300a00 */
[----:B------:R-:W2:Y:S04]  /*b1e40*/  LDL.LU.64 R24, [R1+0x5240] ;  /* 0x0052400001187983 */ /* 0x000ea80000300a00 */
[----:B------:R-:W2:Y:S04]  /*b1e50*/  LDL.LU.64 R28, [R1+0x5238] ;  /* 0x00523800011c7983 */ /* 0x000ea80000300a00 */
        /* <DEDUP_REMOVED lines=10> */
[----:B------:R-:W-:Y:S04]  /*b1f00*/  STL [R1+0x515c], R28 ;  /* 0x00515c1c01007387 */ /* 0x000fe80000100800 */
[----:B------:R0:W-:Y:S04]  /*b1f10*/  STL [R1+0x5158], R29 ;  /* 0x0051581d01007387 */ /* 0x0001e80000100800 */
[----:B0-----:R-:W2:Y:S01]  /*b1f20*/  LDL.64 R28, [R1+0x370] ;  /* 0x00037000011c7983 */ /* 0x001ea20000100a00 */
[----:B-----5:R-:W-:-:S15]  /*b1f30*/  HMMA.16816.F32 R24, R4, R10, R24 ;  /* 0x0000000a0418723c */ /* 0x020fde0000001818 */
[----:B------:R-:W-:-:S04]  /*b1f40*/  NOP ;  /* 0x0000000000007918 */ /* 0x000fc80000000000 */
[----:B------:R-:W-:Y:S04]  /*b1f50*/  STL.64 [R1+0xbf0], R24 ;  /* 0x000bf01801007387 */ /* 0x000fe80000100a00 */
[----:B------:R0:W-:Y:S04]  /*b1f60*/  STL.64 [R1+0xbf8], R26 ;  /* 0x000bf81a01007387 */ /* 0x0001e80000100a00 */
[----:B0-----:R-:W5:Y:S04]  /*b1f70*/  LDL.LU.64 R26, [R1+0x5220] ;  /* 0x00522000011a7983 */ /* 0x001f680000300a00 */
[----:B------:R-:W2:Y:S01]  /*b1f80*/  LDL.LU.64 R24, [R1+0x5218] ;  /* 0x0052180001187983 */ /* 0x000ea20000300a00 */
[----:B------:R-:W-:-:S02]  /*b1f90*/  IMAD.MOV.U32 R21, RZ, RZ, R10 ;  /* 0x000000ffff157224 */ /* 0x000fc400078e000a */
[----:B------:R-:W-:Y:S02]  /*b1fa0*/  IMAD.MOV.U32 R23, RZ, RZ, R11 ;  /* 0x000000ffff177224 */ /* 0x000fe400078e000b */
[----:B------:R-:W3:Y:S01]  /*b1fb0*/  LDL.LU.64 R10, [R1+0x5210] ;  /* 0x00521000010a7983 */ /* 0x000ee20000300a00 */
[----:B--2---:R-:W-:-:S03]  /*b1fc0*/  IMAD R0, R0, 0x100, R25 ;  /* 0x0000010000007824 */ /* 0x004fc600078e0219 */
[----:B------:R-:W2:Y:S01]  /*b1fd0*/  LDL.LU R25, [R1+0x5208] ;  /* 0x0052080001197983 */ /* 0x000ea20000300800 */
[----:B----4-:R-:W-:Y:S02]  /*b1fe0*/  IMAD R8, R8, 0x100, R20 ;  /* 0x0000010008087824 */ /* 0x010fe400078e0214 */
[----:B---3--:R-:W-:Y:S01]  /*b1ff0*/  IMAD R3, R3, 0x100, R9 ;  /* 0x0000010003037824 */ /* 0x008fe200078e0209 */
[----:B--2---:R-:W-:Y:S01]  /*b2000*/  HMMA.16816.F32 R4, R4, R24, R12 ;  /* 0x000000180404723c */ /* 0x004fe2000000180c */
[----:B------:R-:W2:Y:S04]  /*b2010*/  LDL.LU.64 R14, [R1+0x5200] ;  /* 0x00520000010e7983 */ /* 0x000ea80000300a00 */
[----:B------:R-:W2:Y:S04]  /*b2020*/  LDL.LU.64 R12, [R1+0x51f8] ;  /* 0x0051f800010c7983 */ /* 0x000ea80000300a00 */
[----:B------:R-:W-:Y:S10]  /*b2030*/  STL [R1+0x50f0], R25 ;  /* 0x0050f01901007387 */ /* 0x000ff40000100800 */
[----:B------:R-:W-:Y:S04]  /*b2040*/  STL.64 [R1+0xbe0], R4 ;  /* 0x000be00401007387 */ /* 0x000fe80000100a00 */
[----:B------:R0:W-:Y:S02]  /*b2050*/  STL.64 [R1+0xbe8], R6 ;  /* 0x000be80601007387 */ /* 0x0001e40000100a00 */
[----:B0-----:R-:W-:-:S02]  /*b2060*/  F2FP.F16.E5M2.UNPACK_B R7, R8 ;  /* 0x00000008ff07723e */ /* 0x001fc400020004ff */
[----:B------:R-:W2:Y:S01]  /*b2070*/  LDL.64 R8, [R1+0x378] ;  /* 0x0003780001087983 */ /* 0x000ea20000100a00 */
[----:B------:R-:W-:Y:S01]  /*b2080*/  IMAD R2, R2, 0x100, R22 ;  /* 0x0000010002027824 */ /* 0x000fe200078e0216 */
[----:B------:R-:W-:Y:S02]  /*b2090*/  F2FP.F16.E5M2.UNPACK_B R4, R0 ;  /* 0x00000000ff04723e */ /* 0x000fe400020004ff */
[----:B------:R-:W-:Y:S02]  /*b20a0*/  F2FP.F16.E5M2.UNPACK_B R6, R3 ;  /* 0x00000003ff06723e */ /* 0x000fe400020004ff */
[----:B------:R-:W-:-:S07]  /*b20b0*/  F2FP.F16.E5M2.UNPACK_B R5, R2 ;  /* 0x00000002ff05723e */ /* 0x000fce00020004ff */
[----:B--2---:R-:W-:-:S15]  /*b20c0*/  HMMA.16816.F32 R12, R4, R8, R12 ;  /* 0x00000008040c723c */ /* 0x004fde000000180c */
        /* <DEDUP_REMOVED lines=13> */
[----:B------:R-:W-:Y:S01]  /*b21a0*/  STL.64 [R1+0x51d0], R10 ;  /* 0x0051d00a01007387 */ /* 0x000fe20000100a00 */
[----:B------:R-:W-:-:S03]  /*b21b0*/  IMAD.MOV.U32 R0, RZ, RZ, R9 ;  /* 0x000000ffff007224 */ /* 0x000fc600078e0009 */
[----:B------:R2:W-:Y:S01]  /*b21c0*/  STL [R1+0x51c8], R8 ;  /* 0x0051c80801007387 */ /* 0x0005e20000100800 */
[----:B------:R-:W-:Y:S02]  /*b21d0*/  IMAD.MOV.U32 R20, RZ, RZ, R18 ;  /* 0x000000ffff147224 */ /* 0x000fe400078e0012 */
[----:B------:R-:W-:Y:S01]  /*b21e0*/  IMAD.MOV.U32 R25, RZ, RZ, R19 ;  /* 0x000000ffff197224 */ /* 0x000fe200078e0013 */
[----:B--2---:R-:W-:-:S15]  /*b21f0*/  HMMA.16816.F32 R8, R4, R18, R12 ;  /* 0x000000120408723c */ /* 0x004fde000000180c */
[----:B------:R-:W-:-:S04]  /*b2200*/  NOP ;  /* 0x0000000000007918 */ /* 0x000fc80000000000 */
[----:B------:R0:W-:Y:S04]  /*b2210*/  STL.64 [R1+0xb90], R8 ;  /* 0x000b900801007387 */ /* 0x0001e80000100a00 */
[----:B------:R1:W-:Y:S04]  /*b2220*/  STL.64 [R1+0xb98], R10 ;  /* 0x000b980a01007387 */ /* 0x0003e80000100a00 */
[----:B------:R-:W2:Y:S04]  /*b2230*/  LDL.64 R18, [R1+0x358] ;  /* 0x0003580001127983 */ /* 0x000ea80000100a00 */
[----:B------:R-:W3:Y:S04]  /*b2240*/  LDL.LU R12, [R1+0x560] ;  /* 0x00056000010c7983 */ /* 0x000ee80000300800 */
[----:B------:R-:W3:Y:S04]  /*b2250*/  LDL.LU R13, [R1+0x564] ;  /* 0x00056400010d7983 */ /* 0x000ee80000300800 */
[----:B------:R-:W4:Y:S04]  /*b2260*/  LDL.LU R14, [R1+0x568] ;  /* 0x00056800010e7983 */ /* 0x000f280000300800 */
[----:B------:R-:W4:Y:S01]  /*b2270*/  LDL.LU R15, [R1+0x56c] ;  /* 0x00056c00010f7983 */ /* 0x000f220000300800 */
[----:B------:R-:W-:-:S03]  /*b2280*/  IMAD.MOV.U32 R3, RZ, RZ, R29 ;  /* 0x000000ffff037224 */ /* 0x000fc600078e001d */
[----:B0-----:R-:W2:Y:S04]  /*b2290*/  LDL.LU R8, [R1+0x580] ;  /* 0x0005800001087983 */ /* 0x001ea80000300800 */
[----:B------:R-:W2:Y:S04]  /*b22a0*/  LDL.LU R9, [R1+0x584] ;  /* 0x0005840001097983 */ /* 0x000ea80000300800 */
[----:B-1----:R-:W2:Y:S04]  /*b22b0*/  LDL.LU R10, [R1+0x588] ;  /* 0x00058800010a7983 */ /* 0x002ea80000300800 */
[----:B------:R-:W2:Y:S04]  /*b22c0*/  LDL.LU R11, [R1+0x58c] ;  /* 0x00058c00010b7983 */ /* 0x000ea80000300800 */
[----:B------:R-:W2:Y:S04]  /*b22d0*/  LDL.64 R28, [R1+0x360] ;  /* 0x00036000011c7983 */ /* 0x000ea80000100a00 */
[----:B----4-:R-:W-:Y:S04]  /*b22e0*/  STL.64 [R1+0x51c0], R14 ;  /* 0x0051c00e01007387 */ /* 0x010fe80000100a00 */
[----:B---3--:R0:W-:Y:S04]  /*b22f0*/  STL.64 [R1+0x51b8], R12 ;  /* 0x0051b80c01007387 */ /* 0x0081e80000100a00 */
[----:B0-----:R-:W3:Y:S04]  /*b2300*/  LDL.LU R12, [R1+0x570] ;  /* 0x00057000010c7983 */ /* 0x001ee80000300800 */
[----:B------:R-:W3:Y:S04]  /*b2310*/  LDL.LU R13, [R1+0x574] ;  /* 0x00057400010d7983 */ /* 0x000ee80000300800 */
[----:B------:R-:W3:Y:S04]  /*b2320*/  LDL.LU R14, [R1+0x578] ;  /* 0x00057800010e7983 */ /* 0x000ee80000300800 */
[----:B------:R-:W3:Y:S04]  /*b2330*/  LDL.LU R15, [R1+0x57c] ;  /* 0x00057c00010f7983 */ /* 0x000ee80000300800 */
[----:B-----5:R-:W-:Y:S04]  /*b2340*/  STL.64 [R1+0x5168], R26 ;  /* 0x0051681a01007387 */ /* 0x020fe80000100a00 */
[----:B------:R0:W-:Y:S04]  /*b2350*/  STL.64 [R1+0x5160], R24 ;  /* 0x0051601801007387 */ /* 0x0001e80000100a00 */
        /* <DEDUP_REMOVED lines=8> */
[----:B------:R-:W5:Y:S04]  /*b23e0*/  LDL.LU R26, [R1+0x538] ;  /* 0x00053800011a7983 */ /* 0x000f680000300800 */
[----:B------:R-:W5:Y:S01]  /*b23f0*/  LDL.LU R27, [R1+0x53c] ;  /* 0x00053c00011b7983 */ /* 0x000f620000300800 */
[C---:B--2---:R-:W-:Y:S08]  /*b2400*/  HMMA.16816.F32 R8, R4.reuse, R28, R8 ;  /* 0x0000001c0408723c */ /* 0x044ff00000001808 */
[----:B---3--:R-:W-:Y:S01]  /*b2410*/  HMMA.16816.F32 R12, R4, R18, R12 ;  /* 0x00000012040c723c */ /* 0x008fe2000000180c */
[----:B-----5:R-:W-:Y:S04]  /*b2420*/  STL.64 [R1+0x5188], R26 ;  /* 0x0051881a01007387 */ /* 0x020fe80000100a00 */
[----:B----4-:R0:W-:Y:S04]  /*b2430*/  STL.64 [R1+0x5180], R24 ;  /* 0x0051801801007387 */ /* 0x0101e80000100a00 */
        /* <DEDUP_REMOVED lines=15> */
[----:B------:R-:W4:Y:S04]  /*b2530*/  LDL.LU R8, [R1+0x51c8] ;  /* 0x0051c80001087983 */ /* 0x000f280000300800 */
[----:B------:R-:W-:Y:S04]  /*b2540*/  STL.64 [R1+0xb70], R12 ;  /* 0x000b700c01007387 */ /* 0x000fe80000100a00 */
[----:B------:R0:W-:Y:S01]  /*b2550*/  STL.64 [R1+0xb78], R14 ;  /* 0x000b780e01007387 */ /* 0x0001e20000100a00 */
[----:B------:R-:W-:-:S02]  /*b2560*/  IMAD.MOV.U32 R9, RZ, RZ, R28 ;  /* 0x000000ffff097224 */ /* 0x000fc400078e001c */
[----:B------:R-:W-:Y:S01]  /*b2570*/  IMAD.MOV.U32 R28, RZ, RZ, R18 ;  /* 0x000000ffff1c7224 */ /* 0x000fe200078e0012 */
[----:B0-----:R-:W5:Y:S04]  /*b2580*/  LDL.LU.64 R14, [R1+0x51c0] ;  /* 0x0051c000010e7983 */ /* 0x001f680000300a00 */
[----:B------:R-:W5:Y:S04]  /*b2590*/  LDL.LU.64 R12, [R1+0x51b8] ;  /* 0x0051b800010c7983 */ /* 0x000f680000300a00 */
[----:B------:R-:W5:Y:S02]  /*b25a0*/  LDL.LU.64 R18, [R1+0x51b0] ;  /* 0x0051b00001127983 */ /* 0x000f640000300a00 */
        /* <DEDUP_REMOVED lines=17> */
[----:B------:R-:W3:Y:S04]  /*b26c0*/  LDL.LU.64 R24, [R1+0x5180] ;  /* 0x0051800001187983 */ /* 0x000ee80000300a00 */
        /* <DEDUP_REMOVED lines=19> */
[----:B------:R-:W-:Y:S01]  /*b2800*/  STL.64 [R1+0x5068], R16 ;  /* 0x0050681001007387 */ /* 0x000fe20000100a00 */
[----:B0-----:R-:W-:-:S02]  /*b2810*/  IMAD.MOV.U32 R18, RZ, RZ, R28 ;  /* 0x000000ffff127224 */ /* 0x001fc400078e001c */
[----:B------:R-:W-:Y:S01]  /*b2820*/  IMAD.MOV.U32 R19, RZ, RZ, R29 ;  /* 0x000000ffff137224 */ /* 0x000fe200078e001d */
[----:B------:R-:W5:Y:S01]  /*b2830*/  LDL.LU R28, [R1+0x515c] ;  /* 0x00515c00011c7983 */ /* 0x000f620000300800 */
[----:B--2---:R-:W-:-:S15]  /*b2840*/  HMMA.16816.F32 R12, R4, R26, R12 ;  /* 0x0000001a040c723c */ /* 0x004fde000000180c */
[----:B------:R-:W-:-:S04]  /*b2850*/  NOP ;  /* 0x0000000000007918 */ /* 0x000fc80000000000 */
[----:B------:R0:W-:Y:S04]  /*b2860*/  STL.64 [R1+0xaf0], R12 ;  /* 0x000af00c01007387 */ /* 0x0001e80000100a00 */
[----:B------:R1:W-:Y:S04]  /*b2870*/  STL.64 [R1+0xaf8], R14 ;  /* 0x000af80e01007387 */ /* 0x0003e80000100a00 */
[----:B------:R-:W5:Y:S04]  /*b2880*/  LDL.LU R29, [R1+0x5158] ;  /* 0x00515800011d7983 */ /* 0x000f680000300800 */
[----:B------:R-:W-:Y:S04]  /*b2890*/  STL.64 [R1+0x5088], R18 ;  /* 0x0050881201007387 */ /* 0x000fe80000100a00 */
[----:B0-----:R-:W2:Y:S04]  /*b28a0*/  LDL.LU R12, [R1+0x470] ;  /* 0x00047000010c7983 */ /* 0x001ea80000300800 */
[----:B------:R-:W2:Y:S04]  /*b28b0*/  LDL.LU R13, [R1+0x474] ;  /* 0x00047400010d7983 */ /* 0x000ea80000300800 */
[----:B-1----:R-:W2:Y:S04]  /*b28c0*/  LDL.LU R14, [R1+0x478] ;  /* 0x00047800010e7983 */ /* 0x002ea80000300800 */
[----:B------:R-:W2:Y:S01]  /*b28d0*/  LDL.LU R15, [R1+0x47c] ;  /* 0x00047c00010f7983 */ /* 0x000ea20000300800 */
[----:B------:R-:W-:-:S02]  /*b28e0*/  IMAD.MOV.U32 R16, RZ, RZ, R9 ;  /* 0x000000ffff107224 */ /* 0x000fc400078e0009 */
[----:B------:R-:W-:Y:S01]  /*b28f0*/  IMAD.MOV.U32 R17, RZ, RZ, R22 ;  /* 0x000000ffff117224 */ /* 0x000fe200078e0016 */
[----:B------:R-:W3:Y:S04]  /*b2900*/  LDL.LU R9, [R1+0x5154] ;  /* 0x0051540001097983 */ /* 0x000ee80000300800 */
[----:B------:R-:W3:Y:S04]  /*b2910*/  LDL.LU R22, [R1+0x5150] ;  /* 0x0051500001167983 */ /* 0x000ee80000300800 */
[----:B------:R-:W-:Y:S04]  /*b2920*/  STL.64 [R1+0x50a0], R16 ;  /* 0x0050a01001007387 */ /* 0x000fe80000100a00 */
[----:B--2---:R-:W-:Y:S04]  /*b2930*/  STL.64 [R1+0x5080], R14 ;  /* 0x0050800e01007387 */ /* 0x004fe80000100a00 */
[----:B------:R0:W-:Y:S04]  /*b2940*/  STL.64 [R1+0x5078], R12 ;  /* 0x0050780c01007387 */ /* 0x0001e80000100a00 */
[----:B0-----:R-:W2:Y:S04]  /*b2950*/  LDL.LU R12, [R1+0x480] ;  /* 0x00048000010c7983 */ /* 0x001ea80000300800 */
[----:B------:R-:W2:Y:S04]  /*b2960*/  LDL.LU R13, [R1+0x484] ;  /* 0x00048400010d7983 */ /* 0x000ea80000300800 */
[----:B------:R-:W2:Y:S04]  /*b2970*/  LDL.LU R14, [R1+0x488] ;  /* 0x00048800010e7983 */ /* 0x000ea80000300800 */
[----:B------:R-:W2:Y:S01]  /*b2980*/  LDL.LU R15, [R1+0x48c] ;  /* 0x00048c00010f7983 */ /* 0x000ea20000300800 */
[----:B------:R-:W-:-:S02]  /*b2990*/  IMAD.MOV.U32 R18, RZ, RZ, R20 ;  /* 0x000000ffff127224 */ /* 0x000fc400078e0014 */
[----:B---3--:R-:W-:Y:S01]  /*b29a0*/  IMAD.MOV.U32 R19, RZ, RZ, R25 ;  /* 0x000000ffff137224 */ /* 0x008fe200078e0019 */
        /* <DEDUP_REMOVED lines=8> */
[----:B----4-:R-:W-:-:S02]  /*b2a30*/  IMAD.MOV.U32 R16, RZ, RZ, R8 ;  /* 0x000000ffff107224 */ /* 0x010fc400078e0008 */
[----:B------:R-:W-:-:S05]  /*b2a40*/  IMAD.MOV.U32 R17, RZ, RZ, R3 ;  /* 0x000000ffff117224 */ /* 0x000fca00078e0003 */
[----:B------:R-:W-:Y:S04]  /*b2a50*/  STL.64 [R1+0x50d0], R16 ;  /* 0x0050d01001007387 */ /* 0x000fe80000100a00 */
[----:B--2---:R-:W-:Y:S04]  /*b2a60*/  STL.64 [R1+0x50b0], R14 ;  /* 0x0050b00e01007387 */ /* 0x004fe80000100a00 */
[----:B------:R0:W-:Y:S04]  /*b2a70*/  STL.64 [R1+0x50a8], R12 ;  /* 0x0050a80c01007387 */ /* 0x0001e80000100a00 */
[----:B0-----:R-:W2:Y:S04]  /*b2a80*/  LDL.LU R12, [R1+0x4a0] ;  /* 0x0004a000010c7983 */ /* 0x001ea80000300800 */
[----:B------:R-:W2:Y:S04]  /*b2a90*/  LDL.LU R13, [R1+0x4a4] ;  /* 0x0004a400010d7983 */ /* 0x000ea80000300800 */
[----:B------:R-:W4:Y:S04]  /*b2aa0*/  LDL.LU R14, [R1+0x4a8] ;  /* 0x0004a800010e7983 */ /* 0x000f280000300800 */
[----:B------:R-:W4:Y:S04]  /*b2ab0*/  LDL.LU R15, [R1+0x4ac] ;  /* 0x0004ac00010f7983 */ /* 0x000f280000300800 */
[----:B------:R-:W2:Y:S04]  /*b2ac0*/  LDL.LU R25, [R1+0x436c] ;  /* 0x00436c0001197983 */ /* 0x000ea80000300800 */
[----:B------:R0:W-:Y:S02]  /*b2ad0*/  STL.64 [R1+0x5100], R26 ;  /* 0x0051001a01007387 */ /* 0x0001e40000100a00 */
[----:B0-----:R-:W-:-:S02]  /*b2ae0*/  IMAD.MOV.U32 R26, RZ, RZ, R21 ;  /* 0x000000ffff1a7224 */ /* 0x001fc400078e0015 */
[----:B------:R-:W-:Y:S01]  /*b2af0*/  IMAD.MOV.U32 R27, RZ, RZ, R23 ;  /* 0x000000ffff1b7224 */ /* 0x000fe200078e0017 */
[----:B------:R-:W3:Y:S04]  /*b2b00*/  LDL.LU R21, [R1+0x5148] ;  /* 0x0051480001157983 */ /* 0x000ee80000300800 */
[----:B--2---:R0:W-:Y:S04]  /*b2b10*/  STL.64 [R1+0x50f8], R24 ;  /* 0x0050f81801007387 */ /* 0x0041e80000100a00 */
[----:B------:R1:W-:Y:S04]  /*b2b20*/  STL.64 [R1+0x5118], R26 ;  /* 0x0051181a01007387 */ /* 0x0003e80000100a00 */
[----:B0-----:R-:W2:Y:S04]  /*b2b30*/  LDL.LU R24, [R1+0x4e0] ;  /* 0x0004e00001187983 */ /* 0x001ea80000300800 */
[----:B------:R-:W2:Y:S04]  /*b2b40*/  LDL.LU R25, [R1+0x4e4] ;  /* 0x0004e40001197983 */ /* 0x000ea80000300800 */
[----:B-1----:R-:W2:Y:S04]  /*b2b50*/  LDL.LU R26, [R1+0x4e8] ;  /* 0x0004e800011a7983 */ /* 0x002ea80000300800 */
[----:B------:R-:W2:Y:S01]  /*b2b60*/  LDL.LU R27, [R1+0x4ec] ;  /* 0x0004ec00011b7983 */ /* 0x000ea20000300800 */
[----:B------:R-:W-:-:S02]  /*b2b70*/  IMAD.MOV.U32 R19, RZ, RZ, R0 ;  /* 0x000000ffff137224 */ /* 0x000fc400078e0000 */
[----:B------:R-:W-:Y:S01]  /*b2b80*/  IMAD.MOV.U32 R18, RZ, RZ, R2 ;  /* 0x000000ffff127224 */ /* 0x000fe200078e0002 */
[----:B--2---:R0:W-:Y:S04]  /*b2b90*/  STL.64 [R1+0x5128], R26 ;  /* 0x0051281a01007387 */ /* 0x0041e80000100a00 */
[----:B------:R1:W-:Y:S01]  /*b2ba0*/  STL.64 [R1+0x5120], R24 ;  /* 0x0051201801007387 */ /* 0x0003e20000100a00 */
[----:B0-----:R-:W-:Y:S02]  /*b2bb0*/  IMAD.MOV.U32 R26, RZ, RZ, R22 ;  /* 0x000000ffff1a7224 */ /* 0x001fe400078e0016 */
[----:B------:R-:W-:-:S05]  /*b2bc0*/  IMAD.MOV.U32 R27, RZ, RZ, R9 ;  /* 0x000000ffff1b7224 */ /* 0x000fca00078e0009 */
[----:B------:R0:W-:Y:S04]  /*b2bd0*/  STL.64 [R1+0x5140], R26 ;  /* 0x0051401a01007387 */ /* 0x0001e80000100a00 */
[----:B-1----:R-:W3:Y:S04]  /*b2be0*/  LDL.LU R24, [R1+0x500] ;  /* 0x0005000001187983 */ /* 0x002ee80000300800 */
[----:B------:R-:W3:Y:S04]  /*b2bf0*/  LDL.LU R25, [R1+0x504] ;  /* 0x0005040001197983 */ /* 0x000ee80000300800 */
[----:B0-----:R-:W3:Y:S04]  /*b2c00*/  LDL.LU R26, [R1+0x508] ;  /* 0x00050800011a7983 */ /* 0x001ee80000300800 */
[----:B------:R-:W3:Y:S04]  /*b2c10*/  LDL.LU R27, [R1+0x50c] ;  /* 0x00050c00011b7983 */ /* 0x000ee80000300800 */
[----:B------:R-:W2:Y:S04]  /*b2c20*/  LDL.LU R0, [R1+0x4368] ;  /* 0x0043680001007983 */ /* 0x000ea80000300800 */
[----:B------:R-:W2:Y:S04]  /*b2c30*/  LDL.LU R2, [R1+0x4370] ;  /* 0x0043700001027983 */ /* 0x000ea80000300800 */
[----:B------:R-:W2:Y:S04]  /*b2c40*/  LDL.LU R3, [R1+0x4378] ;  /* 0x0043780001037983 */ /* 0x000ea80000300800 */
[----:B------:R-:W2:Y:S04]  /*b2c50*/  LDL.LU R8, [R1+0x4384] ;  /* 0x0043840001087983 */ /* 0x000ea80000300800 */
        /* <DEDUP_REMOVED lines=13> */
[----:B------:R0:W-:Y:S04]  /*b2d30*/  STL.64 [R1+0x50e8], R18 ;  /* 0x0050e81201007387 */ /* 0x0001e80000100a00 */
[----:B------:R-:W2:Y:S04]  /*b2d40*/  LDL.LU R16, [R1+0x260] ;  /* 0x0002600001107983 */ /* 0x000ea80000300800 */
[----:B------:R-:W2:Y:S04]  /*b2d50*/  LDL.LU R17, [R1+0x264] ;  /* 0x0002640001117983 */ /* 0x000ea80000300800 */
[----:B0-----:R-:W2:Y:S04]  /*b2d60*/  LDL.LU R18, [R1+0x268] ;  /* 0x0002680001127983 */ /* 0x001ea80000300800 */
[----:B------:R-:W2:Y:S04]  /*b2d70*/  LDL.LU R19, [R1+0x26c] ;  /* 0x00026c0001137983 */ /* 0x000ea80000300800 */
[----:B----4-:R-:W-:Y:S04]  /*b2d80*/  STL.64 [R1+0x50c8], R14 ;  /* 0x0050c80e01007387 */ /* 0x010fe80000100a00 */
[----:B------:R0:W-:Y:S04]  /*b2d90*/  STL.64 [R1+0x50c0], R12 ;  /* 0x0050c00c01007387 */ /* 0x0001e80000100a00 */
[----:B0-----:R-:W4:Y:S04]  /*b2da0*/  LDL.LU R12, [R1+0x4b0] ;  /* 0x0004b000010c7983 */ /* 0x001f280000300800 */
[----:B------:R-:W4:Y:S04]  /*b2db0*/  LDL.LU R13, [R1+0x4b4] ;  /* 0x0004b400010d7983 */ /* 0x000f280000300800 */
[----:B------:R-:W2:Y:S04]  /*b2dc0*/  LDL.LU R14, [R1+0x4b8] ;  /* 0x0004b800010e7983 */ /* 0x000ea80000300800 */
[----:B------:R-:W2:Y:S01]  /*b2dd0*/  LDL.LU R15, [R1+0x4bc] ;  /* 0x0004bc00010f7983 */ /* 0x000ea20000300800 */
[C---:B---3--:R-:W-:Y:S03]  /*b2de0*/  HMMA.16816.F32 R24, R4.reuse, R20, R24 ;  /* 0x000000140418723c */ /* 0x048fe60000001818 */
[----:B--2---:R-:W-:Y:S04]  /*b2df0*/  STL.64 [R1+0x50e0], R14 ;  /* 0x0050e00e01007387 */ /* 0x004fe80000100a00 */
[----:B----4-:R0:W-:Y:S04]  /*b2e00*/  STL.64 [R1+0x50d8], R12 ;  /* 0x0050d80c01007387 */ /* 0x0101e80000100a00 */
[----:B0-----:R-:W2:Y:S04]  /*b2e10*/  LDL.LU R12, [R1+0x4c0] ;  /* 0x0004c000010c7983 */ /* 0x001ea80000300800 */
[----:B------:R-:W2:Y:S04]  /*b2e20*/  LDL.LU R13, [R1+0x4c4] ;  /* 0x0004c400010d7983 */ /* 0x000ea80000300800 */
[----:B------:R-:W2:Y:S04]  /*b2e30*/  LDL.LU R14, [R1+0x4c8] ;  /* 0x0004c800010e7983 */ /* 0x000ea80000300800 */
[----:B------:R-:W2:Y:S04]  /*b2e40*/  LDL.LU R15, [R1+0x4cc] ;  /* 0x0004cc00010f7983 */ /* 0x000ea80000300800 */
[----:B------:R-:W-:Y:S04]  /*b2e50*/  STL.64 [R1+0xae0], R24 ;  /* 0x000ae01801007387 */ /* 0x000fe80000100a00 */
[----:B------:R0:W-:Y:S04]  /*b2e60*/  STL.64 [R1+0xae8], R26 ;  /* 0x000ae81a01007387 */ /* 0x0001e80000100a00 */
[----:B0-----:R-:W3:Y:S04]  /*b2e70*/  LDL.LU.64 R26, [R1+0x5140] ;  /* 0x00514000011a7983 */ /* 0x001ee80000300a00 */
[----:B------:R0:W-:Y:S04]  /*b2e80*/  STL.64 [R1+0x5030], R20 ;  /* 0x0050301401007387 */ /* 0x0001e80000100a00 */
[----:B0-----:R-:W4:Y:S04]  /*b2e90*/  LDL.LU R20, [R1+0x450] ;  /* 0x0004500001147983 */ /* 0x001f280000300800 */
[----:B------:R-:W4:Y:S04]  /*b2ea0*/  LDL.LU R21, [R1+0x454] ;  /* 0x0004540001157983 */ /* 0x000f280000300800 */
[----:B------:R-:W4:Y:S04]  /*b2eb0*/  LDL.LU R22, [R1+0x458] ;  /* 0x0004580001167983 */ /* 0x000f280000300800 */
[----:B------:R-:W4:Y:S01]  /*b2ec0*/  LDL.LU R23, [R1+0x45c] ;  /* 0x00045c0001177983 */ /* 0x000f220000300800 */
[----:B---3--:R-:W-:Y:S03]  /*b2ed0*/  HMMA.16816.F32 R24, R4, R26, R8 ;  /* 0x0000001a0418723c */ /* 0x008fe60000001808 */
[----:B------:R-:W3:Y:S04]  /*b2ee0*/  LDL.LU.64 R10, [R1+0x5138] ;  /* 0x00513800010a7983 */ /* 0x000ee80000300a00 */
[----:B------:R-:W3:-:S12]  /*b2ef0*/  LDL.LU.64 R8, [R1+0x5130] ;  /* 0x0051300001087983 */ /* 0x000ed80000300a00 */
        /* <DEDUP_REMOVED lines=9> */
[----:B------:R0:W-:Y:S04]  /*b2f90*/  STL.64 [R1+0x5008], R28 ;  /* 0x0050081c01007387 */ /* 0x0001e80000100a00 */
[----:B0-----:R-:W5:Y:S04]  /*b2fa0*/  LDL.LU R28, [R1+0x4374] ;  /* 0x00437400011c7983 */ /* 0x001f680000300800 */
[----:B------:R-:W2:Y:S01]  /*b2fb0*/  LDL.LU R29, [R1+0x437c] ;  /* 0x00437c00011d7983 */ /* 0x000ea20000300800 */
[----:B---3--:R-:W-:Y:S03]  /*b2fc0*/  HMMA.16816.F32 R24, R4, R26, R8 ;  /* 0x0000001a0418723c */ /* 0x008fe60000001808 */
[----:B------:R-:W3:Y:S04]  /*b2fd0*/  LDL.LU.64 R10, [R1+0x5110] ;  /* 0x00511000010a7983 */ /* 0x000ee80000300a00 */
[----:B------:R-:W2:-:S12]  /*b2fe0*/  LDL.LU.64 R8, [R1+0x5108] ;  /* 0x0051080001087983 */ /* 0x000e980000300a00 */
[----:B------:R-:W-:Y:S04]  /*b2ff0*/  STL.64 [R1+0xab0], R24 ;  /* 0x000ab01801007387 */ /* 0x000fe80000100a00 */
[----:B------:R0:W-:Y:S04]  /*b3000*/  STL.64 [R1+0xab8], R26 ;  /* 0x000ab81a01007387 */ /* 0x0001e80000100a00 */
[----:B0-----:R-:W2:Y:S04]  /*b3010*/  LDL.LU.64 R26, [R1+0x5100] ;  /* 0x00510000011a7983 */ /* 0x001ea80000300a00 */
[----:B------:R-:W2:Y:S02]  /*b3020*/  LDL.LU.64 R24, [R1+0x50f8] ;  /* 0x0050f80001187983 */ /* 0x000ea40000300a00 */
[----:B--2---:R-:W-:-:S02]  /*b3030*/  IMAD R0, R0, 0x100, R25 ;  /* 0x0000010000007824 */ /* 0x004fc400078e0219 */
[----:B------:R-:W2:Y:S01]  /*b3040*/  LDL.LU R25, [R1+0x50f0] ;  /* 0x0050f00001197983 */ /* 0x000ea20000300800 */
[----:B-----5:R-:W-:Y:S02]  /*b3050*/  IMAD R2, R2, 0x100, R28 ;  /* 0x0000010002027824 */ /* 0x020fe400078e021c */
[----:B------:R-:W-:Y:S02]  /*b3060*/  IMAD R3, R3, 0x100, R29 ;  /* 0x0000010003037824 */ /* 0x000fe400078e021d */
[----:B------:R-:W-:Y:S01]  /*b3070*/  IMAD R8, R9, 0x100, R8 ;  /* 0x0000010009087824 */ /* 0x000fe200078e0208 */
[----:B--2---:R-:W-:Y:S01]  /*b3080*/  HMMA.16816.F32 R4, R4, R24, R16 ;  /* 0x000000180404723c */ /* 0x004fe20000001810 */
[----:B------:R-:W2:Y:S04]  /*b3090*/  LDL.LU.64 R18, [R1+0x50e8] ;  /* 0x0050e80001127983 */ /* 0x000ea80000300a00 */
[----:B------:R-:W-:Y:S04]  /*b30a0*/  STL.64 [R1+0x5040], R26 ;  /* 0x0050401a01007387 */ /* 0x000fe80000100a00 */
[----:B------:R0:W-:Y:S10]  /*b30b0*/  STL.64 [R1+0x5038], R24 ;  /* 0x0050381801007387 */ /* 0x0001f40000100a00 */
        /* <DEDUP_REMOVED lines=8> */
[----:B-----5:R-:W-:Y:S02]  /*b3140*/  F2FP.F16.E5M2.UNPACK_B R6, R3 ;  /* 0x00000003ff06723e */ /* 0x020fe400020004ff */
[----:B------:R-:W-:-:S07]  /*b3150*/  F2FP.F16.E5M2.UNPACK_B R7, R8 ;  /* 0x00000008ff07723e */ /* 0x000fce00020004ff */
[----:B--2---:R-:W-:Y:S01]  /*b3160*/  HMMA.16816.F32 R16, R4, R18, R12 ;  /* 0x000000120410723c */ /* 0x004fe2000000180c */
        /* <DEDUP_REMOVED lines=34> */
[----:B0-----:R-:W3:Y:S04]  /*b3390*/  LDL.LU.64 R14, [R1+0x5060] ;  /* 0x00506000010e7983 */ /* 0x001ee80000300a00 */
[----:B------:R-:W4:Y:S01]  /*b33a0*/  LDL.LU.64 R12, [R1+0x5058] ;  /* 0x00505800010c7983 */ /* 0x000f220000300a00 */
[C---:B---3--:R-:W-:Y:S08]  /*b33b0*/  HMMA.16816.F32 R24, R4.reuse, R14, R24 ;  /* 0x0000000e0418723c */ /* 0x048ff00000001818 */
[C---:B----4-:R-:W-:Y:S01]  /*b33c0*/  HMMA.16816.F32 R20, R4.reuse, R12, R20 ;  /* 0x0000000c0414723c */ /* 0x050fe20000001814 */
[----:B------:R-:W-:Y:S10]  /*b33d0*/  STL.64 [R1+0x4f98], R14 ;  /* 0x004f980e01007387 */ /* 0x000ff40000100a00 */
[----:B------:R0:W-:Y:S04]  /*b33e0*/  STL.64 [R1+0xa20], R24 ;  /* 0x000a201801007387 */ /* 0x0001e80000100a00 */
[----:B------:R1:W-:Y:S04]  /*b33f0*/  STL.64 [R1+0xa28], R26 ;  /* 0x000a281a01007387 */ /* 0x0003e80000100a00 */
[----:B0-----:R-:W2:Y:S04]  /*b3400*/  LDL.LU R24, [R1+0x430] ;  /* 0x0004300001187983 */ /* 0x001ea80000300800 */
[----:B------:R-:W-:Y:S04]  /*b3410*/  STL.64 [R1+0xa10], R20 ;  /* 0x000a101401007387 */ /* 0x000fe80000100a00 */
[----:B------:R-:W-:Y:S04]  /*b3420*/  STL.64 [R1+0xa18], R22 ;  /* 0x000a181601007387 */ /* 0x000fe80000100a00 */
[----:B------:R-:W2:Y:S04]  /*b3430*/  LDL.LU R25, [R1+0x434] ;  /* 0x0004340001197983 */ /* 0x000ea80000300800 */
[----:B-1----:R-:W3:Y:S04]  /*b3440*/  LDL.LU R26, [R1+0x438] ;  /* 0x00043800011a7983 */ /* 0x002ee80000300800 */
        /* <DEDUP_REMOVED lines=11> */
[----:B------:R-:W4:Y:S04]  /*b3500*/  LDL.64 R28, [R1+0x258] ;  /* 0x00025800011c7983 */ /* 0x000f280000100a00 */
[----:B------:R-:W2:Y:S04]  /*b3510*/  LDL.LU R0, [R1+0x4388] ;  /* 0x0043880001007983 */ /* 0x000ea80000300800 */
[----:B------:R-:W2:Y:S04]  /*b3520*/  LDL.LU R8, [R1+0x4394] ;  /* 0x0043940001087983 */ /* 0x000ea80000300800 */
        /* <DEDUP_REMOVED lines=27> */
[----:B------:R0:W-:Y:S04]  /*b36e0*/  STL.64 [R1+0x4fd0], R10 ;  /* 0x004fd00a01007387 */ /* 0x0001e80000100a00 */
[----:B0-----:R-:W2:Y:S01]  /*b36f0*/  LDL.LU R11, [R1+0x438c] ;  /* 0x00438c00010b7983 */ /* 0x001ea20000300800 */
[----:B-----5:R-:W-:-:S15]  /*b3700*/  HMMA.16816.F32 R24, R4, R16, R24 ;  /* 0x000000100418723c */ /* 0x020fde0000001818 */
[----:B------:R-:W-:-:S04]  /*b3710*/  NOP ;  /* 0x0000000000007918 */ /* 0x000fc80000000000 */
[----:B------:R-:W-:Y:S04]  /*b3720*/  STL.64 [R1+0x9f0], R24 ;  /* 0x0009f01801007387 */ /* 0x000fe80000100a00 */
[----:B------:R0:W-:Y:S04]  /*b3730*/  STL.64 [R1+0x9f8], R26 ;  /* 0x0009f81a01007387 */ /* 0x0001e80000100a00 */
[----:B0-----:R-:W3:Y:S04]  /*b3740*/  LDL.LU.64 R26, [R1+0x5040] ;  /* 0x00504000011a7983 */ /* 0x001ee80000300a00 */
[----:B------:R-:W5:Y:S04]  /*b3750*/  LDL.LU.64 R24, [R1+0x5038] ;  /* 0x0050380001187983 */ /* 0x000f680000300a00 */
[----:B------:R0:W-:Y:S04]  /*b3760*/  STL.64 [R1+0x4f70], R16 ;  /* 0x004f701001007387 */ /* 0x0001e80000100a00 */
[----:B0-----:R-:W2:Y:S01]  /*b3770*/  LDL.64 R16, [R1+0x228] ;  /* 0x0002280001107983 */ /* 0x001ea20000100a00 */
[----:B---3--:R-:W-:-:S15]  /*b3780*/  HMMA.16816.F32 R20, R4, R26, R20 ;  /* 0x0000001a0414723c */ /* 0x008fde0000001814 */
[----:B------:R-:W-:-:S04]  /*b3790*/  NOP ;  /* 0x0000000000007918 */ /* 0x000fc80000000000 */
[----:B------:R0:W-:Y:S04]  /*b37a0*/  STL.64 [R1+0x9d0], R20 ;  /* 0x0009d01401007387 */ /* 0x0001e80000100a00 */
[----:B------:R-:W-:Y:S04]  /*b37b0*/  STL.64 [R1+0x9d8], R22 ;  /* 0x0009d81601007387 */ /* 0x000fe80000100a00 */
[----:B0-----:R-:W2:Y:S04]  /*b37c0*/  LDL.LU.64 R20, [R1+0x5030] ;  /* 0x0050300001147983 */ /* 0x001ea80000300a00 */
[----:B------:R-:W-:Y:S04]  /*b37d0*/  STL [R1+0x4f4c], R26 ;  /* 0x004f4c1a01007387 */ /* 0x000fe80000100800 */
[----:B------:R-:W-:Y:S01]  /*b37e0*/  STL [R1+0x4f48], R27 ;  /* 0x004f481b01007387 */ /* 0x000fe20000100800 */
[----:B--2---:R-:W-:-:S15]  /*b37f0*/  HMMA.16816.F32 R12, R4, R20, R12 ;  /* 0x00000014040c723c */ /* 0x004fde000000180c */
[----:B------:R-:W-:-:S04]  /*b3800*/  NOP ;  /* 0x0000000000007918 */ /* 0x000fc80000000000 */
[----:B------:R-:W-:Y:S04]  /*b3810*/  STL.64 [R1+0x9b0], R12 ;  /* 0x0009b00c01007387 */ /* 0x000fe80000100a00 */
[----:B------:R0:W-:Y:S04]  /*b3820*/  STL.64 [R1+0x9b8], R14 ;  /* 0x0009b80e01007387 */ /* 0x0001e80000100a00 */
[----:B0-----:R-:W2:Y:S04]  /*b3830*/  LDL.LU.64 R14, [R1+0x5028] ;  /* 0x00502800010e7983 */ /* 0x001ea80000300a00 */
[----:B------:R-:W2:Y:S01]  /*b3840*/  LDL.LU.64 R12, [R1+0x5020] ;  /* 0x00502000010c7983 */ /* 0x000ea20000300a00 */
[----:B------:R-:W-:-:S03]  /*b3850*/  IMAD.MOV.U32 R22, RZ, RZ, R20 ;  /* 0x000000ffff167224 */ /* 0x000fc600078e0014 */
[----:B------:R0:W-:Y:S04]  /*b3860*/  STL [R1+0x4f54], R21 ;  /* 0x004f541501007387 */ /* 0x0001e80000100800 */
[----:B------:R1:W-:Y:S04]  /*b3870*/  STL [R1+0x4f50], R22 ;  /* 0x004f501601007387 */ /* 0x0003e80000100800 */
[----:B------:R-:W3:Y:S04]  /*b3880*/  LDL.LU R20, [R1+0x3f0] ;  /* 0x0003f00001147983 */ /* 0x000ee80000300800 */
[----:B0-----:R-:W3:Y:S04]  /*b3890*/  LDL.LU R21, [R1+0x3f4] ;  /* 0x0003f40001157983 */ /* 0x001ee80000300800 */
[----:B-1----:R-:W3:Y:S04]  /*b38a0*/  LDL.LU R22, [R1+0x3f8] ;  /* 0x0003f80001167983 */ /* 0x002ee80000300800 */
[----:B------:R-:W3:Y:S01]  /*b38b0*/  LDL.LU R23, [R1+0x3fc] ;  /* 0x0003fc0001177983 */ /* 0x000ee20000300800 */
[----:B----4-:R-:W-:-:S02]  /*b38c0*/  IMAD.MOV.U32 R26, RZ, RZ, R28 ;  /* 0x000000ffff1a7224 */ /* 0x010fc400078e001c */
[----:B------:R-:W-:Y:S01]  /*b38d0*/  IMAD.MOV.U32 R27, RZ, RZ, R29 ;  /* 0x000000ffff1b7224 */ /* 0x000fe200078e001d */
[----:B--2---:R-:W-:-:S15]  /*b38e0*/  HMMA.16816.F32 R12, R4, R28, R12 ;  /* 0x0000001c040c723c */ /* 0x004fde000000180c */
[----:B------:R-:W-:-:S04]  /*b38f0*/  NOP ;  /* 0x0000000000007918 */ /* 0x000fc80000000000 */
[----:B------:R-:W-:Y:S04]  /*b3900*/  STL.64 [R1+0x9a0], R12 ;  /* 0x0009a00c01007387 */ /* 0x000fe80000100a00 */
[----:B------:R0:W-:Y:S04]  /*b3910*/  STL.64 [R1+0x9a8], R14 ;  /* 0x0009a80e01007387 */ /* 0x0001e80000100a00 */
[----:B0-----:R-:W5:Y:S04]  /*b3920*/  LDL.LU.64 R14, [R1+0x5018] ;  /* 0x00501800010e7983 */ /* 0x001f680000300a00 */
[----:B------:R-:W5:Y:S04]  /*b3930*/  LDL.LU.64 R12, [R1+0x5010] ;  /* 0x00501000010c7983 */ /* 0x000f680000300a00 */
[----:B------:R-:W3:Y:S04]  /*b3940*/  LDL.LU.64 R28, [R1+0x5008] ;  /* 0x00500800011c7983 */ /* 0x000ee80000300a00 */
[----:B------:R-:W-:Y:S04]  /*b3950*/  STL [R1+0x4f5c], R27 ;  /* 0x004f5c1b01007387 */ /* 0x000fe80000100800 */
[----:B------:R-:W-:Y:S01]  /*b3960*/  STL [R1+0x4f58], R26 ;  /* 0x004f581a01007387 */ /* 0x000fe20000100800 */
[----:B---3--:R-:W-:-:S15]  /*b3970*/  HMMA.16816.F32 R20, R4, R28, R20 ;  /* 0x0000001c0414723c */ /* 0x008fde0000001814 */
[----:B------:R-:W-:-:S04]  /*b3980*/  NOP ;  /* 0x0000000000007918 */ /* 0x000fc80000000000 */
[----:B------:R0:W-:Y:S04]  /*b3990*/  STL.64 [R1+0x990], R20 ;  /* 0x0009901401007387 */ /* 0x0001e80000100a00 */
[----:B------:R1:W-:Y:S01]  /*b39a0*/  STL.64 [R1+0x998], R22 ;  /* 0x0009981601007387 */ /* 0x0003e20000100a00 */
[----:B0-----:R-:W-:Y:S02]  /*b39b0*/  IMAD.MOV.U32 R20, RZ, RZ, R29 ;  /* 0x000000ffff147224 */ /* 0x001fe400078e001d */
[----:B-1----:R-:W-:-:S03]  /*b39c0*/  IMAD.MOV.U32 R23, RZ, RZ, R28 ;  /* 0x000000ffff177224 */ /* 0x002fc600078e001c */
[----:B------:R0:W-:Y:S04]  /*b39d0*/  STL [R1+0x4f64], R20 ;  /* 0x004f641401007387 */ /* 0x0001e80000100800 */
[----:B------:R1:W-:Y:S04]  /*b39e0*/  STL [R1+0x4f60], R23 ;  /* 0x004f601701007387 */ /* 0x0003e80000100800 */
[----:B0-----:R-:W2:Y:S04]  /*b39f0*/  LDL.LU R20, [R1+0x3e0] ;  /* 0x0003e00001147983 */ /* 0x001ea80000300800 */
[----:B------:R-:W2:Y:S04]  /*b3a00*/  LDL.LU R21, [R1+0x3e4] ;  /* 0x0003e40001157983 */ /* 0x000ea80000300800 */
[----:B------:R-:W2:Y:S04]  /*b3a10*/  LDL.LU R22, [R1+0x3e8] ;  /* 0x0003e80001167983 */ /* 0x000ea80000300800 */
[----:B-1----:R-:W2:Y:S01]  /*b3a20*/  LDL.LU R23, [R1+0x3ec] ;  /* 0x0003ec0001177983 */ /* 0x002ea20000300800 */
[----:B------:R-:W-:-:S02]  /*b3a30*/  IMAD.MOV.U32 R29, RZ, RZ, R16 ;  /* 0x000000ffff1d7224 */ /* 0x000fc400078e0010 */
[----:B------:R-:W-:Y:S02]  /*b3a40*/  IMAD.MOV.U32 R28, RZ, RZ, R17 ;  /* 0x000000ffff1c7224 */ /* 0x000fe400078e0011 */
[----:B------:R-:W-:Y:S02]  /*b3a50*/  IMAD R2, R2, 0x100, R8 ;  /* 0x0000010002027824 */ /* 0x000fe400078e0208 */
[----:B------:R-:W-:Y:S01]  /*b3a60*/  IMAD R8, R19, 0x100, R18 ;  /* 0x0000010013087824 */ /* 0x000fe200078e0212 */
[C---:B--2---:R-:W-:Y:S08]  /*b3a70*/  HMMA.16816.F32 R20, R4.reuse, R16, R20 ;  /* 0x000000100414723c */ /* 0x044ff00000001814 */
[----:B-----5:R-:W-:Y:S11]  /*b3a80*/  HMMA.16816.F32 R4, R4, R24, R12 ;  /* 0x000000180404723c */ /* 0x020ff6000000180c */
[----:B------:R-:W-:Y:S04]  /*b3a90*/  STL.64 [R1+0x970], R20 ;  /* 0x0009701401007387 */ /* 0x000fe80000100a00 */
[----:B------:R-:W-:Y:S04]  /*b3aa0*/  STL.64 [R1+0x978], R22 ;  /* 0x0009781601007387 */ /* 0x000fe80000100a00 */
[----:B------:R-:W-:Y:S04]  /*b3ab0*/  STL [R1+0x4f68], R29 ;  /* 0x004f681d01007387 */ /* 0x000fe80000100800 */
[----:B------:R-:W-:Y:S04]  /*b3ac0*/  STL.64 [R1+0x4fc8], R24 ;  /* 0x004fc81801007387 */ /* 0x000fe80000100a00 */
[----:B------:R-:W2:Y:S04]  /*b3ad0*/  LDL.LU R16, [R1+0x2e0] ;  /* 0x0002e00001107983 */ /* 0x000ea80000300800 */
[----:B------:R-:W-:Y:S04]  /*b3ae0*/  STL.64 [R1+0x890], R4 ;  /* 0x0008900401007387 */ /* 0x000fe80000100a00 */
[----:B------:R-:W-:Y:S04]  /*b3af0*/  STL.64 [R1+0x898], R6 ;  /* 0x0008980601007387 */ /* 0x000fe80000100a00 */
[----:B------:R-:W2:Y:S04]  /*b3b00*/  LDL.LU R17, [R1+0x2e4] ;  /* 0x0002e40001117983 */ /* 0x000ea80000300800 */
[----:B------:R-:W3:Y:S04]  /*b3b10*/  LDL.LU R18, [R1+0x2e8] ;  /* 0x0002e80001127983 */ /* 0x000ee80000300800 */
[----:B------:R-:W3:Y:S04]  /*b3b20*/  LDL.LU R19, [R1+0x2ec] ;  /* 0x0002ec0001137983 */ /* 0x000ee80000300800 */
[----:B------:R-:W4:Y:S04]  /*b3b30*/  LDL.64 R14, [R1+0x350] ;  /* 0x00035000010e7983 */ /* 0x000f280000100a00 */
[----:B------:R-:W5:Y:S04]  /*b3b40*/  LDL.64 R12, [R1+0x358] ;  /* 0x00035800010c7983 */ /* 0x000f680000100a00 */
[----:B----4-:R-:W-:Y:S04]  /*b3b50*/  STL.64 [R1+0x4fe0], R14 ;  /* 0x004fe00e01007387 */ /* 0x010fe80000100a00 */
[----:B-----5:R-:W-:Y:S04]  /*b3b60*/  STL.64 [R1+0x4fd8], R12 ;  /* 0x004fd80c01007387 */ /* 0x020fe80000100a00 */
[----:B---3--:R-:W-:Y:S04]  /*b3b70*/  STL.64 [R1+0x4f80], R18 ;  /* 0x004f801201007387 */ /* 0x008fe80000100a00 */
[----:B--2---:R0:W-:Y:S04]  /*b3b80*/  STL.64 [R1+0x4f78], R16 ;  /* 0x004f781001007387 */ /* 0x0041e80000100a00 */
[----:B0-----:R-:W2:Y:S04]  /*b3b90*/  LDL.LU R16, [R1+0x2f0] ;  /* 0x0002f00001107983 */ /* 0x001ea80000300800 */
[----:B------:R-:W2:Y:S04]  /*b3ba0*/  LDL.LU R17, [R1+0x2f4] ;  /* 0x0002f40001117983 */ /* 0x000ea80000300800 */
[----:B------:R-:W3:Y:S04]  /*b3bb0*/  LDL.LU R18, [R1+0x2f8] ;  /* 0x0002f80001127983 */ /* 0x000ee80000300800 */
[----:B------:R-:W3:Y:S04]  /*b3bc0*/  LDL.LU R19, [R1+0x2fc] ;  /* 0x0002fc0001137983 */ /* 0x000ee80000300800 */
[----:B------:R-:W4:Y:S04]  /*b3bd0*/  LDL.LU R12, [R1+0x3b0] ;  /* 0x0003b000010c7983 */ /* 0x000f280000300800 */
        /* <DEDUP_REMOVED lines=9> */
[----:B------:R-:W-:-:S03]  /*b3c70*/  IMAD R0, R0, 0x100, R11 ;  /* 0x0000010000007824 */ /* 0x000fc600078e020b */
[----:B-----5:R-:W-:Y:S04]  /*b3c80*/  STL.64 [R1+0x5000], R14 ;  /* 0x0050000e01007387 */ /* 0x020fe80000100a00 */
[----:B----4-:R0:W-:Y:S04]  /*b3c90*/  STL.64 [R1+0x4ff8], R12 ;  /* 0x004ff80c01007387 */ /* 0x0101e80000100a00 */
[----:B0-----:R-:W4:Y:S04]  /*b3ca0*/  LDL.LU R12, [R1+0x3d0] ;  /* 0x0003d000010c7983 */ /* 0x001f280000300800 */
[----:B------:R-:W4:Y:S04]  /*b3cb0*/  LDL.LU R13, [R1+0x3d4] ;  /* 0x0003d400010d7983 */ /* 0x000f280000300800 */
[----:B------:R-:W4:Y:S04]  /*b3cc0*/  LDL.LU R14, [R1+0x3d8] ;  /* 0x0003d800010e7983 */ /* 0x000f280000300800 */
[----:B------:R-:W4:Y:S04]  /*b3cd0*/  LDL.LU R15, [R1+0x3dc] ;  /* 0x0003dc00010f7983 */ /* 0x000f280000300800 */
[----:B------:R-:W5:Y:S04]  /*b3ce0*/  LDL.64 R22, [R1+0x370] ;  /* 0x0003700001167983 */ /* 0x000f680000100a00 */
[----:B------:R-:W4:Y:S04]  /*b3cf0*/  LDL.64 R10, [R1+0x368] ;  /* 0x00036800010a7983 */ /* 0x000f280000100a00 */
[----:B------:R-:W4:Y:S04]  /*b3d00*/  LDL.LU R24, [R1+0x3a0] ;  /* 0x0003a00001187983 */ /* 0x000f280000300800 */
[----:B------:R-:W4:Y:S04]  /*b3d10*/  LDL.LU R25, [R1+0x3a4] ;  /* 0x0003a40001197983 */ /* 0x000f280000300800 */
[----:B------:R-:W4:Y:S04]  /*b3d20*/  LDL.LU R26, [R1+0x3a8] ;  /* 0x0003a800011a7983 */ /* 0x000f280000300800 */
[----:B------:R-:W4:Y:S04]  /*b3d30*/  LDL.LU R27, [R1+0x3ac] ;  /* 0x0003ac00011b7983 */ /* 0x000f280000300800 */
[----:B------:R-:W4:Y:S04]  /*b3d40*/  LDL.64 R20, [R1+0x360] ;  /* 0x0003600001147983 */ /* 0x000f280000100a00 */
        /* <DEDUP_REMOVED lines=12> */
[----:B------:R-:W-:Y:S01]  /*b3e10*/  IMAD R3, R9, 0x100, R3 ;  /* 0x0000010009037824 */ /* 0x000fe200078e0203 */
[----:B------:R-:W-:-:S02]  /*b3e20*/  F2FP.F16.E5M2.UNPACK_B R7, R8 ;  /* 0x00000008ff07723e */ /* 0x000fc400020004ff */
[----:B---3--:R-:W-:Y:S04]  /*b3e30*/  STL.64 [R1+0x4fc0], R18 ;  /* 0x004fc01201007387 */ /* 0x008fe80000100a00 */
[----:B--2---:R0:W-:Y:S04]  /*b3e40*/  STL.64 [R1+0x4fb8], R16 ;  /* 0x004fb81001007387 */ /* 0x0041e80000100a00 */
[----:B0-----:R-:W2:Y:S04]  /*b3e50*/  LDL.LU R16, [R1+0x390] ;  /* 0x0003900001107983 */ /* 0x001ea80000300800 */
[----:B------:R-:W2:Y:S04]  /*b3e60*/  LDL.LU R17, [R1+0x394] ;  /* 0x0003940001117983 */ /* 0x000ea80000300800 */
[----:B------:R-:W2:Y:S04]  /*b3e70*/  LDL.LU R18, [R1+0x398] ;  /* 0x0003980001127983 */ /* 0x000ea80000300800 */
[----:B------:R-:W2:Y:S04]  /*b3e80*/  LDL.LU R19, [R1+0x39c] ;  /* 0x00039c0001137983 */ /* 0x000ea80000300800 */
[----:B------:R-:W4:Y:S01]  /*b3e90*/  LDL.64 R8, [R1+0x378] ;  /* 0x0003780001087983 */ /* 0x000f220000100a00 */
[----:B------:R-:W-:-:S02]  /*b3ea0*/  F2FP.F16.E5M2.UNPACK_B R4, R0 ;  /* 0x00000000ff04723e */ /* 0x000fc400020004ff */
[----:B------:R-:W-:Y:S02]  /*b3eb0*/  F2FP.F16.E5M2.UNPACK_B R5, R2 ;  /* 0x00000002ff05723e */ /* 0x000fe400020004ff */
[----:B------:R-:W-:-:S07]  /*b3ec0*/  F2FP.F16.E5M2.UNPACK_B R6, R3 ;  /* 0x00000003ff06723e */ /* 0x000fce00020004ff */
        /* <DEDUP_REMOVED lines=17> */
[----:B------:R-:W2:Y:S01]  /*b3fe0*/  LDL.LU.64 R12, [R1+0x4fd8] ;  /* 0x004fd800010c7983 */ /* 0x000ea20000300a00 */
[----:B------:R-:W-:Y:S01]  /*b3ff0*/  HMMA.16816.F32 R24, R4, R20, R24 ;  /* 0x000000140418723c */ /* 0x000fe20000001818 */
[----:B------:R-:W-:-:S02]  /*b4000*/  IMAD.MOV.U32 R2, RZ, RZ, R8 ;  /* 0x000000ffff027224 */ /* 0x000fc400078e0008 */
[----:B------:R-:W-:Y:S02]  /*b4010*/  IMAD.MOV.U32 R0, RZ, RZ, R9 ;  /* 0x000000ffff007224 */ /* 0x000fe400078e0009 */
[----:B------:R-:W-:Y:S02]  /*b4020*/  IMAD.MOV.U32 R8, RZ, RZ, R22 ;  /* 0x000000ffff087224 */ /* 0x000fe400078e0016 */
[----:B------:R-:W-:Y:S02]  /*b4030*/  IMAD.MOV.U32 R22, RZ, RZ, R10 ;  /* 0x000000ffff167224 */ /* 0x000fe400078e000a */
[----:B------:R-:W-:Y:S02]  /*b4040*/  IMAD.MOV.U32 R9, RZ, RZ, R11 ;  /* 0x000000ffff097224 */ /* 0x000fe400078e000b */
[----:B------:R-:W4:Y:S08]  /*b4050*/  LDL.LU.64 R10, [R1+0x4fd0] ;  /* 0x004fd000010a7983 */ /* 0x000f300000300a00 */
[----:B------:R0:W-:Y:S04]  /*b4060*/  STL.64 [R1+0x840], R24 ;  /* 0x0008401801007387 */ /* 0x0001e80000100a00 */
[----:B------:R-:W-:Y:S04]  /*b4070*/  STL.64 [R1+0x848], R26 ;  /* 0x0008481a01007387 */ /* 0x000fe80000100a00 */
[----:B0-----:R-:W5:Y:S01]  /*b4080*/  LDL.LU.64 R24, [R1+0x4fc8] ;  /* 0x004fc80001187983 */ /* 0x001f620000300a00 */
[----:B--2---:R-:W-:-:S15]  /*b4090*/  HMMA.16816.F32 R16, R4, R12, R16 ;  /* 0x0000000c0410723c */ /* 0x004fde0000001810 */
        /* <DEDUP_REMOVED lines=8> */
[----:B------:R-:W4:Y:S01]  /*b4120*/  LDL.LU.64 R12, [R1+0x4fb0] ;  /* 0x004fb000010c7983 */ /* 0x000f220000300a00 */
[----:B------:R-:W-:Y:S02]  /*b4130*/  IMAD.MOV.U32 R26, RZ, RZ, R20 ;  /* 0x000000ffff1a7224 */ /* 0x000fe400078e0014 */
[----:B---3--:R-:W-:Y:S02]  /*b4140*/  IMAD.MOV.U32 R29, RZ, RZ, R14 ;  /* 0x000000ffff1d7224 */ /* 0x008fe400078e000e */
        /* <DEDUP_REMOVED lines=28> */
[----:B------:R0:W-:Y:S04]  /*b4310*/  STL.64 [R1+0x7e0], R16 ;  /* 0x0007e01001007387 */ /* 0x0001e80000100a00 */
[----:B------:R1:W-:Y:S04]  /*b4320*/  STL.64 [R1+0x7e8], R18 ;  /* 0x0007e81201007387 */ /* 0x0003e80000100a00 */
[----:B0-----:R-:W3:Y:S02]  /*b4330*/  LDL.LU.64 R16, [R1+0x4f70] ;  /* 0x004f700001107983 */ /* 0x001ee40000300a00 */
[----:B---3--:R-:W-:Y:S02]  /*b4340*/  HMMA.16816.F32 R12, R4, R16, R12 ;  /* 0x00000010040c723c */ /* 0x008fe4000000180c */
[----:B------:R-:W2:-:S15]  /*b4350*/  LDL.LU R16, [R1+0x9c0] ;  /* 0x0009c00001107983 */ /* 0x000e9e0000300800 */
[----:B------:R-:W-:Y:S02]  /*b4360*/  NOP ;  /* 0x0000000000007918 */ /* 0x000fe40000000000 */
        /* <DEDUP_REMOVED lines=9> */
[----:B------:R-:W3:Y:S04]  /*b4400*/  LDL.LU R18, [R1+0x988] ;  /* 0x0009880001127983 */ /* 0x000ee80000300800 */
[----:B------:R-:W3:Y:S01]  /*b4410*/  LDL.LU R19, [R1+0x98c] ;  /* 0x00098c0001137983 */ /* 0x000ee20000300800 */
[----:B------:R-:W-:-:S02]  /*b4420*/  IMAD.MOV.U32 R14, RZ, RZ, R29 ;  /* 0x000000ffff0e7224 */ /* 0x000fc400078e001d */
[----:B------:R-:W-:Y:S01]  /*b4430*/  IMAD.MOV.U32 R15, RZ, RZ, R20 ;  /* 0x000000ffff0f7224 */ /* 0x000fe200078e0014 */
[----:B------:R-:W4:Y:S04]  /*b4440*/  LDL.LU R29, [R1+0x4f68] ;  /* 0x004f6800011d7983 */ /* 0x000f280000300800 */
[----:B------:R-:W4:Y:S04]  /*b4450*/  LDL.LU R20, [R1+0x4f64] ;  /* 0x004f640001147983 */ /* 0x000f280000300800 */
[----:B------:R-:W-:Y:S04]  /*b4460*/  STL.64 [R1+0x4e60], R14 ;  /* 0x004e600e01007387 */ /* 0x000fe80000100a00 */
        /* <DEDUP_REMOVED lines=8> */
[----:B------:R-:W2:Y:S01]  /*b44f0*/  LDL.LU R23, [R1+0x4f60] ;  /* 0x004f600001177983 */ /* 0x000ea20000300800 */
[----:B------:R-:W-:Y:S02]  /*b4500*/  IMAD.MOV.U32 R14, RZ, RZ, R26 ;  /* 0x000000ffff0e7224 */ /* 0x000fe400078e001a */
[----:B------:R-:W-:Y:S01]  /*b4510*/  IMAD.MOV.U32 R15, RZ, RZ, R21 ;  /* 0x000000ffff0f7224 */ /* 0x000fe200078e0015 */
[----:B------:R-:W4:Y:S04]  /*b4520*/  LDL.LU R27, [R1+0x4f5c] ;  /* 0x004f5c00011b7983 */ /* 0x000f280000300800 */
[----:B------:R-:W4:Y:S04]  /*b4530*/  LDL.LU R26, [R1+0x4f58] ;  /* 0x004f5800011a7983 */ /* 0x000f280000300800 */
[----:B------:R-:W4:Y:S04]  /*b4540*/  LDL.LU R21, [R1+0x4f54] ;  /* 0x004f540001157983 */ /* 0x000f280000300800 */
[----:B------:R-:W-:Y:S04]  /*b4550*/  STL.64 [R1+0x4e78], R12 ;  /* 0x004e780c01007387 */ /* 0x000fe80000100a00 */
        /* <DEDUP_REMOVED lines=9> */
[----:B------:R-:W2:Y:S04]  /*b45f0*/  LDL.LU R22, [R1+0x4f50] ;  /* 0x004f500001167983 */ /* 0x000ea80000300800 */
        /* <DEDUP_REMOVED lines=8> */
[----:B------:R-:W-:-:S05]  /*b4680*/  IMAD.MOV.U32 R15, RZ, RZ, R3 ;  /* 0x000000ffff0f7224 */ /* 0x000fca00078e0003 */
[----:B------:R-:W-:Y:S01]  /*b4690*/  STL.64 [R1+0x4ec0], R14 ;  /* 0x004ec00e01007387 */ /* 0x000fe20000100a00 */
[----:B------:R-:W-:Y:S02]  /*b46a0*/  IMAD.MOV.U32 R13, RZ, RZ, R0 ;  /* 0x000000ffff0d7224 */ /* 0x000fe400078e0000 */
[----:B------:R-:W-:Y:S01]  /*b46b0*/  IMAD.MOV.U32 R12, RZ, RZ, R2 ;  /* 0x000000ffff0c7224 */ /* 0x000fe200078e0002 */
[----:B---3--:R-:W-:Y:S04]  /*b46c0*/  STL.64 [R1+0x4e88], R18 ;  /* 0x004e881201007387 */ /* 0x008fe80000100a00 */
[----:B--2---:R0:W-:Y:S04]  /*b46d0*/  STL.64 [R1+0x4e80], R16 ;  /* 0x004e801001007387 */ /* 0x0041e80000100a00 */
[----:B0-----:R-:W2:Y:S04]  /*b46e0*/  LDL.LU R16, [R1+0x920] ;  /* 0x0009200001107983 */ /* 0x001ea80000300800 */
[----:B------:R-:W2:Y:S04]  /*b46f0*/  LDL.LU R17, [R1+0x924] ;  /* 0x0009240001117983 */ /* 0x000ea80000300800 */
[----:B------:R-:W3:Y:S04]  /*b4700*/  LDL.LU R18, [R1+0x928] ;  /* 0x0009280001127983 */ /* 0x000ee80000300800 */
[----:B------:R-:W3:Y:S04]  /*b4710*/  LDL.LU R19, [R1+0x92c] ;  /* 0x00092c0001137983 */ /* 0x000ee80000300800 */
[----:B------:R-:W2:Y:S04]  /*b4720*/  LDL.LU R3, [R1+0x43ac] ;  /* 0x0043ac0001037983 */ /* 0x000ea80000300800 */
[----:B------:R-:W2:Y:S04]  /*b4730*/  LDL.LU R0, [R1+0x43a8] ;  /* 0x0043a80001007983 */ /* 0x000ea80000300800 */
[----:B------:R-:W2:Y:S04]  /*b4740*/  LDL.LU R2, [R1+0x43b4] ;  /* 0x0043b40001027983 */ /* 0x000ea80000300800 */
[----:B------:R-:W2:Y:S04]  /*b4750*/  LDL.LU R9, [R1+0x43b0] ;  /* 0x0043b00001097983 */ /* 0x000ea80000300800 */
[----:B------:R4:W-:Y:S01]  /*b4760*/  STL.64 [R1+0x4ee8], R10 ;  /* 0x004ee80a01007387 */ /* 0x0009e20000100a00 */
[----:B------:R-:W-:-:S02]  /*b4770*/  IMAD.MOV.U32 R8, RZ, RZ, R23 ;  /* 0x000000ffff087224 */ /* 0x000fc400078e0017 */
[----:B----4-:R-:W-:Y:S02]  /*b4780*/  IMAD.MOV.U32 R10, RZ, RZ, R29 ;  /* 0x000000ffff0a7224 */ /* 0x010fe400078e001d */
[----:B------:R-:W-:Y:S01]  /*b4790*/  IMAD.MOV.U32 R11, RZ, RZ, R28 ;  /* 0x000000ffff0b7224 */ /* 0x000fe200078e001c */
[----:B--2---:R0:W-:Y:S04]  /*b47a0*/  STL [R1+0x4ee0], R9 ;  /* 0x004ee00901007387 */ /* 0x0041e80000100800 */
[----:B------:R-:W-:Y:S01]  /*b47b0*/  STL.64 [R1+0x4f00], R10 ;  /* 0x004f000a01007387 */ /* 0x000fe20000100a00 */
[----:B0-----:R-:W-:-:S05]  /*b47c0*/  IMAD.MOV.U32 R9, RZ, RZ, R20 ;  /* 0x000000ffff097224 */ /* 0x001fca00078e0014 */
[----:B------:R-:W-:Y:S04]  /*b47d0*/  STL.64 [R1+0x4f18], R8 ;  /* 0x004f180801007387 */ /* 0x000fe80000100a00 */
[----:B------:R-:W2:Y:S04]  /*b47e0*/  LDL.LU R20, [R1+0x43bc] ;  /* 0x0043bc0001147983 */ /* 0x000ea80000300800 */
[----:B------:R-:W4:Y:S04]  /*b47f0*/  LDL.LU R23, [R1+0x43b8] ;  /* 0x0043b80001177983 */ /* 0x000f280000300800 */
[----:B----4-:R-:W-:Y:S04]  /*b4800*/  STL [R1+0x4f34], R23 ;  /* 0x004f341701007387 */ /* 0x010fe80000100800 */
[----:B--2---:R-:W-:Y:S04]  /*b4810*/  STL [R1+0x4f30], R20 ;  /* 0x004f301401007387 */ /* 0x004fe80000100800 */
[----:B------:R-:W2:Y:S04]  /*b4820*/  LDL.LU R28, [R1+0x43c4] ;  /* 0x0043c400011c7983 */ /* 0x000ea80000300800 */
[----:B------:R-:W2:Y:S04]  /*b4830*/  LDL.LU R29, [R1+0x43c0] ;  /* 0x0043c000011d7983 */ /* 0x000ea80000300800 */
[----:B------:R0:W-:Y:S04]  /*b4840*/  STL.64 [R1+0x4ed8], R12 ;  /* 0x004ed80c01007387 */ /* 0x0001e80000100a00 */
[----:B0-----:R-:W4:Y:S04]  /*b4850*/  LDL.LU R12, [R1+0x8d0] ;  /* 0x0008d000010c7983 */ /* 0x001f280000300800 */
[----:B------:R-:W4:Y:S04]  /*b4860*/  LDL.LU R13, [R1+0x8d4] ;  /* 0x0008d400010d7983 */ /* 0x000f280000300800 */
[----:B------:R-:W2:Y:S04]  /*b4870*/  LDL.LU R14, [R1+0x8d8] ;  /* 0x0008d800010e7983 */ /* 0x000ea80000300800 */
[----:B------:R-:W2:Y:S01]  /*b4880*/  LDL.LU R15, [R1+0x8dc] ;  /* 0x0008dc00010f7983 */ /* 0x000ea20000300800 */
[----:B------:R-:W-:-:S02]  /*b4890*/  IMAD.MOV.U32 R10, RZ, RZ, R26 ;  /* 0x000000ffff0a7224 */ /* 0x000fc400078e001a */
[----:B------:R-:W-:Y:S01]  /*b48a0*/  IMAD.MOV.U32 R11, RZ, RZ, R27 ;  /* 0x000000ffff0b7224 */ /* 0x000fe200078e001b */
[----:B------:R-:W3:Y:S04]  /*b48b0*/  LDL.LU R26, [R1+0x4f4c] ;  /* 0x004f4c00011a7983 */ /* 0x000ee80000300800 */
[----:B------:R-:W3:Y:S01]  /*b48c0*/  LDL.LU R27, [R1+0x4f48] ;  /* 0x004f4800011b7983 */ /* 0x000ee20000300800 */
[----:B------:R-:W-:Y:S02]  /*b48d0*/  IMAD.MOV.U32 R8, RZ, RZ, R22 ;  /* 0x000000ffff087224 */ /* 0x000fe400078e0016 */
[----:B------:R-:W-:Y:S01]  /*b48e0*/  IMAD.MOV.U32 R9, RZ, RZ, R21 ;  /* 0x000000ffff097224 */ /* 0x000fe200078e0015 */
[----:B--2---:R-:W-:Y:S04]  /*b48f0*/  STL.64 [R1+0x4ef8], R14 ;  /* 0x004ef80e01007387 */ /* 0x004fe80000100a00 */
[----:B----4-:R0:W-:Y:S04]  /*b4900*/  STL.64 [R1+0x4ef0], R12 ;  /* 0x004ef00c01007387 */ /* 0x0101e80000100a00 */
[----:B0-----:R-:W2:Y:S04]  /*b4910*/  LDL.LU R12, [R1+0x8e0] ;  /* 0x0008e000010c7983 */ /* 0x001ea80000300800 */
[----:B------:R-:W2:Y:S04]  /*b4920*/  LDL.LU R13, [R1+0x8e4] ;  /* 0x0008e400010d7983 */ /* 0x000ea80000300800 */
[----:B------:R-:W4:Y:S04]  /*b4930*/  LDL.LU R14, [R1+0x8e8] ;  /* 0x0008e800010e7983 */ /* 0x000f280000300800 */
[----:B------:R-:W4:Y:S04]  /*b4940*/  LDL.LU R15, [R1+0x8ec] ;  /* 0x0008ec00010f7983 */ /* 0x000f280000300800 */
[----:B------:R-:W-:Y:S04]  /*b4950*/  STL.64 [R1+0x4f40], R10 ;  /* 0x004f400a01007387 */ /* 0x000fe80000100a00 */
[----:B------:R0:W-:Y:S04]  /*b4960*/  STL.64 [R1+0x4f38], R8 ;  /* 0x004f380801007387 */ /* 0x0001e80000100a00 */
        /* <DEDUP_REMOVED lines=25> */
[----:B------:R-:W4:Y:S01]  /*b4b00*/  LDL.LU R19, [R1+0x91c] ;  /* 0x00091c0001137983 */ /* 0x000f220000300800 */
[C---:B------:R-:W-:Y:S03]  /*b4b10*/  HMMA.16816.F32 R8, R4.reuse, R26, R8 ;  /* 0x0000001a0408723c */ /* 0x040fe60000001808 */
        /* <DEDUP_REMOVED lines=12> */
[----:B------:R-:W-:Y:S04]  /*b4be0*/  STL.64 [R1+0x7c0], R8 ;  /* 0x0007c00801007387 */ /* 0x000fe80000100a00 */
[----:B------:R0:W-:Y:S04]  /*b4bf0*/  STL.64 [R1+0x7c8], R10 ;  /* 0x0007c80a01007387 */ /* 0x0001e80000100a00 */
[----:B0-----:R-:W2:Y:S04]  /*b4c00*/  LDL.LU.64 R10, [R1+0x4f40] ;  /* 0x004f4000010a7983 */ /* 0x001ea80000300a00 */
[----:B------:R-:W4:Y:S02]  /*b4c10*/  LDL.LU.64 R8, [R1+0x4f38] ;  /* 0x004f380001087983 */ /* 0x000f240000300a00 */
[C---:B----4-:R-:W-:Y:S08]  /*b4c20*/  HMMA.16816.F32 R20, R4.reuse, R8, R20 ;  /* 0x000000080414723c */ /* 0x050ff00000001814 */
[C---:B--2---:R-:W-:Y:S11]  /*b4c30*/  HMMA.16816.F32 R8, R4.reuse, R10, R12 ;  /* 0x0000000a0408723c */ /* 0x044ff6000000180c */
[----:B------:R-:W-:Y:S04]  /*b4c40*/  STL.64 [R1+0x7b0], R20 ;  /* 0x0007b01401007387 */ /* 0x000fe80000100a00 */
[----:B------:R0:W-:Y:S04]  /*b4c50*/  STL.64 [R1+0x7b8], R22 ;  /* 0x0007b81601007387 */ /* 0x0001e80000100a00 */
[----:B0-----:R-:W2:Y:S04]  /*b4c60*/  LDL.LU R23, [R1+0x4f34] ;  /* 0x004f340001177983 */ /* 0x001ea80000300800 */
[----:B------:R-:W2:Y:S04]  /*b4c70*/  LDL.LU R20, [R1+0x4f30] ;  /* 0x004f300001147983 */ /* 0x000ea80000300800 */
[----:B------:R-:W4:Y:S04]  /*b4c80*/  LDL.LU R21, [R1+0x43cc] ;  /* 0x0043cc0001157983 */ /* 0x000f280000300800 */
[----:B------:R-:W4:Y:S04]  /*b4c90*/  LDL.LU R22, [R1+0x43c8] ;  /* 0x0043c80001167983 */ /* 0x000f280000300800 */
[----:B------:R-:W2:Y:S04]  /*b4ca0*/  LDL.LU.64 R14, [R1+0x4f28] ;  /* 0x004f2800010e7983 */ /* 0x000ea80000300a00 */
[----:B------:R-:W2:Y:S04]  /*b4cb0*/  LDL.LU.64 R12, [R1+0x4f20] ;  /* 0x004f2000010c7983 */ /* 0x000ea80000300a00 */
        /* <DEDUP_REMOVED lines=10> */
[----:B------:R-:W5:Y:S04]  /*b4d60*/  LDL.LU.64 R14, [R1+0x4ef8] ;  /* 0x004ef800010e7983 */ /* 0x000f680000300a00 */
[----:B------:R-:W5:-:S13]  /*b4d70*/  LDL.LU.64 R12, [R1+0x4ef0] ;  /* 0x004ef000010c7983 */ /* 0x000f5a0000300a00 */
[----:B------:R-:W-:Y:S04]  /*b4d80*/  STL.64 [R1+0x780], R8 ;  /* 0x0007800801007387 */ /* 0x000fe80000100a00 */
[----:B------:R0:W-:Y:S04]  /*b4d90*/  STL.64 [R1+0x788], R10 ;  /* 0x0007880a01007387 */ /* 0x0001e80000100a00 */
[----:B0-----:R-:W2:Y:S04]  /*b4da0*/  LDL.LU.64 R10, [R1+0x4ee8] ;  /* 0x004ee800010a7983 */ /* 0x001ea80000300a00 */
[----:B------:R-:W2:Y:S01]  /*b4db0*/  LDL.LU R9, [R1+0x4ee0] ;  /* 0x004ee00001097983 */ /* 0x000ea20000300800 */
[----:B-----5:R-:W-:Y:S03]  /*b4dc0*/  HMMA.16816.F32 R4, R4, R24, R12 ;  /* 0x000000180404723c */ /* 0x020fe6000000180c */
[----:B------:R-:W3:Y:S01]  /*b4dd0*/  LDL.LU.64 R12, [R1+0x4ed8] ;  /* 0x004ed800010c7983 */ /* 0x000ee20000300a00 */
[----:B------:R-:W-:-:S02]  /*b4de0*/  IMAD R0, R0, 0x100, R3 ;  /* 0x0000010000007824 */ /* 0x000fc400078e0203 */
[----:B------:R-:W-:Y:S02]  /*b4df0*/  IMAD R3, R23, 0x100, R20 ;  /* 0x0000010017037824 */ /* 0x000fe400078e0214 */
[----:B------:R-:W-:Y:S01]  /*b4e00*/  IMAD R8, R29, 0x100, R28 ;  /* 0x000001001d087824 */ /* 0x000fe200078e021c */
[----:B------:R-:W5:Y:S04]  /*b4e10*/  LDL.LU R23, [R1+0x43d4] ;  /* 0x0043d40001177983 */ /* 0x000f680000300800 */
[----:B------:R-:W5:Y:S06]  /*b4e20*/  LDL.LU R24, [R1+0x43d0] ;  /* 0x0043d00001187983 */ /* 0x000f6c0000300800 */
[----:B------:R0:W-:Y:S04]  /*b4e30*/  STL.64 [R1+0x770], R4 ;  /* 0x0007700401007387 */ /* 0x0001e80000100a00 */
[----:B------:R1:W-:Y:S04]  /*b4e40*/  STL.64 [R1+0x778], R6 ;  /* 0x0007780601007387 */ /* 0x0003e80000100a00 */
[----:B------:R-:W4:Y:S04]  /*b4e50*/  LDL.LU R25, [R1+0x43dc] ;  /* 0x0043dc0001197983 */ /* 0x000f280000300800 */
[----:B------:R-:W4:Y:S01]  /*b4e60*/  LDL.LU R28, [R1+0x43d8] ;  /* 0x0043d800011c7983 */ /* 0x000f220000300800 */
[----:B--2---:R-:W-:Y:S01]  /*b4e70*/  IMAD R2, R9, 0x100, R2 ;  /* 0x0000010009027824 */ /* 0x004fe200078e0202 */
[----:B0-----:R-:W-:-:S02]  /*b4e80*/  F2FP.F16.E5M2.UNPACK_B R4, R0 ;  /* 0x00000000ff04723e */ /* 0x001fc400020004ff */
[----:B-1----:R-:W-:Y:S02]  /*b4e90*/  F2FP.F16.E5M2.UNPACK_B R6, R3 ;  /* 0x00000003ff06723e */ /* 0x002fe400020004ff */
[----:B------:R-:W-:Y:S02]  /*b4ea0*/  F2FP.F16.E5M2.UNPACK_B R7, R8 ;  /* 0x00000008ff07723e */ /* 0x000fe400020004ff */
[----:B------:R-:W-:-:S07]  /*b4eb0*/  F2FP.F16.E5M2.UNPACK_B R5, R2 ;  /* 0x00000002ff05723e */ /* 0x000fce00020004ff */
        /* <DEDUP_REMOVED lines=42> */
[----:B------:R-:W3:Y:S01]  /*b5160*/  LDL.LU.64 R16, [R1+0x4e30] ;  /* 0x004e300001107983 */ /* 0x000ee20000300a00 */
[----:B------:R-:W-:-:S05]  /*b5170*/  IMAD.MOV.U32 R29, RZ, RZ, R15 ;  /* 0x000000ffff1d7224 */ /* 0x000fca00078e000f */
[----:B------:R0:W-:Y:S01]  /*b5180*/  STL [R1+0x4c38], R29 ;  /* 0x004c381d01007387 */ /* 0x0001e20000100800 */
[----:B---3--:R-:W-:Y:S03]  /*b5190*/  HMMA.16816.F32 R12, R4, R12, R16 ;  /* 0x0000000c040c723c */ /* 0x008fe60000001810 */
[----:B------:R-:W2:Y:S04]  /*b51a0*/  LDL.LU.64 R18, [R1+0x4e28] ;  /* 0x004e280001127983 */ /* 0x000ea80000300a00 */
[----:B------:R-:W2:-:S12]  /*b51b0*/  LDL.LU.64 R16, [R1+0x4e20] ;  /* 0x004e200001107983 */ /* 0x000e980000300a00 */
[----:B------:R-:W-:Y:S04]  /*b51c0*/  STL.64 [R1+0x6f0], R12 ;  /* 0x0006f00c01007387 */ /* 0x000fe80000100a00 */
[----:B------:R2:W-:Y:S01]  /*b51d0*/  STL.64 [R1+0x6f8], R14 ;  /* 0x0006f80e01007387 */ /* 0x0005e20000100a00 */
[----:B0-----:R-:W-:-:S03]  /*b51e0*/  IMAD.MOV.U32 R29, RZ, RZ, R11 ;  /* 0x000000ffff1d7224 */ /* 0x001fc600078e000b */
[----:B------:R0:W-:Y:S01]  /*b51f0*/  STL [R1+0x4e18], R7 ;  /* 0x004e180701007387 */ /* 0x0001e20000100800 */
[----:B----4-:R-:W-:Y:S01]  /*b5200*/  IMAD R9, R22, 0x100, R21 ;  /* 0x0000010016097824 */ /* 0x010fe200078e0215 */
[----:B--2---:R-:W-:Y:S01]  /*b5210*/  HMMA.16816.F32 R12, R4, R10, R16 ;  /* 0x0000000a040c723c */ /* 0x004fe20000001810 */
[----:B-----5:R-:W-:-:S15]  /*b5220*/  IMAD R10, R24, 0x100, R23 ;  /* 0x00000100180a7824 */ /* 0x020fde00078e0217 */
[----:B------:R-:W-:-:S03]  /*b5230*/  NOP ;  /* 0x0000000000007918 */ /* 0x000fc60000000000 */
[----:B------:R1:W-:Y:S04]  /*b5240*/  STL.64 [R1+0x6e0], R12 ;  /* 0x0006e00c01007387 */ /* 0x0003e80000100a00 */
[----:B------:R2:W-:Y:S04]  /*b5250*/  STL.64 [R1+0x6e8], R14 ;  /* 0x0006e80e01007387 */ /* 0x0005e80000100a00 */
[----:B------:R3:W-:Y:S04]  /*b5260*/  STL [R1+0x4c60], R29 ;  /* 0x004c601d01007387 */ /* 0x0007e80000100800 */
[----:B0-----:R-:W4:Y:S04]  /*b5270*/  LDL.LU R7, [R1+0x43e4] ;  /* 0x0043e40001077983 */ /* 0x001f280000300800 */
[----:B-1----:R-:W4:Y:S04]  /*b5280*/  LDL.LU R13, [R1+0x43e0] ;  /* 0x0043e000010d7983 */ /* 0x002f280000300800 */
[----:B--2---:R-:W2:Y:S04]  /*b5290*/  LDL.LU R15, [R1+0x43e8] ;  /* 0x0043e800010f7983 */ /* 0x004ea80000300800 */
[----:B------:R-:W5:Y:S04]  /*b52a0*/  LDL.LU R18, [R1+0x43f0] ;  /* 0x0043f00001127983 */ /* 0x000f680000300800 */
[----:B---3--:R-:W3:Y:S04]  /*b52b0*/  LDL.LU R29, [R1+0x43fc] ;  /* 0x0043fc00011d7983 */ /* 0x008ee80000300800 */
[----:B------:R-:W3:Y:S04]  /*b52c0*/  LDL.LU R22, [R1+0x43f8] ;  /* 0x0043f80001167983 */ /* 0x000ee80000300800 */
[----:B------:R-:W2:Y:S04]  /*b52d0*/  LDL.LU R3, [R1+0x4404] ;  /* 0x0044040001037983 */ /* 0x000ea80000300800 */
[----:B------:R-:W2:Y:S04]  /*b52e0*/  LDL.LU R12, [R1+0x4400] ;  /* 0x00440000010c7983 */ /* 0x000ea80000300800 */
[----:B------:R-:W2:Y:S04]  /*b52f0*/  LDL.LU R2, [R1+0x440c] ;  /* 0x00440c0001027983 */ /* 0x000ea80000300800 */
[----:B------:R-:W2:Y:S04]  /*b5300*/  LDL.LU R14, [R1+0x4408] ;  /* 0x00440800010e7983 */ /* 0x000ea80000300800 */
[----:B------:R0:W-:Y:S01]  /*b5310*/  STL [R1+0x49bc], R9 ;  /* 0x0049bc0901007387 */ /* 0x0001e20000100800 */
[----:B------:R-:W-:-:S03]  /*b5320*/  IMAD R11, R28, 0x100, R25 ;  /* 0x000001001c0b7824 */ /* 0x000fc600078e0219 */
[----:B0-----:R-:W2:Y:S04]  /*b5330*/  LDL.64 R8, [R1+0x330] ;  /* 0x0003300001087983 */ /* 0x001ea80000100a00 */
[----:B------:R0:W-:Y:S04]  /*b5340*/  STL [R1+0x49c0], R10 ;  /* 0x0049c00a01007387 */ /* 0x0001e80000100800 */
[----:B0-----:R-:W5:Y:S04]  /*b5350*/  LDL.LU R10, [R1+0x43f4] ;  /* 0x0043f400010a7983 */ /* 0x001f680000300800 */
        /* <DEDUP_REMOVED lines=9> */
[----:B------:R-:W-:Y:S01]  /*b53f0*/  STL.64 [R1+0x4e10], R26 ;  /* 0x004e101a01007387 */ /* 0x000fe20000100a00 */
[----:B----4-:R-:W-:-:S03]  /*b5400*/  IMAD R13, R13, 0x100, R7 ;  /* 0x000001000d0d7824 */ /* 0x010fc600078e0207 */
[----:B--2---:R0:W-:Y:S04]  /*b5410*/  STL.64 [R1+0x4e08], R24 ;  /* 0x004e081801007387 */ /* 0x0041e80000100a00 */
[----:B0-----:R-:W2:Y:S04]  /*b5420*/  LDL.LU R24, [R1+0x9e0] ;  /* 0x0009e00001187983 */ /* 0x001ea80000300800 */
[----:B------:R-:W2:Y:S04]  /*b5430*/  LDL.LU R25, [R1+0x9e4] ;  /* 0x0009e40001197983 */ /* 0x000ea80000300800 */
[----:B------:R-:W2:Y:S04]  /*b5440*/  LDL.LU R26, [R1+0x9e8] ;  /* 0x0009e800011a7983 */ /* 0x000ea80000300800 */
[----:B------:R-:W2:Y:S04]  /*b5450*/  LDL.LU R27, [R1+0x9ec] ;  /* 0x0009ec00011b7983 */ /* 0x000ea80000300800 */
[----:B------:R-:W4:Y:S04]  /*b5460*/  LDL.LU R28, [R1+0x4430] ;  /* 0x00443000011c7983 */ /* 0x000f280000300800 */
[----:B------:R0:W-:Y:S04]  /*b5470*/  STL [R1+0x49c4], R11 ;  /* 0x0049c40b01007387 */ /* 0x0001e80000100800 */
[----:B0-----:R-:W2:Y:S04]  /*b5480*/  LDL.LU R11, [R1+0x43ec] ;  /* 0x0043ec00010b7983 */ /* 0x001ea80000300800 */
[----:B------:R-:W2:Y:S01]  /*b5490*/  LDL.LU R7, [R1+0x4e18] ;  /* 0x004e180001077983 */ /* 0x000ea20000300800 */
[----:B-----5:R-:W-:-:S02]  /*b54a0*/  IMAD R18, R18, 0x100, R10 ;  /* 0x0000010012127824 */ /* 0x020fc400078e020a */
[----:B---3--:R-:W-:Y:S01]  /*b54b0*/  IMAD R22, R22, 0x100, R29 ;  /* 0x0000010016167824 */ /* 0x008fe200078e021d */
[----:B------:R-:W-:Y:S01]  /*b54c0*/  STL [R1+0x49c8], R13 ;  /* 0x0049c80d01007387 */ /* 0x000fe20000100800 */
[----:B--2---:R-:W-:Y:S01]  /*b54d0*/  HMMA.16816.F32 R24, R4, R8, R24 ;  /* 0x000000080418723c */ /* 0x004fe20000001818 */
[----:B------:R-:W-:-:S05]  /*b54e0*/  IMAD R15, R15, 0x100, R11 ;  /* 0x000001000f0f7824 */ /* 0x000fca00078e020b */
[----:B------:R-:W-:Y:S04]  /*b54f0*/  STL [R1+0x49cc], R15 ;  /* 0x0049cc0f01007387 */ /* 0x000fe80000100800 */
[----:B------:R-:W-:Y:S04]  /*b5500*/  STL [R1+0x49d0], R18 ;  /* 0x0049d01201007387 */ /* 0x000fe80000100800 */
[----:B------:R-:W-:Y:S05]  /*b5510*/  STL [R1+0x49f0], R22 ;  /* 0x0049f01601007387 */ /* 0x000fea0000100800 */
[----:B------:R-:W-:Y:S04]  /*b5520*/  STL.64 [R1+0x6d0], R24 ;  /* 0x0006d01801007387 */ /* 0x000fe80000100a00 */
[----:B------:R0:W-:Y:S04]  /*b5530*/  STL.64 [R1+0x6d8], R26 ;  /* 0x0006d81a01007387 */ /* 0x0001e80000100a00 */
[----:B0-----:R-:W2:Y:S04]  /*b5540*/  LDL.LU.64 R26, [R1+0x4e10] ;  /* 0x004e1000011a7983 */ /* 0x001ea80000300a00 */
[----:B------:R-:W3:Y:S01]  /*b5550*/  LDL.LU.64 R24, [R1+0x4e08] ;  /* 0x004e080001187983 */ /* 0x000ee20000300a00 */
[----:B------:R-:W-:-:S02]  /*b5560*/  IMAD.MOV.U32 R10, RZ, RZ, R8 ;  /* 0x000000ffff0a7224 */ /* 0x000fc400078e0008 */
[----:B------:R-:W-:Y:S02]  /*b5570*/  IMAD R12, R12, 0x100, R3 ;  /* 0x000001000c0c7824 */ /* 0x000fe400078e0203 */
[----:B------:R-:W-:Y:S01]  /*b5580*/  IMAD R14, R14, 0x100, R2 ;  /* 0x000001000e0e7824 */ /* 0x000fe200078e0202 */
[----:B------:R-:W-:Y:S04]  /*b5590*/  STL [R1+0x4b6c], R9 ;  /* 0x004b6c0901007387 */ /* 0x000fe80000100800 */
[----:B------:R-:W-:Y:S04]  /*b55a0*/  STL [R1+0x4b68], R10 ;  /* 0x004b680a01007387 */ /* 0x000fe80000100800 */
[----:B------:R0:W-:Y:S01]  /*b55b0*/  STL [R1+0x49f4], R12 ;  /* 0x0049f40c01007387 */ /* 0x0001e20000100800 */
[----:B------:R-:W-:-:S03]  /*b55c0*/  IMAD R17, R17, 0x100, R0 ;  /* 0x0000010011117824 */ /* 0x000fc600078e0200 */
[----:B------:R1:W-:Y:S01]  /*b55d0*/  STL [R1+0x49f8], R14 ;  /* 0x0049f80e01007387 */ /* 0x0003e20000100800 */
[----:B------:R-:W-:Y:S02]  /*b55e0*/  IMAD R21, R21, 0x100, R16 ;  /* 0x0000010015157824 */ /* 0x000fe400078e0210 */
[----:B------:R-:W-:Y:S01]  /*b55f0*/  IMAD R0, R23, 0x100, R20 ;  /* 0x0000010017007824 */ /* 0x000fe200078e0214 */
[----:B0-----:R-:W2:Y:S04]  /*b5600*/  LDL.LU R12, [R1+0xb00] ;  /* 0x000b0000010c7983 */ /* 0x001ea80000300800 */
[----:B------:R-:W2:Y:S04]  /*b5610*/  LDL.LU R13, [R1+0xb04] ;  /* 0x000b0400010d7983 */ /* 0x000ea80000300800 */
[----:B-1----:R-:W2:Y:S04]  /*b5620*/  LDL.LU R14, [R1+0xb08] ;  /* 0x000b0800010e7983 */ /* 0x002ea80000300800 */
[----:B------:R-:W2:Y:S04]  /*b5630*/  LDL.LU R15, [R1+0xb0c] ;  /* 0x000b0c00010f7983 */ /* 0x000ea80000300800 */
[----:B------:R-:W-:Y:S04]  /*b5640*/  STL [R1+0x49fc], R17 ;  /* 0x0049fc1101007387 */ /* 0x000fe80000100800 */
[----:B------:R0:W-:Y:S01]  /*b5650*/  STL [R1+0x4e04], R21 ;  /* 0x004e041501007387 */ /* 0x0001e20000100800 */
[----:B---3--:R-:W-:-:S05]  /*b5660*/  IMAD R25, R25, 0x100, R19 ;  /* 0x0000010019197824 */ /* 0x008fca00078e0213 */
[----:B------:R-:W-:Y:S04]  /*b5670*/  STL [R1+0x4dd8], R25 ;  /* 0x004dd81901007387 */ /* 0x000fe80000100800 */
[----:B------:R-:W3:Y:S04]  /*b5680*/  LDL.LU R18, [R1+0x4474] ;  /* 0x0044740001127983 */ /* 0x000ee80000300800 */
[----:B------:R-:W5:Y:S04]  /*b5690*/  LDL.LU R16, [R1+0x4470] ;  /* 0x0044700001107983 */ /* 0x000f680000300800 */
[----:B------:R4:W-:Y:S04]  /*b56a0*/  STL [R1+0x4], R0 ;  /* 0x0000040001007387 */ /* 0x0009e80000100800 */
[----:B0-----:R-:W3:Y:S04]  /*b56b0*/  LDL.LU R21, [R1+0x443c] ;  /* 0x00443c0001157983 */ /* 0x001ee80000300800 */
[----:B------:R-:W3:Y:S01]  /*b56c0*/  LDL.LU R20, [R1+0x4438] ;  /* 0x0044380001147983 */ /* 0x000ee20000300800 */
[----:B----4-:R-:W-:-:S05]  /*b56d0*/  IMAD R0, R28, 0x100, R24 ;  /* 0x000001001c007824 */ /* 0x010fca00078e0218 */
[----:B------:R0:W-:Y:S04]  /*b56e0*/  STL [R1+0x10], R0 ;  /* 0x0000100001007387 */ /* 0x0001e80000100800 */
[----:B------:R-:W4:Y:S04]  /*b56f0*/  LDL.LU R24, [R1+0x4440] ;  /* 0x0044400001187983 */ /* 0x000f280000300800 */
[----:B0-----:R-:W3:Y:S01]  /*b5700*/  LDL.LU R0, [R1+0x4448] ;  /* 0x0044480001007983 */ /* 0x001ee20000300800 */
[----:B--2---:R-:W-:Y:S03]  /*b5710*/  HMMA.16816.F32 R12, R4, R26, R12 ;  /* 0x0000001a040c723c */ /* 0x004fe6000000180c */
[----:B---3--:R0:W-:Y:S04]  /*b5720*/  STL [R1+0x4e00], R0 ;  /* 0x004e000001007387 */ /* 0x0081e80000100800 */
[----:B0-----:R-:W4:Y:S04]  /*b5730*/  LDL.LU R0, [R1+0x4444] ;  /* 0x0044440001007983 */ /* 0x001f280000300800 */
[----:B------:R-:W2:Y:S04]  /*b5740*/  LDL.LU R25, [R1+0x4454] ;  /* 0x0044540001197983 */ /* 0x000ea80000300800 */
[----:B------:R-:W2:Y:S04]  /*b5750*/  LDL.LU R2, [R1+0x4450] ;  /* 0x0044500001027983 */ /* 0x000ea80000300800 */
        /* <DEDUP_REMOVED lines=9> */
[----:B------:R-:W2:Y:S01]  /*b57f0*/  LDL.LU R19, [R1+0x4478] ;  /* 0x0044780001137983 */ /* 0x000ea20000300800 */
[----:B------:R-:W-:-:S02]  /*b5800*/  IMAD.MOV.U32 R14, RZ, RZ, R26 ;  /* 0x000000ffff0e7224 */ /* 0x000fc400078e001a */
[----:B------:R-:W-:Y:S02]  /*b5810*/  IMAD.MOV.U32 R12, RZ, RZ, R27 ;  /* 0x000000ffff0c7224 */ /* 0x000fe400078e001b */
[----:B------:R-:W-:Y:S01]  /*b5820*/  IMAD R20, R20, 0x100, R21 ;  /* 0x0000010014147824 */ /* 0x000fe200078e0215 */
[----:B--2---:R-:W-:Y:S04]  /*b5830*/  STL.64 [R1+0x4df8], R18 ;  /* 0x004df81201007387 */ /* 0x004fe80000100a00 */
[----:B-----5:R0:W-:Y:S04]  /*b5840*/  STL [R1+0x4df0], R16 ;  /* 0x004df01001007387 */ /* 0x0201e80000100800 */
        /* <DEDUP_REMOVED lines=10> */
[----:B------:R0:W-:Y:S04]  /*b58f0*/  STL [R1+0x4d90], R14 ;  /* 0x004d900e01007387 */ /* 0x0001e80000100800 */
[----:B0-----:R-:W2:Y:S04]  /*b5900*/  LDL.LU R14, [R1+0x444c] ;  /* 0x00444c00010e7983 */ /* 0x001ea80000300800 */
[----:B------:R-:W2:Y:S01]  /*b5910*/  LDL.LU R21, [R1+0x4e04] ;  /* 0x004e040001157983 */ /* 0x000ea20000300800 */
[----:B----4-:R-:W-:-:S03]  /*b5920*/  IMAD R24, R24, 0x100, R0 ;  /* 0x0000010018187824 */ /* 0x010fc600078e0200 */
[----:B--2---:R0:W-:Y:S04]  /*b5930*/  STL.64 [R1+0x49d8], R20 ;  /* 0x0049d81401007387 */ /* 0x0041e80000100a00 */
[----:B0-----:R-:W2:Y:S04]  /*b5940*/  LDL.64 R20, [R1+0x270] ;  /* 0x0002700001147983 */ /* 0x001ea80000100a00 */
[----:B------:R-:W4:Y:S01]  /*b5950*/  LDL.LU R0, [R1+0x4e00] ;  /* 0x004e000001007983 */ /* 0x000f220000300800 */
[----:B------:R-:W-:Y:S02]  /*b5960*/  IMAD R2, R2, 0x100, R25 ;  /* 0x0000010002027824 */ /* 0x000fe400078e0219 */
[----:B---3--:R-:W-:-:S02]  /*b5970*/  IMAD R3, R3, 0x100, R10 ;  /* 0x0000010003037824 */ /* 0x008fc400078e020a */
[----:B------:R-:W-:Y:S01]  /*b5980*/  IMAD R8, R8, 0x100, R9 ;  /* 0x0000010008087824 */ /* 0x000fe200078e0209 */
[----:B--2---:R-:W-:Y:S01]  /*b5990*/  HMMA.16816.F32 R16, R4, R20, R16 ;  /* 0x000000140410723c */ /* 0x004fe20000001810 */
[----:B----4-:R-:W-:-:S05]  /*b59a0*/  IMAD R0, R0, 0x100, R14 ;  /* 0x0000010000007824 */ /* 0x010fca00078e020e */
[----:B------:R0:W-:Y:S04]  /*b59b0*/  STL [R1+0x4d70], R0 ;  /* 0x004d700001007387 */ /* 0x0001e80000100800 */
[----:B------:R-:W-:Y:S04]  /*b59c0*/  STL [R1+0x4d74], R2 ;  /* 0x004d740201007387 */ /* 0x000fe80000100800 */
[----:B------:R-:W-:Y:S04]  /*b59d0*/  STL [R1+0x4d78], R3 ;  /* 0x004d780301007387 */ /* 0x000fe80000100800 */
[----:B------:R-:W-:Y:S01]  /*b59e0*/  STL [R1+0x4d7c], R8 ;  /* 0x004d7c0801007387 */ /* 0x000fe20000100800 */
[----:B0-----:R-:W-:-:S03]  /*b59f0*/  IMAD R0, R28, 0x100, R22 ;  /* 0x000001001c007824 */ /* 0x001fc600078e0216 */
[----:B------:R-:W-:Y:S04]  /*b5a00*/  STL.64 [R1+0x6b0], R16 ;  /* 0x0006b01001007387 */ /* 0x000fe80000100a00 */
[----:B------:R-:W-:Y:S04]  /*b5a10*/  STL [R1], R0 ;  /* 0x0000000001007387 */ /* 0x000fe80000100800 */
[----:B------:R0:W-:Y:S04]  /*b5a20*/  STL.64 [R1+0x6b8], R18 ;  /* 0x0006b81201007387 */ /* 0x0001e80000100a00 */
[----:B0-----:R-:W2:Y:S04]  /*b5a30*/  LDL.LU.64 R18, [R1+0x4df8] ;  /* 0x004df80001127983 */ /* 0x001ea80000300a00 */
[----:B------:R-:W2:Y:S01]  /*b5a40*/  LDL.LU R16, [R1+0x4df0] ;  /* 0x004df00001107983 */ /* 0x000ea20000300800 */
[----:B------:R-:W-:-:S02]  /*b5a50*/  IMAD.MOV.U32 R22, RZ, RZ, R21 ;  /* 0x000000ffff167224 */ /* 0x000fc400078e0015 */
[----:B------:R-:W-:-:S03]  /*b5a60*/  IMAD.MOV.U32 R28, RZ, RZ, R20 ;  /* 0x000000ffff1c7224 */ /* 0x000fc600078e0014 */
[----:B------:R-:W-:Y:S04]  /*b5a70*/  STL [R1+0x4b74], R22 ;  /* 0x004b741601007387 */ /* 0x000fe80000100800 */
[----:B------:R-:W-:Y:S01]  /*b5a80*/  STL [R1+0x4b70], R28 ;  /* 0x004b701c01007387 */ /* 0x000fe20000100800 */
[----:B--2---:R-:W-:-:S05]  /*b5a90*/  IMAD R16, R16, 0x100, R18 ;  /* 0x0000010010107824 */ /* 0x004fca00078e0212 */
[----:B------:R0:W-:Y:S04]  /*b5aa0*/  STL [R1+0x4a00], R16 ;  /* 0x004a001001007387 */ /* 0x0001e80000100800 */
[----:B------:R-:W2:Y:S04]  /*b5ab0*/  LDL R20, [R1+0x210] ;  /* 0x0002100001147983 */ /* 0x000ea80000100800 */
[----:B------:R-:W3:Y:S04]  /*b5ac0*/  LDL R17, [R1+0x25c] ;  /* 0x00025c0001117983 */ /* 0x000ee80000100800 */
[----:B0-----:R-:W3:Y:S04]  /*b5ad0*/  LDL R16, [R1+0x258] ;  /* 0x0002580001107983 */ /* 0x001ee80000100800 */
[----:B--2---:R0:W-:Y:S04]  /*b5ae0*/  STL [R1+0x4d80], R20 ;  /* 0x004d801401007387 */ /* 0x0041e80000100800 */
[----:B------:R-:W2:Y:S01]  /*b5af0*/  LDL R21, [R1+0x214] ;  /* 0x0002140001157983 */ /* 0x000ea20000100800 */
[----:B------:R-:W-:-:S02]  /*b5b00*/  IMAD R19, R19, 0x100, R15 ;  /* 0x0000010013137824 */ /* 0x000fc400078e020f */
[----:B-----5:R-:W-:Y:S02]  /*b5b10*/  IMAD R23, R23, 0x100, R13 ;  /* 0x0000010017177824 */ /* 0x020fe400078e020d */
[----:B------:R-:W-:Y:S01]  /*b5b20*/  IMAD R0, R26, 0x100, R29 ;  /* 0x000001001a007824 */ /* 0x000fe200078e021d */
[----:B--2---:R1:W-:Y:S04]  /*b5b30*/  STL [R1+0x4d84], R21 ;  /* 0x004d841501007387 */ /* 0x0043e80000100800 */
[----:B------:R-:W-:Y:S04]  /*b5b40*/  STL [R1+0x4a04], R19 ;  /* 0x004a041301007387 */ /* 0x000fe80000100800 */
[----:B------:R2:W-:Y:S04]  /*b5b50*/  STL [R1+0x4a08], R23 ;  /* 0x004a081701007387 */ /* 0x0005e80000100800 */
[----:B0-----:R-:W4:Y:S04]  /*b5b60*/  LDL.LU R20, [R1+0xd50] ;  /* 0x000d500001147983 */ /* 0x001f280000300800 */
[----:B------:R-:W-:Y:S04]  /*b5b70*/  STL [R1+0xc], R0 ;  /* 0x00000c0001007387 */ /* 0x000fe80000100800 */
[----:B-1----:R-:W4:Y:S04]  /*b5b80*/  LDL.LU R21, [R1+0xd54] ;  /* 0x000d540001157983 */ /* 0x002f280000300800 */
[----:B----4-:R-:W-:Y:S04]  /*b5b90*/  STL.64 [R1+0x4d98], R20 ;  /* 0x004d981401007387 */ /* 0x010fe80000100a00 */
[----:B------:R-:W4:Y:S01]  /*b5ba0*/  LDL.LU R22, [R1+0xd58] ;  /* 0x000d580001167983 */ /* 0x000f220000300800 */
[----:B------:R-:W-:-:S03]  /*b5bb0*/  IMAD R27, R27, 0x100, R11 ;  /* 0x000001001b1b7824 */ /* 0x000fc600078e020b */
[----:B----4-:R-:W-:Y:S04]  /*b5bc0*/  STL [R1+0x4dac], R22 ;  /* 0x004dac1601007387 */ /* 0x010fe80000100800 */
[----:B--2---:R-:W2:Y:S04]  /*b5bd0*/  LDL.LU R23, [R1+0xd5c] ;  /* 0x000d5c0001177983 */ /* 0x004ea80000300800 */
[----:B------:R-:W4:Y:S04]  /*b5be0*/  LDL.LU R25, [R1+0x44ac] ;  /* 0x0044ac0001197983 */ /* 0x000f280000300800 */
[----:B------:R-:W5:Y:S04]  /*b5bf0*/  LDL.LU R26, [R1+0x44a8] ;  /* 0x0044a800011a7983 */ /* 0x000f680000300800 */
[----:B-----5:R-:W-:Y:S04]  /*b5c00*/  STL.64 [R1+0x4de8], R26 ;  /* 0x004de81a01007387 */ /* 0x020fe80000100a00 */
[----:B----4-:R0:W-:Y:S04]  /*b5c10*/  STL.64 [R1+0x4de0], R24 ;  /* 0x004de01801007387 */ /* 0x0101e80000100a00 */
[----:B0-----:R-:W3:Y:S04]  /*b5c20*/  LDL.LU R24, [R1+0xc30] ;  /* 0x000c300001187983 */ /* 0x001ee80000300800 */
[----:B------:R-:W3:Y:S04]  /*b5c30*/  LDL.LU R25, [R1+0xc34] ;  /* 0x000c340001197983 */ /* 0x000ee80000300800 */
[----:B------:R-:W3:Y:S04]  /*b5c40*/  LDL.LU R26, [R1+0xc38] ;  /* 0x000c3800011a7983 */ /* 0x000ee80000300800 */
[----:B------:R-:W3:Y:S04]  /*b5c50*/  LDL.LU R27, [R1+0xc3c] ;  /* 0x000c3c00011b7983 */ /* 0x000ee80000300800 */
[----:B------:R-:W4:Y:S04]  /*b5c60*/  LDL.LU R10, [R1+0x449c] ;  /* 0x00449c00010a7983 */ /* 0x000f280000300800 */
[----:B------:R-:W4:Y:S04]  /*b5c70*/  LDL.LU R15, [R1+0x4498] ;  /* 0x00449800010f7983 */ /* 0x000f280000300800 */
[----:B------:R-:W5:Y:S04]  /*b5c80*/  LDL.LU R9, [R1+0x44a4] ;  /* 0x0044a40001097983 */ /* 0x000f680000300800 */
[----:B------:R-:W5:Y:S04]  /*b5c90*/  LDL.LU R29, [R1+0x44a0] ;  /* 0x0044a000011d7983 */ /* 0x000f680000300800 */
[----:B--2---:R0:W-:Y:S04]  /*b5ca0*/  STL [R1+0x4db0], R23 ;  /* 0x004db01701007387 */ /* 0x0041e80000100800 */
[----:B0-----:R-:W2:Y:S04]  /*b5cb0*/  LDL.LU R23, [R1+0x44d0] ;  /* 0x0044d00001177983 */ /* 0x001ea80000300800 */
        /* <DEDUP_REMOVED lines=8> */
[----:B------:R-:W2:Y:S04]  /*b5d40*/  LDL.LU R22, [R1+0x44dc] ;  /* 0x0044dc0001167983 */ /* 0x000ea80000300800 */
[----:B--2---:R0:W-:Y:S04]  /*b5d50*/  STL [R1+0x4db4], R22 ;  /* 0x004db41601007387 */ /* 0x0041e80000100800 */
[----:B0-----:R-:W2:Y:S04]  /*b5d60*/  LDL.LU R22, [R1+0x44d4] ;  /* 0x0044d40001167983 */ /* 0x001ea80000300800 */
[----:B--2---:R0:W-:Y:S04]  /*b5d70*/  STL [R1+0x4dbc], R22 ;  /* 0x004dbc1601007387 */ /* 0x0041e80000100800 */
[----:B0-----:R-:W2:Y:S04]  /*b5d80*/  LDL.LU R22, [R1+0x44cc] ;  /* 0x0044cc0001167983 */ /* 0x001ea80000300800 */
[----:B--2---:R0:W-:Y:S04]  /*b5d90*/  STL [R1+0x4dc4], R22 ;  /* 0x004dc41601007387 */ /* 0x0041e80000100800 */
[----:B0-----:R-:W2:Y:S04]  /*b5da0*/  LDL.LU R22, [R1+0x44c4] ;  /* 0x0044c40001167983 */ /* 0x001ea80000300800 */
[----:B--2---:R0:W-:Y:S04]  /*b5db0*/  STL [R1+0x4dcc], R22 ;  /* 0x004dcc1601007387 */ /* 0x0041e80000100800 */
[----:B0-----:R-:W2:Y:S01]  /*b5dc0*/  LDL.LU R22, [R1+0x44bc] ;  /* 0x0044bc0001167983 */ /* 0x001ea20000300800 */
[----:B---3--:R-:W-:Y:S03]  /*b5dd0*/  HMMA.16816.F32 R24, R4, R16, R24 ;  /* 0x000000100418723c */ /* 0x008fe60000001818 */
[----:B--2---:R0:W-:Y:S04]  /*b5de0*/  STL [R1+0x4dd4], R22 ;  /* 0x004dd41601007387 */ /* 0x0041e80000100800 */
[----:B0-----:R-:W2:Y:S04]  /*b5df0*/  LDL.LU R22, [R1+0x44b4] ;  /* 0x0044b40001167983 */ /* 0x001ea80000300800 */
[----:B------:R-:W3:Y:S04]  /*b5e00*/  LDL.LU R11, [R1+0x44d8] ;  /* 0x0044d800010b7983 */ /* 0x000ee80000300800 */
[----:B------:R-:W2:Y:S04]  /*b5e10*/  LDL.64 R20, [R1+0x240] ;  /* 0x0002400001147983 */ /* 0x000ea80000100a00 */
[----:B------:R-:W2:Y:S04]  /*b5e20*/  LDL.LU R19, [R1+0x44f8] ;  /* 0x0044f80001137983 */ /* 0x000ea80000300800 */
[----:B------:R-:W2:Y:S04]  /*b5e30*/  LDL.LU R28, [R1+0x4508] ;  /* 0x00450800011c7983 */ /* 0x000ea80000300800 */
[----:B------:R-:W2:Y:S04]  /*b5e40*/  LDL.LU R8, [R1+0x4504] ;  /* 0x0045040001087983 */ /* 0x000ea80000300800 */
[----:B------:R-:W2:Y:S04]  /*b5e50*/  LDL.LU R18, [R1+0x4514] ;  /* 0x0045140001127983 */ /* 0x000ea80000300800 */
[----:B------:R-:W2:Y:S04]  /*b5e60*/  LDL.LU R13, [R1+0x4510] ;  /* 0x00451000010d7983 */ /* 0x000ea80000300800 */
[----:B------:R-:W2:Y:S04]  /*b5e70*/  LDL.64 R2, [R1+0x228] ;  /* 0x0002280001027983 */ /* 0x000ea80000100a00 */
[----:B------:R-:W2:Y:S01]  /*b5e80*/  LDL.LU R14, [R1+0x44e4] ;  /* 0x0044e400010e7983 */ /* 0x000ea20000300800 */
[----:B----4-:R-:W-:-:S03]  /*b5e90*/  IMAD R0, R15, 0x100, R10 ;  /* 0x000001000f007824 */ /* 0x010fc600078e020a */
[----:B--2---:R-:W-:Y:S04]  /*b5ea0*/  STL [R1+0x4da8], R14 ;  /* 0x004da80e01007387 */ /* 0x004fe80000100800 */
[----:B------:R5:W-:Y:S04]  /*b5eb0*/  STL [R1+0x18], R0 ;  /* 0x0000180001007387 */ /* 0x000be80000100800 */
[----:B------:R0:W-:Y:S01]  /*b5ec0*/  STL.64 [R1+0x4da0], R12 ;  /* 0x004da00c01007387 */ /* 0x0001e20000100a00 */
[----:B-----5:R-:W-:-:S03]  /*b5ed0*/  IMAD R0, R29, 0x100, R9 ;  /* 0x000001001d007824 */ /* 0x020fc600078e0209 */
[----:B0-----:R-:W2:Y:S04]  /*b5ee0*/  LDL.LU R12, [R1+0xd10] ;  /* 0x000d1000010c7983 */ /* 0x001ea80000300800 */
[----:B------:R-:W2:Y:S04]  /*b5ef0*/  LDL.LU R13, [R1+0xd14] ;  /* 0x000d1400010d7983 */ /* 0x000ea80000300800 */
[----:B------:R-:W2:Y:S04]  /*b5f00*/  LDL.LU R14, [R1+0xd18] ;  /* 0x000d1800010e7983 */ /* 0x000ea80000300800 */
[----:B------:R-:W2:Y:S04]  /*b5f10*/  LDL.LU R15, [R1+0xd1c] ;  /* 0x000d1c00010f7983 */ /* 0x000ea80000300800 */
[----:B------:R-:W-:Y:S04]  /*b5f20*/  STL.64 [R1+0x6a0], R24 ;  /* 0x0006a01801007387 */ /* 0x000fe80000100a00 */
[----:B------:R-:W-:Y:S04]  /*b5f30*/  STL [R1+0x24], R0 ;  /* 0x0000240001007387 */ /* 0x000fe80000100800 */
[----:B------:R0:W-:Y:S04]  /*b5f40*/  STL.64 [R1+0x6a8], R26 ;  /* 0x0006a81a01007387 */ /* 0x0001e80000100a00 */
[----:B0-----:R-:W4:Y:S04]  /*b5f50*/  LDL.LU.64 R26, [R1+0x4de8] ;  /* 0x004de800011a7983 */ /* 0x001f280000300a00 */
[----:B------:R-:W4:Y:S04]  /*b5f60*/  LDL.LU.64 R24, [R1+0x4de0] ;  /* 0x004de00001187983 */ /* 0x000f280000300a00 */
[----:B------:R-:W5:Y:S04]  /*b5f70*/  LDL.LU R0, [R1+0x451c] ;  /* 0x00451c0001007983 */ /* 0x000f680000300800 */
[----:B------:R-:W5:Y:S04]  /*b5f80*/  LDL.LU R10, [R1+0x4518] ;  /* 0x00451800010a7983 */ /* 0x000f680000300800 */
[----:B------:R-:W2:Y:S04]  /*b5f90*/  LDL.LU R9, [R1+0x4524] ;  /* 0x0045240001097983 */ /* 0x000ea80000300800 */
[----:B------:R-:W2:Y:S04]  /*b5fa0*/  LDL.LU R29, [R1+0x4520] ;  /* 0x00452000011d7983 */ /* 0x000ea80000300800 */
[----:B------:R0:W-:Y:S04]  /*b5fb0*/  STL [R1+0x4a88], R16 ;  /* 0x004a881001007387 */ /* 0x0001e80000100800 */
[----:B0-----:R-:W2:Y:S04]  /*b5fc0*/  LDL.LU R16, [R1+0x450c] ;  /* 0x00450c0001107983 */ /* 0x001ea80000300800 */
[----:B------:R0:W-:Y:S04]  /*b5fd0*/  STL [R1+0x4a84], R17 ;  /* 0x004a841101007387 */ /* 0x0001e80000100800 */
[----:B0-----:R-:W2:Y:S01]  /*b5fe0*/  LDL.LU R17, [R1+0x44fc] ;  /* 0x0044fc0001117983 */ /* 0x001ea20000300800 */
[----:B----4-:R-:W-:-:S03]  /*b5ff0*/  IMAD R26, R26, 0x100, R25 ;  /* 0x000001001a1a7824 */ /* 0x010fc600078e0219 */
[----:B------:R-:W4:Y:S04]  /*b6000*/  LDL.LU R25, [R1+0x4dd8] ;  /* 0x004dd80001197983 */ /* 0x000f280000300800 */
[----:B------:R0:W-:Y:S01]  /*b6010*/  STL.64 [R1+0x49e8], R26 ;  /* 0x0049e81a01007387 */ /* 0x0001e20000100a00 */
[----:B------:R-:W-:-:S03]  /*b6020*/  IMAD R23, R23, 0x100, R22 ;  /* 0x0000010017177824 */ /* 0x000fc600078e0216 */
[----:B0-----:R-:W2:Y:S04]  /*b6030*/  LDL.LU R26, [R1+0x44f0] ;  /* 0x0044f000011a7983 */ /* 0x001ea80000300800 */
[----:B------:R-:W2:Y:S04]  /*b6040*/  LDL.LU R27, [R1+0x4500] ;  /* 0x00450000011b7983 */ /* 0x000ea80000300800 */
[----:B----4-:R0:W-:Y:S04]  /*b6050*/  STL.64 [R1+0x49e0], R24 ;  /* 0x0049e01801007387 */ /* 0x0101e80000100a00 */
[----:B0-----:R-:W4:Y:S04]  /*b6060*/  LDL.LU R24, [R1+0x44e8] ;  /* 0x0044e80001187983 */ /* 0x001f280000300800 */
[----:B------:R-:W2:Y:S04]  /*b6070*/  LDL.LU R25, [R1+0x44f4] ;  /* 0x0044f40001197983 */ /* 0x000ea80000300800 */
[----:B------:R-:W2:Y:S04]  /*b6080*/  LDL.LU R22, [R1+0x4dd4] ;  /* 0x004dd40001167983 */ /* 0x000ea80000300800 */
[----:B------:R0:W-:Y:S04]  /*b6090*/  STL [R1+0x8], R23 ;  /* 0x0000081701007387 */ /* 0x0001e80000100800 */
[----:B0-----:R-:W2:Y:S02]  /*b60a0*/  LDL.LU R23, [R1+0x4dd0] ;  /* 0x004dd00001177983 */ /* 0x001ea40000300800 */
[----:B--2---:R-:W-:-:S02]  /*b60b0*/  IMAD R23, R23, 0x100, R22 ;  /* 0x0000010017177824 */ /* 0x004fc400078e0216 */
        /* <DEDUP_REMOVED lines=10> */
[----:B0-----:R-:W2:Y:S01]  /*b6160*/  LDL.LU R23, [R1+0x4db8] ;  /* 0x004db80001177983 */ /* 0x001ea20000300800 */
[----:B------:R-:W-:Y:S01]  /*b6170*/  HMMA.16816.F32 R12, R4, R20, R12 ;  /* 0x00000014040c723c */ /* 0x000fe2000000180c */
[----:B--2---:R-:W-:-:S02]  /*b6180*/  IMAD R23, R23, 0x100, R22 ;  /* 0x0000010017177824 */ /* 0x004fc400078e0216 */
[----:B------:R-:W3:Y:S04]  /*b6190*/  LDL.LU R22, [R1+0x4db4] ;  /* 0x004db40001167983 */ /* 0x000ee80000300800 */
[----:B------:R0:W-:Y:S04]  /*b61a0*/  STL [R1+0x48], R23 ;  /* 0x0000481701007387 */ /* 0x0001e80000100800 */
[----:B0-----:R-:W2:Y:S01]  /*b61b0*/  LDL.LU R23, [R1+0x4db0] ;  /* 0x004db00001177983 */ /* 0x001ea20000300800 */
[----:B---3--:R-:W-:-:S03]  /*b61c0*/  IMAD R11, R11, 0x100, R22 ;  /* 0x000001000b0b7824 */ /* 0x008fc600078e0216 */
[----:B------:R-:W2:Y:S04]  /*b61d0*/  LDL.LU R22, [R1+0x4dac] ;  /* 0x004dac0001167983 */ /* 0x000ea80000300800 */
[----:B------:R-:W-:Y:S04]  /*b61e0*/  STL.64 [R1+0x690], R12 ;  /* 0x0006900c01007387 */ /* 0x000fe80000100a00 */
[----:B------:R0:W-:Y:S04]  /*b61f0*/  STL [R1+0x5c], R11 ;  /* 0x00005c0b01007387 */ /* 0x0001e80000100800 */
[----:B------:R1:W-:Y:S01]  /*b6200*/  STL.64 [R1+0x698], R14 ;  /* 0x0006980e01007387 */ /* 0x0003e20000100a00 */
[----:B0-----:R-:W-:-:S03]  /*b6210*/  IMAD.MOV.U32 R11, RZ, RZ, R21 ;  /* 0x000000ffff0b7224 */ /* 0x001fc600078e0015 */
[----:B-1----:R-:W3:Y:S01]  /*b6220*/  LDL.LU R14, [R1+0x4da8] ;  /* 0x004da800010e7983 */ /* 0x002ee20000300800 */
[----:B------:R-:W-:-:S03]  /*b6230*/  IMAD.MOV.U32 R15, RZ, RZ, R20 ;  /* 0x000000ffff0f7224 */ /* 0x000fc600078e0014 */
[----:B------:R-:W2:Y:S04]  /*b6240*/  LDL.LU.64 R12, [R1+0x4da0] ;  /* 0x004da000010c7983 */ /* 0x000ea80000300a00 */
[----:B------:R-:W2:Y:S04]  /*b6250*/  LDL.LU.64 R20, [R1+0x4d98] ;  /* 0x004d980001147983 */ /* 0x000ea80000300a00 */
[----:B------:R0:W-:Y:S04]  /*b6260*/  STL [R1+0x4a90], R11 ;  /* 0x004a900b01007387 */ /* 0x0001e80000100800 */
[----:B0-----:R-:W4:Y:S04]  /*b6270*/  LDL.LU R11, [R1+0x44ec] ;  /* 0x0044ec00010b7983 */ /* 0x001f280000300800 */
[----:B------:R0:W-:Y:S04]  /*b6280*/  STL [R1+0x4a8c], R15 ;  /* 0x004a8c0f01007387 */ /* 0x0001e80000100800 */
[----:B0-----:R-:W3:Y:S01]  /*b6290*/  LDL.LU R15, [R1+0x44e0] ;  /* 0x0044e000010f7983 */ /* 0x001ee20000300800 */
[----:B------:R-:W-:Y:S01]  /*b62a0*/  IMAD R17, R17, 0x100, R27 ;  /* 0x0000010011117824 */ /* 0x000fe200078e021b */
[----:B--2---:R-:W-:Y:S01]  /*b62b0*/  HMMA.16816.F32 R20, R4, R2, R20 ;  /* 0x000000020414723c */ /* 0x004fe20000001814 */
[----:B---3--:R-:W-:-:S02]  /*b62c0*/  IMAD R15, R15, 0x100, R14 ;  /* 0x000001000f0f7824 */ /* 0x008fc400078e020e */
[----:B------:R-:W2:Y:S04]  /*b62d0*/  LDL.LU R14, [R1+0x4d90] ;  /* 0x004d9000010e7983 */ /* 0x000ea80000300800 */
[----:B------:R4:W-:Y:S02]  /*b62e0*/  STL [R1+0x1c], R15 ;  /* 0x00001c0f01007387 */ /* 0x0009e40000100800 */
[----:B----4-:R-:W-:Y:S02]  /*b62f0*/  IMAD R15, R24, 0x100, R11 ;  /* 0x00000100180f7824 */ /* 0x010fe400078e020b */
[----:B------:R-:W-:-:S03]  /*b6300*/  IMAD R11, R26, 0x100, R25 ;  /* 0x000001001a0b7824 */ /* 0x000fc600078e0219 */
[----:B------:R0:W-:Y:S04]  /*b6310*/  STL [R1+0x34], R15 ;  /* 0x0000340f01007387 */ /* 0x0001e80000100800 */
[----:B------:R1:W-:Y:S04]  /*b6320*/  STL [R1+0x44], R11 ;  /* 0x0000440b01007387 */ /* 0x0003e80000100800 */
[----:B------:R-:W-:Y:S01]  /*b6330*/  STL [R1+0x58], R17 ;  /* 0x0000581101007387 */ /* 0x000fe20000100800 */
[----:B0-----:R-:W-:Y:S02]  /*b6340*/  IMAD R15, R19, 0x100, R16 ;  /* 0x00000100130f7824 */ /* 0x001fe400078e0210 */
[----:B-1----:R-:W-:-:S02]  /*b6350*/  IMAD R11, R8, 0x100, R28 ;  /* 0x00000100080b7824 */ /* 0x002fc400078e021c */
[----:B------:R-:W-:Y:S02]  /*b6360*/  IMAD R8, R13, 0x100, R18 ;  /* 0x000001000d087824 */ /* 0x000fe400078e0212 */
[----:B------:R-:W-:Y:S01]  /*b6370*/  IMAD.MOV.U32 R13, RZ, RZ, R3 ;  /* 0x000000ffff0d7224 */ /* 0x000fe200078e0003 */
[----:B------:R-:W-:Y:S04]  /*b6380*/  STL [R1+0x70], R15 ;  /* 0x0000700f01007387 */ /* 0x000fe80000100800 */
[----:B------:R-:W-:Y:S04]  /*b6390*/  STL [R1+0x84], R11 ;  /* 0x0000840b01007387 */ /* 0x000fe80000100800 */
[----:B------:R-:W-:Y:S01]  /*b63a0*/  STL [R1+0x98], R8 ;  /* 0x0000980801007387 */ /* 0x000fe20000100800 */
[----:B------:R-:W-:-:S03]  /*b63b0*/  IMAD.MOV.U32 R18, RZ, RZ, R2 ;  /* 0x000000ffff127224 */ /* 0x000fc600078e0002 */
[----:B------:R-:W-:Y:S04]  /*b63c0*/  STL.64 [R1+0x680], R20 ;  /* 0x0006801401007387 */ /* 0x000fe80000100a00 */
[----:B------:R0:W-:Y:S04]  /*b63d0*/  STL.64 [R1+0x688], R22 ;  /* 0x0006881601007387 */ /* 0x0001e80000100a00 */
[----:B------:R-:W-:Y:S04]  /*b63e0*/  STL [R1+0x4d8c], R6 ;  /* 0x004d8c0601007387 */ /* 0x000fe80000100800 */
[----:B------:R-:W-:Y:S04]  /*b63f0*/  STL [R1+0x4d88], R7 ;  /* 0x004d880701007387 */ /* 0x000fe80000100800 */
[----:B------:R-:W-:Y:S04]  /*b6400*/  STL [R1+0x4ab8], R13 ;  /* 0x004ab80d01007387 */ /* 0x000fe80000100800 */
[----:B------:R1:W-:Y:S04]  /*b6410*/  STL [R1+0x4a94], R18 ;  /* 0x004a941201007387 */ /* 0x0003e80000100800 */
[----:B0-----:R-:W3:Y:S01]  /*b6420*/  LDL R22, [R1+0x370] ;  /* 0x0003700001167983 */ /* 0x001ee20000100800 */
[----:B-----5:R-:W-:-:S02]  /*b6430*/  IMAD R2, R10, 0x100, R0 ;  /* 0x000001000a027824 */ /* 0x020fc400078e0200 */
[----:B------:R-:W-:-:S03]  /*b6440*/  IMAD R0, R29, 0x100, R9 ;  /* 0x000001001d007824 */ /* 0x000fc600078e0209 */
[----:B------:R-:W-:Y:S04]  /*b6450*/  STL [R1+0x64], R2 ;  /* 0x0000640201007387 */ /* 0x000fe80000100800 */
[----:B------:R-:W-:Y:S04]  /*b6460*/  STL [R1+0x74], R0 ;  /* 0x0000740001007387 */ /* 0x000fe80000100800 */
[----:B---3--:R-:W-:Y:S04]  /*b6470*/  STL [R1+0x4d40], R22 ;  /* 0x004d401601007387 */ /* 0x008fe80000100800 */
[----:B------:R-:W3:Y:S04]  /*b6480*/  LDL R23, [R1+0x374] ;  /* 0x0003740001177983 */ /* 0x000ee80000100800 */
[----:B---3--:R-:W-:Y:S04]  /*b6490*/  STL [R1+0x4d44], R23 ;  /* 0x004d441701007387 */ /* 0x008fe80000100800 */
[----:B-1----:R-:W3:Y:S04]  /*b64a0*/  LDL.LU R18, [R1+0x4590] ;  /* 0x0045900001127983 */ /* 0x002ee80000300800 */
[----:B------:R-:W4:Y:S04]  /*b64b0*/  LDL.LU R13, [R1+0x459c] ;  /* 0x00459c00010d7983 */ /* 0x000f280000300800 */
[----:B------:R-:W2:Y:S04]  /*b64c0*/  LDL.LU R15, [R1+0x4598] ;  /* 0x00459800010f7983 */ /* 0x000ea80000300800 */
[----:B--2---:R0:W-:Y:S04]  /*b64d0*/  STL.64 [R1+0x4d28], R14 ;  /* 0x004d280e01007387 */ /* 0x0041e80000100a00 */
[----:B0-----:R-:W2:Y:S04]  /*b64e0*/  LDL R14, [R1+0x378] ;  /* 0x00037800010e7983 */ /* 0x001ea80000100800 */
[----:B--2---:R-:W-:Y:S04]  /*b64f0*/  STL [R1+0x4d48], R14 ;  /* 0x004d480e01007387 */ /* 0x004fe80000100800 */
[----:B------:R-:W2:Y:S04]  /*b6500*/  LDL R15, [R1+0x37c] ;  /* 0x00037c00010f7983 */ /* 0x000ea80000100800 */
        /* <DEDUP_REMOVED lines=10> */
[----:B--2---:R-:W-:Y:S04]  /*b65b0*/  STL [R1+0x4d4c], R15 ;  /* 0x004d4c0f01007387 */ /* 0x004fe80000100800 */
[----:B----4-:R-:W-:Y:S04]  /*b65c0*/  STL.64 [R1+0x4d20], R12 ;  /* 0x004d200c01007387 */ /* 0x010fe80000100a00 */
[----:B------:R-:W2:Y:S04]  /*b65d0*/  LDL.LU R11, [R1+0x45a4] ;  /* 0x0045a400010b7983 */ /* 0x000ea80000300800 */
[----:B--2---:R-:W-:Y:S04]  /*b65e0*/  STL [R1+0x4d50], R11 ;  /* 0x004d500b01007387 */ /* 0x004fe80000100800 */
[----:B------:R-:W2:Y:S04]  /*b65f0*/  LDL.LU R17, [R1+0x45a0] ;  /* 0x0045a00001117983 */ /* 0x000ea80000300800 */
[----:B------:R-:W2:Y:S04]  /*b6600*/  LDL.LU R16, [R1+0x45ac] ;  /* 0x0045ac0001107983 */ /* 0x000ea80000300800 */
[----:B------:R-:W3:Y:S04]  /*b6610*/  LDL.LU R19, [R1+0x45a8] ;  /* 0x0045a80001137983 */ /* 0x000ee80000300800 */
[----:B---3--:R-:W-:Y:S04]  /*b6620*/  STL.64 [R1+0x4d38], R18 ;  /* 0x004d381201007387 */ /* 0x008fe80000100a00 */
[----:B--2---:R0:W-:Y:S04]  /*b6630*/  STL.64 [R1+0x4d30], R16 ;  /* 0x004d301001007387 */ /* 0x0041e80000100a00 */
[----:B0-----:R-:W2:Y:S04]  /*b6640*/  LDL.LU R16, [R1+0xec0] ;  /* 0x000ec00001107983 */ /* 0x001ea80000300800 */
[----:B--2---:R-:W-:Y:S04]  /*b6650*/  STL [R1+0x4d54], R16 ;  /* 0x004d541001007387 */ /* 0x004fe80000100800 */
[----:B------:R-:W2:Y:S04]  /*b6660*/  LDL.LU R17, [R1+0xec4] ;  /* 0x000ec40001117983 */ /* 0x000ea80000300800 */
[----:B--2---:R0:W-:Y:S04]  /*b6670*/  STL [R1+0x4d58], R17 ;  /* 0x004d581101007387 */ /* 0x0041e80000100800 */
[----:B------:R-:W2:Y:S04]  /*b6680*/  LDL.LU R18, [R1+0xec8] ;  /* 0x000ec80001127983 */ /* 0x000ea80000300800 */
[----:B------:R-:W2:Y:S04]  /*b6690*/  LDL.LU R19, [R1+0xecc] ;  /* 0x000ecc0001137983 */ /* 0x000ea80000300800 */
[----:B0-----:R-:W3:Y:S04]  /*b66a0*/  LDL.LU R17, [R1+0x4554] ;  /* 0x0045540001117983 */ /* 0x001ee80000300800 */
[----:B------:R-:W3:Y:S01]  /*b66b0*/  LDL.LU R16, [R1+0x455c] ;  /* 0x00455c0001107983 */ /* 0x000ee20000300800 */
[----:B-----5:R-:W-:-:S02]  /*b66c0*/  IMAD R7, R7, 0x100, R6 ;  /* 0x0000010007077824 */ /* 0x020fc400078e0206 */
[----:B------:R-:W-:Y:S02]  /*b66d0*/  IMAD R20, R20, 0x100, R21 ;  /* 0x0000010014147824 */ /* 0x000fe400078e0215 */
[----:B------:R-:W-:Y:S02]  /*b66e0*/  IMAD R29, R29, 0x100, R9 ;  /* 0x000001001d1d7824 */ /* 0x000fe400078e0209 */
[----:B------:R-:W-:Y:S02]  /*b66f0*/  IMAD R3, R3, 0x100, R8 ;  /* 0x0000010003037824 */ /* 0x000fe400078e0208 */
[----:B------:R-:W-:Y:S01]  /*b6700*/  IMAD R0, R0, 0x100, R2 ;  /* 0x0000010000007824 */ /* 0x000fe200078e0202 */
        /* <DEDUP_REMOVED lines=21> */
[----:B0-----:R-:W2:Y:S04]  /*b6860*/  LDL.LU R7, [R1+0x4d88] ;  /* 0x004d880001077983 */ /* 0x001ea80000300800 */
[----:B------:R-:W2:Y:S04]  /*b6870*/  LDL.LU R21, [R1+0x4d84] ;  /* 0x004d840001157983 */ /* 0x000ea80000300800 */
[----:B------:R0:W-:Y:S04]  /*b6880*/  STL [R1+0x94], R20 ;  /* 0x0000941401007387 */ /* 0x0001e80000100800 */
[----:B0-----:R-:W2:Y:S04]  /*b6890*/  LDL.LU R20, [R1+0x4d80] ;  /* 0x004d800001147983 */ /* 0x001ea80000300800 */
[----:B------:R-:W3:Y:S04]  /*b68a0*/  LDL.LU R9, [R1+0x45bc] ;  /* 0x0045bc0001097983 */ /* 0x000ee80000300800 */
[----:B------:R0:W-:Y:S04]  /*b68b0*/  STL [R1+0xa0], R29 ;  /* 0x0000a01d01007387 */ /* 0x0001e80000100800 */
[----:B0-----:R-:W3:Y:S04]  /*b68c0*/  LDL.LU R29, [R1+0x45b8] ;  /* 0x0045b800011d7983 */ /* 0x001ee80000300800 */
[----:B------:R-:W3:Y:S04]  /*b68d0*/  LDL.LU R8, [R1+0x4d7c] ;  /* 0x004d7c0001087983 */ /* 0x000ee80000300800 */
[----:B------:R0:W-:Y:S04]  /*b68e0*/  STL [R1+0xa4], R3 ;  /* 0x0000a40301007387 */ /* 0x0001e80000100800 */
[----:B0-----:R-:W3:Y:S04]  /*b68f0*/  LDL.LU R3, [R1+0x4d78] ;  /* 0x004d780001037983 */ /* 0x001ee80000300800 */
[----:B------:R-:W3:Y:S04]  /*b6900*/  LDL.LU R2, [R1+0x4d74] ;  /* 0x004d740001027983 */ /* 0x000ee80000300800 */
[----:B------:R0:W-:Y:S04]  /*b6910*/  STL [R1+0xa8], R0 ;  /* 0x0000a80001007387 */ /* 0x0001e80000100800 */
[----:B0-----:R-:W4:Y:S01]  /*b6920*/  LDL.LU R0, [R1+0x4d70] ;  /* 0x004d700001007983 */ /* 0x001f220000300800 */
[----:B--2---:R-:W-:Y:S03]  /*b6930*/  HMMA.16816.F32 R4, R4, R20, R16 ;  /* 0x000000140404723c */ /* 0x004fe60000001810 */
[----:B------:R-:W2:Y:S04]  /*b6940*/  LDL.LU.64 R18, [R1+0x4d68] ;  /* 0x004d680001127983 */ /* 0x000ea80000300a00 */
[----:B------:R-:W2:Y:S04]  /*b6950*/  LDL.LU.64 R16, [R1+0x4d60] ;  /* 0x004d600001107983 */ /* 0x000ea80000300a00 */
[----:B------:R0:W-:Y:S04]  /*b6960*/  STL [R1+0x4a10], R20 ;  /* 0x004a101401007387 */ /* 0x0001e80000100800 */
[----:B0-----:R-:W2:Y:S04]  /*b6970*/  LDL.LU R20, [R1+0x4594] ;  /* 0x0045940001147983 */ /* 0x001ea80000300800 */
[----:B------:R-:W-:Y:S04]  /*b6980*/  STL.64 [R1+0x670], R4 ;  /* 0x0006700401007387 */ /* 0x000fe80000100a00 */
[----:B------:R-:W-:Y:S04]  /*b6990*/  STL.64 [R1+0x678], R6 ;  /* 0x0006780601007387 */ /* 0x000fe80000100a00 */
[----:B------:R0:W-:Y:S04]  /*b69a0*/  STL [R1+0x4a0c], R21 ;  /* 0x004a0c1501007387 */ /* 0x0001e80000100800 */
[----:B0-----:R-:W2:Y:S01]  /*b69b0*/  LDL.LU R21, [R1+0x4588] ;  /* 0x0045880001157983 */ /* 0x001ea20000300800 */
[----:B---3--:R-:W-:-:S02]  /*b69c0*/  F2FP.F16.E5M2.UNPACK_B R5, R2 ;  /* 0x00000002ff05723e */ /* 0x008fc400020004ff */
[----:B------:R-:W-:Y:S02]  /*b69d0*/  F2FP.F16.E5M2.UNPACK_B R6, R3 ;  /* 0x00000003ff06723e */ /* 0x000fe400020004ff */
[----:B----4-:R-:W-:Y:S02]  /*b69e0*/  F2FP.F16.E5M2.UNPACK_B R4, R0 ;  /* 0x00000000ff04723e */ /* 0x010fe400020004ff */
[----:B------:R-:W2:Y:S04]  /*b69f0*/  LDL.LU R0, [R1+0x4550] ;  /* 0x0045500001007983 */ /* 0x000ea80000300800 */
[----:B------:R-:W3:Y:S04]  /*b6a00*/  LDL.LU R2, [R1+0x458c] ;  /* 0x00458c0001027983 */ /* 0x000ee80000300800 */
[----:B------:R-:W4:Y:S01]  /*b6a10*/  LDL.LU R3, [R1+0x4580] ;  /* 0x0045800001037983 */ /* 0x000f220000300800 */
[----:B------:R-:W-:-:S03]  /*b6a20*/  F2FP.F16.E5M2.UNPACK_B R7, R8 ;  /* 0x00000008ff07723e */ /* 0x000fc600020004ff */
[----:B------:R-:W3:Y:S01]  /*b6a30*/  LDL.LU R8, [R1+0x4558] ;  /* 0x0045580001087983 */ /* 0x000ee20000300800 */
[----:B------:R-:W-:Y:S02]  /*b6a40*/  IMAD R15, R15, 0x100, R11 ;  /* 0x000001000f0f7824 */ /* 0x000fe400078e020b */
[----:B------:R-:W-:Y:S02]  /*b6a50*/  IMAD R23, R23, 0x100, R14 ;  /* 0x0000010017177824 */ /* 0x000fe400078e020e */
[----:B--2---:R-:W-:Y:S02]  /*b6a60*/  IMAD R0, R0, 0x100, R17 ;  /* 0x0000010000007824 */ /* 0x004fe400078e0211 */
[----:B------:R-:W2:Y:S04]  /*b6a70*/  LDL.LU R17, [R1+0x4d58] ;  /* 0x004d580001117983 */ /* 0x000ea80000300800 */
[----:B------:R0:W-:Y:S01]  /*b6a80*/  STL [R1+0x49b4], R0 ;  /* 0x0049b40001007387 */ /* 0x0001e20000100800 */
[----:B---3--:R-:W-:-:S03]  /*b6a90*/  IMAD R8, R8, 0x100, R16 ;  /* 0x0000010008087824 */ /* 0x008fc600078e0210 */
[----:B0-----:R-:W4:Y:S04]  /*b6aa0*/  LDL.LU R0, [R1+0x4584] ;  /* 0x0045840001007983 */ /* 0x001f280000300800 */
[----:B------:R-:W2:Y:S04]  /*b6ab0*/  LDL.LU R16, [R1+0x4d54] ;  /* 0x004d540001107983 */ /* 0x000ea80000300800 */
[----:B------:R0:W-:Y:S04]  /*b6ac0*/  STL [R1+0x49b8], R8 ;  /* 0x0049b80801007387 */ /* 0x0001e80000100800 */
[----:B0-----:R-:W5:Y:S04]  /*b6ad0*/  LDL.LU R8, [R1+0x4570] ;  /* 0x0045700001087983 */ /* 0x001f680000300800 */
[----:B------:R-:W3:Y:S04]  /*b6ae0*/  LDL.LU R11, [R1+0x4d50] ;  /* 0x004d5000010b7983 */ /* 0x000ee80000300800 */
[----:B------:R0:W-:Y:S04]  /*b6af0*/  STL [R1+0x2c], R15 ;  /* 0x00002c0f01007387 */ /* 0x0001e80000100800 */
[----:B0-----:R-:W2:Y:S04]  /*b6b00*/  LDL.LU R15, [R1+0x4d4c] ;  /* 0x004d4c00010f7983 */ /* 0x001ea80000300800 */
[----:B------:R-:W2:Y:S04]  /*b6b10*/  LDL.LU R14, [R1+0x4d48] ;  /* 0x004d4800010e7983 */ /* 0x000ea80000300800 */
[----:B------:R0:W-:Y:S04]  /*b6b20*/  STL [R1+0x3c], R23 ;  /* 0x00003c1701007387 */ /* 0x0001e80000100800 */
[----:B0-----:R-:W3:Y:S01]  /*b6b30*/  LDL.LU R23, [R1+0x4d44] ;  /* 0x004d440001177983 */ /* 0x001ee20000300800 */
[----:B-----5:R-:W-:-:S03]  /*b6b40*/  IMAD R8, R8, 0x100, R22 ;  /* 0x0000010008087824 */ /* 0x020fc600078e0216 */
[----:B------:R-:W5:Y:S04]  /*b6b50*/  LDL.LU R22, [R1+0x4d40] ;  /* 0x004d400001167983 */ /* 0x000f680000300800 */
[----:B------:R0:W-:Y:S02]  /*b6b60*/  STL [R1+0x4c], R8 ;  /* 0x00004c0801007387 */ /* 0x0001e40000100800 */
[----:B0-----:R-:W-:Y:S02]  /*b6b70*/  IMAD R8, R13, 0x100, R12 ;  /* 0x000001000d087824 */ /* 0x001fe400078e020c */
[----:B--2---:R-:W-:Y:S01]  /*b6b80*/  HMMA.16816.F32 R12, R4, R14, R16 ;  /* 0x0000000e040c723c */ /* 0x004fe20000001810 */
[----:B------:R-:W2:Y:S04]  /*b6b90*/  LDL.LU.64 R18, [R1+0x4d38] ;  /* 0x004d380001127983 */ /* 0x000ea80000300a00 */
[----:B------:R-:W-:Y:S04]  /*b6ba0*/  STL [R1+0x60], R8 ;  /* 0x0000600801007387 */ /* 0x000fe80000100800 */
[----:B------:R-:W3:Y:S10]  /*b6bb0*/  LDL.LU.64 R16, [R1+0x4d30] ;  /* 0x004d300001107983 */ /* 0x000ef40000300a00 */
[----:B------:R-:W-:Y:S04]  /*b6bc0*/  STL.64 [R1+0x660], R12 ;  /* 0x0006600c01007387 */ /* 0x000fe80000100a00 */
[----:B------:R0:W-:Y:S04]  /*b6bd0*/  STL.64 [R1+0x668], R14 ;  /* 0x0006680e01007387 */ /* 0x0001e80000100a00 */
[----:B0-----:R-:W5:Y:S04]  /*b6be0*/  LDL.LU.64 R14, [R1+0x4d28] ;  /* 0x004d2800010e7983 */ /* 0x001f680000300a00 */
[----:B------:R-:W5:Y:S01]  /*b6bf0*/  LDL.LU.64 R12, [R1+0x4d20] ;  /* 0x004d2000010c7983 */ /* 0x000f620000300a00 */
[----:B----4-:R-:W-:-:S02]  /*b6c00*/  IMAD R0, R3, 0x100, R0 ;  /* 0x0000010003007824 */ /* 0x010fc400078e0200 */
[----:B------:R-:W-:-:S03]  /*b6c10*/  IMAD R3, R21, 0x100, R2 ;  /* 0x0000010015037824 */ /* 0x000fc600078e0202 */
[----:B------:R-:W-:Y:S04]  /*b6c20*/  STL [R1+0x28], R0 ;  /* 0x0000280001007387 */ /* 0x000fe80000100800 */
[----:B------:R3:W-:Y:S01]  /*b6c30*/  STL [R1+0x30], R3 ;  /* 0x0000300301007387 */ /* 0x0007e20000100800 */
[----:B--2---:R-:W-:Y:S02]  /*b6c40*/  IMAD R2, R18, 0x100, R20 ;  /* 0x0000010012027824 */ /* 0x004fe400078e0214 */
[----:B---3--:R-:W-:-:S03]  /*b6c50*/  IMAD R3, R17, 0x100, R11 ;  /* 0x0000010011037824 */ /* 0x008fc600078e020b */
[----:B------:R0:W-:Y:S02]  /*b6c60*/  STL [R1+0x40], R2 ;  /* 0x0000400201007387 */ /* 0x0001e40000100800 */
[----:B0-----:R-:W-:Y:S02]  /*b6c70*/  IMAD R2, R19, 0x100, R16 ;  /* 0x0000010013027824 */ /* 0x001fe400078e0210 */
[----:B-----5:R-:W-:Y:S01]  /*b6c80*/  HMMA.16816.F32 R16, R4, R22, R24 ;  /* 0x000000160410723c */ /* 0x020fe20000001818 */
[----:B------:R-:W-:-:S05]  /*b6c90*/  IMAD R0, R15, 0x100, R13 ;  /* 0x000001000f007824 */ /* 0x000fca00078e020d */
[----:B------:R0:W-:Y:S04]  /*b6ca0*/  STL [R1+0x54], R0 ;  /* 0x0000540001007387 */ /* 0x0001e80000100800 */
[----:B------:R-:W-:Y:S04]  /*b6cb0*/  STL [R1+0x6c], R3 ;  /* 0x00006c0301007387 */ /* 0x000fe80000100800 */
[----:B------:R-:W-:Y:S04]  /*b6cc0*/  STL [R1+0x7c], R2 ;  /* 0x00007c0201007387 */ /* 0x000fe80000100800 */
[----:B------:R-:W-:Y:S01]  /*b6cd0*/  STL [R1+0x4d04], R4 ;  /* 0x004d040401007387 */ /* 0x000fe20000100800 */
[----:B0-----:R-:W-:-:S05]  /*b6ce0*/  IMAD R0, R10, 0x100, R28 ;  /* 0x000001000a007824 */ /* 0x001fca00078e021c */
[----:B------:R0:W-:Y:S04]  /*b6cf0*/  STL [R1+0x90], R0 ;  /* 0x0000900001007387 */ /* 0x0001e80000100800 */
[----:B------:R-:W-:Y:S04]  /*b6d00*/  STL [R1+0x4d00], R5 ;  /* 0x004d000501007387 */ /* 0x000fe80000100800 */
[----:B------:R-:W-:Y:S04]  /*b6d10*/  STL.64 [R1+0x650], R16 ;  /* 0x0006501001007387 */ /* 0x000fe80000100a00 */
[----:B------:R-:W-:Y:S04]  /*b6d20*/  STL.64 [R1+0x658], R18 ;  /* 0x0006581201007387 */ /* 0x000fe80000100a00 */
[----:B------:R-:W-:Y:S04]  /*b6d30*/  STL [R1+0x4cfc], R6 ;  /* 0x004cfc0601007387 */ /* 0x000fe80000100800 */
[----:B------:R-:W-:Y:S04]  /*b6d40*/  STL [R1+0x4cf8], R7 ;  /* 0x004cf80701007387 */ /* 0x000fe80000100800 */
[----:B------:R-:W2:Y:S01]  /*b6d50*/  LDL R22, [R1+0x350] ;  /* 0x0003500001167983 */ /* 0x000ea20000100800 */
[----:B0-----:R-:W-:-:S05]  /*b6d60*/  IMAD R0, R29, 0x100, R9 ;  /* 0x000001001d007824 */ /* 0x001fca00078e0209 */
[----:B------:R-:W-:Y:S04]  /*b6d70*/  STL [R1+0x50], R0 ;  /* 0x0000500001007387 */ /* 0x000fe80000100800 */
[----:B------:R-:W2:Y:S04]  /*b6d80*/  LDL R23, [R1+0x354] ;  /* 0x0003540001177983 */ /* 0x000ea80000100800 */
[----:B------:R-:W3:Y:S04]  /*b6d90*/  LDL.LU R3, [R1+0x4664] ;  /* 0x0046640001037983 */ /* 0x000ee80000300800 */
[----:B---3--:R-:W-:Y:S04]  /*b6da0*/  STL [R1+0x4c64], R3 ;  /* 0x004c640301007387 */ /* 0x008fe80000100800 */
[----:B------:R-:W3:Y:S04]  /*b6db0*/  LDL.LU R2, [R1+0x4660] ;  /* 0x0046600001027983 */ /* 0x000ee80000300800 */
[----:B---3--:R-:W-:Y:S04]  /*b6dc0*/  STL [R1+0x4c68], R2 ;  /* 0x004c680201007387 */ /* 0x008fe80000100800 */
[----:B------:R-:W3:Y:S04]  /*b6dd0*/  LDL.LU R21, [R1+0x466c] ;  /* 0x00466c0001157983 */ /* 0x000ee80000300800 */
[----:B------:R-:W3:Y:S04]  /*b6de0*/  LDL.LU R20, [R1+0x4668] ;  /* 0x0046680001147983 */ /* 0x000ee80000300800 */
[----:B--2---:R0:W-:Y:S04]  /*b6df0*/  STL.64 [R1+0x4c48], R22 ;  /* 0x004c481601007387 */ /* 0x0041e80000100a00 */
[----:B0-----:R-:W2:Y:S04]  /*b6e00*/  LDL R22, [R1+0x358] ;  /* 0x0003580001167983 */ /* 0x001ea80000100800 */
[----:B--2---:R-:W-:Y:S04]  /*b6e10*/  STL [R1+0x4c6c], R22 ;  /* 0x004c6c1601007387 */ /* 0x004fe80000100800 */
[----:B------:R-:W2:Y:S04]  /*b6e20*/  LDL R23, [R1+0x35c] ;  /* 0x00035c0001177983 */ /* 0x000ea80000100800 */
[----:B--2---:R-:W-:Y:S04]  /*b6e30*/  STL [R1+0x4c70], R23 ;  /* 0x004c701701007387 */ /* 0x004fe80000100800 */
[----:B---3--:R-:W-:Y:S04]  /*b6e40*/  STL.64 [R1+0x4c40], R20 ;  /* 0x004c401401007387 */ /* 0x008fe80000100a00 */
[----:B------:R-:W2:Y:S04]  /*b6e50*/  LDL.LU R18, [R1+0x4674] ;  /* 0x0046740001127983 */ /* 0x000ea80000300800 */
[----:B--2---:R-:W-:Y:S04]  /*b6e60*/  STL [R1+0x4c74], R18 ;  /* 0x004c741201007387 */ /* 0x004fe80000100800 */
[----:B------:R-:W2:Y:S04]  /*b6e70*/  LDL.LU R13, [R1+0x4670] ;  /* 0x00467000010d7983 */ /* 0x000ea80000300800 */
[----:B------:R-:W3:Y:S04]  /*b6e80*/  LDL.LU R15, [R1+0x467c] ;  /* 0x00467c00010f7983 */ /* 0x000ee80000300800 */
[----:B---3--:R-:W-:Y:S04]  /*b6e90*/  STL.64 [R1+0x4c58], R14 ;  /* 0x004c580e01007387 */ /* 0x008fe80000100a00 */
[----:B--2---:R0:W-:Y:S04]  /*b6ea0*/  STL.64 [R1+0x4c50], R12 ;  /* 0x004c500c01007387 */ /* 0x0041e80000100a00 */
[----:B0-----:R-:W2:Y:S04]  /*b6eb0*/  LDL.LU R12, [R1+0x1190] ;  /* 0x00119000010c7983 */ /* 0x001ea80000300800 */
[----:B--2---:R-:W-:Y:S04]  /*b6ec0*/  STL [R1+0x4c78], R12 ;  /* 0x004c780c01007387 */ /* 0x004fe80000100800 */
[----:B------:R-:W2:Y:S04]  /*b6ed0*/  LDL.LU R13, [R1+0x1194] ;  /* 0x00119400010d7983 */ /* 0x000ea80000300800 */
[----:B--2---:R-:W-:Y:S04]  /*b6ee0*/  STL [R1+0x4c7c], R13 ;  /* 0x004c7c0d01007387 */ /* 0x004fe80000100800 */
[----:B------:R-:W2:Y:S04]  /*b6ef0*/  LDL.LU R14, [R1+0x1198] ;  /* 0x00119800010e7983 */ /* 0x000ea80000300800 */
[----:B--2---:R-:W-:Y:S04]  /*b6f00*/  STL [R1+0x4c80], R14 ;  /* 0x004c800e01007387 */ /* 0x004fe80000100800 */
[----:B------:R-:W2:Y:S04]  /*b6f10*/  LDL.LU R15, [R1+0x119c] ;  /* 0x00119c00010f7983 */ /* 0x000ea80000300800 */
[----:B--2---:R0:W-:Y:S04]  /*b6f20*/  STL [R1+0x4c84], R15 ;  /* 0x004c840f01007387 */ /* 0x0041e80000100800 */
[----:B0-----:R-:W2:Y:S04]  /*b6f30*/  LDL.LU R15, [R1+0x462c] ;  /* 0x00462c00010f7983 */ /* 0x001ea80000300800 */
[----:B------:R-:W2:Y:S04]  /*b6f40*/  LDL.LU R14, [R1+0x4628] ;  /* 0x00462800010e7983 */ /* 0x000ea80000300800 */
[----:B------:R-:W3:Y:S04]  /*b6f50*/  LDL.LU R13, [R1+0x4634] ;  /* 0x00463400010d7983 */ /* 0x000ee80000300800 */
[----:B------:R-:W3:Y:S04]  /*b6f60*/  LDL.LU R12, [R1+0x4630] ;  /* 0x00463000010c7983 */ /* 0x000ee80000300800 */
[----:B--2---:R0:W-:Y:S04]  /*b6f70*/  STL.64 [R1+0x4c90], R14 ;  /* 0x004c900e01007387 */ /* 0x0041e80000100a00 */
[----:B0-----:R-:W2:Y:S04]  /*b6f80*/  LDL R14, [R1+0x360] ;  /* 0x00036000010e7983 */ /* 0x001ea80000100800 */
[----:B--2---:R-:W-:Y:S04]  /*b6f90*/  STL [R1+0x4ca8], R14 ;  /* 0x004ca80e01007387 */ /* 0x004fe80000100800 */
[----:B------:R-:W2:Y:S04]  /*b6fa0*/  LDL R15, [R1+0x364] ;  /* 0x00036400010f7983 */ /* 0x000ea80000100800 */
        /* <DEDUP_REMOVED lines=12> */
[----:B------:R-:W4:Y:S04]  /*b7070*/  LDL.LU R14, [R1+0x4618] ;  /* 0x00461800010e7983 */ /* 0x000f280000300800 */
[----:B----4-:R0:W-:Y:S04]  /*b7080*/  STL [R1+0x4cb4], R14 ;  /* 0x004cb40e01007387 */ /* 0x0101e80000100800 */
[----:B0-----:R-:W4:Y:S04]  /*b7090*/  LDL.LU R14, [R1+0x4614] ;  /* 0x00461400010e7983 */ /* 0x001f280000300800 */
[----:B----4-:R0:W-:Y:S04]  /*b70a0*/  STL [R1+0x4cbc], R14 ;  /* 0x004cbc0e01007387 */ /* 0x0101e80000100800 */
[----:B0-----:R-:W4:Y:S04]  /*b70b0*/  LDL.LU R14, [R1+0x460c] ;  /* 0x00460c00010e7983 */ /* 0x001f280000300800 */
[----:B----4-:R0:W-:Y:S04]  /*b70c0*/  STL [R1+0x4cc4], R14 ;  /* 0x004cc40e01007387 */ /* 0x0101e80000100800 */
[----:B0-----:R-:W4:Y:S04]  /*b70d0*/  LDL.LU R14, [R1+0x4604] ;  /* 0x00460400010e7983 */ /* 0x001f280000300800 */
[----:B----4-:R0:W-:Y:S04]  /*b70e0*/  STL [R1+0x4ccc], R14 ;  /* 0x004ccc0e01007387 */ /* 0x0101e80000100800 */
[----:B0-----:R-:W4:Y:S04]  /*b70f0*/  LDL.LU R14, [R1+0x45fc] ;  /* 0x0045fc00010e7983 */ /* 0x001f280000300800 */
[----:B----4-:R0:W-:Y:S04]  /*b7100*/  STL [R1+0x4cd4], R14 ;  /* 0x004cd40e01007387 */ /* 0x0101e80000100800 */
[----:B0-----:R-:W2:Y:S04]  /*b7110*/  LDL.LU R14, [R1+0x45f4] ;  /* 0x0045f400010e7983 */ /* 0x001ea80000300800 */
[----:B---3--:R0:W-:Y:S04]  /*b7120*/  STL.64 [R1+0x4c88], R12 ;  /* 0x004c880c01007387 */ /* 0x0081e80000100a00 */
[----:B0-----:R-:W3:Y:S04]  /*b7130*/  LDL.LU R12, [R1+0x4624] ;  /* 0x00462400010c7983 */ /* 0x001ee80000300800 */
        /* <DEDUP_REMOVED lines=15> */
[----:B0-----:R-:W2:Y:S04]  /*b7230*/  LDL.LU R14, [R1+0x45c4] ;  /* 0x0045c400010e7983 */ /* 0x001ea80000300800 */
[----:B------:R-:W4:Y:S04]  /*b7240*/  LDL.LU R4, [R1+0x45dc] ;  /* 0x0045dc0001047983 */ /* 0x000f280000300800 */
[----:B------:R-:W4:Y:S04]  /*b7250*/  LDL.LU R5, [R1+0x45d8] ;  /* 0x0045d80001057983 */ /* 0x000f280000300800 */
[----:B------:R-:W5:Y:S04]  /*b7260*/  LDL.LU R6, [R1+0x45e4] ;  /* 0x0045e40001067983 */ /* 0x000f680000300800 */
[----:B------:R-:W5:Y:S04]  /*b7270*/  LDL.LU R7, [R1+0x45e0] ;  /* 0x0045e00001077983 */ /* 0x000f680000300800 */
[----:B---3--:R0:W-:Y:S04]  /*b7280*/  STL.64 [R1+0x4cd8], R12 ;  /* 0x004cd80c01007387 */ /* 0x0081e80000100a00 */
[----:B0-----:R-:W3:Y:S04]  /*b7290*/  LDL.LU R12, [R1+0x45ec] ;  /* 0x0045ec00010c7983 */ /* 0x001ee80000300800 */
[----:B------:R-:W3:Y:S04]  /*b72a0*/  LDL.LU R13, [R1+0x45e8] ;  /* 0x0045e800010d7983 */ /* 0x000ee80000300800 */
        /* <DEDUP_REMOVED lines=14> */
[----:B------:R-:W-:-:S03]  /*b7390*/  IMAD R15, R15, 0x100, R14 ;  /* 0x000001000f0f7824 */ /* 0x000fc600078e020e */
        /* <DEDUP_REMOVED lines=21> */
[----:B0-----:R-:W2:Y:S02]  /*b74f0*/  LDL.LU R15, [R1+0x4d18] ;  /* 0x004d1800010f7983 */ /* 0x001ea40000300800 */
[----:B--2---:R-:W-:-:S02]  /*b7500*/  IMAD R15, R15, 0x100, R14 ;  /* 0x000001000f0f7824 */ /* 0x004fc400078e020e */
[----:B------:R-:W2:Y:S04]  /*b7510*/  LDL.LU R14, [R1+0x4d14] ;  /* 0x004d1400010e7983 */ /* 0x000ea80000300800 */
[----:B------:R0:W-:Y:S04]  /*b7520*/  STL [R1+0x78], R15 ;  /* 0x0000780f01007387 */ /* 0x0001e80000100800 */
[----:B0-----:R-:W2:Y:S01]  /*b7530*/  LDL.LU R15, [R1+0x4d10] ;  /* 0x004d1000010f7983 */ /* 0x001ea20000300800 */
[----:B----4-:R-:W-:Y:S02]  /*b7540*/  IMAD R5, R5, 0x100, R4 ;  /* 0x0000010005057824 */ /* 0x010fe400078e0204 */
[----:B-----5:R-:W-:-:S02]  /*b7550*/  IMAD R7, R7, 0x100, R6 ;  /* 0x0000010007077824 */ /* 0x020fc400078e0206 */
[----:B--2---:R-:W-:Y:S02]  /*b7560*/  IMAD R14, R14, 0x100, R15 ;  /* 0x000001000e0e7824 */ /* 0x004fe400078e020f */
[----:B------:R-:W2:Y:S04]  /*b7570*/  LDL.LU R15, [R1+0x4d0c] ;  /* 0x004d0c00010f7983 */ /* 0x000ea80000300800 */
[----:B------:R0:W-:Y:S04]  /*b7580*/  STL [R1+0x8c], R14 ;  /* 0x00008c0e01007387 */ /* 0x0001e80000100800 */
[----:B0-----:R-:W2:Y:S04]  /*b7590*/  LDL.LU R14, [R1+0x4d08] ;  /* 0x004d0800010e7983 */ /* 0x001ea80000300800 */
[----:B------:R-:W2:Y:S04]  /*b75a0*/  LDL.LU R4, [R1+0x4d04] ;  /* 0x004d040001047983 */ /* 0x000ea80000300800 */
[----:B------:R0:W-:Y:S04]  /*b75b0*/  STL [R1+0x9c], R5 ;  /* 0x00009c0501007387 */ /* 0x0001e80000100800 */
[----:B0-----:R-:W2:Y:S04]  /*b75c0*/  LDL.LU R5, [R1+0x4d00] ;  /* 0x004d000001057983 */ /* 0x001ea80000300800 */
[----:B------:R-:W2:Y:S04]  /*b75d0*/  LDL.LU R6, [R1+0x4cfc] ;  /* 0x004cfc0001067983 */ /* 0x000ea80000300800 */
[----:B------:R0:W-:Y:S04]  /*b75e0*/  STL [R1+0x118], R7 ;  /* 0x0001180701007387 */ /* 0x0001e80000100800 */
[----:B0-----:R-:W2:Y:S01]  /*b75f0*/  LDL.LU R7, [R1+0x4cf8] ;  /* 0x004cf80001077983 */ /* 0x001ea20000300800 */
[----:B------:R-:W-:-:S05]  /*b7600*/  IMAD R13, R13, 0x100, R12 ;  /* 0x000001000d0d7824 */ /* 0x000fca00078e020c */
[----:B------:R2:W-:Y:S02]  /*b7610*/  STL [R1+0x124], R13 ;  /* 0x0001240d01007387 */ /* 0x0005e40000100800 */
[----:B--2---:R-:W-:Y:S02]  /*b7620*/  HMMA.16816.F32 R12, R4, R14, R20 ;  /* 0x0000000e040c723c */ /* 0x004fe40000001814 */
[----:B------:R-:W2:Y:S04]  /*b7630*/  LDL.LU.64 R22, [R1+0x4cf0] ;  /* 0x004cf00001167983 */ /* 0x000ea80000300a00 */
[----:B------:R-:W2:-:S13]  /*b7640*/  LDL.LU.64 R20, [R1+0x4ce8] ;  /* 0x004ce80001147983 */ /* 0x000e9a0000300a00 */
[----:B------:R-:W-:Y:S04]  /*b7650*/  STL.64 [R1+0x640], R12 ;  /* 0x0006400c01007387 */ /* 0x000fe80000100a00 */
[----:B------:R0:W-:Y:S04]  /*b7660*/  STL.64 [R1+0x648], R14 ;  /* 0x0006480e01007387 */ /* 0x0001e80000100a00 */
[----:B0-----:R-:W4:Y:S04]  /*b7670*/  LDL.LU.64 R14, [R1+0x4ce0] ;  /* 0x004ce000010e7983 */ /* 0x001f280000300a00 */
[----:B------:R-:W5:Y:S01]  /*b7680*/  LDL.LU.64 R12, [R1+0x4cd8] ;  /* 0x004cd800010c7983 */ /* 0x000f620000300a00 */
[----:B----4-:R-:W-:-:S03]  /*b7690*/  IMAD R15, R15, 0x100, R14 ;  /* 0x000001000f0f7824 */ /* 0x010fc600078e020e */
[----:B------:R-:W4:Y:S04]  /*b76a0*/  LDL.LU R14, [R1+0x4cd4] ;  /* 0x004cd400010e7983 */ /* 0x000f280000300800 */
[----:B------:R0:W-:Y:S04]  /*b76b0*/  STL [R1+0x88], R15 ;  /* 0x0000880f01007387 */ /* 0x0001e80000100800 */
[----:B0-----:R-:W4:Y:S02]  /*b76c0*/  LDL.LU R15, [R1+0x4cd0] ;  /* 0x004cd000010f7983 */ /* 0x001f240000300800 */
[----:B----4-:R-:W-:-:S02]  /*b76d0*/  IMAD R15, R15, 0x100, R14 ;  /* 0x000001000f0f7824 */ /* 0x010fc400078e020e */
        /* <DEDUP_REMOVED lines=16> */
[----:B------:R-:W2:Y:S04]  /*b77e0*/  LDL.LU R15, [R1+0x4cac] ;  /* 0x004cac00010f7983 */ /* 0x000ea80000300800 */
[----:B------:R0:W-:Y:S04]  /*b77f0*/  STL [R1+0x144], R14 ;  /* 0x0001440e01007387 */ /* 0x0001e80000100800 */
[----:B0-----:R-:W2:Y:S01]  /*b7800*/  LDL.LU R14, [R1+0x4ca8] ;  /* 0x004ca800010e7983 */ /* 0x001ea20000300800 */
[----:B-----5:R-:W-:-:S05]  /*b7810*/  IMAD R13, R13, 0x100, R12 ;  /* 0x000001000d0d7824 */ /* 0x020fca00078e020c */
[----:B------:R2:W-:Y:S02]  /*b7820*/  STL [R1+0x14c], R13 ;  /* 0x00014c0d01007387 */ /* 0x0005e40000100800 */
[----:B--2---:R-:W-:Y:S02]  /*b7830*/  HMMA.16816.F32 R12, R4, R14, R20 ;  /* 0x0000000e040c723c */ /* 0x004fe40000001814 */
[----:B------:R-:W2:Y:S04]  /*b7840*/  LDL.LU.64 R22, [R1+0x4ca0] ;  /* 0x004ca00001167983 */ /* 0x000ea80000300a00 */
[----:B------:R-:W4:-:S13]  /*b7850*/  LDL.LU.64 R20, [R1+0x4c98] ;  /* 0x004c980001147983 */ /* 0x000f1a0000300a00 */
[----:B------:R-:W-:Y:S04]  /*b7860*/  STL.64 [R1+0x630], R12 ;  /* 0x0006300c01007387 */ /* 0x000fe80000100a00 */
[----:B------:R0:W-:Y:S04]  /*b7870*/  STL.64 [R1+0x638], R14 ;  /* 0x0006380e01007387 */ /* 0x0001e80000100a00 */
[----:B0-----:R-:W5:Y:S04]  /*b7880*/  LDL.LU.64 R14, [R1+0x4c90] ;  /* 0x004c9000010e7983 */ /* 0x001f680000300a00 */
[----:B------:R-:W3:Y:S01]  /*b7890*/  LDL.LU.64 R12, [R1+0x4c88] ;  /* 0x004c8800010c7983 */ /* 0x000ee20000300a00 */
[----:B--2---:R-:W-:-:S02]  /*b78a0*/  IMAD R23, R23, 0x100, R18 ;  /* 0x0000010017177824 */ /* 0x004fc400078e0212 */
[----:B------:R-:W-:Y:S02]  /*b78b0*/  IMAD R2, R2, 0x100, R22 ;  /* 0x0000010002027824 */ /* 0x000fe400078e0216 */
[----:B-----5:R-:W-:Y:S02]  /*b78c0*/  IMAD R14, R14, 0x100, R15 ;  /* 0x000001000e0e7824 */ /* 0x020fe400078e020f */
[----:B---3--:R-:W-:Y:S01]  /*b78d0*/  IMAD R12, R12, 0x100, R13 ;  /* 0x000001000c0c7824 */ /* 0x008fe200078e020d */
        /* <DEDUP_REMOVED lines=8> */
[----:B0-----:R-:W2:Y:S04]  /*b7960*/  LDL.LU R23, [R1+0x4c70] ;  /* 0x004c700001177983 */ /* 0x001ea80000300800 */
[----:B------:R-:W2:Y:S01]  /*b7970*/  LDL.LU R22, [R1+0x4c6c] ;  /* 0x004c6c0001167983 */ /* 0x000ea20000300800 */
[----:B------:R-:W-:-:S03]  /*b7980*/  IMAD R29, R29, 0x100, R3 ;  /* 0x000001001d1d7824 */ /* 0x000fc600078e0203 */
[----:B------:R0:W-:Y:S01]  /*b7990*/  STL [R1+0x148], R2 ;  /* 0x0001480201007387 */ /* 0x0001e20000100800 */
[----:B----4-:R-:W-:-:S03]  /*b79a0*/  IMAD R21, R21, 0x100, R20 ;  /* 0x0000010015157824 */ /* 0x010fc600078e0214 */
[----:B0-----:R-:W4:Y:S04]  /*b79b0*/  LDL.LU R2, [R1+0x4c68] ;  /* 0x004c680001027983 */ /* 0x001f280000300800 */
[----:B------:R-:W4:Y:S04]  /*b79c0*/  LDL.LU R3, [R1+0x4c64] ;  /* 0x004c640001037983 */ /* 0x000f280000300800 */
[----:B------:R0:W-:Y:S04]  /*b79d0*/  STL [R1+0x160], R29 ;  /* 0x0001601d01007387 */ /* 0x0001e80000100800 */
[----:B0-----:R-:W5:Y:S04]  /*b79e0*/  LDL.LU R29, [R1+0x4c60] ;  /* 0x004c6000011d7983 */ /* 0x001f680000300800 */
[----:B------:R2:W-:Y:S01]  /*b79f0*/  STL [R1+0x168], R21 ;  /* 0x0001681501007387 */ /* 0x0005e20000100800 */
[----:B------:R-:W-:Y:S01]  /*b7a00*/  IMAD R0, R0, 0x100, R8 ;  /* 0x0000010000007824 */ /* 0x000fe200078e0208 */
[----:B--2---:R-:W-:Y:S02]  /*b7a10*/  HMMA.16816.F32 R20, R4, R22, R12 ;  /* 0x000000160414723c */ /* 0x004fe4000000180c */
[----:B------:R-:W2:Y:S04]  /*b7a20*/  LDL.LU.64 R14, [R1+0x4c58] ;  /* 0x004c5800010e7983 */ /* 0x000ea80000300a00 */
[----:B------:R-:W-:Y:S04]  /*b7a30*/  STL [R1+0x174], R0 ;  /* 0x0001740001007387 */ /* 0x000fe80000100800 */
[----:B------:R-:W3:Y:S09]  /*b7a40*/  LDL.LU.64 R12, [R1+0x4c50] ;  /* 0x004c5000010c7983 */ /* 0x000ef20000300a00 */
[----:B------:R-:W-:Y:S04]  /*b7a50*/  STL.64 [R1+0x620], R20 ;  /* 0x0006201401007387 */ /* 0x000fe80000100a00 */
[----:B------:R0:W-:Y:S04]  /*b7a60*/  STL.64 [R1+0x628], R22 ;  /* 0x0006281601007387 */ /* 0x0001e80000100a00 */
[----:B0-----:R-:W5:Y:S04]  /*b7a70*/  LDL.LU.64 R22, [R1+0x4c48] ;  /* 0x004c480001167983 */ /* 0x001f680000300a00 */
[----:B------:R-:W5:Y:S01]  /*b7a80*/  LDL.LU.64 R20, [R1+0x4c40] ;  /* 0x004c400001147983 */ /* 0x000f620000300a00 */
[----:B----4-:R-:W-:-:S05]  /*b7a90*/  IMAD R0, R2, 0x100, R3 ;  /* 0x0000010002007824 */ /* 0x010fca00078e0203 */
[----:B------:R2:W-:Y:S02]  /*b7aa0*/  STL [R1+0x150], R0 ;  /* 0x0001500001007387 */ /* 0x0005e40000100800 */
[----:B--2---:R-:W-:Y:S02]  /*b7ab0*/  IMAD R0, R11, 0x100, R15 ;  /* 0x000001000b007824 */ /* 0x004fe400078e020f */
[----:B---3--:R-:W-:Y:S02]  /*b7ac0*/  IMAD R2, R13, 0x100, R18 ;  /* 0x000001000d027824 */ /* 0x008fe400078e0212 */
[----:B-----5:R-:W-:-:S05]  /*b7ad0*/  IMAD R3, R20, 0x100, R21 ;  /* 0x0000010014037824 */ /* 0x020fca00078e0215 */
[----:B------:R-:W-:Y:S04]  /*b7ae0*/  STL [R1+0x154], R3 ;  /* 0x0001540301007387 */ /* 0x000fe80000100800 */
[----:B------:R-:W-:Y:S04]  /*b7af0*/  STL [R1+0x164], R2 ;  /* 0x0001640201007387 */ /* 0x000fe80000100800 */
[----:B------:R0:W-:Y:S02]  /*b7b00*/  STL [R1+0x17c], R0 ;  /* 0x00017c0001007387 */ /* 0x0001e40000100800 */
[----:B0-----:R-:W-:-:S02]  /*b7b10*/  IMAD R0, R9, 0x100, R10 ;  /* 0x0000010009007824 */ /* 0x001fc400078e020a */
[----:B------:R-:W-:Y:S01]  /*b7b20*/  HMMA.16816.F32 R8, R4, R22, R24 ;  /* 0x000000160408723c */ /* 0x000fe20000001818 */
[----:B------:R-:W-:Y:S02]  /*b7b30*/  IMAD R3, R16, 0x100, R17 ;  /* 0x0000010010037824 */ /* 0x000fe400078e0211 */
[----:B------:R-:W-:-:S03]  /*b7b40*/  IMAD R2, R28, 0x100, R19 ;  /* 0x000001001c027824 */ /* 0x000fc600078e0213 */
[----:B------:R-:W-:Y:S04]  /*b7b50*/  STL [R1+0x384], R3 ;  /* 0x0003840301007387 */ /* 0x000fe80000100800 */
[----:B------:R0:W-:Y:S04]  /*b7b60*/  STL [R1+0x394], R2 ;  /* 0x0003940201007387 */ /* 0x0001e80000100800 */
[----:B------:R-:W-:Y:S04]  /*b7b70*/  STL [R1+0x4c14], R4 ;  /* 0x004c140401007387 */ /* 0x000fe80000100800 */
[----:B------:R-:W-:Y:S04]  /*b7b80*/  STL [R1+0x3a0], R0 ;  /* 0x0003a00001007387 */ /* 0x000fe80000100800 */
[----:B------:R-:W-:Y:S04]  /*b7b90*/  STL [R1+0x4c10], R5 ;  /* 0x004c100501007387 */ /* 0x000fe80000100800 */
[----:B------:R-:W-:Y:S04]  /*b7ba0*/  STL.64 [R1+0x610], R8 ;  /* 0x0006100801007387 */ /* 0x000fe80000100a00 */
[----:B------:R-:W-:Y:S04]  /*b7bb0*/  STL.64 [R1+0x618], R10 ;  /* 0x0006180a01007387 */ /* 0x000fe80000100a00 */
[----:B------:R-:W-:Y:S04]  /*b7bc0*/  STL [R1+0x4c0c], R6 ;  /* 0x004c0c0601007387 */ /* 0x000fe80000100800 */
[----:B------:R-:W-:Y:S04]  /*b7bd0*/  STL [R1+0x4c08], R7 ;  /* 0x004c080701007387 */ /* 0x000fe80000100800 */
[----:B0-----:R-:W2:Y:S01]  /*b7be0*/  LDL R2, [R1+0x338] ;  /* 0x0003380001027983 */ /* 0x001ea20000100800 */
[----:B------:R-:W-:-:S03]  /*b7bf0*/  IMAD.MOV.U32 R3, RZ, RZ, R29 ;  /* 0x000000ffff037224 */ /* 0x000fc600078e001d */
[----:B--2---:R-:W-:Y:S04]  /*b7c00*/  STL [R1+0x4b78], R2 ;  /* 0x004b780201007387 */ /* 0x004fe80000100800 */
[----:B------:R-:W2:Y:S04]  /*b7c10*/  LDL.LU R29, [R1+0x4c38] ;  /* 0x004c3800011d7983 */ /* 0x000ea80000300800 */
[----:B------:R-:W-:Y:S04]  /*b7c20*/  STL [R1+0x4b7c], R3 ;  /* 0x004b7c0301007387 */ /* 0x000fe80000100800 */
[----:B------:R-:W3:Y:S04]  /*b7c30*/  LDL.LU R20, [R1+0x4744] ;  /* 0x0047440001147983 */ /* 0x000ee80000300800 */
[----:B---3--:R-:W-:Y:S04]  /*b7c40*/  STL [R1+0x4b80], R20 ;  /* 0x004b801401007387 */ /* 0x008fe80000100800 */
[----:B------:R-:W3:Y:S04]  /*b7c50*/  LDL.LU R18, [R1+0x4740] ;  /* 0x0047400001127983 */ /* 0x000ee80000300800 */
[----:B---3--:R-:W-:Y:S04]  /*b7c60*/  STL [R1+0x4b84], R18 ;  /* 0x004b841201007387 */ /* 0x008fe80000100800 */
[----:B------:R-:W3:Y:S04]  /*b7c70*/  LDL.LU R13, [R1+0x474c] ;  /* 0x00474c00010d7983 */ /* 0x000ee80000300800 */
[----:B------:R-:W4:Y:S04]  /*b7c80*/  LDL.LU R15, [R1+0x4748] ;  /* 0x00474800010f7983 */ /* 0x000f280000300800 */
[----:B----4-:R-:W-:Y:S04]  /*b7c90*/  STL.64 [R1+0x4b60], R14 ;  /* 0x004b600e01007387 */ /* 0x010fe80000100a00 */
[----:B---3--:R0:W-:Y:S04]  /*b7ca0*/  STL.64 [R1+0x4b58], R12 ;  /* 0x004b580c01007387 */ /* 0x0081e80000100a00 */
[----:B0-----:R-:W3:Y:S04]  /*b7cb0*/  LDL.LU R12, [R1+0x1150] ;  /* 0x00115000010c7983 */ /* 0x001ee80000300800 */
[----:B---3--:R-:W-:Y:S04]  /*b7cc0*/  STL [R1+0x4b88], R12 ;  /* 0x004b880c01007387 */ /* 0x008fe80000100800 */
[----:B------:R-:W3:Y:S04]  /*b7cd0*/  LDL.LU R13, [R1+0x1154] ;  /* 0x00115400010d7983 */ /* 0x000ee80000300800 */
[----:B---3--:R-:W-:Y:S04]  /*b7ce0*/  STL [R1+0x4b8c], R13 ;  /* 0x004b8c0d01007387 */ /* 0x008fe80000100800 */
[----:B------:R-:W3:Y:S04]  /*b7cf0*/  LDL.LU R14, [R1+0x1158] ;  /* 0x00115800010e7983 */ /* 0x000ee80000300800 */
[----:B---3--:R0:W-:Y:S04]  /*b7d00*/  STL [R1+0x4b90], R14 ;  /* 0x004b900e01007387 */ /* 0x0081e80000100800 */
[----:B------:R-:W3:Y:S04]  /*b7d10*/  LDL.LU R15, [R1+0x115c] ;  /* 0x00115c00010f7983 */ /* 0x000ee80000300800 */
[----:B0-----:R-:W3:Y:S04]  /*b7d20*/  LDL.LU R14, [R1+0x470c] ;  /* 0x00470c00010e7983 */ /* 0x001ee80000300800 */
[----:B------:R-:W4:Y:S04]  /*b7d30*/  LDL.LU R13, [R1+0x4708] ;  /* 0x00470800010d7983 */ /* 0x000f280000300800 */
[----:B------:R-:W4:Y:S04]  /*b7d40*/  LDL.LU R12, [R1+0x4714] ;  /* 0x00471400010c7983 */ /* 0x000f280000300800 */
[----:B---3--:R0:W-:Y:S04]  /*b7d50*/  STL.64 [R1+0x4ba0], R14 ;  /* 0x004ba00e01007387 */ /* 0x0081e80000100a00 */
[----:B0-----:R-:W3:Y:S04]  /*b7d60*/  LDL R14, [R1+0x340] ;  /* 0x00034000010e7983 */ /* 0x001ee80000100800 */
[----:B---3--:R-:W-:Y:S04]  /*b7d70*/  STL [R1+0x4bb8], R14 ;  /* 0x004bb80e01007387 */ /* 0x008fe80000100800 */
[----:B------:R-:W3:Y:S04]  /*b7d80*/  LDL R15, [R1+0x344] ;  /* 0x00034400010f7983 */ /* 0x000ee80000100800 */
[----:B---3--:R0:W-:Y:S04]  /*b7d90*/  STL [R1+0x4bbc], R15 ;  /* 0x004bbc0f01007387 */ /* 0x0081e80000100800 */
[----:B0-----:R-:W3:Y:S04]  /*b7da0*/  LDL.LU R15, [R1+0x46fc] ;  /* 0x0046fc00010f7983 */ /* 0x001ee80000300800 */
        /* <DEDUP_REMOVED lines=10> */
[----:B------:R-:W5:Y:S04]  /*b7e50*/  LDL.LU R14, [R1+0x46f8] ;  /* 0x0046f800010e7983 */ /* 0x000f680000300800 */
[----:B-----5:R0:W-:Y:S04]  /*b7e60*/  STL [R1+0x4bc4], R14 ;  /* 0x004bc40e01007387 */ /* 0x0201e80000100800 */
[----:B0-----:R-:W5:Y:S04]  /*b7e70*/  LDL.LU R14, [R1+0x46f4] ;  /* 0x0046f400010e7983 */ /* 0x001f680000300800 */
[----:B-----5:R0:W-:Y:S04]  /*b7e80*/  STL [R1+0x4bcc], R14 ;  /* 0x004bcc0e01007387 */ /* 0x0201e80000100800 */
[----:B0-----:R-:W5:Y:S04]  /*b7e90*/  LDL.LU R14, [R1+0x46ec] ;  /* 0x0046ec00010e7983 */ /* 0x001f680000300800 */
[----:B-----5:R0:W-:Y:S04]  /*b7ea0*/  STL [R1+0x4bd4], R14 ;  /* 0x004bd40e01007387 */ /* 0x0201e80000100800 */
[----:B0-----:R-:W5:Y:S04]  /*b7eb0*/  LDL.LU R14, [R1+0x46e4] ;  /* 0x0046e400010e7983 */ /* 0x001f680000300800 */
[----:B-----5:R0:W-:Y:S04]  /*b7ec0*/  STL [R1+0x4bdc], R14 ;  /* 0x004bdc0e01007387 */ /* 0x0201e80000100800 */
[----:B0-----:R-:W5:Y:S04]  /*b7ed0*/  LDL.LU R14, [R1+0x46dc] ;  /* 0x0046dc00010e7983 */ /* 0x001f680000300800 */
[----:B-----5:R0:W-:Y:S04]  /*b7ee0*/  STL [R1+0x4be4], R14 ;  /* 0x004be40e01007387 */ /* 0x0201e80000100800 */
[----:B0-----:R-:W3:Y:S04]  /*b7ef0*/  LDL.LU R14, [R1+0x46d4] ;  /* 0x0046d400010e7983 */ /* 0x001ee80000300800 */
[----:B----4-:R0:W-:Y:S04]  /*b7f00*/  STL.64 [R1+0x4b98], R12 ;  /* 0x004b980c01007387 */ /* 0x0101e80000100a00 */
[----:B0-----:R-:W4:Y:S04]  /*b7f10*/  LDL.LU R12, [R1+0x4704] ;  /* 0x00470400010c7983 */ /* 0x001f280000300800 */
[----:B------:R-:W4:Y:S04]  /*b7f20*/  LDL.LU R13, [R1+0x4700] ;  /* 0x00470000010d7983 */ /* 0x000f280000300800 */
[----:B---3--:R0:W-:Y:S04]  /*b7f30*/  STL.64 [R1+0x4bf0], R14 ;  /* 0x004bf00e01007387 */ /* 0x0081e80000100a00 */
[----:B0-----:R-:W3:Y:S01]  /*b7f40*/  LDL R14, [R1+0x348] ;  /* 0x00034800010e7983 */ /* 0x001ee20000100800 */
[----:B--2---:R-:W-:-:S03]  /*b7f50*/  IMAD.MOV.U32 R15, RZ, RZ, R29 ;  /* 0x000000ffff0f7224 */ /* 0x004fc600078e001d */
[----:B---3--:R-:W-:Y:S04]  /*b7f60*/  STL [R1+0x4c18], R14 ;  /* 0x004c180e01007387 */ /* 0x008fe80000100800 */
[----:B------:R0:W-:Y:S04]  /*b7f70*/  STL [R1+0x4c1c], R15 ;  /* 0x004c1c0f01007387 */ /* 0x0001e80000100800 */
[----:B0-----:R-:W2:Y:S04]  /*b7f80*/  LDL.LU R15, [R1+0x46b4] ;  /* 0x0046b400010f7983 */ /* 0x001ea80000300800 */
[----:B--2---:R0:W-:Y:S04]  /*b7f90*/  STL [R1+0x4c20], R15 ;  /* 0x004c200f01007387 */ /* 0x0041e80000100800 */
[----:B0-----:R-:W2:Y:S04]  /*b7fa0*/  LDL.LU R15, [R1+0x46a8] ;  /* 0x0046a800010f7983 */ /* 0x001ea80000300800 */
[----:B--2---:R0:W-:Y:S04]  /*b7fb0*/  STL [R1+0x4c28], R15 ;  /* 0x004c280f01007387 */ /* 0x0041e80000100800 */
[----:B0-----:R-:W2:Y:S04]  /*b7fc0*/  LDL.LU R15, [R1+0x46a0] ;  /* 0x0046a000010f7983 */ /* 0x001ea80000300800 */
[----:B--2---:R0:W-:Y:S04]  /*b7fd0*/  STL [R1+0x4c30], R15 ;  /* 0x004c300f01007387 */ /* 0x0041e80000100800 */
[----:B0-----:R-:W2:Y:S04]  /*b7fe0*/  LDL.LU R15, [R1+0x4698] ;  /* 0x00469800010f7983 */ /* 0x001ea80000300800 */
[----:B------:R-:W3:Y:S04]  /*b7ff0*/  LDL.LU R14, [R1+0x46b0] ;  /* 0x0046b000010e7983 */ /* 0x000ee80000300800 */
[----:B---3--:R0:W-:Y:S04]  /*b8000*/  STL [R1+0x4c24], R14 ;  /* 0x004c240e01007387 */ /* 0x0081e80000100800 */
[----:B0-----:R-:W3:Y:S04]  /*b8010*/  LDL.LU R14, [R1+0x46ac] ;  /* 0x0046ac00010e7983 */ /* 0x001ee80000300800 */
[----:B---3--:R0:W-:Y:S04]  /*b8020*/  STL [R1+0x4c2c], R14 ;  /* 0x004c2c0e01007387 */ /* 0x0081e80000100800 */
[----:B0-----:R-:W3:Y:S04]  /*b8030*/  LDL.LU R14, [R1+0x46a4] ;  /* 0x0046a400010e7983 */ /* 0x001ee80000300800 */
[----:B---3--:R0:W-:Y:S04]  /*b8040*/  STL [R1+0x4c34], R14 ;  /* 0x004c340e01007387 */ /* 0x0081e80000100800 */
[----:B0-----:R-:W2:Y:S04]  /*b8050*/  LDL.LU R14, [R1+0x469c] ;  /* 0x00469c00010e7983 */ /* 0x001ea80000300800 */
[----:B------:R-:W3:Y:S04]  /*b8060*/  LDL.LU R4, [R1+0x46bc] ;  /* 0x0046bc0001047983 */ /* 0x000ee80000300800 */
[----:B------:R-:W3:Y:S04]  /*b8070*/  LDL.LU R5, [R1+0x46b8] ;  /* 0x0046b80001057983 */ /* 0x000ee80000300800 */
[----:B------:R-:W5:Y:S04]  /*b8080*/  LDL.LU R6, [R1+0x46c4] ;  /* 0x0046c40001067983 */ /* 0x000f680000300800 */
[----:B------:R-:W5:Y:S04]  /*b8090*/  LDL.LU R7, [R1+0x46c0] ;  /* 0x0046c00001077983 */ /* 0x000f680000300800 */
[----:B----4-:R0:W-:Y:S04]  /*b80a0*/  STL.64 [R1+0x4be8], R12 ;  /* 0x004be80c01007387 */ /* 0x0101e80000100a00 */
[----:B0-----:R-:W4:Y:S04]  /*b80b0*/  LDL.LU R12, [R1+0x46cc] ;  /* 0x0046cc00010c7983 */ /* 0x001f280000300800 */
        /* <DEDUP_REMOVED lines=19> */
[----:B------:R-:W-:-:S03]  /*b81f0*/  IMAD R15, R15, 0x100, R14 ;  /* 0x000001000f0f7824 */ /* 0x000fc600078e020e */
        /* <DEDUP_REMOVED lines=26> */
[----:B---3--:R-:W-:Y:S02]  /*b83a0*/  IMAD R5, R5, 0x100, R4 ;  /* 0x0000010005057824 */ /* 0x008fe400078e0204 */
        /* <DEDUP_REMOVED lines=11> */
[----:B----4-:R-:W-:-:S05]  /*b8460*/  IMAD R13, R13, 0x100, R12 ;  /* 0x000001000d0d7824 */ /* 0x010fca00078e020c */
[----:B------:R2:W-:Y:S02]  /*b8470*/  STL [R1+0x3bc], R13 ;  /* 0x0003bc0d01007387 */ /* 0x0005e40000100800 */
[----:B--2---:R-:W-:Y:S02]  /*b8480*/  HMMA.16816.F32 R12, R4, R14, R8 ;  /* 0x0000000e040c723c */ /* 0x004fe40000001808 */
[----:B------:R-:W2:Y:S04]  /*b8490*/  LDL.LU.64 R10, [R1+0x4c00] ;  /* 0x004c0000010a7983 */ /* 0x000ea80000300a00 */
[----:B------:R-:W2:-:S13]  /*b84a0*/  LDL.LU.64 R8, [R1+0x4bf8] ;  /* 0x004bf80001087983 */ /* 0x000e9a0000300a00 */
[----:B------:R-:W-:Y:S04]  /*b84b0*/  STL.64 [R1+0x600], R12 ;  /* 0x0006000c01007387 */ /* 0x000fe80000100a00 */
[----:B------:R0:W-:Y:S04]  /*b84c0*/  STL.64 [R1+0x608], R14 ;  /* 0x0006080e01007387 */ /* 0x0001e80000100a00 */
[----:B0-----:R-:W3:Y:S04]  /*b84d0*/  LDL.LU.64 R14, [R1+0x4bf0] ;  /* 0x004bf000010e7983 */ /* 0x001ee80000300a00 */
[----:B------:R-:W4:Y:S01]  /*b84e0*/  LDL.LU.64 R12, [R1+0x4be8] ;  /* 0x004be800010c7983 */ /* 0x000f220000300a00 */
[----:B---3--:R-:W-:-:S03]  /*b84f0*/  IMAD R15, R15, 0x100, R14 ;  /* 0x000001000f0f7824 */ /* 0x008fc600078e020e */
[----:B------:R-:W3:Y:S04]  /*b8500*/  LDL.LU R14, [R1+0x4be4] ;  /* 0x004be400010e7983 */ /* 0x000ee80000300800 */
[----:B------:R0:W-:Y:S04]  /*b8510*/  STL [R1+0x398], R15 ;  /* 0x0003980f01007387 */ /* 0x0001e80000100800 */
[----:B0-----:R-:W3:Y:S02]  /*b8520*/  LDL.LU R15, [R1+0x4be0] ;  /* 0x004be000010f7983 */ /* 0x001ee40000300800 */
[----:B---3--:R-:W-:-:S02]  /*b8530*/  IMAD R15, R15, 0x100, R14 ;  /* 0x000001000f0f7824 */ /* 0x008fc400078e020e */
        /* <DEDUP_REMOVED lines=16> */
[----:B------:R-:W2:Y:S04]  /*b8640*/  LDL.LU R15, [R1+0x4bbc] ;  /* 0x004bbc00010f7983 */ /* 0x000ea80000300800 */
[----:B------:R0:W-:Y:S04]  /*b8650*/  STL [R1+0x3c4], R14 ;  /* 0x0003c40e01007387 */ /* 0x0001e80000100800 */
[----:B0-----:R-:W2:Y:S01]  /*b8660*/  LDL.LU R14, [R1+0x4bb8] ;  /* 0x004bb800010e7983 */ /* 0x001ea20000300800 */
[----:B----4-:R-:W-:-:S05]  /*b8670*/  IMAD R13, R13, 0x100, R12 ;  /* 0x000001000d0d7824 */ /* 0x010fca00078e020c */
[----:B------:R2:W-:Y:S02]  /*b8680*/  STL [R1+0x3c8], R13 ;  /* 0x0003c80d01007387 */ /* 0x0005e40000100800 */
[----:B--2---:R-:W-:Y:S02]  /*b8690*/  HMMA.16816.F32 R12, R4, R14, R8 ;  /* 0x0000000e040c723c */ /* 0x004fe40000001808 */
[----:B------:R-:W2:Y:S04]  /*b86a0*/  LDL.LU.64 R10, [R1+0x4bb0] ;  /* 0x004bb000010a7983 */ /* 0x000ea80000300a00 */
[----:B------:R-:W3:-:S13]  /*b86b0*/  LDL.LU.64 R8, [R1+0x4ba8] ;  /* 0x004ba80001087983 */ /* 0x000eda0000300a00 */
[----:B------:R-:W-:Y:S04]  /*b86c0*/  STL.64 [R1+0x5f0], R12 ;  /* 0x0005f00c01007387 */ /* 0x000fe80000100a00 */
[----:B------:R0:W-:Y:S04]  /*b86d0*/  STL.64 [R1+0x5f8], R14 ;  /* 0x0005f80e01007387 */ /* 0x0001e80000100a00 */
[----:B0-----:R-:W4:Y:S04]  /*b86e0*/  LDL.LU.64 R14, [R1+0x4ba0] ;  /* 0x004ba000010e7983 */ /* 0x001f280000300a00 */
[----:B------:R-:W4:Y:S01]  /*b86f0*/  LDL.LU.64 R12, [R1+0x4b98] ;  /* 0x004b9800010c7983 */ /* 0x000f220000300a00 */
[----:B------:R-:W-:-:S02]  /*b8700*/  IMAD R3, R3, 0x100, R20 ;  /* 0x0000010003037824 */ /* 0x000fc400078e0214 */
[----:B------:R-:W-:Y:S02]  /*b8710*/  IMAD R22, R22, 0x100, R2 ;  /* 0x0000010016167824 */ /* 0x000fe400078e0202 */
[----:B----4-:R-:W-:Y:S02]  /*b8720*/  IMAD R13, R13, 0x100, R14 ;  /* 0x000001000d0d7824 */ /* 0x010fe400078e020e */
[----:B------:R-:W-:Y:S01]  /*b8730*/  IMAD R18, R18, 0x100, R12 ;  /* 0x0000010012127824 */ /* 0x000fe200078e020c */
[----:B------:R-:W4:Y:S04]  /*b8740*/  LDL.LU R14, [R1+0x4b90] ;  /* 0x004b9000010e7983 */ /* 0x000f280000300800 */
[----:B------:R0:W-:Y:S04]  /*b8750*/  STL [R1+0x3b4], R13 ;  /* 0x0003b40d01007387 */ /* 0x0001e80000100800 */
[----:B0-----:R-:W4:Y:S04]  /*b8760*/  LDL.LU R13, [R1+0x4b8c] ;  /* 0x004b8c00010d7983 */ /* 0x001f280000300800 */
[----:B------:R-:W4:Y:S04]  /*b8770*/  LDL.LU R12, [R1+0x4b88] ;  /* 0x004b8800010c7983 */ /* 0x000f280000300800 */
[----:B------:R0:W-:Y:S04]  /*b8780*/  STL [R1+0x3cc], R18 ;  /* 0x0003cc1201007387 */ /* 0x0001e80000100800 */
[----:B0-----:R-:W5:Y:S04]  /*b8790*/  LDL.LU R18, [R1+0x4b84] ;  /* 0x004b840001127983 */ /* 0x001f680000300800 */
[----:B------:R-:W5:Y:S04]  /*b87a0*/  LDL.LU R20, [R1+0x4b80] ;  /* 0x004b800001147983 */ /* 0x000f680000300800 */
[----:B------:R0:W-:Y:S04]  /*b87b0*/  STL [R1+0x3d0], R3 ;  /* 0x0003d00301007387 */ /* 0x0001e80000100800 */
[----:B0-----:R-:W4:Y:S04]  /*b87c0*/  LDL.LU R3, [R1+0x4b7c] ;  /* 0x004b7c0001037983 */ /* 0x001f280000300800 */
[----:B------:R-:W4:Y:S01]  /*b87d0*/  LDL.LU R2, [R1+0x4b78] ;  /* 0x004b780001027983 */ /* 0x000f220000300800 */
[----:B---3--:R-:W-:-:S03]  /*b87e0*/  IMAD R9, R9, 0x100, R28 ;  /* 0x0000010009097824 */ /* 0x008fc600078e021c */
[----:B------:R0:W-:Y:S01]  /*b87f0*/  STL [R1+0x3d8], R22 ;  /* 0x0003d81601007387 */ /* 0x0001e20000100800 */
[----:B--2---:R-:W-:Y:S02]  /*b8800*/  IMAD R8, R8, 0x100, R10 ;  /* 0x0000010008087824 */ /* 0x004fe400078e020a */
[----:B------:R-:W-:Y:S01]  /*b8810*/  IMAD R0, R21, 0x100, R0 ;  /* 0x0000010015007824 */ /* 0x000fe200078e0200 */
[----:B0-----:R-:W2:Y:S04]  /*b8820*/  LDL.LU R22, [R1+0x4b74] ;  /* 0x004b740001167983 */ /* 0x001ea80000300800 */
[----:B------:R-:W3:Y:S04]  /*b8830*/  LDL.LU R28, [R1+0x4b70] ;  /* 0x004b7000011c7983 */ /* 0x000ee80000300800 */
[----:B------:R0:W-:Y:S04]  /*b8840*/  STL [R1+0x3dc], R9 ;  /* 0x0003dc0901007387 */ /* 0x0001e80000100800 */
[----:B0-----:R-:W2:Y:S04]  /*b8850*/  LDL.LU R9, [R1+0x4b6c] ;  /* 0x004b6c0001097983 */ /* 0x001ea80000300800 */
[----:B------:R-:W2:Y:S04]  /*b8860*/  LDL.LU R10, [R1+0x4b68] ;  /* 0x004b6800010a7983 */ /* 0x000ea80000300800 */
[----:B------:R-:W-:Y:S01]  /*b8870*/  STL [R1+0x3e0], R8 ;  /* 0x0003e00801007387 */ /* 0x000fe20000100800 */
[----:B----4-:R-:W-:-:S15]  /*b8880*/  HMMA.16816.F32 R12, R4, R2, R12 ;  /* 0x00000002040c723c */ /* 0x010fde000000180c */
[----:B------:R-:W-:-:S04]  /*b8890*/  NOP ;  /* 0x0000000000007918 */ /* 0x000fc80000000000 */
[----:B------:R-:W-:Y:S04]  /*b88a0*/  STL.64 [R1+0x5e0], R12 ;  /* 0x0005e00c01007387 */ /* 0x000fe80000100a00 */
[----:B------:R-:W-:Y:S04]  /*b88b0*/  STL [R1+0x3e4], R0 ;  /* 0x0003e40001007387 */ /* 0x000fe80000100800 */
[----:B------:R0:W-:Y:S04]  /*b88c0*/  STL.64 [R1+0x5e8], R14 ;  /* 0x0005e80e01007387 */ /* 0x0001e80000100a00 */
[----:B0-----:R-:W4:Y:S04]  /*b88d0*/  LDL.LU.64 R14, [R1+0x4b60] ;  /* 0x004b6000010e7983 */ /* 0x001f280000300a00 */
[----:B------:R-:W4:Y:S01]  /*b88e0*/  LDL.LU.64 R12, [R1+0x4b58] ;  /* 0x004b5800010c7983 */ /* 0x000f220000300a00 */
[----:B-----5:R-:W-:-:S02]  /*b88f0*/  IMAD R0, R18, 0x100, R20 ;  /* 0x0000010012007824 */ /* 0x020fc400078e0214 */
[----:B------:R-:W-:-:S03]  /*b8900*/  IMAD R2, R24, 0x100, R11 ;  /* 0x0000010018027824 */ /* 0x000fc600078e020b */
[----:B------:R0:W-:Y:S02]  /*b8910*/  STL [R1+0x3d4], R0 ;  /* 0x0003d40001007387 */ /* 0x0001e40000100800 */
[----:B0-----:R-:W-:Y:S02]  /*b8920*/  IMAD R0, R26, 0x100, R25 ;  /* 0x000001001a007824 */ /* 0x001fe400078e0219 */
[----:B----4-:R-:W-:-:S05]  /*b8930*/  IMAD R3, R15, 0x100, R13 ;  /* 0x000001000f037824 */ /* 0x010fca00078e020d */
[----:B------:R0:W-:Y:S04]  /*b8940*/  STL [R1+0x3e8], R3 ;  /* 0x0003e80301007387 */ /* 0x0001e80000100800 */
[----:B------:R1:W-:Y:S04]  /*b8950*/  STL [R1+0x3ec], R2 ;  /* 0x0003ec0201007387 */ /* 0x0003e80000100800 */
[----:B------:R4:W-:Y:S01]  /*b8960*/  STL [R1+0x3f4], R0 ;  /* 0x0003f40001007387 */ /* 0x0009e20000100800 */
[----:B0-----:R-:W-:Y:S02]  /*b8970*/  IMAD R3, R17, 0x100, R27 ;  /* 0x0000010011037824 */ /* 0x001fe400078e021b */
[----:B-1----:R-:W-:-:S03]  /*b8980*/  IMAD R2, R23, 0x100, R16 ;  /* 0x0000010017027824 */ /* 0x002fc600078e0210 */
[----:B------:R-:W-:Y:S04]  /*b8990*/  STL [R1+0x3f8], R3 ;  /* 0x0003f80301007387 */ /* 0x000fe80000100800 */
[----:B------:R-:W5:Y:S04]  /*b89a0*/  LDL.LU R18, [R1+0x47ec] ;  /* 0x0047ec0001127983 */ /* 0x000f680000300800 */
[----:B------:R-:W-:Y:S04]  /*b89b0*/  STL [R1+0x3fc], R2 ;  /* 0x0003fc0201007387 */ /* 0x000fe80000100800 */
[----:B------:R-:W2:Y:S01]  /*b89c0*/  LDL.LU R11, [R1+0x47e8] ;  /* 0x0047e800010b7983 */ /* 0x000ea20000300800 */
[----:B----4-:R-:W-:-:S05]  /*b89d0*/  IMAD R0, R29, 0x100, R19 ;  /* 0x000001001d007824 */ /* 0x010fca00078e0213 */
[----:B------:R0:W-:Y:S04]  /*b89e0*/  STL [R1+0x400], R0 ;  /* 0x0004000001007387 */ /* 0x0001e80000100800 */
[----:B--2---:R-:W-:Y:S04]  /*b89f0*/  STL [R1+0x4abc], R11 ;  /* 0x004abc0b01007387 */ /* 0x004fe80000100800 */
[----:B------:R-:W2:Y:S04]  /*b8a00*/  LDL.LU R15, [R1+0x47f4] ;  /* 0x0047f400010f7983 */ /* 0x000ea80000300800 */
[----:B--2---:R-:W-:Y:S04]  /*b8a10*/  STL [R1+0x4ac0], R15 ;  /* 0x004ac00f01007387 */ /* 0x004fe80000100800 */
[----:B------:R-:W2:Y:S04]  /*b8a20*/  LDL.LU R16, [R1+0x47f0] ;  /* 0x0047f00001107983 */ /* 0x000ea80000300800 */
[----:B------:R-:W2:Y:S04]  /*b8a30*/  LDL.LU R17, [R1+0x47fc] ;  /* 0x0047fc0001117983 */ /* 0x000ea80000300800 */
[----:B------:R-:W4:Y:S04]  /*b8a40*/  LDL.LU R8, [R1+0x47f8] ;  /* 0x0047f80001087983 */ /* 0x000f280000300800 */
[----:B----4-:R-:W-:Y:S04]  /*b8a50*/  STL [R1+0x4ac4], R8 ;  /* 0x004ac40801007387 */ /* 0x010fe80000100800 */
[----:B0-----:R-:W4:Y:S04]  /*b8a60*/  LDL.LU R0, [R1+0x4804] ;  /* 0x0048040001007983 */ /* 0x001f280000300800 */
[----:B----4-:R-:W-:Y:S04]  /*b8a70*/  STL [R1+0x4ac8], R0 ;  /* 0x004ac80001007387 */ /* 0x010fe80000100800 */
[----:B------:R-:W4:Y:S04]  /*b8a80*/  LDL.LU R3, [R1+0x4800] ;  /* 0x0048000001037983 */ /* 0x000f280000300800 */
        /* <DEDUP_REMOVED lines=9> */
[----:B------:R-:W5:Y:S04]  /*b8b20*/  LDL.LU R19, [R1+0x481c] ;  /* 0x00481c0001137983 */ /* 0x000f680000300800 */
[----:B-----5:R3:W-:Y:S02]  /*b8b30*/  STL.64 [R1+0x4aa0], R18 ;  /* 0x004aa01201007387 */ /* 0x0207e40000100a00 */
[----:B---3--:R-:W-:-:S02]  /*b8b40*/  IMAD.MOV.U32 R18, RZ, RZ, R28 ;  /* 0x000000ffff127224 */ /* 0x008fc400078e001c */
[----:B------:R-:W-:-:S03]  /*b8b50*/  IMAD.MOV.U32 R19, RZ, RZ, R22 ;  /* 0x000000ffff137224 */ /* 0x000fc600078e0016 */
[----:B------:R-:W-:Y:S04]  /*b8b60*/  STL [R1+0x4ae0], R18 ;  /* 0x004ae01201007387 */ /* 0x000fe80000100800 */
[----:B------:R0:W-:Y:S04]  /*b8b70*/  STL [R1+0x4ae4], R19 ;  /* 0x004ae41301007387 */ /* 0x0001e80000100800 */
[----:B0-----:R-:W3:Y:S04]  /*b8b80*/  LDL.LU R19, [R1+0x47b4] ;  /* 0x0047b40001137983 */ /* 0x001ee80000300800 */
[----:B------:R-:W3:Y:S04]  /*b8b90*/  LDL.LU R18, [R1+0x47b0] ;  /* 0x0047b00001127983 */ /* 0x000ee80000300800 */
        /* <DEDUP_REMOVED lines=20> */
[----:B--2---:R0:W-:Y:S04]  /*b8ce0*/  STL.64 [R1+0x4a98], R16 ;  /* 0x004a981001007387 */ /* 0x0041e80000100a00 */
[----:B0-----:R-:W2:Y:S04]  /*b8cf0*/  LDL.LU R16, [R1+0x47e4] ;  /* 0x0047e40001107983 */ /* 0x001ea80000300800 */
[----:B------:R-:W2:Y:S04]  /*b8d00*/  LDL.LU R17, [R1+0x47e0] ;  /* 0x0047e00001117983 */ /* 0x000ea80000300800 */
[----:B---3--:R0:W-:Y:S02]  /*b8d10*/  STL.64 [R1+0x4af0], R18 ;  /* 0x004af01201007387 */ /* 0x0081e40000100a00 */
[----:B0-----:R-:W-:-:S02]  /*b8d20*/  IMAD.MOV.U32 R18, RZ, RZ, R14 ;  /* 0x000000ffff127224 */ /* 0x001fc400078e000e */
[----:B------:R-:W-:-:S03]  /*b8d30*/  IMAD.MOV.U32 R19, RZ, RZ, R12 ;  /* 0x000000ffff137224 */ /* 0x000fc600078e000c */
[----:B------:R-:W-:Y:S04]  /*b8d40*/  STL [R1+0x4b30], R18 ;  /* 0x004b301201007387 */ /* 0x000fe80000100800 */
[----:B------:R0:W-:Y:S04]  /*b8d50*/  STL [R1+0x4b34], R19 ;  /* 0x004b341301007387 */ /* 0x0001e80000100800 */
[----:B0-----:R-:W3:Y:S04]  /*b8d60*/  LDL.LU R19, [R1+0x4780] ;  /* 0x0047800001137983 */ /* 0x001ee80000300800 */
[----:B------:R-:W3:Y:S04]  /*b8d70*/  LDL.LU R18, [R1+0x477c] ;  /* 0x00477c0001127983 */ /* 0x000ee80000300800 */
[----:B------:R-:W4:Y:S04]  /*b8d80*/  LDL.LU R13, [R1+0x478c] ;  /* 0x00478c00010d7983 */ /* 0x000f280000300800 */
        /* <DEDUP_REMOVED lines=8> */
[----:B------:R-:W4:Y:S04]  /*b8e10*/  LDL.LU R23, [R1+0x47a0] ;  /* 0x0047a00001177983 */ /* 0x000f280000300800 */
[----:B--2---:R0:W-:Y:S04]  /*b8e20*/  STL.64 [R1+0x4ae8], R16 ;  /* 0x004ae81001007387 */ /* 0x0041e80000100a00 */
[----:B0-----:R-:W2:Y:S04]  /*b8e30*/  LDL.LU R16, [R1+0x47ac] ;  /* 0x0047ac0001107983 */ /* 0x001ea80000300800 */
[----:B------:R-:W2:Y:S04]  /*b8e40*/  LDL.LU R17, [R1+0x47a8] ;  /* 0x0047a80001117983 */ /* 0x000ea80000300800 */
[----:B---3--:R-:W-:Y:S04]  /*b8e50*/  STL.64 [R1+0x4b40], R18 ;  /* 0x004b401201007387 */ /* 0x008fe80000100a00 */
[----:B--2---:R-:W-:Y:S04]  /*b8e60*/  STL.64 [R1+0x4b38], R16 ;  /* 0x004b381001007387 */ /* 0x004fe80000100a00 */
        /* <DEDUP_REMOVED lines=36> */
[----:B0-----:R-:W2:Y:S04]  /*b90b0*/  LDL.LU.64 R18, [R1+0x4b40] ;  /* 0x004b400001127983 */ /* 0x001ea80000300a00 */
[----:B------:R-:W3:Y:S01]  /*b90c0*/  LDL.LU.64 R16, [R1+0x4b38] ;  /* 0x004b380001107983 */ /* 0x000ee20000300a00 */
[----:B----4-:R-:W-:-:S02]  /*b90d0*/  IMAD R11, R11, 0x100, R13 ;  /* 0x000001000b0b7824 */ /* 0x010fc400078e020d */
[----:B-----5:R-:W-:Y:S02]  /*b90e0*/  IMAD R8, R8, 0x100, R15 ;  /* 0x0000010008087824 */ /* 0x020fe400078e020f */
[----:B------:R-:W-:Y:S02]  /*b90f0*/  IMAD R3, R3, 0x100, R0 ;  /* 0x0000010003037824 */ /* 0x000fe400078e0200 */
[----:B------:R-:W-:Y:S02]  /*b9100*/  IMAD R21, R21, 0x100, R2 ;  /* 0x0000010015157824 */ /* 0x000fe400078e0202 */
[----:B--2---:R-:W-:Y:S02]  /*b9110*/  IMAD R18, R18, 0x100, R19 ;  /* 0x0000010012127824 */ /* 0x004fe400078e0213 */
[----:B------:R-:W2:Y:S04]  /*b9120*/  LDL.LU R19, [R1+0x4b34] ;  /* 0x004b340001137983 */ /* 0x000ea80000300800 */
[----:B------:R0:W-:Y:S04]  /*b9130*/  STL [R1+0x3f0], R18 ;  /* 0x0003f01201007387 */ /* 0x0001e80000100800 */
[----:B0-----:R-:W2:Y:S04]  /*b9140*/  LDL.LU R18, [R1+0x4b30] ;  /* 0x004b300001127983 */ /* 0x001ea80000300800 */
[----:B------:R-:W4:Y:S04]  /*b9150*/  LDL.LU R13, [R1+0x4b2c] ;  /* 0x004b2c00010d7983 */ /* 0x000f280000300800 */
[----:B------:R0:W-:Y:S01]  /*b9160*/  STL [R1+0x404], R11 ;  /* 0x0004040b01007387 */ /* 0x0001e20000100800 */
[----:B------:R-:W-:-:S02]  /*b9170*/  IMAD R23, R23, 0x100, R20 ;  /* 0x0000010017177824 */ /* 0x000fc400078e0214 */
[----:B---3--:R-:W-:Y:S01]  /*b9180*/  IMAD R17, R17, 0x100, R16 ;  /* 0x0000010011117824 */ /* 0x008fe200078e0210 */
[----:B0-----:R-:W4:Y:S04]  /*b9190*/  LDL.LU R11, [R1+0x4b28] ;  /* 0x004b2800010b7983 */ /* 0x001f280000300800 */
[----:B------:R-:W3:Y:S04]  /*b91a0*/  LDL.LU R15, [R1+0x4b24] ;  /* 0x004b2400010f7983 */ /* 0x000ee80000300800 */
[----:B------:R0:W-:Y:S04]  /*b91b0*/  STL [R1+0x408], R8 ;  /* 0x0004080801007387 */ /* 0x0001e80000100800 */
[----:B0-----:R-:W3:Y:S04]  /*b91c0*/  LDL.LU R8, [R1+0x4b20] ;  /* 0x004b200001087983 */ /* 0x001ee80000300800 */
[----:B------:R-:W5:Y:S04]  /*b91d0*/  LDL.LU R0, [R1+0x4b1c] ;  /* 0x004b1c0001007983 */ /* 0x000f680000300800 */
[----:B------:R0:W-:Y:S04]  /*b91e0*/  STL [R1+0x410], R3 ;  /* 0x0004100301007387 */ /* 0x0001e80000100800 */
[----:B0-----:R-:W5:Y:S04]  /*b91f0*/  LDL.LU R3, [R1+0x4b18] ;  /* 0x004b180001037983 */ /* 0x001f680000300800 */
[----:B------:R-:W4:Y:S04]  /*b9200*/  LDL.LU R2, [R1+0x4b14] ;  /* 0x004b140001027983 */ /* 0x000f280000300800 */
[----:B------:R0:W-:Y:S04]  /*b9210*/  STL [R1+0x414], R21 ;  /* 0x0004141501007387 */ /* 0x0001e80000100800 */
[----:B0-----:R-:W4:Y:S04]  /*b9220*/  LDL.LU R21, [R1+0x4b10] ;  /* 0x004b100001157983 */ /* 0x001f280000300800 */
[----:B------:R-:W4:Y:S04]  /*b9230*/  LDL.LU R20, [R1+0x4b0c] ;  /* 0x004b0c0001147983 */ /* 0x000f280000300800 */
[----:B------:R0:W-:Y:S04]  /*b9240*/  STL [R1+0x418], R23 ;  /* 0x0004181701007387 */ /* 0x0001e80000100800 */
[----:B0-----:R-:W4:Y:S04]  /*b9250*/  LDL.LU R23, [R1+0x4b08] ;  /* 0x004b080001177983 */ /* 0x001f280000300800 */
[----:B------:R2:W-:Y:S02]  /*b9260*/  STL [R1+0x41c], R17 ;  /* 0x00041c1101007387 */ /* 0x0005e40000100800 */
[----:B--2---:R-:W-:Y:S02]  /*b9270*/  HMMA.16816.F32 R16, R4, R18, R24 ;  /* 0x000000120410723c */ /* 0x004fe40000001818 */
[----:B------:R-:W2:Y:S04]  /*b9280*/  LDL.LU.64 R26, [R1+0x4b00] ;  /* 0x004b0000011a7983 */ /* 0x000ea80000300a00 */
[----:B------:R-:W2:-:S13]  /*b9290*/  LDL.LU.64 R24, [R1+0x4af8] ;  /* 0x004af80001187983 */ /* 0x000e9a0000300a00 */
[----:B------:R-:W-:Y:S04]  /*b92a0*/  STL.64 [R1+0x5c0], R16 ;  /* 0x0005c01001007387 */ /* 0x000fe80000100a00 */
[----:B------:R0:W-:Y:S04]  /*b92b0*/  STL.64 [R1+0x5c8], R18 ;  /* 0x0005c81201007387 */ /* 0x0001e80000100a00 */
[----:B0-----:R-:W2:Y:S04]  /*b92c0*/  LDL.LU.64 R18, [R1+0x4af0] ;  /* 0x004af00001127983 */ /* 0x001ea80000300a00 */
[----:B------:R-:W4:Y:S01]  /*b92d0*/  LDL.LU.64 R16, [R1+0x4ae8] ;  /* 0x004ae80001107983 */ /* 0x000f220000300a00 */
[----:B-----5:R-:W-:-:S02]  /*b92e0*/  IMAD R0, R0, 0x100, R3 ;  /* 0x0000010000007824 */ /* 0x020fc400078e0203 */
[----:B---3--:R-:W-:Y:S02]  /*b92f0*/  IMAD R15, R15, 0x100, R8 ;  /* 0x000001000f0f7824 */ /* 0x008fe400078e0208 */
[----:B--2---:R-:W-:Y:S02]  /*b9300*/  IMAD R18, R18, 0x100, R19 ;  /* 0x0000010012127824 */ /* 0x004fe400078e0213 */
[----:B------:R-:W2:Y:S04]  /*b9310*/  LDL.LU R19, [R1+0x4ae4] ;  /* 0x004ae40001137983 */ /* 0x000ea80000300800 */
[----:B------:R0:W-:Y:S04]  /*b9320*/  STL [R1+0x40c], R18 ;  /* 0x00040c1201007387 */ /* 0x0001e80000100800 */
[----:B0-----:R-:W2:Y:S01]  /*b9330*/  LDL.LU R18, [R1+0x4ae0] ;  /* 0x004ae00001127983 */ /* 0x001ea20000300800 */
[----:B----4-:R-:W-:-:S02]  /*b9340*/  IMAD R20, R20, 0x100, R23 ;  /* 0x0000010014147824 */ /* 0x010fc400078e0217 */
[----:B------:R-:W-:Y:S01]  /*b9350*/  IMAD R2, R2, 0x100, R21 ;  /* 0x0000010002027824 */ /* 0x000fe200078e0215 */
[----:B------:R-:W3:Y:S04]  /*b9360*/  LDL.LU R23, [R1+0x4adc] ;  /* 0x004adc0001177983 */ /* 0x000ee80000300800 */
[----:B------:R0:W-:Y:S01]  /*b9370*/  STL [R1+0x420], R20 ;  /* 0x0004201401007387 */ /* 0x0001e20000100800 */
[----:B------:R-:W-:Y:S02]  /*b9380*/  IMAD R13, R13, 0x100, R11 ;  /* 0x000001000d0d7824 */ /* 0x000fe400078e020b */
[----:B------:R-:W-:Y:S01]  /*b9390*/  IMAD R17, R17, 0x100, R16 ;  /* 0x0000010011117824 */ /* 0x000fe200078e0210 */
[----:B0-----:R-:W3:Y:S04]  /*b93a0*/  LDL.LU R20, [R1+0x4ad8] ;  /* 0x004ad80001147983 */ /* 0x001ee80000300800 */
[----:B------:R-:W4:Y:S04]  /*b93b0*/  LDL.LU R21, [R1+0x4ad4] ;  /* 0x004ad40001157983 */ /* 0x000f280000300800 */
[----:B------:R0:W-:Y:S04]  /*b93c0*/  STL [R1+0x424], R2 ;  /* 0x0004240201007387 */ /* 0x0001e80000100800 */
[----:B0-----:R-:W4:Y:S04]  /*b93d0*/  LDL.LU R2, [R1+0x4ad0] ;  /* 0x004ad00001027983 */ /* 0x001f280000300800 */
[----:B------:R-:W5:Y:S04]  /*b93e0*/  LDL.LU R3, [R1+0x4acc] ;  /* 0x004acc0001037983 */ /* 0x000f680000300800 */
[----:B------:R0:W-:Y:S04]  /*b93f0*/  STL [R1+0x42c], R0 ;  /* 0x00042c0001007387 */ /* 0x0001e80000100800 */
[----:B0-----:R-:W5:Y:S04]  /*b9400*/  LDL.LU R0, [R1+0x4ac8] ;  /* 0x004ac80001007983 */ /* 0x001f680000300800 */
[----:B------:R-:W3:Y:S04]  /*b9410*/  LDL.LU R8, [R1+0x4ac4] ;  /* 0x004ac40001087983 */ /* 0x000ee80000300800 */
[----:B------:R0:W-:Y:S04]  /*b9420*/  STL [R1+0x430], R15 ;  /* 0x0004300f01007387 */ /* 0x0001e80000100800 */
[----:B0-----:R-:W3:Y:S04]  /*b9430*/  LDL.LU R15, [R1+0x4ac0] ;  /* 0x004ac000010f7983 */ /* 0x001ee80000300800 */
[----:B------:R-:W3:Y:S04]  /*b9440*/  LDL.LU R11, [R1+0x4abc] ;  /* 0x004abc00010b7983 */ /* 0x000ee80000300800 */
[----:B------:R0:W-:Y:S04]  /*b9450*/  STL [R1+0x434], R13 ;  /* 0x0004340d01007387 */ /* 0x0001e80000100800 */
[----:B0-----:R-:W3:Y:S04]  /*b9460*/  LDL.LU R13, [R1+0x4ab8] ;  /* 0x004ab800010d7983 */ /* 0x001ee80000300800 */
[----:B------:R2:W-:Y:S02]  /*b9470*/  STL [R1+0x438], R17 ;  /* 0x0004381101007387 */ /* 0x0005e40000100800 */
[----:B--2---:R-:W-:Y:S02]  /*b9480*/  HMMA.16816.F32 R16, R4, R18, R24 ;  /* 0x000000120410723c */ /* 0x004fe40000001818 */
[----:B------:R-:W2:Y:S04]  /*b9490*/  LDL.LU.64 R26, [R1+0x4ab0] ;  /* 0x004ab000011a7983 */ /* 0x000ea80000300a00 */
[----:B------:R-:W2:-:S13]  /*b94a0*/  LDL.LU.64 R24, [R1+0x4aa8] ;  /* 0x004aa80001187983 */ /* 0x000e9a0000300a00 */
[----:B------:R-:W-:Y:S04]  /*b94b0*/  STL.64 [R1+0x5b0], R16 ;  /* 0x0005b01001007387 */ /* 0x000fe80000100a00 */
[----:B------:R0:W-:Y:S04]  /*b94c0*/  STL.64 [R1+0x5b8], R18 ;  /* 0x0005b81201007387 */ /* 0x0001e80000100a00 */
[----:B0-----:R-:W3:Y:S04]  /*b94d0*/  LDL.LU.64 R18, [R1+0x4aa0] ;  /* 0x004aa00001127983 */ /* 0x001ee80000300a00 */
[----:B------:R-:W2:Y:S01]  /*b94e0*/  LDL.LU.64 R16, [R1+0x4a98] ;  /* 0x004a980001107983 */ /* 0x000ea20000300a00 */
[----:B---3--:R-:W-:-:S02]  /*b94f0*/  IMAD R11, R11, 0x100, R18 ;  /* 0x000001000b0b7824 */ /* 0x008fc400078e0212 */
[----:B--2---:R-:W-:Y:S01]  /*b9500*/  IMAD R16, R16, 0x100, R15 ;  /* 0x0000010010107824 */ /* 0x004fe200078e020f */
[----:B------:R-:W2:Y:S04]  /*b9510*/  LDL.LU R18, [R1+0x4a94] ;  /* 0x004a940001127983 */ /* 0x000ea80000300800 */
[----:B------:R0:W-:Y:S01]  /*b9520*/  STL [R1+0x428], R11 ;  /* 0x0004280b01007387 */ /* 0x0001e20000100800 */
[----:B------:R-:W-:-:S03]  /*b9530*/  IMAD R8, R8, 0x100, R17 ;  /* 0x0000010008087824 */ /* 0x000fc600078e0211 */
[----:B0-----:R-:W3:Y:S04]  /*b9540*/  LDL.LU R11, [R1+0x4a90] ;  /* 0x004a9000010b7983 */ /* 0x001ee80000300800 */
[----:B------:R-:W2:Y:S04]  /*b9550*/  LDL.LU R15, [R1+0x4a8c] ;  /* 0x004a8c00010f7983 */ /* 0x000ea80000300800 */
[----:B------:R0:W-:Y:S04]  /*b9560*/  STL [R1+0x43c], R16 ;  /* 0x00043c1001007387 */ /* 0x0001e80000100800 */
[----:B0-----:R-:W2:Y:S04]  /*b9570*/  LDL.LU R16, [R1+0x4a88] ;  /* 0x004a880001107983 */ /* 0x001ea80000300800 */
[----:B------:R-:W2:Y:S01]  /*b9580*/  LDL.LU R17, [R1+0x4a84] ;  /* 0x004a840001117983 */ /* 0x000ea20000300800 */
[----:B-----5:R-:W-:-:S02]  /*b9590*/  IMAD R0, R3, 0x100, R0 ;  /* 0x0000010003007824 */ /* 0x020fc400078e0200 */
[----:B----4-:R-:W-:Y:S01]  /*b95a0*/  IMAD R3, R21, 0x100, R2 ;  /* 0x0000010015037824 */ /* 0x010fe200078e0202 */
[----:B------:R-:W-:Y:S01]  /*b95b0*/  STL [R1+0x440], R8 ;  /* 0x0004400801007387 */ /* 0x000fe20000100800 */
[----:B------:R-:W-:-:S03]  /*b95c0*/  IMAD R2, R23, 0x100, R20 ;  /* 0x0000010017027824 */ /* 0x000fc600078e0214 */
[----:B------:R0:W-:Y:S04]  /*b95d0*/  STL [R1+0x448], R0 ;  /* 0x0004480001007387 */ /* 0x0001e80000100800 */
[----:B------:R1:W-:Y:S04]  /*b95e0*/  STL [R1+0x44c], R3 ;  /* 0x00044c0301007387 */ /* 0x0003e80000100800 */
[----:B------:R4:W-:Y:S04]  /*b95f0*/  STL [R1+0x450], R2 ;  /* 0x0004500201007387 */ /* 0x0009e80000100800 */
[----:B------:R-:W-:Y:S01]  /*b9600*/  STL [R1+0x4a80], R5 ;  /* 0x004a800501007387 */ /* 0x000fe20000100800 */
[----:B0-----:R-:W-:-:S02]  /*b9610*/  IMAD R0, R14, 0x100, R19 ;  /* 0x000001000e007824 */ /* 0x001fc400078e0213 */
[----:B-1----:R-:W-:Y:S02]  /*b9620*/  IMAD R3, R22, 0x100, R12 ;  /* 0x0000010016037824 */ /* 0x002fe400078e020c */
[----:B----4-:R-:W-:Y:S01]  /*b9630*/  IMAD R2, R9, 0x100, R10 ;  /* 0x0000010009027824 */ /* 0x010fe200078e020a */
[----:B------:R0:W-:Y:S04]  /*b9640*/  STL [R1+0x454], R0 ;  /* 0x0004540001007387 */ /* 0x0001e80000100800 */
[----:B------:R-:W-:Y:S01]  /*b9650*/  STL [R1+0x4a7c], R6 ;  /* 0x004a7c0601007387 */ /* 0x000fe20000100800 */
[----:B--2---:R-:W-:-:S15]  /*b9660*/  HMMA.16816.F32 R24, R4, R16, R24 ;  /* 0x000000100418723c */ /* 0x004fde0000001818 */
[----:B------:R-:W-:-:S04]  /*b9670*/  NOP ;  /* 0x0000000000007918 */ /* 0x000fc80000000000 */
[----:B------:R-:W-:Y:S04]  /*b9680*/  STL.64 [R1+0x5a0], R24 ;  /* 0x0005a01801007387 */ /* 0x000fe80000100a00 */
[----:B------:R-:W-:Y:S04]  /*b9690*/  STL.64 [R1+0x5a8], R26 ;  /* 0x0005a81a01007387 */ /* 0x000fe80000100a00 */
[----:B------:R-:W-:Y:S04]  /*b96a0*/  STL [R1+0x4a78], R7 ;  /* 0x004a780701007387 */ /* 0x000fe80000100800 */
[----:B------:R-:W-:Y:S04]  /*b96b0*/  STL [R1+0x444], R3 ;  /* 0x0004440301007387 */ /* 0x000fe80000100800 */
[----:B------:R-:W2:Y:S04]  /*b96c0*/  LDL.LU R20, [R1+0x4890] ;  /* 0x0048900001147983 */ /* 0x000ea80000300800 */
[----:B------:R-:W-:Y:S04]  /*b96d0*/  STL [R1+0x458], R2 ;  /* 0x0004580201007387 */ /* 0x000fe80000100800 */
[----:B------:R-:W4:Y:S01]  /*b96e0*/  LDL.LU R21, [R1+0x489c] ;  /* 0x00489c0001157983 */ /* 0x000f220000300800 */
[----:B0-----:R-:W-:-:S05]  /*b96f0*/  IMAD R0, R29, 0x100, R28 ;  /* 0x000001001d007824 */ /* 0x001fca00078e021c */
[----:B------:R-:W-:Y:S04]  /*b9700*/  STL [R1+0x45c], R0 ;  /* 0x00045c0001007387 */ /* 0x000fe80000100800 */
[----:B----4-:R0:W-:Y:S04]  /*b9710*/  STL [R1+0x4a14], R21 ;  /* 0x004a141501007387 */ /* 0x0101e80000100800 */
[----:B0-----:R-:W2:Y:S04]  /*b9720*/  LDL.LU R21, [R1+0x4894] ;  /* 0x0048940001157983 */ /* 0x001ea80000300800 */
[----:B------:R-:W4:Y:S04]  /*b9730*/  LDL.LU R23, [R1+0x4898] ;  /* 0x0048980001177983 */ /* 0x000f280000300800 */
[----:B------:R-:W5:Y:S04]  /*b9740*/  LDL.LU R19, [R1+0x48a4] ;  /* 0x0048a40001137983 */ /* 0x000f680000300800 */
[----:B-----5:R-:W-:Y:S04]  /*b9750*/  STL [R1+0x4a34], R19 ;  /* 0x004a341301007387 */ /* 0x020fe80000100800 */
[----:B------:R-:W5:Y:S04]  /*b9760*/  LDL.LU R10, [R1+0x48a0] ;  /* 0x0048a000010a7983 */ /* 0x000f680000300800 */
[----:B------:R-:W2:Y:S04]  /*b9770*/  LDL.LU R16, [R1+0x48ac] ;  /* 0x0048ac0001107983 */ /* 0x000ea80000300800 */
[----:B--2---:R-:W-:Y:S04]  /*b9780*/  STL [R1+0x4a38], R16 ;  /* 0x004a381001007387 */ /* 0x004fe80000100800 */
[----:B------:R-:W2:Y:S04]  /*b9790*/  LDL.LU R9, [R1+0x48a8] ;  /* 0x0048a80001097983 */ /* 0x000ea80000300800 */
[----:B------:R-:W2:Y:S04]  /*b97a0*/  LDL.LU R17, [R1+0x48b4] ;  /* 0x0048b40001117983 */ /* 0x000ea80000300800 */
[----:B--2---:R-:W-:Y:S04]  /*b97b0*/  STL [R1+0x4a3c], R17 ;  /* 0x004a3c1101007387 */ /* 0x004fe80000100800 */
[----:B------:R-:W2:Y:S04]  /*b97c0*/  LDL.LU R14, [R1+0x48b0] ;  /* 0x0048b000010e7983 */ /* 0x000ea80000300800 */
[----:B--2---:R-:W-:Y:S04]  /*b97d0*/  STL [R1+0x4a40], R14 ;  /* 0x004a400e01007387 */ /* 0x004fe80000100800 */
[----:B------:R-:W2:Y:S04]  /*b97e0*/  LDL.LU R12, [R1+0x48c0] ;  /* 0x0048c000010c7983 */ /* 0x000ea80000300800 */
[----:B--2---:R-:W-:Y:S04]  /*b97f0*/  STL [R1+0x4a44], R12 ;  /* 0x004a440c01007387 */ /* 0x004fe80000100800 */
[----:B------:R-:W4:Y:S04]  /*b9800*/  LDL.LU R22, [R1+0x48bc] ;  /* 0x0048bc0001167983 */ /* 0x000f280000300800 */
[----:B----4-:R0:W-:Y:S02]  /*b9810*/  STL.64 [R1+0x4a20], R22 ;  /* 0x004a201601007387 */ /* 0x0101e40000100a00 */
[----:B0-----:R-:W-:-:S02]  /*b9820*/  IMAD.MOV.U32 R22, RZ, RZ, R18 ;  /* 0x000000ffff167224 */ /* 0x001fc400078e0012 */
[----:B------:R-:W-:-:S03]  /*b9830*/  IMAD.MOV.U32 R23, RZ, RZ, R13 ;  /* 0x000000ffff177224 */ /* 0x000fc600078e000d */
[----:B------:R-:W-:Y:S04]  /*b9840*/  STL [R1+0x4a48], R22 ;  /* 0x004a481601007387 */ /* 0x000fe80000100800 */
[----:B------:R-:W2:Y:S04]  /*b9850*/  LDL.LU R5, [R1+0x483c] ;  /* 0x00483c0001057983 */ /* 0x000ea80000300800 */
[----:B------:R-:W2:Y:S04]  /*b9860*/  LDL.LU R6, [R1+0x4838] ;  /* 0x0048380001067983 */ /* 0x000ea80000300800 */
[----:B------:R-:W4:Y:S04]  /*b9870*/  LDL.LU R7, [R1+0x4844] ;  /* 0x0048440001077983 */ /* 0x000f280000300800 */
[----:B------:R-:W4:Y:S04]  /*b9880*/  LDL.LU R3, [R1+0x4840] ;  /* 0x0048400001037983 */ /* 0x000f280000300800 */
[----:B------:R-:W2:Y:S04]  /*b9890*/  LDL.LU R2, [R1+0x4848] ;  /* 0x0048480001027983 */ /* 0x000ea80000300800 */
[----:B------:R-:W2:Y:S04]  /*b98a0*/  LDL.LU R18, [R1+0x4850] ;  /* 0x0048500001127983 */ /* 0x000ea80000300800 */
[----:B------:R0:W-:Y:S04]  /*b98b0*/  STL [R1+0x4a4c], R23 ;  /* 0x004a4c1701007387 */ /* 0x0001e80000100800 */
[----:B0-----:R-:W2:Y:S04]  /*b98c0*/  LDL.LU R23, [R1+0x4864] ;  /* 0x0048640001177983 */ /* 0x001ea80000300800 */
[----:B--2---:R0:W-:Y:S04]  /*b98d0*/  STL [R1+0x4a50], R23 ;  /* 0x004a501701007387 */ /* 0x0041e80000100800 */
[----:B0-----:R-:W2:Y:S04]  /*b98e0*/  LDL.LU R23, [R1+0x4858] ;  /* 0x0048580001177983 */ /* 0x001ea80000300800 */
[----:B------:R-:W2:Y:S04]  /*b98f0*/  LDL.LU R22, [R1+0x4860] ;  /* 0x0048600001167983 */ /* 0x000ea80000300800 */
[----:B--2---:R0:W-:Y:S04]  /*b9900*/  STL [R1+0x4a54], R22 ;  /* 0x004a541601007387 */ /* 0x0041e80000100800 */
        /* <DEDUP_REMOVED lines=9> */
[----:B--2---:R-:W-:Y:S04]  /*b99a0*/  STL [R1+0x4a60], R14 ;  /* 0x004a600e01007387 */ /* 0x004fe80000100800 */
[----:B---3--:R0:W-:Y:S04]  /*b99b0*/  STL.64 [R1+0x4a58], R12 ;  /* 0x004a580c01007387 */ /* 0x0081e80000100a00 */
[----:B0-----:R-:W2:Y:S04]  /*b99c0*/  LDL.LU R12, [R1+0x484c] ;  /* 0x00484c00010c7983 */ /* 0x001ea80000300800 */
[----:B------:R-:W3:Y:S04]  /*b99d0*/  LDL.LU R13, [R1+0x4854] ;  /* 0x00485400010d7983 */ /* 0x000ee80000300800 */
[----:B------:R0:W-:Y:S04]  /*b99e0*/  STL.64 [R1+0x4a18], R20 ;  /* 0x004a181401007387 */ /* 0x0001e80000100a00 */
[----:B0-----:R-:W2:Y:S04]  /*b99f0*/  LDL.LU R20, [R1+0x4880] ;  /* 0x0048800001147983 */ /* 0x001ea80000300800 */
[----:B------:R-:W2:Y:S04]  /*b9a00*/  LDL.LU R21, [R1+0x488c] ;  /* 0x00488c0001157983 */ /* 0x000ea80000300800 */
[----:B------:R-:W-:Y:S04]  /*b9a10*/  STL.64 [R1+0x4a70], R22 ;  /* 0x004a701601007387 */ /* 0x000fe80000100a00 */
[----:B--2---:R0:W-:Y:S04]  /*b9a20*/  STL.64 [R1+0x4a68], R20 ;  /* 0x004a681401007387 */ /* 0x0041e80000100a00 */
[----:B0-----:R-:W2:Y:S04]  /*b9a30*/  LDL.LU R20, [R1+0x1100] ;  /* 0x0011000001147983 */ /* 0x001ea80000300800 */
[----:B------:R-:W2:Y:S04]  /*b9a40*/  LDL.LU R21, [R1+0x1104] ;  /* 0x0011040001157983 */ /* 0x000ea80000300800 */
[----:B------:R-:W2:Y:S04]  /*b9a50*/  LDL.LU R22, [R1+0x1108] ;  /* 0x0011080001167983 */ /* 0x000ea80000300800 */
[----:B------:R-:W2:Y:S04]  /*b9a60*/  LDL.LU R23, [R1+0x110c] ;  /* 0x00110c0001177983 */ /* 0x000ea80000300800 */
[----:B------:R-:W2:Y:S04]  /*b9a70*/  LDL.LU R8, [R1+0x48c4] ;  /* 0x0048c40001087983 */ /* 0x000ea80000300800 */
[----:B-----5:R-:W-:Y:S01]  /*b9a80*/  STL [R1+0x4a30], R10 ;  /* 0x004a300a01007387 */ /* 0x020fe20000100800 */
[----:B------:R-:W-:-:S02]  /*b9a90*/  IMAD.MOV.U32 R14, RZ, RZ, R15 ;  /* 0x000000ffff0e7224 */ /* 0x000fc400078e000f */
[----:B------:R-:W-:Y:S02]  /*b9aa0*/  IMAD.MOV.U32 R15, RZ, RZ, R11 ;  /* 0x000000ffff0f7224 */ /* 0x000fe400078e000b */
[----:B------:R-:W-:Y:S02]  /*b9ab0*/  IMAD R6, R6, 0x100, R5 ;  /* 0x0000010006067824 */ /* 0x000fe400078e0205 */
[----:B----4-:R-:W-:Y:S01]  /*b9ac0*/  IMAD R3, R3, 0x100, R7 ;  /* 0x0000010003037824 */ /* 0x010fe200078e0207 */
[----:B--2---:R0:W-:Y:S04]  /*b9ad0*/  STL.64 [R1+0x4a28], R8 ;  /* 0x004a280801007387 */ /* 0x0041e80000100a00 */
[----:B0-----:R-:W2:Y:S04]  /*b9ae0*/  LDL.LU R8, [R1+0x10f0] ;  /* 0x0010f00001087983 */ /* 0x001ea80000300800 */
[----:B------:R-:W2:Y:S04]  /*b9af0*/  LDL.LU R9, [R1+0x10f4] ;  /* 0x0010f40001097983 */ /* 0x000ea80000300800 */
[----:B------:R-:W2:Y:S04]  /*b9b00*/  LDL.LU R10, [R1+0x10f8] ;  /* 0x0010f800010a7983 */ /* 0x000ea80000300800 */
[----:B------:R-:W2:Y:S04]  /*b9b10*/  LDL.LU R11, [R1+0x10fc] ;  /* 0x0010fc00010b7983 */ /* 0x000ea80000300800 */
[----:B------:R-:W4:Y:S04]  /*b9b20*/  LDL.LU R0, [R1+0x48b8] ;  /* 0x0048b80001007983 */ /* 0x000f280000300800 */
[----:B------:R-:W5:Y:S04]  /*b9b30*/  LDL.LU R24, [R1+0x10a0] ;  /* 0x0010a00001187983 */ /* 0x000f680000300800 */
[----:B------:R-:W5:Y:S04]  /*b9b40*/  LDL.LU R25, [R1+0x10a4] ;  /* 0x0010a40001197983 */ /* 0x000f680000300800 */
[----:B------:R-:W5:Y:S04]  /*b9b50*/  LDL.LU R26, [R1+0x10a8] ;  /* 0x0010a800011a7983 */ /* 0x000f680000300800 */
[----:B------:R-:W5:Y:S04]  /*b9b60*/  LDL.LU R27, [R1+0x10ac] ;  /* 0x0010ac00011b7983 */ /* 0x000f680000300800 */
[----:B------:R-:W2:Y:S04]  /*b9b70*/  LDL.LU R5, [R1+0x4a80] ;  /* 0x004a800001057983 */ /* 0x000ea80000300800 */
[----:B------:R0:W-:Y:S04]  /*b9b80*/  STL [R1+0x464], R6 ;  /* 0x0004640601007387 */ /* 0x0001e80000100800 */
[----:B0-----:R-:W2:Y:S04]  /*b9b90*/  LDL.LU R6, [R1+0x4a7c] ;  /* 0x004a7c0001067983 */ /* 0x001ea80000300800 */
[----:B------:R-:W2:Y:S01]  /*b9ba0*/  LDL.LU R7, [R1+0x4a78] ;  /* 0x004a780001077983 */ /* 0x000ea20000300800 */
[----:B------:R-:W-:-:S03]  /*b9bb0*/  IMAD R12, R2, 0x100, R12 ;  /* 0x00000100020c7824 */ /* 0x000fc600078e020c */
[----:B------:R0:W-:Y:S01]  /*b9bc0*/  STL [R1+0x468], R3 ;  /* 0x0004680301007387 */ /* 0x0001e20000100800 */
[----:B---3--:R-:W-:-:S03]  /*b9bd0*/  IMAD R13, R18, 0x100, R13 ;  /* 0x00000100120d7824 */ /* 0x008fc600078e020d */
[----:B0-----:R-:W3:Y:S04]  /*b9be0*/  LDL.LU R3, [R1+0x108] ;  /* 0x0001080001037983 */ /* 0x001ee80000300800 */
[----:B------:R-:W3:Y:S04]  /*b9bf0*/  LDL.LU R2, [R1+0x10c] ;  /* 0x00010c0001027983 */ /* 0x000ee80000300800 */
[----:B------:R-:W-:Y:S04]  /*b9c00*/  STL [R1+0x46c], R12 ;  /* 0x00046c0c01007387 */ /* 0x000fe80000100800 */
[----:B------:R-:W3:Y:S04]  /*b9c10*/  LDL.LU R18, [R1+0xf8] ;  /* 0x0000f80001127983 */ /* 0x000ee80000300800 */
[----:B------:R2:W-:Y:S02]  /*b9c20*/  STL [R1+0x470], R13 ;  /* 0x0004700d01007387 */ /* 0x0005e40000100800 */
[----:B--2---:R-:W-:Y:S02]  /*b9c30*/  HMMA.16816.F32 R12, R4, R14, R20 ;  /* 0x0000000e040c723c */ /* 0x004fe40000001814 */
[----:B------:R-:W2:Y:S04]  /*b9c40*/  LDL.LU.64 R22, [R1+0x4a70] ;  /* 0x004a700001167983 */ /* 0x000ea80000300a00 */
[----:B------:R-:W3:-:S13]  /*b9c50*/  LDL.LU.64 R20, [R1+0x4a68] ;  /* 0x004a680001147983 */ /* 0x000eda0000300a00 */
[----:B------:R-:W-:Y:S04]  /*b9c60*/  STL.64 [R1+0x590], R12 ;  /* 0x0005900c01007387 */ /* 0x000fe80000100a00 */
[----:B------:R0:W-:Y:S04]  /*b9c70*/  STL.64 [R1+0x598], R14 ;  /* 0x0005980e01007387 */ /* 0x0001e80000100a00 */
[----:B0-----:R-:W3:Y:S04]  /*b9c80*/  LDL.LU R14, [R1+0x4a60] ;  /* 0x004a6000010e7983 */ /* 0x001ee80000300800 */
[----:B------:R-:W3:Y:S04]  /*b9c90*/  LDL.LU.64 R12, [R1+0x4a58] ;  /* 0x004a5800010c7983 */ /* 0x000ee80000300a00 */
[----:B------:R-:W3:Y:S01]  /*b9ca0*/  LDL.LU R15, [R1+0xfc] ;  /* 0x0000fc00010f7983 */ /* 0x000ee20000300800 */
[----:B--2---:R-:W-:-:S03]  /*b9cb0*/  IMAD R23, R23, 0x100, R22 ;  /* 0x0000010017177824 */ /* 0x004fc600078e0216 */
[----:B------:R-:W2:Y:S04]  /*b9cc0*/  LDL.LU R22, [R1+0x4a54] ;  /* 0x004a540001167983 */ /* 0x000ea80000300800 */
[----:B------:R0:W-:Y:S04]  /*b9cd0*/  STL [R1+0x460], R23 ;  /* 0x0004601701007387 */ /* 0x0001e80000100800 */
[----:B0-----:R-:W2:Y:S01]  /*b9ce0*/  LDL.LU R23, [R1+0x4a50] ;  /* 0x004a500001177983 */ /* 0x001ea20000300800 */
[----:B------:R-:W-:Y:S02]  /*b9cf0*/  IMAD R16, R16, 0x100, R17 ;  /* 0x0000010010107824 */ /* 0x000fe400078e0211 */
[----:B--2---:R-:W-:-:S02]  /*b9d00*/  IMAD R22, R22, 0x100, R23 ;  /* 0x0000010016167824 */ /* 0x004fc400078e0217 */
[----:B------:R-:W2:Y:S04]  /*b9d10*/  LDL.LU R23, [R1+0x4a4c] ;  /* 0x004a4c0001177983 */ /* 0x000ea80000300800 */
[----:B------:R0:W-:Y:S04]  /*b9d20*/  STL [R1+0x474], R22 ;  /* 0x0004741601007387 */ /* 0x0001e80000100800 */
[----:B0-----:R-:W2:Y:S01]  /*b9d30*/  LDL.LU R22, [R1+0x4a48] ;  /* 0x004a480001167983 */ /* 0x001ea20000300800 */
[----:B---3--:R-:W-:Y:S02]  /*b9d40*/  IMAD R28, R28, 0x100, R12 ;  /* 0x000001001c1c7824 */ /* 0x008fe400078e020c */
[----:B------:R-:W-:Y:S01]  /*b9d50*/  IMAD R29, R29, 0x100, R14 ;  /* 0x000001001d1d7824 */ /* 0x000fe200078e020e */
[----:B------:R-:W3:Y:S04]  /*b9d60*/  LDL.LU R12, [R1+0x4a44] ;  /* 0x004a4400010c7983 */ /* 0x000ee80000300800 */
[----:B------:R0:W-:Y:S01]  /*b9d70*/  STL [R1+0x478], R28 ;  /* 0x0004781c01007387 */ /* 0x0001e20000100800 */
[----:B------:R-:W-:-:S02]  /*b9d80*/  IMAD R20, R20, 0x100, R19 ;  /* 0x0000010014147824 */ /* 0x000fc400078e0213 */
[----:B------:R-:W-:Y:S01]  /*b9d90*/  IMAD R21, R13, 0x100, R21 ;  /* 0x000001000d157824 */ /* 0x000fe200078e0215 */
[----:B0-----:R-:W3:Y:S04]  /*b9da0*/  LDL.LU R28, [R1+0xe8] ;  /* 0x0000e800011c7983 */ /* 0x001ee80000300800 */
[----:B------:R-:W3:Y:S04]  /*b9db0*/  LDL.LU R14, [R1+0x4a40] ;  /* 0x004a4000010e7983 */ /* 0x000ee80000300800 */
[----:B------:R0:W-:Y:S04]  /*b9dc0*/  STL [R1+0x480], R29 ;  /* 0x0004801d01007387 */ /* 0x0001e80000100800 */
[----:B0-----:R-:W3:Y:S04]  /*b9dd0*/  LDL.LU R29, [R1+0xec] ;  /* 0x0000ec00011d7983 */ /* 0x001ee80000300800 */
[----:B------:R-:W3:Y:S04]  /*b9de0*/  LDL.LU R17, [R1+0x4a3c] ;  /* 0x004a3c0001117983 */ /* 0x000ee80000300800 */
[----:B------:R0:W-:Y:S04]  /*b9df0*/  STL [R1+0x488], R16 ;  /* 0x0004881001007387 */ /* 0x0001e80000100800 */
[----:B0-----:R-:W3:Y:S04]  /*b9e00*/  LDL.LU R16, [R1+0x4a38] ;  /* 0x004a380001107983 */ /* 0x001ee80000300800 */
[----:B------:R-:W3:Y:S04]  /*b9e10*/  LDL.LU R19, [R1+0x4a34] ;  /* 0x004a340001137983 */ /* 0x000ee80000300800 */
[----:B------:R-:W3:Y:S04]  /*b9e20*/  LDL.LU R13, [R1+0xd8] ;  /* 0x0000d800010d7983 */ /* 0x000ee80000300800 */
[----:B------:R-:W-:Y:S04]  /*b9e30*/  STL [R1+0x490], R20 ;  /* 0x0004901401007387 */ /* 0x000fe80000100800 */
[----:B------:R2:W-:Y:S02]  /*b9e40*/  STL [R1+0x498], R21 ;  /* 0x0004981501007387 */ /* 0x0005e40000100800 */
[----:B--2---:R-:W-:Y:S02]  /*b9e50*/  HMMA.16816.F32 R20, R4, R22, R8 ;  /* 0x000000160414723c */ /* 0x004fe40000001808 */
[----:B------:R-:W3:Y:S04]  /*b9e60*/  LDL.LU R10, [R1+0x4a30] ;  /* 0x004a3000010a7983 */ /* 0x000ee80000300800 */
[----:B------:R-:W2:-:S13]  /*b9e70*/  LDL.LU.64 R8, [R1+0x4a28] ;  /* 0x004a280001087983 */ /* 0x000e9a0000300a00 */
[----:B------:R-:W-:Y:S04]  /*b9e80*/  STL.64 [R1+0x580], R20 ;  /* 0x0005801401007387 */ /* 0x000fe80000100a00 */
[----:B------:R0:W-:Y:S04]  /*b9e90*/  STL.64 [R1+0x588], R22 ;  /* 0x0005881601007387 */ /* 0x0001e80000100a00 */
[----:B0-----:R-:W2:Y:S04]  /*b9ea0*/  LDL.LU.64 R22, [R1+0x4a20] ;  /* 0x004a200001167983 */ /* 0x001ea80000300a00 */
[----:B------:R-:W2:Y:S04]  /*b9eb0*/  LDL.LU.64 R20, [R1+0x4a18] ;  /* 0x004a180001147983 */ /* 0x000ea80000300a00 */
[----:B------:R-:W3:Y:S01]  /*b9ec0*/  LDL.LU R11, [R1+0xdc] ;  /* 0x0000dc00010b7983 */ /* 0x000ee20000300800 */
[----:B--2---:R-:W-:-:S03]  /*b9ed0*/  IMAD R20, R20, 0x100, R21 ;  /* 0x0000010014147824 */ /* 0x004fc600078e0215 */
[----:B------:R-:W2:Y:S04]  /*b9ee0*/  LDL.LU R21, [R1+0x4a14] ;  /* 0x004a140001157983 */ /* 0x000ea80000300800 */
[----:B------:R0:W-:Y:S04]  /*b9ef0*/  STL [R1+0x47c], R20 ;  /* 0x00047c1401007387 */ /* 0x0001e80000100800 */
[----:B0-----:R-:W5:Y:S01]  /*b9f00*/  LDL.LU R20, [R1+0x4a10] ;  /* 0x004a100001147983 */ /* 0x001f620000300800 */
[----:B---3--:R-:W-:Y:S02]  /*b9f10*/  IMAD R10, R10, 0x100, R19 ;  /* 0x000001000a0a7824 */ /* 0x008fe400078e0213 */
[----:B------:R-:W-:-:S02]  /*b9f20*/  IMAD R9, R9, 0x100, R16 ;  /* 0x0000010009097824 */ /* 0x000fc400078e0210 */
[----:B--2---:R-:W-:Y:S02]  /*b9f30*/  IMAD R23, R23, 0x100, R21 ;  /* 0x0000010017177824 */ /* 0x004fe400078e0215 */
[----:B------:R-:W5:Y:S04]  /*b9f40*/  LDL.LU R21, [R1+0x4a0c] ;  /* 0x004a0c0001157983 */ /* 0x000f680000300800 */
[----:B------:R0:W-:Y:S04]  /*b9f50*/  STL [R1+0x484], R23 ;  /* 0x0004841701007387 */ /* 0x0001e80000100800 */
[----:B0-----:R-:W2:Y:S04]  /*b9f60*/  LDL.LU R23, [R1+0x4a08] ;  /* 0x004a080001177983 */ /* 0x001ea80000300800 */
[----:B------:R-:W3:Y:S04]  /*b9f70*/  LDL.LU R19, [R1+0x4a04] ;  /* 0x004a040001137983 */ /* 0x000ee80000300800 */
[----:B------:R0:W-:Y:S04]  /*b9f80*/  STL [R1+0x48c], R10 ;  /* 0x00048c0a01007387 */ /* 0x0001e80000100800 */
[----:B0-----:R-:W2:Y:S04]  /*b9f90*/  LDL.LU R10, [R1+0xc8] ;  /* 0x0000c800010a7983 */ /* 0x001ea80000300800 */
[----:B------:R-:W2:Y:S04]  /*b9fa0*/  LDL.LU R16, [R1+0x4a00] ;  /* 0x004a000001107983 */ /* 0x000ea80000300800 */
[----:B------:R0:W-:Y:S04]  /*b9fb0*/  STL [R1+0x494], R9 ;  /* 0x0004940901007387 */ /* 0x0001e80000100800 */
[----:B0-----:R-:W2:Y:S01]  /*b9fc0*/  LDL.LU R9, [R1+0xcc] ;  /* 0x0000cc0001097983 */ /* 0x001ea20000300800 */
[----:B------:R-:W-:-:S02]  /*b9fd0*/  IMAD R14, R14, 0x100, R17 ;  /* 0x000001000e0e7824 */ /* 0x000fc400078e0211 */
[----:B------:R-:W-:Y:S01]  /*b9fe0*/  IMAD R22, R22, 0x100, R12 ;  /* 0x0000010016167824 */ /* 0x000fe200078e020c */
[----:B------:R-:W2:Y:S01]  /*b9ff0*/  LDL.LU R17, [R1+0x49fc] ;  /* 0x0049fc0001117983 */ /* 0x000ea20000300800 */
[----:B----4-:R-:W-:-:S03]  /*ba000*/  IMAD R0, R0, 0x100, R8 ;  /* 0x0000010000007824 */ /* 0x010fc600078e0208 */
[----:B------:R0:W-:Y:S04]  /*ba010*/  STL [R1+0x49c], R14 ;  /* 0x00049c0e01007387 */ /* 0x0001e80000100800 */
[----:B0-----:R-:W4:Y:S04]  /*ba020*/  LDL.LU R14, [R1+0x49f8] ;  /* 0x0049f800010e7983 */ /* 0x001f280000300800 */
[----:B------:R-:W2:Y:S04]  /*ba030*/  LDL.LU R12, [R1+0x49f4] ;  /* 0x0049f400010c7983 */ /* 0x000ea80000300800 */
[----:B------:R0:W-:Y:S04]  /*ba040*/  STL [R1+0x4a0], R22 ;  /* 0x0004a01601007387 */ /* 0x0001e80000100800 */
[----:B0-----:R-:W2:Y:S01]  /*ba050*/  LDL.LU R22, [R1+0x49f0] ;  /* 0x0049f00001167983 */ /* 0x001ea20000300800 */
[----:B-----5:R-:W-:Y:S03]  /*ba060*/  HMMA.16816.F32 R4, R4, R20, R24 ;  /* 0x000000140404723c */ /* 0x020fe60000001818 */
[----:B------:R-:W5:Y:S04]  /*ba070*/  LDL.LU.64 R26, [R1+0x49e8] ;  /* 0x0049e800011a7983 */ /* 0x000f680000300a00 */
[----:B------:R0:W-:Y:S04]  /*ba080*/  STL [R1+0x4a4], R0 ;  /* 0x0004a40001007387 */ /* 0x0001e80000100800 */
[----:B------:R-:W3:Y:S04]  /*ba090*/  LDL.LU.64 R24, [R1+0x49e0] ;  /* 0x0049e00001187983 */ /* 0x000ee80000300a00 */
[----:B------:R-:W3:Y:S04]  /*ba0a0*/  LDL.LU.64 R20, [R1+0x49d8] ;  /* 0x0049d80001147983 */ /* 0x000ee80000300a00 */
[----:B------:R-:W3:Y:S04]  /*ba0b0*/  LDL.LU R8, [R1+0xb8] ;  /* 0x0000b80001087983 */ /* 0x000ee80000300800 */
[----:B0-----:R-:W4:Y:S04]  /*ba0c0*/  LDL.LU R0, [R1+0xbc] ;  /* 0x0000bc0001007983 */ /* 0x001f280000300800 */
[----:B------:R0:W-:Y:S04]  /*ba0d0*/  STL.64 [R1+0x570], R4 ;  /* 0x0005700401007387 */ /* 0x0001e80000100a00 */
[----:B------:R1:W-:Y:S01]  /*ba0e0*/  STL.64 [R1+0x578], R6 ;  /* 0x0005780601007387 */ /* 0x0003e20000100a00 */
[----:B0-----:R-:W-:-:S02]  /*ba0f0*/  F2FP.F16.E5M2.UNPACK_B R5, R3.H1 ;  /* 0x00000003ff05723e */ /* 0x001fc400030004ff */
[----:B-1----:R-:W-:Y:S02]  /*ba100*/  F2FP.F16.E5M2.UNPACK_B R6, R3 ;  /* 0x00000003ff06723e */ /* 0x002fe400020004ff */
[-C--:B------:R-:W-:Y:S02]  /*ba110*/  F2FP.F16.E5M2.UNPACK_B R4, R2.reuse ;  /* 0x00000002ff04723e */ /* 0x080fe400020004ff */
[----:B------:R-:W-:Y:S02]  /*ba120*/  F2FP.F16.E5M2.UNPACK_B R3, R2.H1 ;  /* 0x00000002ff03723e */ /* 0x000fe400030004ff */
[-C--:B------:R-:W-:Y:S01]  /*ba130*/  F2FP.F16.E5M2.UNPACK_B R2, R18.reuse ;  /* 0x00000012ff02723e */ /* 0x080fe200020004ff */
[----:B------:R-:W-:Y:S04]  /*ba140*/  STL [R1+0x320], R6 ;  /* 0x0003200601007387 */ /* 0x000fe80000100800 */
[----:B------:R-:W-:Y:S04]  /*ba150*/  STL [R1+0x318], R5 ;  /* 0x0003180501007387 */ /* 0x000fe80000100800 */
[----:B------:R0:W-:Y:S04]  /*ba160*/  STL [R1+0x324], R4 ;  /* 0x0003240401007387 */ /* 0x0001e80000100800 */
[----:B------:R1:W-:Y:S04]  /*ba170*/  STL [R1+0x31c], R3 ;  /* 0x00031c0301007387 */ /* 0x0003e80000100800 */
[----:B------:R1:W-:Y:S01]  /*ba180*/  STL [R1+0x310], R2 ;  /* 0x0003100201007387 */ /* 0x0003e20000100800 */
[----:B0-----:R-:W-:-:S02]  /*ba190*/  F2FP.F16.E5M2.UNPACK_B R4, R18.H1 ;  /* 0x00000012ff04723e */ /* 0x001fc400030004ff */
[----:B-1----:R-:W-:Y:S01]  /*ba1a0*/  F2FP.F16.E5M2.UNPACK_B R3, R15 ;  /* 0x0000000fff03723e */ /* 0x002fe200020004ff */
[----:B------:R-:W5:Y:S04]  /*ba1b0*/  LDL.LU R2, [R1+0x128] ;  /* 0x0001280001027983 */ /* 0x000f680000300800 */
[----:B------:R0:W-:Y:S04]  /*ba1c0*/  STL [R1+0x308], R4 ;  /* 0x0003080401007387 */ /* 0x0001e80000100800 */
[----:B------:R1:W-:Y:S04]  /*ba1d0*/  STL [R1+0x314], R3 ;  /* 0x0003140301007387 */ /* 0x0003e80000100800 */
[----:B------:R-:W5:Y:S01]  /*ba1e0*/  LDL.LU R18, [R1+0x12c] ;  /* 0x00012c0001127983 */ /* 0x000f620000300800 */
[----:B------:R-:W-:-:S02]  /*ba1f0*/  F2FP.F16.E5M2.UNPACK_B R5, R28.H1 ;  /* 0x0000001cff05723e */ /* 0x000fc400030004ff */
[----:B0-----:R-:W-:Y:S02]  /*ba200*/  F2FP.F16.E5M2.UNPACK_B R4, R15.H1 ;  /* 0x0000000fff04723e */ /* 0x001fe400030004ff */
[----:B-1----:R-:W-:-:S03]  /*ba210*/  F2FP.F16.E5M2.UNPACK_B R3, R28 ;  /* 0x0000001cff03723e */ /* 0x002fc600020004ff */
[----:B------:R0:W-:Y:S04]  /*ba220*/  STL [R1+0x30c], R4 ;  /* 0x00030c0401007387 */ /* 0x0001e80000100800 */
[----:B------:R1:W-:Y:S04]  /*ba230*/  STL [R1+0x300], R3 ;  /* 0x0003000301007387 */ /* 0x0003e80000100800 */
[----:B------:R-:W-:Y:S04]  /*ba240*/  STL [R1+0x2f8], R5 ;  /* 0x0002f80501007387 */ /* 0x000fe80000100800 */
[----:B------:R-:W5:Y:S01]  /*ba250*/  LDL.LU R28, [R1+0x138] ;  /* 0x00013800011c7983 */ /* 0x000f620000300800 */
[----:B0-----:R-:W-:-:S02]  /*ba260*/  F2FP.F16.E5M2.UNPACK_B R4, R29 ;  /* 0x0000001dff04723e */ /* 0x001fc400020004ff */
[----:B-1----:R-:W-:-:S03]  /*ba270*/  F2FP.F16.E5M2.UNPACK_B R3, R29.H1 ;  /* 0x0000001dff03723e */ /* 0x002fc600030004ff */
[----:B------:R0:W-:Y:S04]  /*ba280*/  STL [R1+0x304], R4 ;  /* 0x0003040401007387 */ /* 0x0001e80000100800 */
[----:B------:R-:W5:Y:S04]  /*ba290*/  LDL.LU R29, [R1+0x13c] ;  /* 0x00013c00011d7983 */ /* 0x000f680000300800 */
[----:B------:R1:W-:Y:S01]  /*ba2a0*/  STL [R1+0x2fc], R3 ;  /* 0x0002fc0301007387 */ /* 0x0003e20000100800 */
[-C--:B0-----:R-:W-:Y:S02]  /*ba2b0*/  F2FP.F16.E5M2.UNPACK_B R4, R13.reuse ;  /* 0x0000000dff04723e */ /* 0x081fe400020004ff */
[----:B-1----:R-:W-:-:S03]  /*ba2c0*/  F2FP.F16.E5M2.UNPACK_B R3, R13.H1 ;  /* 0x0000000dff03723e */ /* 0x002fc600030004ff */
[----:B------:R-:W-:Y:S04]  /*ba2d0*/  STL [R1+0x2f0], R4 ;  /* 0x0002f00401007387 */ /* 0x000fe80000100800 */
[----:B------:R0:W-:Y:S01]  /*ba2e0*/  STL [R1+0x2e8], R3 ;  /* 0x0002e80301007387 */ /* 0x0001e20000100800 */
[----:B------:R-:W-:-:S03]  /*ba2f0*/  F2FP.F16.E5M2.UNPACK_B R5, R11 ;  /* 0x0000000bff05723e */ /* 0x000fc600020004ff */
[----:B0-----:R-:W5:Y:S04]  /*ba300*/  LDL.LU R3, [R1+0x158] ;  /* 0x0001580001037983 */ /* 0x001f680000300800 */
[----:B------:R0:W-:Y:S04]  /*ba310*/  STL [R1+0x2f4], R5 ;  /* 0x0002f40501007387 */ /* 0x0001e80000100800 */
[----:B------:R-:W5:Y:S01]  /*ba320*/  LDL.LU R15, [R1+0x15c] ;  /* 0x00015c00010f7983 */ /* 0x000f620000300800 */
[----:B------:R-:W-:Y:S02]  /*ba330*/  F2FP.F16.E5M2.UNPACK_B R4, R11.H1 ;  /* 0x0000000bff04723e */ /* 0x000fe400030004ff */
[----:B--2---:R-:W-:-:S03]  /*ba340*/  F2FP.F16.E5M2.UNPACK_B R6, R10 ;  /* 0x0000000aff06723e */ /* 0x004fc600020004ff */
[----:B------:R1:W-:Y:S04]  /*ba350*/  STL [R1+0x2ec], R4 ;  /* 0x0002ec0401007387 */ /* 0x0003e80000100800 */
[----:B------:R-:W-:Y:S04]  /*ba360*/  STL [R1+0x2e0], R6 ;  /* 0x0002e00601007387 */ /* 0x000fe80000100800 */
[----:B------:R-:W2:Y:S01]  /*ba370*/  LDL.LU R13, [R1+0x188] ;  /* 0x00018800010d7983 */ /* 0x000ea20000300800 */
[----:B0-----:R-:W-:Y:S02]  /*ba380*/  F2FP.F16.E5M2.UNPACK_B R5, R9 ;  /* 0x00000009ff05723e */ /* 0x001fe400020004ff */
[----:B-1----:R-:W-:-:S05]  /*ba390*/  F2FP.F16.E5M2.UNPACK_B R4, R10.H1 ;  /* 0x0000000aff04723e */ /* 0x002fca00030004ff */
[----:B------:R0:W-:Y:S04]  /*ba3a0*/  STL [R1+0x2d8], R4 ;  /* 0x0002d80401007387 */ /* 0x0001e80000100800 */
[----:B------:R-:W-:Y:S04]  /*ba3b0*/  STL [R1+0x2e4], R5 ;  /* 0x0002e40501007387 */ /* 0x000fe80000100800 */
[----:B------:R-:W2:Y:S04]  /*ba3c0*/  LDL.LU R11, [R1+0x18c] ;  /* 0x00018c00010b7983 */ /* 0x000ea80000300800 */
[----:B------:R-:W2:Y:S01]  /*ba3d0*/  LDL.LU R10, [R1+0x198] ;  /* 0x00019800010a7983 */ /* 0x000ea20000300800 */
[----:B0-----:R-:W-:-:S05]  /*ba3e0*/  F2FP.F16.E5M2.UNPACK_B R4, R9.H1 ;  /* 0x00000009ff04723e */ /* 0x001fca00030004ff */
[----:B------:R3:W-:Y:S04]  /*ba3f0*/  STL [R1+0x2dc], R4 ;  /* 0x0002dc0401007387 */ /* 0x0007e80000100800 */
[----:B------:R-:W2:Y:S01]  /*ba400*/  LDL.LU R9, [R1+0x19c] ;  /* 0x00019c0001097983 */ /* 0x000ea20000300800 */
[-C--:B---3--:R-:W-:Y:S02]  /*ba410*/  F2FP.F16.E5M2.UNPACK_B R4, R8.reuse ;  /* 0x00000008ff04723e */ /* 0x088fe400020004ff */
[----:B------:R-:W-:-:S03]  /*ba420*/  F2FP.F16.E5M2.UNPACK_B R6, R8.H1 ;  /* 0x00000008ff06723e */ /* 0x000fc600030004ff */
[----:B------:R0:W-:Y:S01]  /*ba430*/  STL [R1+0x2d0], R4 ;  /* 0x0002d00401007387 */ /* 0x0001e20000100800 */
[----:B----4-:R-:W-:-:S03]  /*ba440*/  F2FP.F16.E5M2.UNPACK_B R5, R0 ;  /* 0x00000000ff05723e */ /* 0x010fc600020004ff */
[----:B0-----:R-:W3:Y:S04]  /*ba450*/  LDL.LU R4, [R1+0x1b8] ;  /* 0x0001b80001047983 */ /* 0x001ee80000300800 */
[----:B------:R-:W-:Y:S04]  /*ba460*/  STL [R1+0x2c8], R6 ;  /* 0x0002c80601007387 */ /* 0x000fe80000100800 */
[----:B------:R0:W-:Y:S01]  /*ba470*/  STL [R1+0x2d4], R5 ;  /* 0x0002d40501007387 */ /* 0x0001e20000100800 */
[----:B------:R-:W-:-:S03]  /*ba480*/  F2FP.F16.E5M2.UNPACK_B R0, R0.H1 ;  /* 0x00000000ff00723e */ /* 0x000fc600030004ff */
[----:B0-----:R-:W4:Y:S04]  /*ba490*/  LDL.LU R5, [R1+0x1bc] ;  /* 0x0001bc0001057983 */ /* 0x001f280000300800 */
[----:B------:R-:W3:Y:S04]  /*ba4a0*/  LDL.LU R6, [R1+0x1c8] ;  /* 0x0001c80001067983 */ /* 0x000ee80000300800 */
[----:B------:R0:W-:Y:S04]  /*ba4b0*/  STL [R1+0x2cc], R0 ;  /* 0x0002cc0001007387 */ /* 0x0001e80000100800 */
[----:B------:R-:W4:Y:S01]  /*ba4c0*/  LDL.LU R7, [R1+0x1cc] ;  /* 0x0001cc0001077983 */ /* 0x000f220000300800 */
[----:B-----5:R-:W-:-:S02]  /*ba4d0*/  F2FP.F16.E5M2.UNPACK_B R8, R2 ;  /* 0x00000002ff08723e */ /* 0x020fc400020004ff */
[----:B------:R-:W-:Y:S02]  /*ba4e0*/  F2FP.F16.E5M2.UNPACK_B R2, R2.H1 ;  /* 0x00000002ff02723e */ /* 0x000fe400030004ff */
[-C--:B0-----:R-:W-:Y:S01]  /*ba4f0*/  F2FP.F16.E5M2.UNPACK_B R0, R18.reuse ;  /* 0x00000012ff00723e */ /* 0x081fe200020004ff */
[----:B------:R0:W-:Y:S01]  /*ba500*/  STL [R1+0x2c0], R8 ;  /* 0x0002c00801007387 */ /* 0x0001e20000100800 */
[----:B------:R-:W-:-:S03]  /*ba510*/  F2FP.F16.E5M2.UNPACK_B R18, R18.H1 ;  /* 0x00000012ff12723e */ /* 0x000fc600030004ff */
[----:B0-----:R-:W5:Y:S04]  /*ba520*/  LDL.LU R8, [R1+0x1e8] ;  /* 0x0001e80001087983 */ /* 0x001f680000300800 */
[----:B------:R-:W-:Y:S04]  /*ba530*/  STL [R1+0x2b8], R2 ;  /* 0x0002b80201007387 */ /* 0x000fe80000100800 */
[----:B------:R0:W-:Y:S04]  /*ba540*/  STL [R1+0x2c4], R0 ;  /* 0x0002c40001007387 */ /* 0x0001e80000100800 */
[----:B0-----:R-:W5:Y:S04]  /*ba550*/  LDL.LU R0, [R1+0x1ec] ;  /* 0x0001ec0001007983 */ /* 0x001f680000300800 */
[----:B------:R-:W5:Y:S04]  /*ba560*/  LDL.LU R2, [R1+0x208] ;  /* 0x0002080001027983 */ /* 0x000f680000300800 */
[----:B------:R0:W-:Y:S02]  /*ba570*/  STL [R1+0x2bc], R18 ;  /* 0x0002bc1201007387 */ /* 0x0001e40000100800 */
[----:B0-----:R-:W-:-:S02]  /*ba580*/  F2FP.F16.E5M2.UNPACK_B R18, R28 ;  /* 0x0000001cff12723e */ /* 0x001fc400020004ff */
[----:B------:R-:W-:-:S03]  /*ba590*/  F2FP.F16.E5M2.UNPACK_B R28, R28.H1 ;  /* 0x0000001cff1c723e */ /* 0x000fc600030004ff */
[----:B------:R-:W-:Y:S04]  /*ba5a0*/  STL [R1+0x2b0], R18 ;  /* 0x0002b01201007387 */ /* 0x000fe80000100800 */
[----:B------:R0:W-:Y:S04]  /*ba5b0*/  STL [R1+0x2a8], R28 ;  /* 0x0002a81c01007387 */ /* 0x0001e80000100800 */
[----:B0-----:R-:W5:Y:S01]  /*ba5c0*/  LDL.LU R28, [R1+0x20c] ;  /* 0x00020c00011c7983 */ /* 0x001f620000300800 */
[----:B------:R-:W-:-:S05]  /*ba5d0*/  F2FP.F16.E5M2.UNPACK_B R18, R29 ;  /* 0x0000001dff12723e */ /* 0x000fca00020004ff */
[----:B------:R0:W-:Y:S02]  /*ba5e0*/  STL [R1+0x2b4], R18 ;  /* 0x0002b41201007387 */ /* 0x0001e40000100800 */
[----:B0-----:R-:W-:Y:S02]  /*ba5f0*/  F2FP.F16.E5M2.UNPACK_B R18, R29.H1 ;  /* 0x0000001dff12723e */ /* 0x001fe400030004ff */
[----:B------:R-:W5:Y:S04]  /*ba600*/  LDL.LU R29, [R1+0x388] ;  /* 0x00038800011d7983 */ /* 0x000f680000300800 */
[----:B------:R0:W-:Y:S02]  /*ba610*/  STL [R1+0x2ac], R18 ;  /* 0x0002ac1201007387 */ /* 0x0001e40000100800 */
[----:B0-----:R-:W-:-:S02]  /*ba620*/  F2FP.F16.E5M2.UNPACK_B R18, R3 ;  /* 0x00000003ff12723e */ /* 0x001fc400020004ff */
[----:B------:R-:W-:-:S03]  /*ba630*/  F2FP.F16.E5M2.UNPACK_B R3, R3.H1 ;  /* 0x00000003ff03723e */ /* 0x000fc600030004ff */
[----:B------:R0:W-:Y:S04]  /*ba640*/  STL [R1+0x2a0], R18 ;  /* 0x0002a01201007387 */ /* 0x0001e80000100800 */
[----:B0-----:R-:W5:Y:S04]  /*ba650*/  LDL.LU R18, [R1+0x49d0] ;  /* 0x0049d00001127983 */ /* 0x001f680000300800 */
[----:B------:R0:W-:Y:S02]  /*ba660*/  STL [R1+0x298], R3 ;  /* 0x0002980301007387 */ /* 0x0001e40000100800 */
[----:B0-----:R-:W-:-:S02]  /*ba670*/  F2FP.F16.E5M2.UNPACK_B R3, R15 ;  /* 0x0000000fff03723e */ /* 0x001fc400020004ff */
[----:B------:R-:W-:-:S03]  /*ba680*/  F2FP.F16.E5M2.UNPACK_B R15, R15.H1 ;  /* 0x0000000fff0f723e */ /* 0x000fc600030004ff */
[----:B------:R0:W-:Y:S04]  /*ba690*/  STL [R1+0x2a4], R3 ;  /* 0x0002a40301007387 */ /* 0x0001e80000100800 */
[----:B0-----:R-:W5:Y:S04]  /*ba6a0*/  LDL.LU R3, [R1+0x38c] ;  /* 0x00038c0001037983 */ /* 0x001f680000300800 */
[----:B------:R2:W-:Y:S02]  /*ba6b0*/  STL [R1+0x29c], R15 ;  /* 0x00029c0f01007387 */ /* 0x0005e40000100800 */
[----:B--2---:R-:W-:-:S02]  /*ba6c0*/  F2FP.F16.E5M2.UNPACK_B R15, R13 ;  /* 0x0000000dff0f723e */ /* 0x004fc400020004ff */
[----:B------:R-:W-:-:S03]  /*ba6d0*/  F2FP.F16.E5M2.UNPACK_B R13, R13.H1 ;  /* 0x0000000dff0d723e */ /* 0x000fc600030004ff */
[----:B------:R0:W-:Y:S04]  /*ba6e0*/  STL [R1+0x290], R15 ;  /* 0x0002900f01007387 */ /* 0x0001e80000100800 */
[----:B0-----:R-:W2:Y:S04]  /*ba6f0*/  LDL.LU R15, [R1+0x49cc] ;  /* 0x0049cc00010f7983 */ /* 0x001ea80000300800 */
[----:B------:R0:W-:Y:S02]  /*ba700*/  STL [R1+0x288], R13 ;  /* 0x0002880d01007387 */ /* 0x0001e40000100800 */
[----:B0-----:R-:W-:-:S02]  /*ba710*/  F2FP.F16.E5M2.UNPACK_B R13, R11 ;  /* 0x0000000bff0d723e */ /* 0x001fc400020004ff */
        /* <DEDUP_REMOVED lines=14> */
[----:B---3--:R-:W-:-:S02]  /*ba800*/  F2FP.F16.E5M2.UNPACK_B R9, R4 ;  /* 0x00000004ff09723e */ /* 0x008fc400020004ff */
[----:B------:R-:W-:-:S03]  /*ba810*/  F2FP.F16.E5M2.UNPACK_B R4, R4.H1 ;  /* 0x00000004ff04723e */ /* 0x000fc600030004ff */
[----:B------:R0:W-:Y:S04]  /*ba820*/  STL [R1+0x268], R9 ;  /* 0x0002680901007387 */ /* 0x0001e80000100800 */
[----:B0-----:R-:W3:Y:S04]  /*ba830*/  LDL.LU R9, [R1+0x49bc] ;  /* 0x0049bc0001097983 */ /* 0x001ee80000300800 */
[----:B------:R4:W-:Y:S02]  /*ba840*/  STL [R1+0x260], R4 ;  /* 0x0002600401007387 */ /* 0x0009e40000100800 */
[----:B----4-:R-:W-:-:S02]  /*ba850*/  F2FP.F16.E5M2.UNPACK_B R4, R5 ;  /* 0x00000005ff04723e */ /* 0x010fc400020004ff */
[----:B------:R-:W-:-:S03]  /*ba860*/  F2FP.F16.E5M2.UNPACK_B R5, R5.H1 ;  /* 0x00000005ff05723e */ /* 0x000fc600030004ff */
[----:B------:R0:W-:Y:S04]  /*ba870*/  STL [R1+0x26c], R4 ;  /* 0x00026c0401007387 */ /* 0x0001e80000100800 */
[----:B------:R1:W-:Y:S01]  /*ba880*/  STL [R1+0x264], R5 ;  /* 0x0002640501007387 */ /* 0x0003e20000100800 */
[-C--:B0-----:R-:W-:Y:S02]  /*ba890*/  F2FP.F16.E5M2.UNPACK_B R4, R6.reuse ;  /* 0x00000006ff04723e */ /* 0x081fe400020004ff */
[----:B------:R-:W-:Y:S02]  /*ba8a0*/  F2FP.F16.E5M2.UNPACK_B R6, R6.H1 ;  /* 0x00000006ff06723e */ /* 0x000fe400030004ff */
[-C--:B-1----:R-:W-:Y:S01]  /*ba8b0*/  F2FP.F16.E5M2.UNPACK_B R5, R7.reuse ;  /* 0x00000007ff05723e */ /* 0x082fe200020004ff */
[----:B------:R0:W-:Y:S04]  /*ba8c0*/  STL [R1+0x250], R4 ;  /* 0x0002500401007387 */ /* 0x0001e80000100800 */
[----:B------:R5:W-:Y:S04]  /*ba8d0*/  STL [R1+0x248], R6 ;  /* 0x0002480601007387 */ /* 0x000be80000100800 */
[----:B------:R1:W-:Y:S01]  /*ba8e0*/  STL [R1+0x254], R5 ;  /* 0x0002540501007387 */ /* 0x0003e20000100800 */
[----:B0-----:R-:W-:-:S02]  /*ba8f0*/  F2FP.F16.E5M2.UNPACK_B R4, R7.H1 ;  /* 0x00000007ff04723e */ /* 0x001fc400030004ff */
[-C--:B-----5:R-:W-:Y:S02]  /*ba900*/  F2FP.F16.E5M2.UNPACK_B R6, R8.reuse ;  /* 0x00000008ff06723e */ /* 0x0a0fe400020004ff */
[----:B-1----:R-:W-:Y:S01]  /*ba910*/  F2FP.F16.E5M2.UNPACK_B R5, R8.H1 ;  /* 0x00000008ff05723e */ /* 0x002fe200030004ff */
[----:B------:R0:W-:Y:S04]  /*ba920*/  STL [R1+0x24c], R4 ;  /* 0x00024c0401007387 */ /* 0x0001e80000100800 */
[----:B------:R1:W-:Y:S04]  /*ba930*/  STL [R1+0x238], R6 ;  /* 0x0002380601007387 */ /* 0x0003e80000100800 */
[----:B------:R-:W-:Y:S01]  /*ba940*/  STL [R1+0x230], R5 ;  /* 0x0002300501007387 */ /* 0x000fe20000100800 */
[----:B0-----:R-:W-:-:S03]  /*ba950*/  F2FP.F16.E5M2.UNPACK_B R4, R0 ;  /* 0x00000000ff04723e */ /* 0x001fc600020004ff */
[----:B-1----:R-:W4:Y:S01]  /*ba960*/  LDL.LU R6, [R1+0x4] ;  /* 0x0000040001067983 */ /* 0x002f220000300800 */
[----:B------:R-:W-:-:S03]  /*ba970*/  F2FP.F16.E5M2.UNPACK_B R0, R0.H1 ;  /* 0x00000000ff00723e */ /* 0x000fc600030004ff */
[----:B------:R0:W-:Y:S04]  /*ba980*/  STL [R1+0x23c], R4 ;  /* 0x00023c0401007387 */ /* 0x0001e80000100800 */
[----:B------:R1:W-:Y:S01]  /*ba990*/  STL [R1+0x234], R0 ;  /* 0x0002340001007387 */ /* 0x0003e20000100800 */
[-C--:B0-----:R-:W-:Y:S02]  /*ba9a0*/  F2FP.F16.E5M2.UNPACK_B R4, R2.reuse ;  /* 0x00000002ff04723e */ /* 0x081fe400020004ff */
[----:B------:R-:W-:Y:S02]  /*ba9b0*/  F2FP.F16.E5M2.UNPACK_B R2, R2.H1 ;  /* 0x00000002ff02723e */ /* 0x000fe400030004ff */
[-C--:B-1----:R-:W-:Y:S01]  /*ba9c0*/  F2FP.F16.E5M2.UNPACK_B R0, R28.reuse ;  /* 0x0000001cff00723e */ /* 0x082fe200020004ff */
[----:B------:R-:W-:Y:S04]  /*ba9d0*/  STL [R1+0x220], R4 ;  /* 0x0002200401007387 */ /* 0x000fe80000100800 */
[----:B------:R-:W5:Y:S04]  /*ba9e0*/  LDL.LU R8, [R1+0x10] ;  /* 0x0000100001087983 */ /* 0x000f680000300800 */
[----:B------:R-:W-:Y:S04]  /*ba9f0*/  STL [R1+0x218], R2 ;  /* 0x0002180201007387 */ /* 0x000fe80000100800 */
[----:B------:R0:W-:Y:S04]  /*baa00*/  STL [R1+0x224], R0 ;  /* 0x0002240001007387 */ /* 0x0001e80000100800 */
[----:B0-----:R-:W5:Y:S01]  /*baa10*/  LDL.LU R0, [R1] ;  /* 0x0000000001007983 */ /* 0x001f620000300800 */
[----:B------:R-:W-:-:S02]  /*baa20*/  F2FP.F16.E5M2.UNPACK_B R2, R28.H1 ;  /* 0x0000001cff02723e */ /* 0x000fc400030004ff */
[----:B------:R-:W-:-:S03]  /*baa30*/  F2FP.F16.E5M2.UNPACK_B R28, R29 ;  /* 0x0000001dff1c723e */ /* 0x000fc600020004ff */
[----:B------:R0:W-:Y:S02]  /*baa40*/  STL [R1+0x21c], R2 ;  /* 0x00021c0201007387 */ /* 0x0001e40000100800 */
[----:B0-----:R-:W-:-:S05]  /*baa50*/  F2FP.F16.E5M2.UNPACK_B R2, R29.H1 ;  /* 0x0000001dff02723e */ /* 0x001fca00030004ff */
[----:B------:R0:W-:Y:S01]  /*baa60*/  STL [R1+0x4918], R2 ;  /* 0x0049180201007387 */ /* 0x0001e20000100800 */
[-C--:B------:R-:W-:Y:S02]  /*baa70*/  F2FP.F16.E5M2.UNPACK_B R29, R3.reuse ;  /* 0x00000003ff1d723e */ /* 0x080fe400020004ff */
[----:B------:R-:W-:-:S03]  /*baa80*/  F2FP.F16.E5M2.UNPACK_B R3, R3.H1 ;  /* 0x00000003ff03723e */ /* 0x000fc600030004ff */
[----:B------:R-:W-:Y:S04]  /*baa90*/  STL.64 [R1+0x48d0], R28 ;  /* 0x0048d01c01007387 */ /* 0x000fe80000100a00 */
[----:B------:R-:W5:Y:S04]  /*baaa0*/  LDL.LU R7, [R1+0xc] ;  /* 0x00000c0001077983 */ /* 0x000f680000300800 */
[----:B------:R3:W-:Y:S01]  /*baab0*/  STL [R1+0x4958], R3 ;  /* 0x0049580301007387 */ /* 0x0007e20000100800 */
[----:B--2---:R-:W-:Y:S02]  /*baac0*/  F2FP.F16.E5M2.UNPACK_B R4, R11 ;  /* 0x0000000bff04723e */ /* 0x004fe400020004ff */
[----:B0-----:R-:W-:-:S02]  /*baad0*/  F2FP.F16.E5M2.UNPACK_B R2, R10 ;  /* 0x0000000aff02723e */ /* 0x001fc400020004ff */
[----:B---3--:R-:W-:-:S05]  /*baae0*/  F2FP.F16.E5M2.UNPACK_B R3, R9 ;  /* 0x00000009ff03723e */ /* 0x008fca00020004ff */
[----:B------:R0:W-:Y:S04]  /*baaf0*/  STL [R1+0x200], R3 ;  /* 0x0002000301007387 */ /* 0x0001e80000100800 */
[----:B------:R1:W-:Y:S04]  /*bab00*/  STL [R1+0x1f0], R2 ;  /* 0x0001f00201007387 */ /* 0x0003e80000100800 */
[----:B------:R2:W-:Y:S01]  /*bab10*/  STL [R1+0x204], R4 ;  /* 0x0002040401007387 */ /* 0x0005e20000100800 */
[----:B0-----:R-:W-:Y:S02]  /*bab20*/  F2FP.F16.E5M2.UNPACK_B R3, R13 ;  /* 0x0000000dff03723e */ /* 0x001fe400020004ff */
[----:B-1----:R-:W-:-:S02]  /*bab30*/  F2FP.F16.E5M2.UNPACK_B R2, R15 ;  /* 0x0000000fff02723e */ /* 0x002fc400020004ff */
[----:B--2---:R-:W-:Y:S01]  /*bab40*/  F2FP.F16.E5M2.UNPACK_B R4, R18 ;  /* 0x00000012ff04723e */ /* 0x004fe200020004ff */
[----:B------:R0:W-:Y:S04]  /*bab50*/  STL [R1+0x1f4], R3 ;  /* 0x0001f40301007387 */ /* 0x0001e80000100800 */
[----:B------:R1:W-:Y:S04]  /*bab60*/  STL [R1+0x208], R2 ;  /* 0x0002080201007387 */ /* 0x0003e80000100800 */
[----:B------:R2:W-:Y:S01]  /*bab70*/  STL [R1+0x1f8], R4 ;  /* 0x0001f80401007387 */ /* 0x0005e20000100800 */
[----:B0-----:R-:W-:-:S02]  /*bab80*/  F2FP.F16.E5M2.UNPACK_B R3, R22 ;  /* 0x00000016ff03723e */ /* 0x001fc400020004ff */
[----:B-1----:R-:W-:Y:S01]  /*bab90*/  F2FP.F16.E5M2.UNPACK_B R2, R12 ;  /* 0x0000000cff02723e */ /* 0x002fe200020004ff */
[----:B------:R-:W3:Y:S04]  /*baba0*/  LDL.LU R22, [R1+0x18] ;  /* 0x0000180001167983 */ /* 0x000ee80000300800 */
[----:B------:R0:W-:Y:S04]  /*babb0*/  STL [R1+0x20c], R3 ;  /* 0x00020c0301007387 */ /* 0x0001e80000100800 */
[----:B------:R-:W3:Y:S04]  /*babc0*/  LDL.LU R18, [R1+0x24] ;  /* 0x0000240001127983 */ /* 0x000ee80000300800 */
[----:B------:R1:W-:Y:S04]  /*babd0*/  STL [R1+0x1fc], R2 ;  /* 0x0001fc0201007387 */ /* 0x0003e80000100800 */
[----:B------:R-:W3:Y:S04]  /*babe0*/  LDL.LU R13, [R1+0x8] ;  /* 0x00000800010d7983 */ /* 0x000ee80000300800 */
[----:B------:R-:W3:Y:S04]  /*babf0*/  LDL.LU R15, [R1+0x14] ;  /* 0x00001400010f7983 */ /* 0x000ee80000300800 */
[----:B------:R-:W3:Y:S04]  /*bac00*/  LDL.LU R11, [R1+0x20] ;  /* 0x00002000010b7983 */ /* 0x000ee80000300800 */
[----:B------:R-:W3:Y:S01]  /*bac10*/  LDL.LU R10, [R1+0x38] ;  /* 0x00003800010a7983 */ /* 0x000ee20000300800 */
[----:B--2---:R-:W-:-:S02]  /*bac20*/  F2FP.F16.E5M2.UNPACK_B R4, R21 ;  /* 0x00000015ff04723e */ /* 0x004fc400020004ff */
[----:B0-----:R-:W-:Y:S02]  /*bac30*/  F2FP.F16.E5M2.UNPACK_B R3, R17 ;  /* 0x00000011ff03723e */ /* 0x001fe400020004ff */
[----:B-1----:R-:W-:-:S05]  /*bac40*/  F2FP.F16.E5M2.UNPACK_B R2, R14 ;  /* 0x0000000eff02723e */ /* 0x002fca00020004ff */
[----:B------:R0:W-:Y:S04]  /*bac50*/  STL [R1+0x1e0], R2 ;  /* 0x0001e00201007387 */ /* 0x0001e80000100800 */
[----:B------:R4:W-:Y:S04]  /*bac60*/  STL [R1+0x1d0], R3 ;  /* 0x0001d00301007387 */ /* 0x0009e80000100800 */
[----:B------:R1:W-:Y:S04]  /*bac70*/  STL [R1+0x1e4], R4 ;  /* 0x0001e40401007387 */ /* 0x0003e80000100800 */
[----:B------:R-:W2:Y:S01]  /*bac80*/  LDL.LU R9, [R1+0x48] ;  /* 0x0000480001097983 */ /* 0x000ea20000300800 */
[----:B0-----:R-:W-:-:S02]  /*bac90*/  F2FP.F16.E5M2.UNPACK_B R2, R25 ;  /* 0x00000019ff02723e */ /* 0x001fc400020004ff */
[----:B----4-:R-:W-:-:S03]  /*baca0*/  F2FP.F16.E5M2.UNPACK_B R3, R6 ;  /* 0x00000006ff03723e */ /* 0x010fc600020004ff */
[----:B------:R5:W-:Y:S04]  /*bacb0*/  STL [R1+0x1d4], R2 ;  /* 0x0001d40201007387 */ /* 0x000be80000100800 */
[----:B------:R0:W-:Y:S01]  /*bacc0*/  STL [R1+0x1e8], R3 ;  /* 0x0001e80301007387 */ /* 0x0001e20000100800 */
[----:B-1----:R-:W-:Y:S02]  /*bacd0*/  F2FP.F16.E5M2.UNPACK_B R4, R20 ;  /* 0x00000014ff04723e */ /* 0x002fe400020004ff */
[----:B-----5:R-:W-:Y:S01]  /*bace0*/  F2FP.F16.E5M2.UNPACK_B R2, R8 ;  /* 0x00000008ff02723e */ /* 0x020fe200020004ff */
[----:B0-----:R-:W4:Y:S04]  /*bacf0*/  LDL.LU R3, [R1+0x5c] ;  /* 0x00005c0001037983 */ /* 0x001f280000300800 */
[----:B------:R0:W-:Y:S04]  /*bad00*/  STL [R1+0x1d8], R2 ;  /* 0x0001d80201007387 */ /* 0x0001e80000100800 */
[----:B------:R-:W-:Y:S04]  /*bad10*/  STL [R1+0x1ec], R4 ;  /* 0x0001ec0401007387 */ /* 0x000fe80000100800 */
[----:B------:R-:W5:Y:S01]  /*bad20*/  LDL.LU R28, [R1+0x1c] ;  /* 0x00001c00011c7983 */ /* 0x000f620000300800 */
[----:B------:R-:W-:-:S02]  /*bad30*/  F2FP.F16.E5M2.UNPACK_B R0, R0 ;  /* 0x00000000ff00723e */ /* 0x000fc400020004ff */
[----:B0-----:R-:W-:-:S05]  /*bad40*/  F2FP.F16.E5M2.UNPACK_B R2, R24 ;  /* 0x00000018ff02723e */ /* 0x001fca00020004ff */
[----:B------:R0:W-:Y:S04]  /*bad50*/  STL [R1+0x1dc], R2 ;  /* 0x0001dc0201007387 */ /* 0x0001e80000100800 */
[----:B------:R-:W5:Y:S04]  /*bad60*/  LDL.LU R29, [R1+0x34] ;  /* 0x00003400011d7983 */ /* 0x000f680000300800 */
[----:B------:R1:W-:Y:S04]  /*bad70*/  STL [R1+0x100], R0 ;  /* 0x0001000001007387 */ /* 0x0003e80000100800 */
[----:B0-----:R-:W5:Y:S04]  /*bad80*/  LDL.LU R2, [R1+0x44] ;  /* 0x0000440001027983 */ /* 0x001f680000300800 */
[----:B------:R-:W5:Y:S04]  /*bad90*/  LDL.LU R4, [R1+0x58] ;  /* 0x0000580001047983 */ /* 0x000f680000300800 */
[----:B------:R-:W5:Y:S04]  /*bada0*/  LDL.LU R5, [R1+0x70] ;  /* 0x0000700001057983 */ /* 0x000f680000300800 */
[----:B------:R-:W5:Y:S04]  /*badb0*/  LDL.LU R8, [R1+0x84] ;  /* 0x0000840001087983 */ /* 0x000f680000300800 */
[----:B-1----:R-:W5:Y:S01]  /*badc0*/  LDL.LU R0, [R1+0x98] ;  /* 0x0000980001007983 */ /* 0x002f620000300800 */
[----:B------:R-:W-:-:S02]  /*badd0*/  F2FP.F16.E5M2.UNPACK_B R14, R16 ;  /* 0x00000010ff0e723e */ /* 0x000fc400020004ff */
[----:B------:R-:W-:Y:S02]  /*bade0*/  F2FP.F16.E5M2.UNPACK_B R12, R19 ;  /* 0x00000013ff0c723e */ /* 0x000fe400020004ff */
[----:B------:R-:W-:Y:S01]  /*badf0*/  F2FP.F16.E5M2.UNPACK_B R6, R23 ;  /* 0x00000017ff06723e */ /* 0x000fe200020004ff */
[----:B------:R0:W-:Y:S04]  /*bae00*/  STL [R1+0xf0], R14 ;  /* 0x0000f00e01007387 */ /* 0x0001e80000100800 */
[----:B------:R-:W-:Y:S04]  /*bae10*/  STL [R1+0x104], R12 ;  /* 0x0001040c01007387 */ /* 0x000fe80000100800 */
[----:B------:R1:W-:Y:S01]  /*bae20*/  STL [R1+0xf4], R6 ;  /* 0x0000f40601007387 */ /* 0x0003e20000100800 */
[----:B0-----:R-:W-:-:S03]  /*bae30*/  F2FP.F16.E5M2.UNPACK_B R14, R27 ;  /* 0x0000001bff0e723e */ /* 0x001fc600020004ff */
[----:B-1----:R-:W5:Y:S04]  /*bae40*/  LDL.LU R6, [R1+0x64] ;  /* 0x0000640001067983 */ /* 0x002f680000300800 */
[----:B------:R-:W-:Y:S01]  /*bae50*/  STL [R1+0x108], R14 ;  /* 0x0001080e01007387 */ /* 0x000fe20000100800 */
[----:B------:R-:W-:-:S03]  /*bae60*/  F2FP.F16.E5M2.UNPACK_B R12, R7 ;  /* 0x00000007ff0c723e */ /* 0x000fc600020004ff */
[----:B------:R-:W5:Y:S04]  /*bae70*/  LDL.LU R7, [R1+0x74] ;  /* 0x0000740001077983 */ /* 0x000f680000300800 */
[----:B------:R0:W-:Y:S02]  /*bae80*/  STL [R1+0xf8], R12 ;  /* 0x0000f80c01007387 */ /* 0x0001e40000100800 */
[----:B0-----:R-:W-:Y:S02]  /*bae90*/  F2FP.F16.E5M2.UNPACK_B R12, R26 ;  /* 0x0000001aff0c723e */ /* 0x001fe400020004ff */
[----:B---3--:R-:W-:Y:S02]  /*baea0*/  F2FP.F16.E5M2.UNPACK_B R16, R22 ;  /* 0x00000016ff10723e */ /* 0x008fe400020004ff */
[----:B------:R-:W-:-:S02]  /*baeb0*/  F2FP.F16.E5M2.UNPACK_B R14, R18 ;  /* 0x00000012ff0e723e */ /* 0x000fc400020004ff */
[----:B------:R-:W-:Y:S01]  /*baec0*/  F2FP.F16.E5M2.UNPACK_B R13, R13 ;  /* 0x0000000dff0d723e */ /* 0x000fe200020004ff */
[----:B------:R-:W-:Y:S04]  /*baed0*/  STL [R1+0x10c], R16 ;  /* 0x00010c1001007387 */ /* 0x000fe80000100800 */
[----:B------:R0:W-:Y:S01]  /*baee0*/  STL [R1+0xfc], R14 ;  /* 0x0000fc0e01007387 */ /* 0x0001e20000100800 */
[----:B------:R-:W-:-:S03]  /*baef0*/  F2FP.F16.E5M2.UNPACK_B R10, R10 ;  /* 0x0000000aff0a723e */ /* 0x000fc600020004ff */
[----:B------:R-:W-:Y:S04]  /*baf00*/  STL [R1+0xe0], R12 ;  /* 0x0000e00c01007387 */ /* 0x000fe80000100800 */
[----:B------:R-:W-:Y:S04]  /*baf10*/  STL [R1+0x4988], R12 ;  /* 0x0049880c01007387 */ /* 0x000fe80000100800 */
[----:B------:R-:W-:Y:S04]  /*baf20*/  STL [R1+0xe4], R13 ;  /* 0x0000e40d01007387 */ /* 0x000fe80000100800 */
[----:B------:R-:W-:Y:S04]  /*baf30*/  STL [R1+0x498c], R13 ;  /* 0x00498c0d01007387 */ /* 0x000fe80000100800 */
[----:B------:R5:W-:Y:S01]  /*baf40*/  STL [R1+0xd0], R10 ;  /* 0x0000d00a01007387 */ /* 0x000be20000100800 */
[----:B0-----:R-:W-:-:S02]  /*baf50*/  F2FP.F16.E5M2.UNPACK_B R14, R15 ;  /* 0x0000000fff0e723e */ /* 0x001fc400020004ff */
[----:B------:R-:W-:Y:S02]  /*baf60*/  F2FP.F16.E5M2.UNPACK_B R15, R11 ;  /* 0x0000000bff0f723e */ /* 0x000fe400020004ff */
[----:B--2---:R-:W-:Y:S01]  /*baf70*/  F2FP.F16.E5M2.UNPACK_B R9, R9 ;  /* 0x00000009ff09723e */ /* 0x004fe200020004ff */
[----:B------:R-:W-:Y:S04]  /*baf80*/  STL [R1+0xe8], R14 ;  /* 0x0000e80e01007387 */ /* 0x000fe80000100800 */
[----:B------:R-:W-:Y:S04]  /*baf90*/  STL [R1+0x4990], R14 ;  /* 0x0049900e01007387 */ /* 0x000fe80000100800 */
[----:B------:R0:W-:Y:S04]  /*bafa0*/  STL [R1+0xc0], R9 ;  /* 0x0000c00901007387 */ /* 0x0001e80000100800 */
[----:B------:R-:W-:Y:S04]  /*bafb0*/  STL [R1+0xec], R15 ;  /* 0x0000ec0f01007387 */ /* 0x000fe80000100800 */
[----:B------:R-:W-:Y:S01]  /*bafc0*/  STL [R1+0x4994], R15 ;  /* 0x0049940f01007387 */ /* 0x000fe20000100800 */
[----:B----4-:R-:W-:-:S05]  /*bafd0*/  F2FP.F16.E5M2.UNPACK_B R3, R3 ;  /* 0x00000003ff03723e */ /* 0x010fca00020004ff */
[----:B------:R1:W-:Y:S01]  /*bafe0*/  STL [R1+0xd4], R3 ;  /* 0x0000d40301007387 */ /* 0x0003e20000100800 */
[----:B-----5:R-:W-:-:S05]  /*baff0*/  F2FP.F16.E5M2.UNPACK_B R10, R28 ;  /* 0x0000001cff0a723e */ /* 0x020fca00020004ff */
[----:B------:R-:W-:Y:S01]  /*bb000*/  STL [R1+0xc4], R10 ;  /* 0x0000c40a01007387 */ /* 0x000fe20000100800 */
[----:B0-----:R-:W-:-:S05]  /*bb010*/  F2FP.F16.E5M2.UNPACK_B R9, R29 ;  /* 0x0000001dff09723e */ /* 0x001fca00020004ff */
[----:B------:R-:W-:Y:S01]  /*bb020*/  STL [R1+0xd8], R9 ;  /* 0x0000d80901007387 */ /* 0x000fe20000100800 */
[----:B-1----:R-:W-:Y:S02]  /*bb030*/  F2FP.F16.E5M2.UNPACK_B R3, R2 ;  /* 0x00000002ff03723e */ /* 0x002fe400020004ff */
[----:B------:R-:W-:Y:S02]  /*bb040*/  F2FP.F16.E5M2.UNPACK_B R2, R4 ;  /* 0x00000004ff02723e */ /* 0x000fe400020004ff */
[----:B------:R-:W-:Y:S01]  /*bb050*/  F2FP.F16.E5M2.UNPACK_B R4, R5 ;  /* 0x00000005ff04723e */ /* 0x000fe200020004ff */
[----:B------:R0:W-:Y:S04]  /*bb060*/  STL [R1+0xc8], R3 ;  /* 0x0000c80301007387 */ /* 0x0001e80000100800 */
[----:B------:R1:W-:Y:S04]  /*bb070*/  STL [R1+0xdc], R2 ;  /* 0x0000dc0201007387 */ /* 0x0003e80000100800 */
[----:B------:R-:W-:Y:S01]  /*bb080*/  STL [R1+0xcc], R4 ;  /* 0x0000cc0401007387 */ /* 0x000fe20000100800 */
[----:B0-----:R-:W-:-:S02]  /*bb090*/  F2FP.F16.E5M2.UNPACK_B R3, R8 ;  /* 0x00000008ff03723e */ /* 0x001fc400020004ff */
[----:B-1----:R-:W-:Y:S01]  /*bb0a0*/  F2FP.F16.E5M2.UNPACK_B R2, R0 ;  /* 0x00000000ff02723e */ /* 0x002fe200020004ff */
[----:B------:R-:W2:Y:S04]  /*bb0b0*/  LDL.LU R8, [R1+0x80] ;  /* 0x0000800001087983 */ /* 0x000ea80000300800 */
[----:B------:R0:W-:Y:S04]  /*bb0c0*/  STL [R1+0x1c0], R3 ;  /* 0x0001c00301007387 */ /* 0x0001e80000100800 */
[----:B------:R-:W3:Y:S04]  /*bb0d0*/  LDL.LU R0, [R1+0x94] ;  /* 0x0000940001007983 */ /* 0x000ee80000300800 */
[----:B------:R1:W-:Y:S04]  /*bb0e0*/  STL [R1+0x1b0], R2 ;  /* 0x0001b00201007387 */ /* 0x0003e80000100800 */
[----:B------:R-:W4:Y:S04]  /*bb0f0*/  LDL.LU R15, [R1+0xa0] ;  /* 0x0000a000010f7983 */ /* 0x000f280000300800 */
[----:B------:R-:W5:Y:S04]  /*bb100*/  LDL.LU R14, [R1+0xa4] ;  /* 0x0000a400010e7983 */ /* 0x000f680000300800 */
[----:B------:R-:W4:Y:S04]  /*bb110*/  LDL.LU R13, [R1+0xa8] ;  /* 0x0000a800010d7983 */ /* 0x000f280000300800 */
[----:B------:R-:W4:Y:S01]  /*bb120*/  LDL.LU R12, [R1+0x2c] ;  /* 0x00002c00010c7983 */ /* 0x000f220000300800 */
[----:B0-----:R-:W-:-:S05]  /*bb130*/  F2FP.F16.E5M2.UNPACK_B R3, R6 ;  /* 0x00000006ff03723e */ /* 0x001fca00020004ff */
[----:B------:R0:W-:Y:S04]  /*bb140*/  STL [R1+0x1c4], R3 ;  /* 0x0001c40301007387 */ /* 0x0001e80000100800 */
[----:B------:R-:W5:Y:S01]  /*bb150*/  LDL.LU R26, [R1+0x3c] ;  /* 0x00003c00011a7983 */ /* 0x000f620000300800 */
[----:B-1----:R-:W-:-:S05]  /*bb160*/  F2FP.F16.E5M2.UNPACK_B R2, R7 ;  /* 0x00000007ff02723e */ /* 0x002fca00020004ff */
        /* <DEDUP_REMOVED lines=15> */
[----:B0-----:R-:W5:Y:S04]  /*bb260*/  LDL.LU R3, [R1+0x118] ;  /* 0x0001180001037983 */ /* 0x001f680000300800 */
[----:B------:R-:W5:Y:S04]  /*bb270*/  LDL.LU R28, [R1+0x124] ;  /* 0x00012400011c7983 */ /* 0x000f680000300800 */
[----:B------:R-:W5:Y:S04]  /*bb280*/  LDL.LU R29, [R1+0x88] ;  /* 0x00008800011d7983 */ /* 0x000f680000300800 */
[----:B-1----:R-:W5:Y:S04]  /*bb290*/  LDL.LU R2, [R1+0x110] ;  /* 0x0001100001027983 */ /* 0x002f680000300800 */
[----:B------:R-:W5:Y:S04]  /*bb2a0*/  LDL.LU R4, [R1+0x114] ;  /* 0x0001140001047983 */ /* 0x000f680000300800 */
[----:B------:R-:W5:Y:S04]  /*bb2b0*/  LDL.LU R5, [R1+0x120] ;  /* 0x0001200001057983 */ /* 0x000f680000300800 */
[----:B------:R-:W5:Y:S04]  /*bb2c0*/  LDL.LU R6, [R1+0x134] ;  /* 0x0001340001067983 */ /* 0x000f680000300800 */
[----:B------:R-:W5:Y:S01]  /*bb2d0*/  LDL.LU R7, [R1+0x144] ;  /* 0x0001440001077983 */ /* 0x000f620000300800 */
[----:B--2---:R-:W-:-:S02]  /*bb2e0*/  F2FP.F16.E5M2.UNPACK_B R8, R8 ;  /* 0x00000008ff08723e */ /* 0x004fc400020004ff */
[----:B---3--:R-:W-:-:S03]  /*bb2f0*/  F2FP.F16.E5M2.UNPACK_B R0, R0 ;  /* 0x00000000ff00723e */ /* 0x008fc600020004ff */
[----:B------:R0:W-:Y:S04]  /*bb300*/  STL [R1+0x1c8], R8 ;  /* 0x0001c80801007387 */ /* 0x0001e80000100800 */
[----:B0-----:R-:W2:Y:S04]  /*bb310*/  LDL.LU R8, [R1+0x49b8] ;  /* 0x0049b80001087983 */ /* 0x001ea80000300800 */
[----:B------:R0:W-:Y:S04]  /*bb320*/  STL [R1+0x1b8], R0 ;  /* 0x0001b80001007387 */ /* 0x0001e80000100800 */
[----:B0-----:R-:W3:Y:S01]  /*bb330*/  LDL.LU R0, [R1+0x49b4] ;  /* 0x0049b40001007983 */ /* 0x001ee20000300800 */
[----:B----4-:R-:W-:-:S05]  /*bb340*/  F2FP.F16.E5M2.UNPACK_B R15, R15 ;  /* 0x0000000fff0f723e */ /* 0x010fca00020004ff */
[----:B------:R5:W-:Y:S01]  /*bb350*/  STL [R1+0x1cc], R15 ;  /* 0x0001cc0f01007387 */ /* 0x000be20000100800 */
[----:B------:R-:W-:Y:S02]  /*bb360*/  F2FP.F16.E5M2.UNPACK_B R12, R12 ;  /* 0x0000000cff0c723e */ /* 0x000fe400020004ff */
[----:B-----5:R-:W-:Y:S02]  /*bb370*/  F2FP.F16.E5M2.UNPACK_B R15, R14 ;  /* 0x0000000eff0f723e */ /* 0x020fe400020004ff */
[----:B------:R-:W-:-:S03]  /*bb380*/  F2FP.F16.E5M2.UNPACK_B R14, R13 ;  /* 0x0000000dff0e723e */ /* 0x000fc600020004ff */
[----:B------:R-:W-:Y:S04]  /*bb390*/  STL [R1+0x1bc], R15 ;  /* 0x0001bc0f01007387 */ /* 0x000fe80000100800 */
[----:B------:R-:W-:Y:S01]  /*bb3a0*/  STL [R1+0x1a0], R14 ;  /* 0x0001a00e01007387 */ /* 0x000fe20000100800 */
[----:B------:R-:W-:Y:S02]  /*bb3b0*/  F2FP.F16.E5M2.UNPACK_B R9, R9 ;  /* 0x00000009ff09723e */ /* 0x000fe400020004ff */
[----:B------:R-:W-:Y:S02]  /*bb3c0*/  F2FP.F16.E5M2.UNPACK_B R2, R2 ;  /* 0x00000002ff02723e */ /* 0x000fe400020004ff */
[----:B---3--:R-:W-:Y:S02]  /*bb3d0*/  F2FP.F16.E5M2.UNPACK_B R13, R0 ;  /* 0x00000000ff0d723e */ /* 0x008fe400020004ff */
[----:B--2---:R-:W-:-:S02]  /*bb3e0*/  F2FP.F16.E5M2.UNPACK_B R0, R8 ;  /* 0x00000008ff00723e */ /* 0x004fc400020004ff */
[----:B------:R-:W-:Y:S01]  /*bb3f0*/  F2FP.F16.E5M2.UNPACK_B R8, R26 ;  /* 0x0000001aff08723e */ /* 0x000fe200020004ff */
[----:B------:R-:W-:Y:S04]  /*bb400*/  STL [R1+0x190], R13 ;  /* 0x0001900d01007387 */ /* 0x000fe80000100800 */
[----:B------:R0:W-:Y:S04]  /*bb410*/  STL [R1+0x1a4], R0 ;  /* 0x0001a40001007387 */ /* 0x0001e80000100800 */
[----:B------:R1:W-:Y:S04]  /*bb420*/  STL [R1+0x194], R12 ;  /* 0x0001940c01007387 */ /* 0x0003e80000100800 */
[----:B------:R2:W-:Y:S01]  /*bb430*/  STL [R1+0x1a8], R8 ;  /* 0x0001a80801007387 */ /* 0x0005e20000100800 */
[----:B0-----:R-:W-:-:S02]  /*bb440*/  F2FP.F16.E5M2.UNPACK_B R0, R27 ;  /* 0x0000001bff00723e */ /* 0x001fc400020004ff */
[----:B-1----:R-:W-:Y:S02]  /*bb450*/  F2FP.F16.E5M2.UNPACK_B R12, R23 ;  /* 0x00000017ff0c723e */ /* 0x002fe400020004ff */
[----:B--2---:R-:W-:Y:S01]  /*bb460*/  F2FP.F16.E5M2.UNPACK_B R8, R19 ;  /* 0x00000013ff08723e */ /* 0x004fe200020004ff */
        /* <DEDUP_REMOVED lines=19> */
[----:B------:R-:W-:Y:S04]  /*bb5a0*/  STL [R1+0x94], R12 ;  /* 0x0000940c01007387 */ /* 0x000fe80000100800 */
[----:B------:R1:W-:Y:S01]  /*bb5b0*/  STL [R1+0xa8], R8 ;  /* 0x0000a80801007387 */ /* 0x0003e20000100800 */
[----:B0-----:R-:W-:-:S02]  /*bb5c0*/  F2FP.F16.E5M2.UNPACK_B R0, R10 ;  /* 0x0000000aff00723e */ /* 0x001fc400020004ff */
[----:B-1----:R-:W-:Y:S02]  /*bb5d0*/  F2FP.F16.E5M2.UNPACK_B R8, R3 ;  /* 0x00000003ff08723e */ /* 0x002fe400020004ff */
[----:B------:R-:W-:Y:S01]  /*bb5e0*/  F2FP.F16.E5M2.UNPACK_B R3, R29 ;  /* 0x0000001dff03723e */ /* 0x000fe200020004ff */
[----:B------:R0:W-:Y:S04]  /*bb5f0*/  STL [R1+0x98], R0 ;  /* 0x0000980001007387 */ /* 0x0001e80000100800 */
[----:B------:R-:W-:Y:S04]  /*bb600*/  STL [R1+0xac], R9 ;  /* 0x0000ac0901007387 */ /* 0x000fe80000100800 */
[----:B------:R-:W-:Y:S01]  /*bb610*/  STL [R1+0x9c], R8 ;  /* 0x00009c0801007387 */ /* 0x000fe20000100800 */
[----:B0-----:R-:W-:-:S05]  /*bb620*/  F2FP.F16.E5M2.UNPACK_B R0, R28 ;  /* 0x0000001cff00723e */ /* 0x001fca00020004ff */
[----:B------:R0:W-:Y:S04]  /*bb630*/  STL [R1+0x80], R0 ;  /* 0x0000800001007387 */ /* 0x0001e80000100800 */
[----:B------:R1:W-:Y:S04]  /*bb640*/  STL [R1+0x84], R3 ;  /* 0x0000840301007387 */ /* 0x0003e80000100800 */
[----:B------:R2:W-:Y:S01]  /*bb650*/  STL [R1+0x88], R2 ;  /* 0x0000880201007387 */ /* 0x0005e20000100800 */
[----:B0-----:R-:W-:Y:S02]  /*bb660*/  F2FP.F16.E5M2.UNPACK_B R0, R4 ;  /* 0x00000004ff00723e */ /* 0x001fe400020004ff */
[----:B-1----:R-:W-:-:S02]  /*bb670*/  F2FP.F16.E5M2.UNPACK_B R3, R5 ;  /* 0x00000005ff03723e */ /* 0x002fc400020004ff */
[----:B--2---:R-:W-:Y:S01]  /*bb680*/  F2FP.F16.E5M2.UNPACK_B R2, R6 ;  /* 0x00000006ff02723e */ /* 0x004fe200020004ff */
[----:B------:R0:W-:Y:S04]  /*bb690*/  STL [R1+0x8c], R0 ;  /* 0x00008c0001007387 */ /* 0x0001e80000100800 */
[----:B------:R-:W-:Y:S04]  /*bb6a0*/  STL [R1+0x70], R3 ;  /* 0x0000700301007387 */ /* 0x000fe80000100800 */
[----:B------:R-:W2:Y:S04]  /*bb6b0*/  LDL R6, [R1+0x378] ;  /* 0x0003780001067983 */ /* 0x000ea80000100800 */
[----:B------:R-:W-:Y:S01]  /*bb6c0*/  STL [R1+0x60], R2 ;  /* 0x0000600201007387 */ /* 0x000fe20000100800 */
[----:B0-----:R-:W-:-:S05]  /*bb6d0*/  F2FP.F16.E5M2.UNPACK_B R0, R7 ;  /* 0x00000007ff00723e */ /* 0x001fca00020004ff */
[----:B------:R-:W-:Y:S04]  /*bb6e0*/  STL [R1+0x74], R0 ;  /* 0x0000740001007387 */ /* 0x000fe80000100800 */
        /* <DEDUP_REMOVED lines=42> */
[----:B--2---:R-:W-:-:S05]  /*bb990*/  F2FP.F16.E5M2.UNPACK_B R7, R7 ;  /* 0x00000007ff07723e */ /* 0x004fca00020004ff */
[----:B------:R0:W-:Y:S04]  /*bb9a0*/  STL [R1+0x64], R7 ;  /* 0x0000640701007387 */ /* 0x0001e80000100800 */
[----:B0-----:R-:W2:Y:S02]  /*bb9b0*/  LDL.LU R7, [R1+0x49b0] ;  /* 0x0049b00001077983 */ /* 0x001ea40000300800 */
        /* <DEDUP_REMOVED lines=11> */
[----:B0-----:R-:W2:Y:S01]  /*bba70*/  LDL.LU R7, [R1+0x49a0] ;  /* 0x0049a00001077983 */ /* 0x001ea20000300800 */
[----:B---3--:R-:W-:Y:S02]  /*bba80*/  F2FP.F16.E5M2.UNPACK_B R6, R6 ;  /* 0x00000006ff06723e */ /* 0x008fe400020004ff */
[----:B----4-:R-:W-:Y:S02]  /*bba90*/  F2FP.F16.E5M2.UNPACK_B R15, R15 ;  /* 0x0000000fff0f723e */ /* 0x010fe400020004ff */
[----:B-----5:R-:W-:Y:S02]  /*bbaa0*/  F2FP.F16.E5M2.UNPACK_B R14, R14 ;  /* 0x0000000eff0e723e */ /* 0x020fe400020004ff */
[----:B------:R-:W-:-:S02]  /*bbab0*/  F2FP.F16.E5M2.UNPACK_B R13, R13 ;  /* 0x0000000dff0d723e */ /* 0x000fc400020004ff */
[----:B------:R-:W-:Y:S02]  /*bbac0*/  F2FP.F16.E5M2.UNPACK_B R12, R12 ;  /* 0x0000000cff0c723e */ /* 0x000fe400020004ff */
[----:B------:R-:W-:Y:S02]  /*bbad0*/  F2FP.F16.E5M2.UNPACK_B R8, R8 ;  /* 0x00000008ff08723e */ /* 0x000fe400020004ff */
[----:B------:R-:W-:Y:S02]  /*bbae0*/  F2FP.F16.E5M2.UNPACK_B R0, R0 ;  /* 0x00000000ff00723e */ /* 0x000fe400020004ff */
[----:B------:R-:W-:Y:S02]  /*bbaf0*/  F2FP.F16.E5M2.UNPACK_B R23, R23 ;  /* 0x00000017ff17723e */ /* 0x000fe400020004ff */
[----:B------:R-:W-:Y:S02]  /*bbb00*/  F2FP.F16.E5M2.UNPACK_B R11, R11 ;  /* 0x0000000bff0b723e */ /* 0x000fe400020004ff */
[----:B------:R-:W-:-:S02]  /*bbb10*/  F2FP.F16.E5M2.UNPACK_B R3, R3 ;  /* 0x00000003ff03723e */ /* 0x000fc400020004ff */
[----:B--2---:R-:W-:-:S05]  /*bbb20*/  F2FP.F16.E5M2.UNPACK_B R7, R7 ;  /* 0x00000007ff07723e */ /* 0x004fca00020004ff */
        /* <DEDUP_REMOVED lines=13> */
[----:B------:R1:W-:Y:S01]  /*bbc00*/  STL [R1+0x17c], R0 ;  /* 0x00017c0001007387 */ /* 0x0003e20000100800 */
[----:B0-----:R-:W-:-:S02]  /*bbc10*/  F2FP.F16.E5M2.UNPACK_B R8, R26 ;  /* 0x0000001aff08723e */ /* 0x001fc400020004ff */
[----:B-1----:R-:W-:-:S03]  /*bbc20*/  F2FP.F16.E5M2.UNPACK_B R0, R27 ;  /* 0x0000001bff00723e */ /* 0x002fc600020004ff */
[----:B------:R0:W-:Y:S04]  /*bbc30*/  STL [R1+0x160], R8 ;  /* 0x0001600801007387 */ /* 0x0001e80000100800 */
[----:B------:R1:W-:Y:S04]  /*bbc40*/  STL [R1+0x150], R0 ;  /* 0x0001500001007387 */ /* 0x0003e80000100800 */
[----:B------:R-:W-:Y:S01]  /*bbc50*/  STL [R1+0x164], R23 ;  /* 0x0001641701007387 */ /* 0x000fe20000100800 */
[----:B0-----:R-:W-:Y:S02]  /*bbc60*/  F2FP.F16.E5M2.UNPACK_B R8, R24 ;  /* 0x00000018ff08723e */ /* 0x001fe400020004ff */
[----:B-1----:R-:W-:-:S02]  /*bbc70*/  F2FP.F16.E5M2.UNPACK_B R0, R20 ;  /* 0x00000014ff00723e */ /* 0x002fc400020004ff */
[----:B------:R-:W-:Y:S01]  /*bbc80*/  F2FP.F16.E5M2.UNPACK_B R20, R25 ;  /* 0x00000019ff14723e */ /* 0x000fe200020004ff */
[----:B------:R0:W-:Y:S04]  /*bbc90*/  STL [R1+0x154], R8 ;  /* 0x0001540801007387 */ /* 0x0001e80000100800 */
[----:B------:R1:W-:Y:S04]  /*bbca0*/  STL [R1+0x168], R0 ;  /* 0x0001680001007387 */ /* 0x0003e80000100800 */
[----:B------:R-:W-:Y:S01]  /*bbcb0*/  STL [R1+0x158], R20 ;  /* 0x0001581401007387 */ /* 0x000fe20000100800 */
[----:B0-----:R-:W-:-:S02]  /*bbcc0*/  F2FP.F16.E5M2.UNPACK_B R8, R21 ;  /* 0x00000015ff08723e */ /* 0x001fc400020004ff */
[----:B-1----:R-:W-:-:S03]  /*bbcd0*/  F2FP.F16.E5M2.UNPACK_B R0, R22 ;  /* 0x00000016ff00723e */ /* 0x002fc600020004ff */
[----:B------:R0:W-:Y:S04]  /*bbce0*/  STL [R1+0x16c], R8 ;  /* 0x00016c0801007387 */ /* 0x0001e80000100800 */
[----:B------:R1:W-:Y:S04]  /*bbcf0*/  STL [R1+0x15c], R0 ;  /* 0x00015c0001007387 */ /* 0x0003e80000100800 */
[----:B------:R-:W-:Y:S01]  /*bbd00*/  STL [R1+0x50], R11 ;  /* 0x0000500b01007387 */ /* 0x000fe20000100800 */
[----:B0-----:R-:W-:Y:S02]  /*bbd10*/  F2FP.F16.E5M2.UNPACK_B R8, R10 ;  /* 0x0000000aff08723e */ /* 0x001fe400020004ff */
[----:B-1----:R-:W-:-:S03]  /*bbd20*/  F2FP.F16.E5M2.UNPACK_B R0, R9 ;  /* 0x00000009ff00723e */ /* 0x002fc600020004ff */
[----:B------:R0:W-:Y:S04]  /*bbd30*/  STL [R1+0x54], R8 ;  /* 0x0000540801007387 */ /* 0x0001e80000100800 */
[----:B------:R1:W-:Y:S04]  /*bbd40*/  STL [R1+0x58], R0 ;  /* 0x0000580001007387 */ /* 0x0003e80000100800 */
[----:B------:R3:W-:Y:S01]  /*bbd50*/  STL [R1+0x5c], R3 ;  /* 0x00005c0301007387 */ /* 0x0007e20000100800 */
[----:B0-----:R-:W-:Y:S02]  /*bbd60*/  F2FP.F16.E5M2.UNPACK_B R8, R28 ;  /* 0x0000001cff08723e */ /* 0x001fe400020004ff */
[----:B-1----:R-:W-:-:S02]  /*bbd70*/  F2FP.F16.E5M2.UNPACK_B R0, R29 ;  /* 0x0000001dff00723e */ /* 0x002fc400020004ff */
[----:B---3--:R-:W-:Y:S02]  /*bbd80*/  F2FP.F16.E5M2.UNPACK_B R3, R2 ;  /* 0x00000002ff03723e */ /* 0x008fe400020004ff */
[----:B------:R-:W-:Y:S01]  /*bbd90*/  F2FP.F16.E5M2.UNPACK_B R2, R4 ;  /* 0x00000004ff02723e */ /* 0x000fe200020004ff */
[----:B------:R-:W-:Y:S04]  /*bbda0*/  STL [R1+0x40], R8 ;  /* 0x0000400801007387 */ /* 0x000fe80000100800 */
[----:B------:R0:W-:Y:S04]  /*bbdb0*/  STL [R1+0x30], R0 ;  /* 0x0000300001007387 */ /* 0x0001e80000100800 */
[----:B------:R-:W-:Y:S04]  /*bbdc0*/  STL [R1+0x44], R3 ;  /* 0x0000440301007387 */ /* 0x000fe80000100800 */
[----:B------:R1:W-:Y:S04]  /*bbdd0*/  STL [R1+0x34], R2 ;  /* 0x0000340201007387 */ /* 0x0003e80000100800 */
[----:B------:R-:W3:Y:S01]  /*bbde0*/  LDL R10, [R1+0x360] ;  /* 0x00036000010a7983 */ /* 0x000ee20000100800 */
[----:B0-----:R-:W-:-:S05]  /*bbdf0*/  F2FP.F16.E5M2.UNPACK_B R0, R5 ;  /* 0x00000005ff00723e */ /* 0x001fca00020004ff */
[----:B------:R-:W-:Y:S01]  /*bbe00*/  STL [R1+0x48], R0 ;  /* 0x0000480001007387 */ /* 0x000fe20000100800 */
[----:B--2---:R-:W-:-:S15]  /*bbe10*/  HMMA.16816.F32 R4, R12, R6, R16 ;  /* 0x000000060c04723c */ /* 0x004fde0000001810 */
[----:B------:R-:W-:-:S04]  /*bbe20*/  NOP ;  /* 0x0000000000007918 */ /* 0x000fc80000000000 */
[----:B------:R0:W-:Y:S04]  /*bbe30*/  STL.64 [R1+0x560], R4 ;  /* 0x0005600401007387 */ /* 0x0001e80000100a00 */
[----:B------:R2:W-:Y:S04]  /*bbe40*/  STL.64 [R1+0x568], R6 ;  /* 0x0005680601007387 */ /* 0x0005e80000100a00 */
[----:B---3--:R-:W-:Y:S04]  /*bbe50*/  STL [R1+0x495c], R10 ;  /* 0x00495c0a01007387 */ /* 0x008fe80000100800 */
[----:B------:R-:W3:Y:S04]  /*bbe60*/  LDL R11, [R1+0x364] ;  /* 0x00036400010b7983 */ /* 0x000ee80000100800 */
[----:B---3--:R3:W-:Y:S04]  /*bbe70*/  STL [R1+0x4960], R11 ;  /* 0x0049600b01007387 */ /* 0x0087e80000100800 */
[----:B------:R-:W4:Y:S04]  /*bbe80*/  LDL R26, [R1+0x368] ;  /* 0x00036800011a7983 */ /* 0x000f280000100800 */
[----:B------:R-:W4:Y:S04]  /*bbe90*/  LDL R27, [R1+0x36c] ;  /* 0x00036c00011b7983 */ /* 0x000f280000100800 */
[----:B-1----:R-:W5:Y:S04]  /*bbea0*/  LDL.LU R2, [R1+0x3cc] ;  /* 0x0003cc0001027983 */ /* 0x002f680000300800 */
[----:B0-----:R-:W4:Y:S04]  /*bbeb0*/  LDL.LU R4, [R1+0x3d0] ;  /* 0x0003d00001047983 */ /* 0x001f280000300800 */
[----:B------:R-:W4:Y:S04]  /*bbec0*/  LDL.LU R5, [R1+0x3d8] ;  /* 0x0003d80001057983 */ /* 0x000f280000300800 */
[----:B--2---:R-:W2:Y:S04]  /*bbed0*/  LDL.LU R6, [R1+0x3dc] ;  /* 0x0003dc0001067983 */ /* 0x004ea80000300800 */
[----:B---3--:R-:W3:Y:S04]  /*bbee0*/  LDL.LU R11, [R1+0x3e8] ;  /* 0x0003e800010b7983 */ /* 0x008ee80000300800 */
        /* <DEDUP_REMOVED lines=9> */
[----:B0-----:R-:W2:Y:S04]  /*bbf80*/  LDL.LU R24, [R1+0x3f8] ;  /* 0x0003f80001187983 */ /* 0x001ea80000300800 */
[----:B------:R-:W2:Y:S04]  /*bbf90*/  LDL.LU R25, [R1+0x3fc] ;  /* 0x0003fc0001197983 */ /* 0x000ea80000300800 */
[----:B----4-:R0:W-:Y:S04]  /*bbfa0*/  STL.64 [R1+0x4970], R26 ;  /* 0x0049701a01007387 */ /* 0x0101e80000100a00 */
[----:B0-----:R-:W4:Y:S04]  /*bbfb0*/  LDL R26, [R1+0x370] ;  /* 0x00037000011a7983 */ /* 0x001f280000100800 */
[----:B------:R-:W4:Y:S04]  /*bbfc0*/  LDL R27, [R1+0x374] ;  /* 0x00037400011b7983 */ /* 0x000f280000100800 */
[----:B------:R-:W3:Y:S04]  /*bbfd0*/  LDL.LU R7, [R1+0x3e0] ;  /* 0x0003e00001077983 */ /* 0x000ee80000300800 */
        /* <DEDUP_REMOVED lines=11> */
[----:B-----5:R-:W-:-:S02]  /*bc090*/  F2FP.F16.E5M2.UNPACK_B R2, R2 ;  /* 0x00000002ff02723e */ /* 0x020fc400020004ff */
[----:B------:R-:W-:Y:S02]  /*bc0a0*/  F2FP.F16.E5M2.UNPACK_B R28, R4 ;  /* 0x00000004ff1c723e */ /* 0x000fe400020004ff */
[----:B------:R-:W-:Y:S02]  /*bc0b0*/  F2FP.F16.E5M2.UNPACK_B R4, R5 ;  /* 0x00000005ff04723e */ /* 0x000fe400020004ff */
[----:B---3--:R-:W-:Y:S01]  /*bc0c0*/  F2FP.F16.E5M2.UNPACK_B R7, R7 ;  /* 0x00000007ff07723e */ /* 0x008fe200020004ff */
[----:B--2---:R-:W-:Y:S04]  /*bc0d0*/  STL.64 [R1+0x4980], R22 ;  /* 0x0049801601007387 */ /* 0x004fe80000100a00 */
[----:B------:R0:W-:Y:S04]  /*bc0e0*/  STL.64 [R1+0x4978], R20 ;  /* 0x0049781401007387 */ /* 0x0001e80000100a00 */
[----:B0-----:R-:W4:Y:S04]  /*bc0f0*/  LDL.LU R20, [R1+0x1490] ;  /* 0x0014900001147983 */ /* 0x001f280000300800 */
[----:B------:R-:W4:Y:S04]  /*bc100*/  LDL.LU R21, [R1+0x1494] ;  /* 0x0014940001157983 */ /* 0x000f280000300800 */
[----:B------:R-:W4:Y:S04]  /*bc110*/  LDL.LU R22, [R1+0x1498] ;  /* 0x0014980001167983 */ /* 0x000f280000300800 */
[----:B------:R-:W4:Y:S04]  /*bc120*/  LDL.LU R23, [R1+0x149c] ;  /* 0x00149c0001177983 */ /* 0x000f280000300800 */
[----:B------:R-:W2:Y:S04]  /*bc130*/  LDL.LU R9, [R1+0x40c] ;  /* 0x00040c0001097983 */ /* 0x000ea80000300800 */
[----:B------:R-:W3:Y:S04]  /*bc140*/  LDL.LU R16, [R1+0x14f0] ;  /* 0x0014f00001107983 */ /* 0x000ee80000300800 */
[----:B------:R-:W3:Y:S04]  /*bc150*/  LDL.LU R17, [R1+0x14f4] ;  /* 0x0014f40001117983 */ /* 0x000ee80000300800 */
[----:B------:R-:W3:Y:S04]  /*bc160*/  LDL.LU R18, [R1+0x14f8] ;  /* 0x0014f80001127983 */ /* 0x000ee80000300800 */
[----:B------:R-:W3:Y:S04]  /*bc170*/  LDL.LU R19, [R1+0x14fc] ;  /* 0x0014fc0001137983 */ /* 0x000ee80000300800 */
[----:B------:R0:W-:Y:S04]  /*bc180*/  STL [R1+0x38], R2 ;  /* 0x0000380201007387 */ /* 0x0001e80000100800 */
[----:B------:R1:W-:Y:S01]  /*bc190*/  STL [R1+0x4c], R28 ;  /* 0x00004c1c01007387 */ /* 0x0003e20000100800 */
[----:B------:R-:W-:-:S02]  /*bc1a0*/  F2FP.F16.E5M2.UNPACK_B R25, R25 ;  /* 0x00000019ff19723e */ /* 0x000fc400020004ff */
[----:B0-----:R-:W-:Y:S01]  /*bc1b0*/  F2FP.F16.E5M2.UNPACK_B R2, R6 ;  /* 0x00000006ff02723e */ /* 0x001fe200020004ff */
[----:B-1----:R-:W5:Y:S04]  /*bc1c0*/  LDL.LU R28, [R1+0x420] ;  /* 0x00042000011c7983 */ /* 0x002f680000300800 */
[----:B------:R-:W-:Y:S04]  /*bc1d0*/  STL [R1+0x3c], R4 ;  /* 0x00003c0401007387 */ /* 0x000fe80000100800 */
[----:B------:R-:W2:Y:S04]  /*bc1e0*/  LDL.LU R29, [R1+0x424] ;  /* 0x00042400011d7983 */ /* 0x000ea80000300800 */
[----:B------:R0:W-:Y:S01]  /*bc1f0*/  STL [R1+0x20], R2 ;  /* 0x0000200201007387 */ /* 0x0001e20000100800 */
[----:B------:R-:W-:-:S03]  /*bc200*/  F2FP.F16.E5M2.UNPACK_B R24, R24 ;  /* 0x00000018ff18723e */ /* 0x000fc600020004ff */
[----:B0-----:R-:W2:Y:S04]  /*bc210*/  LDL.LU R2, [R1+0x42c] ;  /* 0x00042c0001027983 */ /* 0x001ea80000300800 */
[----:B------:R-:W2:Y:S04]  /*bc220*/  LDL.LU R4, [R1+0x430] ;  /* 0x0004300001047983 */ /* 0x000ea80000300800 */
[----:B------:R-:W2:Y:S04]  /*bc230*/  LDL.LU R5, [R1+0x434] ;  /* 0x0004340001057983 */ /* 0x000ea80000300800 */
[----:B------:R-:W2:Y:S04]  /*bc240*/  LDL.LU R6, [R1+0x438] ;  /* 0x0004380001067983 */ /* 0x000ea80000300800 */
[----:B------:R0:W-:Y:S04]  /*bc250*/  STL [R1+0x24], R7 ;  /* 0x0000240701007387 */ /* 0x0001e80000100800 */
[----:B0-----:R-:W2:Y:S04]  /*bc260*/  LDL.LU R7, [R1+0x428] ;  /* 0x0004280001077983 */ /* 0x001ea80000300800 */
[----:B------:R-:W-:Y:S04]  /*bc270*/  STL [R1+0x2c], R25 ;  /* 0x00002c1901007387 */ /* 0x000fe80000100800 */
[----:B------:R4:W-:Y:S02]  /*bc280*/  STL [R1+0x28], R24 ;  /* 0x0000281801007387 */ /* 0x0009e40000100800 */
[----:B----4-:R-:W-:Y:S02]  /*bc290*/  HMMA.16816.F32 R24, R12, R26, R20 ;  /* 0x0000001a0c18723c */ /* 0x010fe40000001814 */
[----:B------:R-:W4:Y:S04]  /*bc2a0*/  LDL.LU.64 R22, [R1+0x4980] ;  /* 0x0049800001167983 */ /* 0x000f280000300a00 */
[----:B------:R-:W4:-:S13]  /*bc2b0*/  LDL.LU.64 R20, [R1+0x4978] ;  /* 0x0049780001147983 */ /* 0x000f1a0000300a00 */
[----:B------:R-:W-:Y:S04]  /*bc2c0*/  STL.64 [R1+0x550], R24 ;  /* 0x0005501801007387 */ /* 0x000fe80000100a00 */
[----:B------:R0:W-:Y:S04]  /*bc2d0*/  STL.64 [R1+0x558], R26 ;  /* 0x0005581a01007387 */ /* 0x0001e80000100a00 */
[----:B0-----:R-:W4:Y:S04]  /*bc2e0*/  LDL.LU.64 R26, [R1+0x4970] ;  /* 0x00497000011a7983 */ /* 0x001f280000300a00 */
[----:B------:R-:W2:Y:S01]  /*bc2f0*/  LDL.LU.64 R24, [R1+0x4968] ;  /* 0x0049680001187983 */ /* 0x000ea20000300a00 */
[----:B------:R-:W-:-:S02]  /*bc300*/  F2FP.F16.E5M2.UNPACK_B R11, R11 ;  /* 0x0000000bff0b723e */ /* 0x000fc400020004ff */
[----:B------:R-:W-:Y:S02]  /*bc310*/  F2FP.F16.E5M2.UNPACK_B R10, R10 ;  /* 0x0000000aff0a723e */ /* 0x000fe400020004ff */
[----:B------:R-:W-:Y:S01]  /*bc320*/  F2FP.F16.E5M2.UNPACK_B R3, R3 ;  /* 0x00000003ff03723e */ /* 0x000fe200020004ff */
[----:B------:R0:W-:Y:S04]  /*bc330*/  STL [R1+0x10], R11 ;  /* 0x0000100b01007387 */ /* 0x0001e80000100800 */
[----:B0-----:R-:W3:Y:S04]  /*bc340*/  LDL.LU R11, [R1+0x4960] ;  /* 0x00496000010b7983 */ /* 0x001ee80000300800 */
[----:B------:R0:W-:Y:S04]  /*bc350*/  STL [R1], R10 ;  /* 0x0000000a01007387 */ /* 0x0001e80000100800 */
[----:B0-----:R-:W3:Y:S04]  /*bc360*/  LDL.LU R10, [R1+0x495c] ;  /* 0x00495c00010a7983 */ /* 0x001ee80000300800 */
[----:B------:R0:W-:Y:S04]  /*bc370*/  STL [R1+0x14], R3 ;  /* 0x0000140301007387 */ /* 0x0001e80000100800 */
[----:B0-----:R-:W3:Y:S01]  /*bc380*/  LDL.LU R3, [R1+0x4958] ;  /* 0x0049580001037983 */ /* 0x001ee20000300800 */
[----:B------:R-:W-:-:S02]  /*bc390*/  F2FP.F16.E5M2.UNPACK_B R8, R8 ;  /* 0x00000008ff08723e */ /* 0x000fc400020004ff */
[----:B------:R-:W-:Y:S02]  /*bc3a0*/  F2FP.F16.E5M2.UNPACK_B R0, R0 ;  /* 0x00000000ff00723e */ /* 0x000fe400020004ff */
[----:B--2---:R-:W-:-:S05]  /*bc3b0*/  F2FP.F16.E5M2.UNPACK_B R24, R24 ;  /* 0x00000018ff18723e */ /* 0x004fca00020004ff */
[----:B------:R0:W-:Y:S02]  /*bc3c0*/  STL [R1+0x4], R24 ;  /* 0x0000041801007387 */ /* 0x0001e40000100800 */
[----:B0-----:R-:W-:-:S05]  /*bc3d0*/  F2FP.F16.E5M2.UNPACK_B R24, R25 ;  /* 0x00000019ff18723e */ /* 0x001fca00020004ff */
[----:B------:R4:W-:Y:S02]  /*bc3e0*/  STL [R1+0x18], R24 ;  /* 0x0000181801007387 */ /* 0x0009e40000100800 */
[----:B----4-:R-:W-:Y:S02]  /*bc3f0*/  HMMA.16816.F32 R24, R12, R26, R20 ;  /* 0x0000001a0c18723c */ /* 0x010fe40000001814 */
[----:B------:R-:W-:Y:S04]  /*bc400*/  STL [R1+0x8], R8 ;  /* 0x0000080801007387 */ /* 0x000fe80000100800 */
[----:B------:R-:W2:Y:S04]  /*bc410*/  LDL.LU.64 R22, [R1+0x4950] ;  /* 0x0049500001167983 */ /* 0x000ea80000300a00 */
[----:B------:R-:W-:Y:S04]  /*bc420*/  STL [R1+0x1c], R0 ;  /* 0x00001c0001007387 */ /* 0x000fe80000100800 */
[----:B------:R-:W4:Y:S05]  /*bc430*/  LDL.LU.64 R20, [R1+0x4948] ;  /* 0x0049480001147983 */ /* 0x000f2a0000300a00 */
[----:B------:R0:W-:Y:S04]  /*bc440*/  STL.64 [R1+0x540], R24 ;  /* 0x0005401801007387 */ /* 0x0001e80000100a00 */
[----:B------:R-:W-:Y:S04]  /*bc450*/  STL.64 [R1+0x548], R26 ;  /* 0x0005481a01007387 */ /* 0x000fe80000100a00 */
[----:B0-----:R-:W3:Y:S01]  /*bc460*/  LDL.LU.64 R24, [R1+0x4940] ;  /* 0x0049400001187983 */ /* 0x001ee20000300a00 */
[----:B------:R-:W-:-:S02]  /*bc470*/  F2FP.F16.E5M2.UNPACK_B R4, R4 ;  /* 0x00000004ff04723e */ /* 0x000fc400020004ff */
[----:B--2---:R-:W-:Y:S02]  /*bc480*/  F2FP.F16.E5M2.UNPACK_B R0, R23 ;  /* 0x00000017ff00723e */ /* 0x004fe400020004ff */
[----:B----4-:R-:W-:-:S03]  /*bc490*/  F2FP.F16.E5M2.UNPACK_B R20, R20 ;  /* 0x00000014ff14723e */ /* 0x010fc600020004ff */
[----:B------:R0:W-:Y:S01]  /*bc4a0*/  STL [R1+0xc], R0 ;  /* 0x00000c0001007387 */ /* 0x0001e20000100800 */
[----:B---3--:R-:W-:Y:S02]  /*bc4b0*/  F2FP.F16.E5M2.UNPACK_B R8, R24 ;  /* 0x00000018ff08723e */ /* 0x008fe400020004ff */
[----:B0-----:R-:W-:-:S03]  /*bc4c0*/  F2FP.F16.E5M2.UNPACK_B R0, R25 ;  /* 0x00000019ff00723e */ /* 0x001fc600020004ff */
[----:B------:R0:W-:Y:S04]  /*bc4d0*/  STL [R1+0x140], R8 ;  /* 0x0001400801007387 */ /* 0x0001e80000100800 */
[----:B------:R-:W-:Y:S04]  /*bc4e0*/  STL [R1+0x130], R20 ;  /* 0x0001301401007387 */ /* 0x000fe80000100800 */
[----:B------:R1:W-:Y:S01]  /*bc4f0*/  STL [R1+0x144], R0 ;  /* 0x0001440001007387 */ /* 0x0003e20000100800 */
[----:B0-----:R-:W-:Y:S02]  /*bc500*/  F2FP.F16.E5M2.UNPACK_B R8, R21 ;  /* 0x00000015ff08723e */ /* 0x001fe400020004ff */
[----:B-1----:R-:W-:-:S03]  /*bc510*/  F2FP.F16.E5M2.UNPACK_B R0, R9 ;  /* 0x00000009ff00723e */ /* 0x002fc600020004ff */
[----:B------:R0:W-:Y:S02]  /*bc520*/  STL [R1+0x134], R8 ;  /* 0x0001340801007387 */ /* 0x0001e40000100800 */
[----:B0-----:R-:W-:Y:S01]  /*bc530*/  HMMA.16816.F32 R8, R12, R10, R16 ;  /* 0x0000000a0c08723c */ /* 0x001fe20000001810 */
[----:B------:R-:W-:-:S05]  /*bc540*/  F2FP.F16.E5M2.UNPACK_B R20, R22 ;  /* 0x00000016ff14723e */ /* 0x000fca00020004ff */
[----:B------:R-:W-:Y:S04]  /*bc550*/  STL [R1+0x148], R20 ;  /* 0x0001481401007387 */ /* 0x000fe80000100800 */
[----:B------:R0:W-:Y:S09]  /*bc560*/  STL [R1+0x138], R0 ;  /* 0x0001380001007387 */ /* 0x0001f20000100800 */
[----:B------:R5:W-:Y:S01]  /*bc570*/  STL.64 [R1+0x530], R8 ;  /* 0x0005300801007387 */ /* 0x000be20000100a00 */
[----:B0-----:R-:W-:-:S03]  /*bc580*/  F2FP.F16.E5M2.UNPACK_B R0, R2 ;  /* 0x00000002ff00723e */ /* 0x001fc600020004ff */
[----:B------:R-:W-:Y:S01]  /*bc590*/  STL.64 [R1+0x538], R10 ;  /* 0x0005380a01007387 */ /* 0x000fe20000100a00 */
[----:B------:R-:W-:Y:S02]  /*bc5a0*/  F2FP.F16.E5M2.UNPACK_B R2, R5 ;  /* 0x00000005ff02723e */ /* 0x000fe400020004ff */
[----:B-----5:R-:W-:Y:S02]  /*bc5b0*/  F2FP.F16.E5M2.UNPACK_B R9, R28 ;  /* 0x0000001cff09723e */ /* 0x020fe400020004ff */
[----:B------:R-:W-:-:S03]  /*bc5c0*/  F2FP.F16.E5M2.UNPACK_B R8, R29 ;  /* 0x0000001dff08723e */ /* 0x000fc600020004ff */
[----:B------:R-:W-:Y:S04]  /*bc5d0*/  STL [R1+0x14c], R9 ;  /* 0x00014c0901007387 */ /* 0x000fe80000100800 */
[----:B------:R-:W-:Y:S04]  /*bc5e0*/  STL [R1+0x13c], R8 ;  /* 0x00013c0801007387 */ /* 0x000fe80000100800 */
[----:B------:R0:W-:Y:S04]  /*bc5f0*/  STL [R1+0x120], R0 ;  /* 0x0001200001007387 */ /* 0x0001e80000100800 */
[----:B------:R-:W-:Y:S04]  /*bc600*/  STL [R1+0x110], R4 ;  /* 0x0001100401007387 */ /* 0x000fe80000100800 */
[----:B------:R-:W2:Y:S04]  /*bc610*/  LDL.64 R28, [R1+0x348] ;  /* 0x00034800011c7983 */ /* 0x000ea80000100a00 */
[----:B------:R1:W-:Y:S01]  /*bc620*/  STL [R1+0x124], R2 ;  /* 0x0001240201007387 */ /* 0x0003e20000100800 */
[----:B------:R-:W-:Y:S01]  /*bc630*/  IMAD.MOV.U32 R23, RZ, RZ, R12 ;  /* 0x000000ffff177224 */ /* 0x000fe200078e000c */
[----:B0-----:R-:W-:-:S02]  /*bc640*/  F2FP.F16.E5M2.UNPACK_B R0, R6 ;  /* 0x00000006ff00723e */ /* 0x001fc400020004ff */
[----:B-1----:R-:W-:-:S03]  /*bc650*/  F2FP.F16.E5M2.UNPACK_B R2, R7 ;  /* 0x00000007ff02723e */ /* 0x002fc600020004ff */
[----:B------:R0:W-:Y:S01]  /*bc660*/  STL [R1+0x114], R0 ;  /* 0x0001140001007387 */ /* 0x0001e20000100800 */
[----:B------:R-:W-:Y:S02]  /*bc670*/  IMAD.MOV.U32 R22, RZ, RZ, R13 ;  /* 0x000000ffff167224 */ /* 0x000fe400078e000d */
[----:B------:R-:W-:Y:S01]  /*bc680*/  IMAD.MOV.U32 R21, RZ, RZ, R14 ;  /* 0x000000ffff157224 */ /* 0x000fe200078e000e */
[----:B0-----:R-:W3:Y:S04]  /*bc690*/  LDL.LU R0, [R1+0x458] ;  /* 0x0004580001007983 */ /* 0x001ee80000300800 */
[----:B------:R-:W4:Y:S04]  /*bc6a0*/  LDL.LU R12, [R1+0x45c] ;  /* 0x00045c00010c7983 */ /* 0x000f280000300800 */
[----:B------:R-:W-:Y:S04]  /*bc6b0*/  STL [R1+0x128], R2 ;  /* 0x0001280201007387 */ /* 0x000fe80000100800 */
[----:B------:R-:W5:Y:S04]  /*bc6c0*/  LDL.LU R9, [R1+0x464] ;  /* 0x0004640001097983 */ /* 0x000f680000300800 */
[----:B------:R-:W4:Y:S04]  /*bc6d0*/  LDL.LU R13, [R1+0x468] ;  /* 0x00046800010d7983 */ /* 0x000f280000300800 */
[----:B------:R-:W2:Y:S04]  /*bc6e0*/  LDL.LU R10, [R1+0x46c] ;  /* 0x00046c00010a7983 */ /* 0x000ea80000300800 */
[----:B------:R-:W2:Y:S04]  /*bc6f0*/  LDL.LU R14, [R1+0x470] ;  /* 0x00047000010e7983 */ /* 0x000ea80000300800 */
[----:B------:R-:W2:Y:S01]  /*bc700*/  LDL.LU R11, [R1+0x460] ;  /* 0x00046000010b7983 */ /* 0x000ea20000300800 */
[----:B------:R-:W-:-:S03]  /*bc710*/  IMAD.MOV.U32 R20, RZ, RZ, R15 ;  /* 0x000000ffff147224 */ /* 0x000fc600078e000f */
[----:B--2---:R0:W-:Y:S04]  /*bc720*/  STL.64 [R1+0x4900], R10 ;  /* 0x0049000a01007387 */ /* 0x0041e80000100a00 */
[----:B0-----:R-:W2:Y:S04]  /*bc730*/  LDL R10, [R1+0x350] ;  /* 0x00035000010a7983 */ /* 0x001ea80000100800 */
[----:B------:R-:W2:Y:S04]  /*bc740*/  LDL R11, [R1+0x354] ;  /* 0x00035400010b7983 */ /* 0x000ea80000100800 */
[----:B-----5:R-:W-:Y:S04]  /*bc750*/  STL [R1+0x48f8], R9 ;  /* 0x0048f80901007387 */ /* 0x020fe80000100800 */
[----:B------:R-:W5:Y:S04]  /*bc760*/  LDL.LU R15, [R1+0x474] ;  /* 0x00047400010f7983 */ /* 0x000f680000300800 */
[----:B-----5:R-:W-:Y:S04]  /*bc770*/  STL.64 [R1+0x4910], R14 ;  /* 0x0049100e01007387 */ /* 0x020fe80000100a00 */
[----:B----4-:R0:W-:Y:S04]  /*bc780*/  STL.64 [R1+0x4908], R12 ;  /* 0x0049080c01007387 */ /* 0x0101e80000100a00 */
[----:B0-----:R-:W4:Y:S04]  /*bc790*/  LDL.LU R12, [R1+0x1530] ;  /* 0x00153000010c7983 */ /* 0x001f280000300800 */
[----:B------:R-:W4:Y:S04]  /*bc7a0*/  LDL.LU R13, [R1+0x1534] ;  /* 0x00153400010d7983 */ /* 0x000f280000300800 */
[----:B------:R-:W5:Y:S04]  /*bc7b0*/  LDL.LU R14, [R1+0x1538] ;  /* 0x00153800010e7983 */ /* 0x000f680000300800 */
[----:B------:R-:W5:Y:S04]  /*bc7c0*/  LDL.LU R15, [R1+0x153c] ;  /* 0x00153c00010f7983 */ /* 0x000f680000300800 */
[----:B-----5:R0:W-:Y:S04]  /*bc7d0*/  STL.64 [R1+0x4928], R14 ;  /* 0x0049280e01007387 */ /* 0x0201e80000100a00 */
[----:B0-----:R-:W5:Y:S04]  /*bc7e0*/  LDL R14, [R1+0x358] ;  /* 0x00035800010e7983 */ /* 0x001f680000100800 */
[----:B------:R-:W5:Y:S04]  /*bc7f0*/  LDL R15, [R1+0x35c] ;  /* 0x00035c00010f7983 */ /* 0x000f680000100800 */
[----:B----4-:R-:W-:Y:S04]  /*bc800*/  STL.64 [R1+0x4920], R12 ;  /* 0x0049200c01007387 */ /* 0x010fe80000100a00 */
[----:B------:R-:W4:Y:S04]  /*bc810*/  LDL.LU R2, [R1+0x43c] ;  /* 0x00043c0001027983 */ /* 0x000f280000300800 */
[----:B------:R-:W3:Y:S04]  /*bc820*/  LDL.LU R9, [R1+0x440] ;  /* 0x0004400001097983 */ /* 0x000ee80000300800 */
[----:B------:R-:W3:Y:S04]  /*bc830*/  LDL.LU R8, [R1+0x448] ;  /* 0x0004480001087983 */ /* 0x000ee80000300800 */
[----:B--2---:R-:W-:Y:S04]  /*bc840*/  STL.64 [R1+0x4938], R10 ;  /* 0x0049380a01007387 */ /* 0x004fe80000100a00 */
[----:B---3--:R0:W-:Y:S04]  /*bc850*/  STL.64 [R1+0x4930], R8 ;  /* 0x0049300801007387 */ /* 0x0081e80000100a00 */
[----:B0-----:R-:W5:Y:S04]  /*bc860*/  LDL.LU R8, [R1+0xff0] ;  /* 0x000ff00001087983 */ /* 0x001f680000300800 */
[----:B------:R-:W5:Y:S04]  /*bc870*/  LDL.LU R9, [R1+0xff4] ;  /* 0x000ff40001097983 */ /* 0x000f680000300800 */
[----:B------:R-:W5:Y:S04]  /*bc880*/  LDL.LU R10, [R1+0xff8] ;  /* 0x000ff800010a7983 */ /* 0x000f680000300800 */
[----:B------:R-:W5:Y:S04]  /*bc890*/  LDL.LU R11, [R1+0xffc] ;  /* 0x000ffc00010b7983 */ /* 0x000f680000300800 */
[----:B------:R-:W2:Y:S04]  /*bc8a0*/  LDL.LU R4, [R1+0x44c] ;  /* 0x00044c0001047983 */ /* 0x000ea80000300800 */
[----:B------:R-:W3:Y:S04]  /*bc8b0*/  LDL.LU R5, [R1+0x450] ;  /* 0x0004500001057983 */ /* 0x000ee80000300800 */
[----:B------:R-:W2:Y:S04]  /*bc8c0*/  LDL.LU R6, [R1+0x454] ;  /* 0x0004540001067983 */ /* 0x000ea80000300800 */
[----:B------:R-:W2:Y:S04]  /*bc8d0*/  LDL.LU R7, [R1+0x444] ;  /* 0x0004440001077983 */ /* 0x000ea80000300800 */
[----:B------:R-:W2:Y:S04]  /*bc8e0*/  LDL.LU R16, [R1+0x478] ;  /* 0x0004780001107983 */ /* 0x000ea80000300800 */
[----:B------:R-:W2:Y:S04]  /*bc8f0*/  LDL.LU R17, [R1+0x480] ;  /* 0x0004800001117983 */ /* 0x000ea80000300800 */
[----:B------:R-:W2:Y:S04]  /*bc900*/  LDL.LU R18, [R1+0x488] ;  /* 0x0004880001127983 */ /* 0x000ea80000300800 */
[----:B------:R-:W2:Y:S04]  /*bc910*/  LDL.LU R19, [R1+0x490] ;  /* 0x0004900001137983 */ /* 0x000ea80000300800 */
[----:B--2---:R0:W-:Y:S04]  /*bc920*/  STL.64 [R1+0x48e0], R18 ;  /* 0x0048e01201007387 */ /* 0x0041e80000100a00 */
[----:B------:R1:W-:Y:S01]  /*bc930*/  STL.64 [R1+0x48d8], R16 ;  /* 0x0048d81001007387 */ /* 0x0003e20000100a00 */
[----:B0-----:R-:W-:-:S02]  /*bc940*/  IMAD.MOV.U32 R19, RZ, RZ, R20 ;  /* 0x000000ffff137224 */ /* 0x001fc400078e0014 */
[----:B------:R-:W-:Y:S01]  /*bc950*/  IMAD.MOV.U32 R18, RZ, RZ, R21 ;  /* 0x000000ffff127224 */ /* 0x000fe200078e0015 */
[----:B------:R-:W2:Y:S04]  /*bc960*/  LDL.LU R20, [R1+0x498] ;  /* 0x0004980001147983 */ /* 0x000ea80000300800 */
[----:B------:R-:W2:Y:S04]  /*bc970*/  LDL.LU R24, [R1+0x47c] ;  /* 0x00047c0001187983 */ /* 0x000ea80000300800 */
[----:B------:R-:W2:Y:S01]  /*bc980*/  LDL.LU R21, [R1+0x484] ;  /* 0x0004840001157983 */ /* 0x000ea20000300800 */
[----:B-1----:R-:W-:-:S03]  /*bc990*/  IMAD.MOV.U32 R17, RZ, RZ, R22 ;  /* 0x000000ffff117224 */ /* 0x002fc600078e0016 */
[----:B------:R-:W2:Y:S04]  /*bc9a0*/  LDL.LU R25, [R1+0x48c] ;  /* 0x00048c0001197983 */ /* 0x000ea80000300800 */
[----:B------:R-:W2:Y:S01]  /*bc9b0*/  LDL.LU R22, [R1+0x494] ;  /* 0x0004940001167983 */ /* 0x000ea20000300800 */
[----:B------:R-:W-:-:S03]  /*bc9c0*/  IMAD.MOV.U32 R16, RZ, RZ, R23 ;  /* 0x000000ffff107224 */ /* 0x000fc600078e0017 */
[----:B------:R-:W2:Y:S04]  /*bc9d0*/  LDL.LU R26, [R1+0x49c] ;  /* 0x00049c00011a7983 */ /* 0x000ea80000300800 */
[----:B------:R-:W2:Y:S01]  /*bc9e0*/  LDL.LU R23, [R1+0x4a0] ;  /* 0x0004a00001177983 */ /* 0x000ea20000300800 */
[----:B-----5:R-:W-:Y:S03]  /*bc9f0*/  HMMA.16816.F32 R12, R16, R14, R8 ;  /* 0x0000000e100c723c */ /* 0x020fe60000001808 */
[----:B--2---:R-:W-:Y:S04]  /*bca00*/  STL.64 [R1+0x48f0], R22 ;  /* 0x0048f01601007387 */ /* 0x004fe80000100a00 */
[----:B------:R0:W-:Y:S04]  /*bca10*/  STL.64 [R1+0x48e8], R20 ;  /* 0x0048e81401007387 */ /* 0x0001e80000100a00 */
[----:B0-----:R-:W2:Y:S04]  /*bca20*/  LDL.LU R20, [R1+0x15a0] ;  /* 0x0015a00001147983 */ /* 0x001ea80000300800 */
[----:B------:R-:W2:Y:S04]  /*bca30*/  LDL.LU R21, [R1+0x15a4] ;  /* 0x0015a40001157983 */ /* 0x000ea80000300800 */
[----:B------:R-:W2:Y:S04]  /*bca40*/  LDL.LU R22, [R1+0x15a8] ;  /* 0x0015a80001167983 */ /* 0x000ea80000300800 */
[----:B------:R-:W2:Y:S04]  /*bca50*/  LDL.LU R23, [R1+0x15ac] ;  /* 0x0015ac0001177983 */ /* 0x000ea80000300800 */
[----:B------:R-:W5:Y:S04]  /*bca60*/  LDL.LU R27, [R1+0x4a4] ;  /* 0x0004a400011b7983 */ /* 0x000f680000300800 */
[----:B------:R-:W2:Y:S04]  /*bca70*/  LDL.LU.64 R10, [R1+0x4938] ;  /* 0x00493800010a7983 */ /* 0x000ea80000300a00 */
[----:B------:R-:W2:Y:S04]  /*bca80*/  LDL.LU.64 R8, [R1+0x4930] ;  /* 0x0049300001087983 */ /* 0x000ea80000300a00 */
[----:B------:R-:W-:Y:S04]  /*bca90*/  STL.64 [R1+0x520], R12 ;  /* 0x0005200c01007387 */ /* 0x000fe80000100a00 */
[----:B------:R0:W-:Y:S04]  /*bcaa0*/  STL.64 [R1+0x528], R14 ;  /* 0x0005280e01007387 */ /* 0x0001e80000100a00 */
[----:B0-----:R-:W3:Y:S04]  /*bcab0*/  LDL.LU.64 R14, [R1+0x4928] ;  /* 0x00492800010e7983 */ /* 0x001ee80000300a00 */
[----:B------:R-:W3:Y:S01]  /*bcac0*/  LDL.LU.64 R12, [R1+0x4920] ;  /* 0x00492000010c7983 */ /* 0x000ee20000300a00 */
[----:B----4-:R-:W-:-:S05]  /*bcad0*/  F2FP.F16.E5M2.UNPACK_B R2, R2 ;  /* 0x00000002ff02723e */ /* 0x010fca00020004ff */
[----:B------:R0:W-:Y:S04]  /*bcae0*/  STL [R1+0x118], R2 ;  /* 0x0001180201007387 */ /* 0x0001e80000100800 */
[----:B0-----:R-:W4:Y:S01]  /*bcaf0*/  LDL.LU R2, [R1+0x4918] ;  /* 0x0049180001027983 */ /* 0x001f220000300800 */
[----:B--2---:R-:W-:Y:S02]  /*bcb00*/  F2FP.F16.E5M2.UNPACK_B R9, R9 ;  /* 0x00000009ff09723e */ /* 0x004fe400020004ff */
[----:B------:R-:W-:-:S03]  /*bcb10*/  F2FP.F16.E5M2.UNPACK_B R8, R8 ;  /* 0x00000008ff08723e */ /* 0x000fc600020004ff */
[----:B------:R-:W-:Y:S04]  /*bcb20*/  STL [R1+0x12c], R9 ;  /* 0x00012c0901007387 */ /* 0x000fe80000100800 */
[----:B------:R3:W-:Y:S02]  /*bcb30*/  STL [R1+0x11c], R8 ;  /* 0x00011c0801007387 */ /* 0x0007e40000100800 */
[C---:B---3--:R-:W-:Y:S08]  /*bcb40*/  HMMA.16816.F32 R8, R16.reuse, R10, R12 ;  /* 0x0000000a1008723c */ /* 0x048ff0000000180c */
[----:B------:R-:W-:Y:S01]  /*bcb50*/  HMMA.16816.F32 R16, R16, R28, R20 ;  /* 0x0000001c1010723c */ /* 0x000fe20000001814 */
[----:B------:R-:W2:Y:S04]  /*bcb60*/  LDL.LU.64 R14, [R1+0x4910] ;  /* 0x00491000010e7983 */ /* 0x000ea80000300a00 */
[----:B------:R-:W3:Y:S06]  /*bcb70*/  LDL.LU.64 R12, [R1+0x4908] ;  /* 0x00490800010c7983 */ /* 0x000eec0000300a00 */
[----:B------:R-:W-:Y:S04]  /*bcb80*/  STL.64 [R1+0x510], R8 ;  /* 0x0005100801007387 */ /* 0x000fe80000100a00 */
[----:B------:R0:W-:Y:S04]  /*bcb90*/  STL.64 [R1+0x518], R10 ;  /* 0x0005180a01007387 */ /* 0x0001e80000100a00 */
[----:B0-----:R-:W4:Y:S04]  /*bcba0*/  LDL.LU.64 R10, [R1+0x4900] ;  /* 0x00490000010a7983 */ /* 0x001f280000300a00 */
[----:B------:R-:W4:Y:S04]  /*bcbb0*/  LDL.LU R9, [R1+0x48f8] ;  /* 0x0048f80001097983 */ /* 0x000f280000300800 */
[----:B------:R-:W4:Y:S04]  /*bcbc0*/  LDL.LU.64 R22, [R1+0x48f0] ;  /* 0x0048f00001167983 */ /* 0x000f280000300a00 */
[----:B------:R-:W4:Y:S04]  /*bcbd0*/  LDL.LU.64 R20, [R1+0x48e8] ;  /* 0x0048e80001147983 */ /* 0x000f280000300a00 */
[----:B------:R-:W-:Y:S04]  /*bcbe0*/  STL.64 [R1+0x500], R16 ;  /* 0x0005001001007387 */ /* 0x000fe80000100a00 */
[----:B------:R0:W-:Y:S01]  /*bcbf0*/  STL.64 [R1+0x508], R18 ;  /* 0x0005081201007387 */ /* 0x0001e20000100a00 */
[----:B------:R-:W-:Y:S01]  /*bcc00*/  F2FP.F16.E5M2.UNPACK_B R8, R0 ;  /* 0x00000000ff08723e */ /* 0x000fe200020004ff */
[----:B------:R-:W-:-:S02]  /*bcc10*/  IMAD.MOV.U32 R0, RZ, RZ, R29 ;  /* 0x000000ffff007224 */ /* 0x000fc400078e001d */
[----:B0-----:R-:W4:Y:S04]  /*bcc20*/  LDL.LU.64 R18, [R1+0x48e0] ;  /* 0x0048e00001127983 */ /* 0x001f280000300a00 */
[----:B------:R-:W4:Y:S04]  /*bcc30*/  LDL.LU.64 R16, [R1+0x48d8] ;  /* 0x0048d80001107983 */ /* 0x000f280000300a00 */
[----:B------:R-:W4:Y:S01]  /*bcc40*/  LDL.LU.64 R28, [R1+0x48d0] ;  /* 0x0048d000011c7983 */ /* 0x000f220000300a00 */
[----:B------:R-:W-:Y:S02]  /*bcc50*/  F2FP.F16.E5M2.UNPACK_B R4, R4 ;  /* 0x00000004ff04723e */ /* 0x000fe400020004ff */
[----:B------:R-:W-:-:S02]  /*bcc60*/  F2FP.F16.E5M2.UNPACK_B R5, R5 ;  /* 0x00000005ff05723e */ /* 0x000fc400020004ff */
[----:B------:R-:W-:Y:S02]  /*bcc70*/  F2FP.F16.E5M2.UNPACK_B R6, R6 ;  /* 0x00000006ff06723e */ /* 0x000fe400020004ff */
[----:B------:R-:W-:Y:S02]  /*bcc80*/  F2FP.F16.E5M2.UNPACK_B R7, R7 ;  /* 0x00000007ff07723e */ /* 0x000fe400020004ff */
[----:B------:R-:W-:Y:S02]  /*bcc90*/  F2FP.F16.E5M2.UNPACK_B R24, R24 ;  /* 0x00000018ff18723e */ /* 0x000fe400020004ff */
[----:B------:R-:W-:Y:S02]  /*bcca0*/  F2FP.F16.E5M2.UNPACK_B R25, R25 ;  /* 0x00000019ff19723e */ /* 0x000fe400020004ff */
[----:B------:R-:W-:Y:S02]  /*bccb0*/  F2FP.F16.E5M2.UNPACK_B R26, R26 ;  /* 0x0000001aff1a723e */ /* 0x000fe400020004ff */
[----:B-----5:R-:W-:-:S02]  /*bccc0*/  F2FP.F16.E5M2.UNPACK_B R27, R27 ;  /* 0x0000001bff1b723e */ /* 0x020fc400020004ff */
[----:B--2---:R-:W-:Y:S02]  /*bccd0*/  F2FP.F16.E5M2.UNPACK_B R14, R14 ;  /* 0x0000000eff0e723e */ /* 0x004fe400020004ff */
[----:B---3--:R-:W-:Y:S02]  /*bcce0*/  F2FP.F16.E5M2.UNPACK_B R12, R12 ;  /* 0x0000000cff0c723e */ /* 0x008fe400020004ff */
[----:B------:R-:W-:Y:S02]  /*bccf0*/  F2FP.F16.E5M2.UNPACK_B R13, R13 ;  /* 0x0000000dff0d723e */ /* 0x000fe400020004ff */
[----:B------:R-:W-:Y:S02]  /*bcd00*/  F2FP.F16.E5M2.UNPACK_B R15, R15 ;  /* 0x0000000fff0f723e */ /* 0x000fe400020004ff */
[----:B----4-:R-:W-:Y:S02]  /*bcd10*/  F2FP.F16.E5M2.UNPACK_B R10, R10 ;  /* 0x0000000aff0a723e */ /* 0x010fe400020004ff */
[----:B------:R-:W-:-:S02]  /*bcd20*/  F2FP.F16.E5M2.UNPACK_B R9, R9 ;  /* 0x00000009ff09723e */ /* 0x000fc400020004ff */
[----:B------:R-:W-:Y:S02]  /*bcd30*/  F2FP.F16.E5M2.UNPACK_B R11, R11 ;  /* 0x0000000bff0b723e */ /* 0x000fe400020004ff */
[----:B------:R-:W-:Y:S02]  /*bcd40*/  F2FP.F16.E5M2.UNPACK_B R20, R20 ;  /* 0x00000014ff14723e */ /* 0x000fe400020004ff */
[----:B------:R-:W-:Y:S02]  /*bcd50*/  F2FP.F16.E5M2.UNPACK_B R21, R21 ;  /* 0x00000015ff15723e */ /* 0x000fe400020004ff */
[----:B------:R-:W-:Y:S02]  /*bcd60*/  F2FP.F16.E5M2.UNPACK_B R22, R22 ;  /* 0x00000016ff16723e */ /* 0x000fe400020004ff */
[----:B------:R-:W-:Y:S02]  /*bcd70*/  F2FP.F16.E5M2.UNPACK_B R23, R23 ;  /* 0x00000017ff17723e */ /* 0x000fe400020004ff */
[----:B------:R-:W-:-:S02]  /*bcd80*/  F2FP.F16.E5M2.UNPACK_B R18, R18 ;  /* 0x00000012ff12723e */ /* 0x000fc400020004ff */
[----:B------:R-:W-:Y:S02]  /*bcd90*/  F2FP.F16.E5M2.UNPACK_B R16, R16 ;  /* 0x00000010ff10723e */ /* 0x000fe400020004ff */
[----:B------:R-:W-:Y:S02]  /*bcda0*/  F2FP.F16.E5M2.UNPACK_B R17, R17 ;  /* 0x00000011ff11723e */ /* 0x000fe400020004ff */
[----:B------:R-:W-:Y:S01]  /*bcdb0*/  F2FP.F16.E5M2.UNPACK_B R19, R19 ;  /* 0x00000013ff13723e */ /* 0x000fe200020004ff */
[----:B------:R-:W-:Y:S04]  /*bcdc0*/  STL.64 [R1+0x6ab0], R6 ;  /* 0x006ab00601007387 */ /* 0x000fe80000100a00 */
[----:B------:R0:W-:Y:S04]  /*bcdd0*/  STL.64 [R1+0x6aa8], R4 ;  /* 0x006aa80401007387 */ /* 0x0001e80000100a00 */
[----:B0-----:R-:W2:Y:S04]  /*bcde0*/  LDL.LU.64 R4, [R1+0xe0] ;  /* 0x0000e00001047983 */ /* 0x001ea80000300a00 */
[----:B------:R-:W2:Y:S04]  /*bcdf0*/  LDL.LU.64 R6, [R1+0xe8] ;  /* 0x0000e80001067983 */ /* 0x000ea80000300a00 */
[----:B------:R0:W-:Y:S04]  /*bce00*/  STL.64 [R1+0x69c8], R16 ;  /* 0x0069c81001007387 */ /* 0x0001e80000100a00 */
[----:B0-----:R-:W3:Y:S04]  /*bce10*/  LDL.64 R16, [R1+0x240] ;  /* 0x0002400001107983 */ /* 0x001ee80000100a00 */
[----:B------:R0:W-:Y:S04]  /*bce20*/  STL.64 [R1+0x69b8], R18 ;  /* 0x0069b81201007387 */ /* 0x0001e80000100a00 */
[----:B0-----:R-:W4:Y:S04]  /*bce30*/  LDL.LU.64 R18, [R1+0x228] ;  /* 0x0002280001127983 */ /* 0x001f280000300a00 */
[----:B----4-:R0:W-:Y:S04]  /*bce40*/  STL.64 [R1+0x6f30], R18 ;  /* 0x006f301201007387 */ /* 0x0101e80000100a00 */
[----:B0-----:R-:W4:Y:S04]  /*bce50*/  LDL R18, [R1+0x270] ;  /* 0x0002700001127983 */ /* 0x001f280000100800 */
[----:B------:R-:W4:Y:S04]  /*bce60*/  LDL R19, [R1+0x274] ;  /* 0x0002740001137983 */ /* 0x000f280000100800 */
[----:B---3--:R-:W-:Y:S04]  /*bce70*/  STL.64 [R1+0x6f28], R16 ;  /* 0x006f281001007387 */ /* 0x008fe80000100a00 */
[----:B----4-:R-:W-:Y:S04]  /*bce80*/  STL.64 [R1+0x6f38], R18 ;  /* 0x006f381201007387 */ /* 0x010fe80000100a00 */
[----:B------:R0:W-:Y:S04]  /*bce90*/  STL.64 [R1+0x67c8], R28 ;  /* 0x0067c81c01007387 */ /* 0x0001e80000100a00 */
[----:B0-----:R-:W3:Y:S04]  /*bcea0*/  LDL.LU R28, [R1+0x210] ;  /* 0x00021000011c7983 */ /* 0x001ee80000300800 */
        /* <DEDUP_REMOVED lines=12> */
[----:B0-----:R-:W2:Y:S04]  /*bcf70*/  LDL R18, [R1+0x340] ;  /* 0x0003400001127983 */ /* 0x001ea80000100800 */
[----:B------:R-:W2:Y:S04]  /*bcf80*/  LDL R19, [R1+0x344] ;  /* 0x0003440001137983 */ /* 0x000ea80000100800 */
[----:B----4-:R-:W-:Y:S04]  /*bcf90*/  STL.64 [R1+0x6f50], R16 ;  /* 0x006f501001007387 */ /* 0x010fe80000100a00 */
[----:B------:R-:W-:Y:S04]  /*bcfa0*/  STL [R1+0x5be0], R22 ;  /* 0x005be01601007387 */ /* 0x000fe80000100800 */
[----:B------:R-:W-:Y:S04]  /*bcfb0*/  STL.64 [R1+0x5ac0], R10 ;  /* 0x005ac00a01007387 */ /* 0x000fe80000100a00 */
[----:B------:R0:W-:Y:S04]  /*bcfc0*/  STL.64 [R1+0x5ab8], R8 ;  /* 0x005ab80801007387 */ /* 0x0001e80000100a00 */
[----:B0-----:R-:W4:Y:S04]  /*bcfd0*/  LDL.LU R8, [R1+0x17e0] ;  /* 0x0017e00001087983 */ /* 0x001f280000300800 */
[----:B------:R-:W4:Y:S04]  /*bcfe0*/  LDL.LU R9, [R1+0x17e4] ;  /* 0x0017e40001097983 */ /* 0x000f280000300800 */
[----:B------:R-:W5:Y:S04]  /*bcff0*/  LDL.LU R10, [R1+0x17e8] ;  /* 0x0017e800010a7983 */ /* 0x000f680000300800 */
[----:B------:R-:W5:Y:S04]  /*bd000*/  LDL.LU R11, [R1+0x17ec] ;  /* 0x0017ec00010b7983 */ /* 0x000f680000300800 */
[----:B-----5:R-:W-:Y:S04]  /*bd010*/  STL.64 [R1+0x6f68], R10 ;  /* 0x006f680a01007387 */ /* 0x020fe80000100a00 */
[----:B----4-:R0:W-:Y:S04]  /*bd020*/  STL.64 [R1+0x6f60], R8 ;  /* 0x006f600801007387 */ /* 0x0101e80000100a00 */
[----:B0-----:R-:W2:Y:S04]  /*bd030*/  LDL.LU R8, [R1+0x1820] ;  /* 0x0018200001087983 */ /* 0x001ea80000300800 */
[----:B------:R-:W2:Y:S04]  /*bd040*/  LDL.LU R9, [R1+0x1824] ;  /* 0x0018240001097983 */ /* 0x000ea80000300800 */
[----:B------:R-:W2:Y:S04]  /*bd050*/  LDL.LU R10, [R1+0x1828] ;  /* 0x00182800010a7983 */ /* 0x000ea80000300800 */
[----:B------:R-:W2:Y:S04]  /*bd060*/  LDL.LU R11, [R1+0x182c] ;  /* 0x00182c00010b7983 */ /* 0x000ea80000300800 */
[----:B------:R0:W-:Y:S04]  /*bd070*/  STL.64 [R1+0x59c0], R20 ;  /* 0x0059c01401007387 */ /* 0x0001e80000100a00 */
[----:B0-----:R-:W4:Y:S04]  /*bd080*/  LDL.LU R20, [R1+0x330] ;  /* 0x0003300001147983 */ /* 0x001f280000300800 */
[----:B------:R-:W4:Y:S04]  /*bd090*/  LDL.LU R21, [R1+0x334] ;  /* 0x0003340001157983 */ /* 0x000f280000300800 */
[----:B------:R0:W-:Y:S04]  /*bd0a0*/  STL [R1+0x59b8], R23 ;  /* 0x0059b81701007387 */ /* 0x0001e80000100800 */
[----:B------:R-:W5:Y:S04]  /*bd0b0*/  LDL R22, [R1+0x338] ;  /* 0x0003380001167983 */ /* 0x000f680000100800 */
[----:B0-----:R-:W5:Y:S04]  /*bd0c0*/  LDL R23, [R1+0x33c] ;  /* 0x00033c0001177983 */ /* 0x001f680000100800 */
[----:B------:R0:W-:Y:S04]  /*bd0d0*/  STL [R1+0x581c], R2 ;  /* 0x00581c0201007387 */ /* 0x0001e80000100800 */
[----:B------:R1:W-:Y:S04]  /*bd0e0*/  STL [R1+0x5818], R3 ;  /* 0x0058180301007387 */ /* 0x0003e80000100800 */
[----:B0-----:R-:W3:Y:S04]  /*bd0f0*/  LDL.LU R2, [R1+0x358] ;  /* 0x0003580001027983 */ /* 0x001ee80000300800 */
[----:B-1----:R-:W3:Y:S04]  /*bd100*/  LDL.LU R3, [R1+0x35c] ;  /* 0x00035c0001037983 */ /* 0x002ee80000300800 */
[----:B------:R-:W-:Y:S04]  /*bd110*/  STL.64 [R1+0x4b20], R14 ;  /* 0x004b200e01007387 */ /* 0x000fe80000100a00 */
[----:B------:R0:W-:Y:S04]  /*bd120*/  STL.64 [R1+0x4b18], R12 ;  /* 0x004b180c01007387 */ /* 0x0001e80000100a00 */
[----:B0-----:R-:W3:Y:S04]  /*bd130*/  LDL.LU R12, [R1+0x17f0] ;  /* 0x0017f000010c7983 */ /* 0x001ee80000300800 */
[----:B------:R-:W3:Y:S04]  /*bd140*/  LDL.LU R13, [R1+0x17f4] ;  /* 0x0017f400010d7983 */ /* 0x000ee80000300800 */
[----:B------:R-:W3:Y:S04]  /*bd150*/  LDL.LU R14, [R1+0x17f8] ;  /* 0x0017f800010e7983 */ /* 0x000ee80000300800 */
[----:B------:R-:W3:Y:S04]  /*bd160*/  LDL.LU R15, [R1+0x17fc] ;  /* 0x0017fc00010f7983 */ /* 0x000ee80000300800 */
[----:B------:R0:W-:Y:S04]  /*bd170*/  STL.64 [R1+0x4a10], R26 ;  /* 0x004a101a01007387 */ /* 0x0001e80000100a00 */
[----:B0-----:R-:W3:Y:S04]  /*bd180*/  LDL.64 R26, [R1+0x328] ;  /* 0x00032800011a7983 */ /* 0x001ee80000100a00 */
[----:B------:R0:W-:Y:S04]  /*bd190*/  STL.64 [R1+0x4a08], R24 ;  /* 0x004a081801007387 */ /* 0x0001e80000100a00 */
[----:B0-----:R-:W3:Y:S04]  /*bd1a0*/  LDL R24, [R1+0x258] ;  /* 0x0002580001187983 */ /* 0x001ee80000100800 */
[----:B------:R-:W3:Y:S01]  /*bd1b0*/  LDL R25, [R1+0x25c] ;  /* 0x00025c0001197983 */ /* 0x000ee20000100800 */
[----:B--2---:R-:W-:Y:S03]  /*bd1c0*/  HMMA.16816.F32 R16, R4, R18, R8 ;  /* 0x000000120410723c */ /* 0x004fe60000001808 */
[----:B------:R-:W2:Y:S04]  /*bd1d0*/  LDL.LU.64 R10, [R1+0x6f68] ;  /* 0x006f6800010a7983 */ /* 0x000ea80000300a00 */
[----:B------:R-:W2:-:S12]  /*bd1e0*/  LDL.LU.64 R8, [R1+0x6f60] ;  /* 0x006f600001087983 */ /* 0x000e980000300a00 */
        /* <DEDUP_REMOVED lines=9> */
[----:B------:R-:W4:Y:S01]  /*bd280*/  LDL.LU.64 R16, [R1+0x6f40] ;  /* 0x006f400001107983 */ /* 0x000f220000300a00 */
[C---:B---3--:R-:W-:Y:S08]  /*bd290*/  HMMA.16816.F32 R12, R4.reuse, R26, R12 ;  /* 0x0000001a040c723c */ /* 0x048ff0000000180c */
[----:B----4-:R-:W-:-:S15]  /*bd2a0*/  HMMA.16816.F32 R16, R4, R20, R16 ;  /* 0x000000140410723c */ /* 0x010fde0000001810 */
[----:B------:R-:W-:-:S04]  /*bd2b0*/  NOP ;  /* 0x0000000000007918 */ /* 0x000fc80000000000 */
[----:B------:R-:W-:Y:S04]  /*bd2c0*/  STL.64 [R1+0x4d0], R16 ;  /* 0x0004d01001007387 */ /* 0x000fe80000100a00 */
[----:B------:R0:W-:Y:S04]  /*bd2d0*/  STL.64 [R1+0x4d8], R18 ;  /* 0x0004d81201007387 */ /* 0x0001e80000100a00 */
[----:B0-----:R-:W2:Y:S01]  /*bd2e0*/  LDL.LU.64 R18, [R1+0x6f38] ;  /* 0x006f380001127983 */ /* 0x001ea20000300a00 */
[----:B------:R-:W-:Y:S02]  /*bd2f0*/  IMAD.MOV.U32 R17, RZ, RZ, R6 ;  /* 0x000000ffff117224 */ /* 0x000fe400078e0006 */
[----:B------:R-:W-:Y:S01]  /*bd300*/  IMAD.MOV.U32 R16, RZ, RZ, R7 ;  /* 0x000000ffff107224 */ /* 0x000fe200078e0007 */
[----:B------:R-:W-:Y:S04]  /*bd310*/  STL.64 [R1+0x6e78], R22 ;  /* 0x006e781601007387 */ /* 0x000fe80000100a00 */
[----:B------:R-:W-:Y:S04]  /*bd320*/  STL.64 [R1+0x6e70], R20 ;  /* 0x006e701401007387 */ /* 0x000fe80000100a00 */
[----:B------:R-:W-:Y:S04]  /*bd330*/  STL.64 [R1+0x4c0], R12 ;  /* 0x0004c00c01007387 */ /* 0x000fe80000100a00 */
[----:B------:R0:W-:Y:S04]  /*bd340*/  STL.64 [R1+0x4c8], R14 ;  /* 0x0004c80e01007387 */ /* 0x0001e80000100a00 */
[----:B0-----:R-:W3:Y:S04]  /*bd350*/  LDL R14, [R1+0x350] ;  /* 0x00035000010e7983 */ /* 0x001ee80000100800 */
[----:B------:R-:W3:Y:S01]  /*bd360*/  LDL R15, [R1+0x354] ;  /* 0x00035400010f7983 */ /* 0x000ee20000100800 */
[----:B--2---:R-:W-:Y:S01]  /*bd370*/  HMMA.16816.F32 R8, R4, R18, R8 ;  /* 0x000000120408723c */ /* 0x004fe20000001808 */
[----:B------:R-:W-:-:S02]  /*bd380*/  IMAD.MOV.U32 R19, RZ, RZ, R4 ;  /* 0x000000ffff137224 */ /* 0x000fc400078e0004 */
[----:B------:R-:W-:Y:S01]  /*bd390*/  IMAD.MOV.U32 R18, RZ, RZ, R5 ;  /* 0x000000ffff127224 */ /* 0x000fe200078e0005 */
[----:B---3--:R0:W-:Y:S04]  /*bd3a0*/  STL.64 [R1+0x6e98], R14 ;  /* 0x006e980e01007387 */ /* 0x0081e80000100a00 */
[----:B------:R-:W2:Y:S04]  /*bd3b0*/  LDL.LU R20, [R1+0x1740] ;  /* 0x0017400001147983 */ /* 0x000ea80000300800 */
[----:B------:R-:W2:Y:S04]  /*bd3c0*/  LDL.LU R21, [R1+0x1744] ;  /* 0x0017440001157983 */ /* 0x000ea80000300800 */
[----:B------:R-:W3:Y:S04]  /*bd3d0*/  LDL.LU R22, [R1+0x1748] ;  /* 0x0017480001167983 */ /* 0x000ee80000300800 */
[----:B------:R-:W3:Y:S04]  /*bd3e0*/  LDL.LU R23, [R1+0x174c] ;  /* 0x00174c0001177983 */ /* 0x000ee80000300800 */
[----:B---3--:R1:W-:Y:S04]  /*bd3f0*/  STL.64 [R1+0x6ea8], R22 ;  /* 0x006ea81601007387 */ /* 0x0083e80000100a00 */
[----:B--2---:R2:W-:Y:S04]  /*bd400*/  STL.64 [R1+0x6ea0], R20 ;  /* 0x006ea01401007387 */ /* 0x0045e80000100a00 */
[----:B------:R-:W3:Y:S04]  /*bd410*/  LDL.LU R12, [R1+0x1760] ;  /* 0x00176000010c7983 */ /* 0x000ee80000300800 */
[----:B------:R-:W3:Y:S04]  /*bd420*/  LDL.LU R13, [R1+0x1764] ;  /* 0x00176400010d7983 */ /* 0x000ee80000300800 */
[----:B0-----:R-:W4:Y:S04]  /*bd430*/  LDL.LU R14, [R1+0x1768] ;  /* 0x00176800010e7983 */ /* 0x001f280000300800 */
[----:B------:R-:W4:Y:S04]  /*bd440*/  LDL.LU R15, [R1+0x176c] ;  /* 0x00176c00010f7983 */ /* 0x000f280000300800 */
[----:B------:R-:W5:Y:S04]  /*bd450*/  LDL.LU.64 R4, [R1+0xb0] ;  /* 0x0000b00001047983 */ /* 0x000f680000300a00 */
[----:B------:R-:W2:Y:S04]  /*bd460*/  LDL.LU.64 R6, [R1+0xb8] ;  /* 0x0000b80001067983 */ /* 0x000ea80000300a00 */
[----:B--2---:R-:W-:Y:S04]  /*bd470*/  STL.64 [R1+0x6ef8], R6 ;  /* 0x006ef80601007387 */ /* 0x004fe80000100a00 */
[----:B-----5:R-:W-:Y:S04]  /*bd480*/  STL.64 [R1+0x6ef0], R4 ;  /* 0x006ef00401007387 */ /* 0x020fe80000100a00 */
[----:B----4-:R-:W-:Y:S04]  /*bd490*/  STL.64 [R1+0x6eb8], R14 ;  /* 0x006eb80e01007387 */ /* 0x010fe80000100a00 */
[----:B---3--:R-:W-:Y:S04]  /*bd4a0*/  STL.64 [R1+0x6eb0], R12 ;  /* 0x006eb00c01007387 */ /* 0x008fe80000100a00 */
[----:B-1----:R-:W2:Y:S04]  /*bd4b0*/  LDL R22, [R1+0x368] ;  /* 0x0003680001167983 */ /* 0x002ea80000100800 */
[----:B------:R-:W2:Y:S04]  /*bd4c0*/  LDL R23, [R1+0x36c] ;  /* 0x00036c0001177983 */ /* 0x000ea80000100800 */
[----:B------:R-:W3:Y:S04]  /*bd4d0*/  LDL.64 R20, [R1+0x370] ;  /* 0x0003700001147983 */ /* 0x000ee80000100a00 */
[----:B--2---:R0:W-:Y:S04]  /*bd4e0*/  STL.64 [R1+0x6ed8], R22 ;  /* 0x006ed81601007387 */ /* 0x0041e80000100a00 */
[----:B0-----:R-:W2:Y:S04]  /*bd4f0*/  LDL R22, [R1+0x378] ;  /* 0x0003780001167983 */ /* 0x001ea80000100800 */
[----:B------:R-:W2:Y:S04]  /*bd500*/  LDL R23, [R1+0x37c] ;  /* 0x00037c0001177983 */ /* 0x000ea80000100800 */
[----:B---3--:R0:W-:Y:S04]  /*bd510*/  STL.64 [R1+0x6ed0], R20 ;  /* 0x006ed01401007387 */ /* 0x0081e80000100a00 */
[----:B--2---:R1:W-:Y:S04]  /*bd520*/  STL.64 [R1+0x6f00], R22 ;  /* 0x006f001601007387 */ /* 0x0043e80000100a00 */
[----:B0-----:R-:W2:Y:S04]  /*bd530*/  LDL.LU R20, [R1+0x17a0] ;  /* 0x0017a00001147983 */ /* 0x001ea80000300800 */
[----:B------:R-:W2:Y:S04]  /*bd540*/  LDL.LU R21, [R1+0x17a4] ;  /* 0x0017a40001157983 */ /* 0x000ea80000300800 */
[----:B-1----:R-:W3:Y:S04]  /*bd550*/  LDL.LU R22, [R1+0x17a8] ;  /* 0x0017a80001167983 */ /* 0x002ee80000300800 */
[----:B------:R-:W3:Y:S01]  /*bd560*/  LDL.LU R23, [R1+0x17ac] ;  /* 0x0017ac0001177983 */ /* 0x000ee20000300800 */
[----:B------:R-:W-:-:S02]  /*bd570*/  IMAD.MOV.U32 R7, RZ, RZ, R16 ;  /* 0x000000ffff077224 */ /* 0x000fc400078e0010 */
[----:B------:R-:W-:Y:S01]  /*bd580*/  IMAD.MOV.U32 R6, RZ, RZ, R17 ;  /* 0x000000ffff067224 */ /* 0x000fe200078e0011 */
[----:B------:R-:W4:Y:S01]  /*bd590*/  LDL.LU R16, [R1+0x17d0] ;  /* 0x0017d00001107983 */ /* 0x000f220000300800 */
[----:B------:R-:W-:Y:S02]  /*bd5a0*/  IMAD.MOV.U32 R5, RZ, RZ, R18 ;  /* 0x000000ffff057224 */ /* 0x000fe400078e0012 */
[----:B------:R-:W-:Y:S01]  /*bd5b0*/  IMAD.MOV.U32 R4, RZ, RZ, R19 ;  /* 0x000000ffff047224 */ /* 0x000fe200078e0013 */
[----:B------:R-:W4:Y:S04]  /*bd5c0*/  LDL.LU R17, [R1+0x17d4] ;  /* 0x0017d40001117983 */ /* 0x000f280000300800 */
        /* <DEDUP_REMOVED lines=16> */
[----:B------:R-:W5:Y:S04]  /*bd6d0*/  LDL.LU R14, [R1+0x1778] ;  /* 0x00177800010e7983 */ /* 0x000f680000300800 */
[----:B------:R-:W5:Y:S01]  /*bd6e0*/  LDL.LU R15, [R1+0x177c] ;  /* 0x00177c00010f7983 */ /* 0x000f620000300800 */
[C---:B----4-:R-:W-:Y:S03]  /*bd6f0*/  HMMA.16816.F32 R16, R4.reuse, R24, R16 ;  /* 0x000000180410723c */ /* 0x050fe60000001810 */
[----:B-----5:R-:W-:Y:S04]  /*bd700*/  STL.64 [R1+0x6ec8], R14 ;  /* 0x006ec80e01007387 */ /* 0x020fe80000100a00 */
        /* <DEDUP_REMOVED lines=11> */
[----:B------:R0:W-:Y:S04]  /*bd7c0*/  STL.64 [R1+0x5f30], R10 ;  /* 0x005f300a01007387 */ /* 0x0001e80000100a00 */
[----:B0-----:R-:W4:Y:S04]  /*bd7d0*/  LDL.LU R10, [R1+0x360] ;  /* 0x00036000010a7983 */ /* 0x001f280000300800 */
[----:B------:R-:W4:Y:S04]  /*bd7e0*/  LDL.LU R11, [R1+0x364] ;  /* 0x00036400010b7983 */ /* 0x000f280000300800 */
[----:B------:R0:W-:Y:S04]  /*bd7f0*/  STL.64 [R1+0x5f28], R8 ;  /* 0x005f280801007387 */ /* 0x0001e80000100a00 */
[----:B0-----:R-:W5:Y:S04]  /*bd800*/  LDL R8, [R1+0x348] ;  /* 0x0003480001087983 */ /* 0x001f680000100800 */
[----:B------:R-:W-:Y:S04]  /*bd810*/  STL.64 [R1+0x4a0], R16 ;  /* 0x0004a01001007387 */ /* 0x000fe80000100a00 */
[----:B------:R0:W-:Y:S04]  /*bd820*/  STL.64 [R1+0x4a8], R18 ;  /* 0x0004a81201007387 */ /* 0x0001e80000100a00 */
[----:B0-----:R-:W2:Y:S04]  /*bd830*/  LDL.LU.64 R18, [R1+0x6f30] ;  /* 0x006f300001127983 */ /* 0x001ea80000300a00 */
[----:B------:R-:W2:Y:S04]  /*bd840*/  LDL.LU.64 R16, [R1+0x6f28] ;  /* 0x006f280001107983 */ /* 0x000ea80000300a00 */
[----:B------:R-:W-:Y:S01]  /*bd850*/  STL.64 [R1+0x6e28], R24 ;  /* 0x006e281801007387 */ /* 0x000fe20000100a00 */
        /* <DEDUP_REMOVED lines=18> */
[----:B--2---:R-:W-:Y:S03]  /*bd980*/  HMMA.16816.F32 R4, R4, R28, R20 ;  /* 0x0000001c0404723c */ /* 0x004fe60000001814 */
[----:B------:R-:W3:-:S15]  /*bd990*/  LDL.LU.64 R22, [R1+0x6f00] ;  /* 0x006f000001167983 */ /* 0x000ede0000300a00 */
[----:B------:R-:W-:Y:S01]  /*bd9a0*/  NOP ;  /* 0x0000000000007918 */ /* 0x000fe20000000000 */
[----:B------:R-:W-:Y:S04]  /*bd9b0*/  STL.64 [R1+0x470], R4 ;  /* 0x0004700401007387 */ /* 0x000fe80000100a00 */
[----:B------:R0:W-:Y:S04]  /*bd9c0*/  STL.64 [R1+0x478], R6 ;  /* 0x0004780601007387 */ /* 0x0001e80000100a00 */
[----:B0-----:R-:W3:Y:S04]  /*bd9d0*/  LDL.LU.64 R6, [R1+0x6ef8] ;  /* 0x006ef80001067983 */ /* 0x001ee80000300a00 */
[----:B------:R-:W3:Y:S04]  /*bd9e0*/  LDL.LU.64 R4, [R1+0x6ef0] ;  /* 0x006ef00001047983 */ /* 0x000ee80000300a00 */
[----:B------:R0:W-:Y:S01]  /*bd9f0*/  STL [R1+0x6e80], R29 ;  /* 0x006e801d01007387 */ /* 0x0001e20000100800 */
[----:B------:R-:W-:Y:S01]  /*bda00*/  IMAD.MOV.U32 R9, RZ, RZ, R0 ;  /* 0x000000ffff097224 */ /* 0x000fe200078e0000 */
[----:B---3--:R-:W-:Y:S02]  /*bda10*/  HMMA.16816.F32 R20, R4, R22, R12 ;  /* 0x000000160414723c */ /* 0x008fe4000000180c */
[----:B------:R-:W2:Y:S04]  /*bda20*/  LDL.LU.64 R14, [R1+0x6ee8] ;  /* 0x006ee800010e7983 */ /* 0x000ea80000300a00 */
[----:B------:R-:W2:Y:S01]  /*bda30*/  LDL.LU.64 R12, [R1+0x6ee0] ;  /* 0x006ee000010c7983 */ /* 0x000ea20000300a00 */
[----:B0-----:R-:W-:-:S02]  /*bda40*/  IMAD.MOV.U32 R29, RZ, RZ, R4 ;  /* 0x000000ffff1d7224 */ /* 0x001fc400078e0004 */
[----:B------:R-:W-:Y:S02]  /*bda50*/  IMAD.MOV.U32 R25, RZ, RZ, R5 ;  /* 0x000000ffff197224 */ /* 0x000fe400078e0005 */
[----:B------:R-:W-:Y:S02]  /*bda60*/  IMAD.MOV.U32 R24, RZ, RZ, R6 ;  /* 0x000000ffff187224 */ /* 0x000fe400078e0006 */
[----:B------:R-:W-:-:S06]  /*bda70*/  IMAD.MOV.U32 R0, RZ, RZ, R7 ;  /* 0x000000ffff007224 */ /* 0x000fcc00078e0007 */
[----:B------:R-:W-:Y:S04]  /*bda80*/  STL.64 [R1+0x460], R20 ;  /* 0x0004601401007387 */ /* 0x000fe80000100a00 */
[----:B------:R0:W-:Y:S04]  /*bda90*/  STL.64 [R1+0x468], R22 ;  /* 0x0004681601007387 */ /* 0x0001e80000100a00 */
[----:B0-----:R-:W3:Y:S04]  /*bdaa0*/  LDL.LU.64 R22, [R1+0x6ed8] ;  /* 0x006ed80001167983 */ /* 0x001ee80000300a00 */
[----:B------:R-:W2:Y:S04]  /*bdab0*/  LDL.LU.64 R20, [R1+0x6ed0] ;  /* 0x006ed00001147983 */ /* 0x000ea80000300a00 */
[----:B------:R-:W2:Y:S04]  /*bdac0*/  LDL.LU.64 R4, [R1+0x80] ;  /* 0x0000800001047983 */ /* 0x000ea80000300a00 */
[----:B------:R-:W2:Y:S04]  /*bdad0*/  LDL.LU.64 R6, [R1+0x88] ;  /* 0x0000880001067983 */ /* 0x000ea80000300a00 */
[----:B--2---:R0:W-:Y:S04]  /*bdae0*/  STL.64 [R1+0x6de0], R6 ;  /* 0x006de00601007387 */ /* 0x0041e80000100a00 */
[----:B------:R1:W-:Y:S01]  /*bdaf0*/  STL.64 [R1+0x6dd8], R4 ;  /* 0x006dd80401007387 */ /* 0x0003e20000100a00 */
[----:B0-----:R-:W-:-:S02]  /*bdb00*/  IMAD.MOV.U32 R6, RZ, RZ, R24 ;  /* 0x000000ffff067224 */ /* 0x001fc400078e0018 */
[----:B------:R-:W-:Y:S02]  /*bdb10*/  IMAD.MOV.U32 R7, RZ, RZ, R0 ;  /* 0x000000ffff077224 */ /* 0x000fe400078e0000 */
[----:B-1----:R-:W-:Y:S02]  /*bdb20*/  IMAD.MOV.U32 R4, RZ, RZ, R29 ;  /* 0x000000ffff047224 */ /* 0x002fe400078e001d */
[----:B------:R-:W-:-:S07]  /*bdb30*/  IMAD.MOV.U32 R5, RZ, RZ, R25 ;  /* 0x000000ffff057224 */ /* 0x000fce00078e0019 */
[----:B------:R-:W-:-:S15]  /*bdb40*/  HMMA.16816.F32 R12, R4, R20, R12 ;  /* 0x00000014040c723c */ /* 0x000fde000000180c */
        /* <DEDUP_REMOVED lines=8> */
[----:B------:R-:W4:Y:S04]  /*bdbd0*/  LDL.LU.64 R14, [R1+0x6eb8] ;  /* 0x006eb800010e7983 */ /* 0x000f280000300a00 */
[----:B------:R-:W4:-:S14]  /*bdbe0*/  LDL.LU.64 R12, [R1+0x6eb0] ;  /* 0x006eb000010c7983 */ /* 0x000f1c0000300a00 */
        /* <DEDUP_REMOVED lines=8> */
[----:B0-----:R-:W2:Y:S01]  /*bdc70*/  LDL.LU.64 R14, [R1+0x6e98] ;  /* 0x006e9800010e7983 */ /* 0x001ea20000300a00 */
[----:B------:R-:W-:Y:S03]  /*bdc80*/  HMMA.16816.F32 R16, R4, R2, R16 ;  /* 0x000000020410723c */ /* 0x000fe60000001810 */
[----:B------:R-:W-:Y:S04]  /*bdc90*/  STL [R1+0x6dcc], R2 ;  /* 0x006dcc0201007387 */ /* 0x000fe80000100800 */
[----:B------:R-:W-:-:S12]  /*bdca0*/  STL [R1+0x6dc8], R3 ;  /* 0x006dc80301007387 */ /* 0x000fd80000100800 */
[----:B------:R-:W-:Y:S04]  /*bdcb0*/  STL.64 [R1+0x420], R16 ;  /* 0x0004201001007387 */ /* 0x000fe80000100a00 */
[----:B------:R2:W-:Y:S04]  /*bdcc0*/  STL.64 [R1+0x428], R18 ;  /* 0x0004281201007387 */ /* 0x0005e80000100a00 */
[----:B------:R-:W3:Y:S01]  /*bdcd0*/  LDL.LU R12, [R1+0x1690] ;  /* 0x00169000010c7983 */ /* 0x000ee20000300800 */
[----:B--2---:R-:W-:-:S15]  /*bdce0*/  HMMA.16816.F32 R16, R4, R14, R20 ;  /* 0x0000000e0410723c */ /* 0x004fde0000001814 */
[----:B------:R-:W-:-:S04]  /*bdcf0*/  NOP ;  /* 0x0000000000007918 */ /* 0x000fc80000000000 */
[----:B------:R-:W-:Y:S04]  /*bdd00*/  STL.64 [R1+0x410], R16 ;  /* 0x0004101001007387 */ /* 0x000fe80000100a00 */
[----:B------:R-:W-:Y:S04]  /*bdd10*/  STL.64 [R1+0x418], R18 ;  /* 0x0004181201007387 */ /* 0x000fe80000100a00 */
        /* <DEDUP_REMOVED lines=9> */
[----:B------:R-:W4:Y:S04]  /*bddb0*/  LDL.64 R24, [R1+0x270] ;  /* 0x0002700001187983 */ /* 0x000f280000100a00 */
[----:B------:R-:W-:Y:S04]  /*bddc0*/  STL.64 [R1+0x6e58], R26 ;  /* 0x006e581a01007387 */ /* 0x000fe80000100a00 */
[----:B----4-:R0:W-:Y:S04]  /*bddd0*/  STL.64 [R1+0x6e50], R24 ;  /* 0x006e501801007387 */ /* 0x0101e80000100a00 */
[----:B------:R-:W4:Y:S04]  /*bdde0*/  LDL.LU R16, [R1+0x16d0] ;  /* 0x0016d00001107983 */ /* 0x000f280000300800 */
[----:B------:R-:W4:Y:S04]  /*bddf0*/  LDL.LU R17, [R1+0x16d4] ;  /* 0x0016d40001117983 */ /* 0x000f280000300800 */
[----:B------:R-:W2:Y:S04]  /*bde00*/  LDL.LU R18, [R1+0x16d8] ;  /* 0x0016d80001127983 */ /* 0x000ea80000300800 */
[----:B------:R-:W2:Y:S04]  /*bde10*/  LDL.LU R19, [R1+0x16dc] ;  /* 0x0016dc0001137983 */ /* 0x000ea80000300800 */
        /* <DEDUP_REMOVED lines=16> */
[----:B------:R-:W2:Y:S04]  /*bdf20*/  LDL.LU R20, [R1+0x1720] ;  /* 0x0017200001147983 */ /* 0x000ea80000300800 */
[----:B------:R-:W2:Y:S04]  /*bdf30*/  LDL.LU R21, [R1+0x1724] ;  /* 0x0017240001157983 */ /* 0x000ea80000300800 */
[----:B------:R-:W2:Y:S04]  /*bdf40*/  LDL.LU R22, [R1+0x1728] ;  /* 0x0017280001167983 */ /* 0x000ea80000300800 */
[----:B------:R-:W2:Y:S04]  /*bdf50*/  LDL.LU R23, [R1+0x172c] ;  /* 0x00172c0001177983 */ /* 0x000ea80000300800 */
[----:B------:R-:W-:Y:S04]  /*bdf60*/  STL.64 [R1+0x6e38], R18 ;  /* 0x006e381201007387 */ /* 0x000fe80000100a00 */
[----:B----4-:R0:W-:Y:S04]  /*bdf70*/  STL.64 [R1+0x6e30], R16 ;  /* 0x006e301001007387 */ /* 0x0101e80000100a00 */
[----:B0-----:R-:W4:Y:S04]  /*bdf80*/  LDL.LU R16, [R1+0x16e0] ;  /* 0x0016e00001107983 */ /* 0x001f280000300800 */
[----:B------:R-:W4:Y:S04]  /*bdf90*/  LDL.LU R17, [R1+0x16e4] ;  /* 0x0016e40001117983 */ /* 0x000f280000300800 */
[----:B------:R-:W2:Y:S04]  /*bdfa0*/  LDL.LU R18, [R1+0x16e8] ;  /* 0x0016e80001127983 */ /* 0x000ea80000300800 */
[----:B------:R-:W2:Y:S04]  /*bdfb0*/  LDL.LU R19, [R1+0x16ec] ;  /* 0x0016ec0001137983 */ /* 0x000ea80000300800 */
[----:B--2---:R-:W-:Y:S04]  /*bdfc0*/  STL.64 [R1+0x6e48], R18 ;  /* 0x006e481201007387 */ /* 0x004fe80000100a00 */
[----:B----4-:R0:W-:Y:S04]  /*bdfd0*/  STL.64 [R1+0x6e40], R16 ;  /* 0x006e401001007387 */ /* 0x0101e80000100a00 */
        /* <DEDUP_REMOVED lines=10> */
[----:B-----5:R-:W-:Y:S01]  /*be080*/  HMMA.16816.F32 R24, R4, R8, R24 ;  /* 0x000000080418723c */ /* 0x020fe20000001818 */
[----:B------:R-:W-:-:S02]  /*be090*/  IMAD.MOV.U32 R2, RZ, RZ, R29 ;  /* 0x000000ffff027224 */ /* 0x000fc400078e001d */
        /* <DEDUP_REMOVED lines=8> */
[----:B0-----:R-:W4:Y:S04]  /*be120*/  LDL.LU.64 R26, [R1+0x6e90] ;  /* 0x006e9000011a7983 */ /* 0x001f280000300a00 */
[----:B------:R-:W4:Y:S04]  /*be130*/  LDL.LU.64 R24, [R1+0x6e88] ;  /* 0x006e880001187983 */ /* 0x000f280000300a00 */
[----:B------:R-:W5:Y:S04]  /*be140*/  LDL.LU R29, [R1+0x6e80] ;  /* 0x006e8000011d7983 */ /* 0x000f680000300800 */
[----:B------:R0:W-:Y:S04]  /*be150*/  STL.64 [R1+0x6dc0], R10 ;  /* 0x006dc00a01007387 */ /* 0x0001e80000100a00 */
[----:B0-----:R-:W2:Y:S04]  /*be160*/  LDL.64 R10, [R1+0x340] ;  /* 0x00034000010a7983 */ /* 0x001ea80000100a00 */
[----:B------:R-:W-:Y:S01]  /*be170*/  STL.64 [R1+0x6db8], R8 ;  /* 0x006db80801007387 */ /* 0x000fe20000100a00 */
[----:B--2---:R-:W-:-:S15]  /*be180*/  HMMA.16816.F32 R20, R4, R10, R20 ;  /* 0x0000000a0414723c */ /* 0x004fde0000001814 */
[----:B------:R-:W-:-:S04]  /*be190*/  NOP ;  /* 0x0000000000007918 */ /* 0x000fc80000000000 */
[----:B------:R-:W-:Y:S04]  /*be1a0*/  STL.64 [R1+0x3f0], R20 ;  /* 0x0003f01401007387 */ /* 0x000fe80000100a00 */
[----:B------:R0:W-:Y:S04]  /*be1b0*/  STL.64 [R1+0x3f8], R22 ;  /* 0x0003f81601007387 */ /* 0x0001e80000100a00 */
[----:B0-----:R-:W4:Y:S04]  /*be1c0*/  LDL.LU.64 R22, [R1+0x6e78] ;  /* 0x006e780001167983 */ /* 0x001f280000300a00 */
[----:B------:R-:W2:Y:S01]  /*be1d0*/  LDL.LU.64 R20, [R1+0x6e70] ;  /* 0x006e700001147983 */ /* 0x000ea20000300a00 */
        /* <DEDUP_REMOVED lines=26> */
[----:B----4-:R-:W-:Y:S02]  /*be380*/  IMAD.MOV.U32 R11, RZ, RZ, R24 ;  /* 0x000000ffff0b7224 */ /* 0x010fe400078e0018 */
        /* <DEDUP_REMOVED lines=15> */
[----:B0-----:R-:W4:Y:S04]  /*be480*/  LDL.64 R26, [R1+0x378] ;  /* 0x00037800011a7983 */ /* 0x001f280000100a00 */
        /* <DEDUP_REMOVED lines=13> */
[----:B------:R-:W-:Y:S01]  /*be560*/  STL [R1+0x6d08], R19 ;  /* 0x006d081301007387 */ /* 0x000fe20000100800 */
[----:B-----5:R-:W-:Y:S03]  /*be570*/  HMMA.16816.F32 R4, R4, R28, R12 ;  /* 0x0000001c0404723c */ /* 0x020fe6000000180c */
[----:B------:R-:W2:Y:S04]  /*be580*/  LDL.LU.64 R14, [R1+0x6df0] ;  /* 0x006df000010e7983 */ /* 0x000ea80000300a00 */
[----:B------:R-:W2:-:S12]  /*be590*/  LDL.LU.64 R12, [R1+0x6de8] ;  /* 0x006de800010c7983 */ /* 0x000e980000300a00 */
[----:B------:R-:W-:Y:S04]  /*be5a0*/  STL.64 [R1+0xe0], R4 ;  /* 0x0000e00401007387 */ /* 0x000fe80000100a00 */
[----:B------:R0:W-:Y:S04]  /*be5b0*/  STL.64 [R1+0xe8], R6 ;  /* 0x0000e80601007387 */ /* 0x0001e80000100a00 */
[----:B0-----:R-:W2:Y:S04]  /*be5c0*/  LDL.LU.64 R6, [R1+0x6de0] ;  /* 0x006de00001067983 */ /* 0x001ea80000300a00 */
[----:B------:R-:W2:Y:S01]  /*be5d0*/  LDL.LU.64 R4, [R1+0x6dd8] ;  /* 0x006dd80001047983 */ /* 0x000ea20000300a00 */
[----:B------:R-:W-:-:S02]  /*be5e0*/  IMAD.MOV.U32 R3, RZ, RZ, R0 ;  /* 0x000000ffff037224 */ /* 0x000fc400078e0000 */
[----:B----4-:R-:W-:Y:S01]  /*be5f0*/  IMAD.MOV.U32 R19, RZ, RZ, R26 ;  /* 0x000000ffff137224 */ /* 0x010fe200078e001a */
[----:B------:R-:W-:Y:S04]  /*be600*/  STL [R1+0x6dd4], R28 ;  /* 0x006dd41c01007387 */ /* 0x000fe80000100800 */
[----:B------:R-:W-:Y:S04]  /*be610*/  STL [R1+0x6dd0], R29 ;  /* 0x006dd01d01007387 */ /* 0x000fe80000100800 */
[----:B------:R-:W-:Y:S04]  /*be620*/  STL.64 [R1+0x6d18], R18 ;  /* 0x006d181201007387 */ /* 0x000fe80000100a00 */
[----:B------:R0:W-:Y:S01]  /*be630*/  STL.64 [R1+0x6d10], R16 ;  /* 0x006d101001007387 */ /* 0x0001e20000100a00 */
[C---:B--2---:R-:W-:Y:S08]  /*be640*/  HMMA.16816.F32 R12, R4.reuse, R26, R12 ;  /* 0x0000001a040c723c */ /* 0x044ff0000000180c */
[----:B0-----:R-:W-:Y:S01]  /*be650*/  HMMA.16816.F32 R16, R4, R2, R20 ;  /* 0x000000020410723c */ /* 0x001fe20000001814 */
[----:B------:R-:W-:-:S02]  /*be660*/  IMAD.MOV.U32 R28, RZ, RZ, R4 ;  /* 0x000000ffff1c7224 */ /* 0x000fc400078e0004 */
[----:B------:R-:W-:-:S08]  /*be670*/  IMAD.MOV.U32 R29, RZ, RZ, R5 ;  /* 0x000000ffff1d7224 */ /* 0x000fd000078e0005 */
[----:B------:R0:W-:Y:S01]  /*be680*/  STL.64 [R1+0x5de0], R14 ;  /* 0x005de00e01007387 */ /* 0x0001e20000100a00 */
[----:B------:R-:W-:Y:S02]  /*be690*/  IMAD.MOV.U32 R2, RZ, RZ, R6 ;  /* 0x000000ffff027224 */ /* 0x000fe400078e0006 */
[----:B------:R-:W-:Y:S01]  /*be6a0*/  IMAD.MOV.U32 R3, RZ, RZ, R7 ;  /* 0x000000ffff037224 */ /* 0x000fe200078e0007 */
[----:B0-----:R-:W2:Y:S04]  /*be6b0*/  LDL.LU R14, [R1+0x368] ;  /* 0x00036800010e7983 */ /* 0x001ea80000300800 */
[----:B------:R-:W2:Y:S04]  /*be6c0*/  LDL.LU R15, [R1+0x36c] ;  /* 0x00036c00010f7983 */ /* 0x000ea80000300800 */
[----:B------:R0:W-:Y:S04]  /*be6d0*/  STL.64 [R1+0x5dd8], R12 ;  /* 0x005dd80c01007387 */ /* 0x0001e80000100a00 */
[----:B0-----:R-:W3:Y:S04]  /*be6e0*/  LDL.LU R12, [R1+0x350] ;  /* 0x00035000010c7983 */ /* 0x001ee80000300800 */
[----:B------:R-:W3:Y:S04]  /*be6f0*/  LDL.LU R13, [R1+0x354] ;  /* 0x00035400010d7983 */ /* 0x000ee80000300800 */
[----:B------:R0:W-:Y:S04]  /*be700*/  STL.64 [R1+0x830], R16 ;  /* 0x0008301001007387 */ /* 0x0001e80000100a00 */
[----:B------:R1:W-:Y:S04]  /*be710*/  STL.64 [R1+0x838], R18 ;  /* 0x0008381201007387 */ /* 0x0003e80000100a00 */
[----:B------:R-:W4:Y:S04]  /*be720*/  LDL.LU R4, [R1+0x20] ;  /* 0x0000200001047983 */ /* 0x000f280000300800 */
[----:B------:R-:W4:Y:S04]  /*be730*/  LDL.LU R5, [R1+0x24] ;  /* 0x0000240001057983 */ /* 0x000f280000300800 */
[----:B------:R-:W5:Y:S04]  /*be740*/  LDL.LU R6, [R1+0x28] ;  /* 0x0000280001067983 */ /* 0x000f680000300800 */
[----:B------:R-:W5:Y:S04]  /*be750*/  LDL.LU R7, [R1+0x2c] ;  /* 0x00002c0001077983 */ /* 0x000f680000300800 */
[----:B0-----:R-:W2:Y:S04]  /*be760*/  LDL.LU R16, [R1+0x15d0] ;  /* 0x0015d00001107983 */ /* 0x001ea80000300800 */
[----:B------:R-:W2:Y:S04]  /*be770*/  LDL.LU R17, [R1+0x15d4] ;  /* 0x0015d40001117983 */ /* 0x000ea80000300800 */
[----:B-1----:R-:W2:Y:S04]  /*be780*/  LDL.LU R18, [R1+0x15d8] ;  /* 0x0015d80001127983 */ /* 0x002ea80000300800 */
[----:B------:R-:W2:Y:S04]  /*be790*/  LDL.LU R19, [R1+0x15dc] ;  /* 0x0015dc0001137983 */ /* 0x000ea80000300800 */
[----:B--2---:R0:W-:Y:S04]  /*be7a0*/  STL.64 [R1+0x6d28], R18 ;  /* 0x006d281201007387 */ /* 0x0041e80000100a00 */
[----:B------:R1:W-:Y:S01]  /*be7b0*/  STL.64 [R1+0x6d20], R16 ;  /* 0x006d201001007387 */ /* 0x0003e20000100a00 */
[----:B0-----:R-:W-:-:S02]  /*be7c0*/  IMAD.MOV.U32 R18, RZ, RZ, R11 ;  /* 0x000000ffff127224 */ /* 0x001fc400078e000b */
[----:B------:R-:W-:-:S05]  /*be7d0*/  IMAD.MOV.U32 R19, RZ, RZ, R10 ;  /* 0x000000ffff137224 */ /* 0x000fca00078e000a */
[----:B------:R0:W-:Y:S04]  /*be7e0*/  STL.64 [R1+0x6d38], R18 ;  /* 0x006d381201007387 */ /* 0x0001e80000100a00 */
[----:B-1----:R-:W2:Y:S04]  /*be7f0*/  LDL.LU R16, [R1+0x15f0] ;  /* 0x0015f00001107983 */ /* 0x002ea80000300800 */
[----:B------:R-:W2:Y:S04]  /*be800*/  LDL.LU R17, [R1+0x15f4] ;  /* 0x0015f40001117983 */ /* 0x000ea80000300800 */
[----:B0-----:R-:W2:Y:S04]  /*be810*/  LDL.LU R18, [R1+0x15f8] ;  /* 0x0015f80001127983 */ /* 0x001ea80000300800 */
[----:B------:R-:W2:Y:S01]  /*be820*/  LDL.LU R19, [R1+0x15fc] ;  /* 0x0015fc0001137983 */ /* 0x000ea20000300800 */
[----:B------:R-:W-:-:S03]  /*be830*/  IMAD.MOV.U32 R0, RZ, RZ, R27 ;  /* 0x000000ffff007224 */ /* 0x000fc600078e001b */
[----:B--2---:R-:W-:Y:S04]  /*be840*/  STL.64 [R1+0x6d58], R18 ;  /* 0x006d581201007387 */ /* 0x004fe80000100a00 */
[----:B------:R-:W-:Y:S04]  /*be850*/  STL.64 [R1+0x6d50], R16 ;  /* 0x006d501001007387 */ /* 0x000fe80000100a00 */
[----:B------:R-:W2:Y:S04]  /*be860*/  LDL.LU R24, [R1+0x1600] ;  /* 0x0016000001187983 */ /* 0x000ea80000300800 */
[----:B------:R-:W2:Y:S04]  /*be870*/  LDL.LU R25, [R1+0x1604] ;  /* 0x0016040001197983 */ /* 0x000ea80000300800 */
[----:B------:R-:W2:Y:S04]  /*be880*/  LDL.LU R26, [R1+0x1608] ;  /* 0x00160800011a7983 */ /* 0x000ea80000300800 */
[----:B------:R-:W2:Y:S01]  /*be890*/  LDL.LU R27, [R1+0x160c] ;  /* 0x00160c00011b7983 */ /* 0x000ea20000300800 */
[----:B------:R-:W-:-:S02]  /*be8a0*/  IMAD.MOV.U32 R22, RZ, RZ, R9 ;  /* 0x000000ffff167224 */ /* 0x000fc400078e0009 */
[----:B------:R-:W-:Y:S01]  /*be8b0*/  IMAD.MOV.U32 R23, RZ, RZ, R8 ;  /* 0x000000ffff177224 */ /* 0x000fe200078e0008 */
[----:B--2---:R-:W-:Y:S04]  /*be8c0*/  STL.64 [R1+0x6d78], R26 ;  /* 0x006d781a01007387 */ /* 0x004fe80000100a00 */
[----:B------:R-:W-:Y:S04]  /*be8d0*/  STL.64 [R1+0x6d70], R24 ;  /* 0x006d701801007387 */ /* 0x000fe80000100a00 */
[----:B------:R0:W-:Y:S04]  /*be8e0*/  STL.64 [R1+0x6d80], R22 ;  /* 0x006d801601007387 */ /* 0x0001e80000100a00 */
[----:B------:R-:W2:Y:S04]  /*be8f0*/  LDL.LU R20, [R1+0x1630] ;  /* 0x0016300001147983 */ /* 0x000ea80000300800 */
[----:B------:R-:W2:Y:S04]  /*be900*/  LDL.LU R21, [R1+0x1634] ;  /* 0x0016340001157983 */ /* 0x000ea80000300800 */
[----:B0-----:R-:W2:Y:S04]  /*be910*/  LDL.LU R22, [R1+0x1638] ;  /* 0x0016380001167983 */ /* 0x001ea80000300800 */
        /* <DEDUP_REMOVED lines=31> */
[----:B-----5:R-:W-:Y:S04]  /*beb10*/  STL.64 [R1+0x6bd8], R6 ;  /* 0x006bd80601007387 */ /* 0x020fe80000100a00 */
[----:B----4-:R0:W-:Y:S04]  /*beb20*/  STL.64 [R1+0x6bd0], R4 ;  /* 0x006bd00401007387 */ /* 0x0101e80000100a00 */
[----:B0-----:R-:W4:Y:S04]  /*beb30*/  LDL.LU R4, [R1+0x50] ;  /* 0x0000500001047983 */ /* 0x001f280000300800 */
[----:B------:R-:W4:Y:S04]  /*beb40*/  LDL.LU R5, [R1+0x54] ;  /* 0x0000540001057983 */ /* 0x000f280000300800 */
[----:B------:R-:W5:Y:S04]  /*beb50*/  LDL.LU R6, [R1+0x58] ;  /* 0x0000580001067983 */ /* 0x000f680000300800 */
[----:B------:R-:W5:Y:S04]  /*beb60*/  LDL.LU R7, [R1+0x5c] ;  /* 0x00005c0001077983 */ /* 0x000f680000300800 */
[----:B-----5:R0:W-:Y:S04]  /*beb70*/  STL.64 [R1+0x6ce8], R6 ;  /* 0x006ce80601007387 */ /* 0x0201e80000100a00 */
[----:B----4-:R1:W-:Y:S01]  /*beb80*/  STL.64 [R1+0x6ce0], R4 ;  /* 0x006ce00401007387 */ /* 0x0103e20000100a00 */
[----:B0-----:R-:W-:-:S02]  /*beb90*/  IMAD.MOV.U32 R6, RZ, RZ, R2 ;  /* 0x000000ffff067224 */ /* 0x001fc400078e0002 */
[----:B------:R-:W-:Y:S02]  /*beba0*/  IMAD.MOV.U32 R7, RZ, RZ, R3 ;  /* 0x000000ffff077224 */ /* 0x000fe400078e0003 */
[----:B-1----:R-:W-:Y:S02]  /*bebb0*/  IMAD.MOV.U32 R4, RZ, RZ, R28 ;  /* 0x000000ffff047224 */ /* 0x002fe400078e001c */
[----:B------:R-:W-:Y:S01]  /*bebc0*/  IMAD.MOV.U32 R5, RZ, RZ, R29 ;  /* 0x000000ffff057224 */ /* 0x000fe200078e001d */
[----:B------:R-:W4:Y:S04]  /*bebd0*/  LDL.LU R28, [R1+0x6dd4] ;  /* 0x006dd400011c7983 */ /* 0x000f280000300800 */
[----:B------:R-:W4:Y:S02]  /*bebe0*/  LDL.LU R29, [R1+0x6dd0] ;  /* 0x006dd000011d7983 */ /* 0x000f240000300800 */
[----:B---3--:R-:W-:Y:S02]  /*bebf0*/  HMMA.16816.F32 R8, R4, R14, R8 ;  /* 0x0000000e0408723c */ /* 0x008fe40000001808 */
[----:B------:R-:W3:Y:S04]  /*bec00*/  LDL.LU R2, [R1+0x6dcc] ;  /* 0x006dcc0001027983 */ /* 0x000ee80000300800 */
[----:B------:R-:W3:-:S13]  /*bec10*/  LDL.LU R3, [R1+0x6dc8] ;  /* 0x006dc80001037983 */ /* 0x000eda0000300800 */
[----:B------:R-:W-:Y:S04]  /*bec20*/  STL.64 [R1+0x870], R8 ;  /* 0x0008700801007387 */ /* 0x000fe80000100a00 */
[----:B------:R0:W-:Y:S04]  /*bec30*/  STL.64 [R1+0x878], R10 ;  /* 0x0008780a01007387 */ /* 0x0001e80000100a00 */
[----:B0-----:R-:W2:Y:S04]  /*bec40*/  LDL.LU.64 R10, [R1+0x6dc0] ;  /* 0x006dc000010a7983 */ /* 0x001ea80000300a00 */
[----:B------:R-:W5:Y:S04]  /*bec50*/  LDL.LU.64 R8, [R1+0x6db8] ;  /* 0x006db80001087983 */ /* 0x000f680000300a00 */
[----:B------:R-:W-:Y:S01]  /*bec60*/  STL.64 [R1+0x6ca8], R14 ;  /* 0x006ca80e01007387 */ /* 0x000fe20000100a00 */
        /* <DEDUP_REMOVED lines=27> */
[----:B0-----:R-:W3:Y:S04]  /*bee20*/  LDL.LU.64 R22, [R1+0x6d80] ;  /* 0x006d800001167983 */ /* 0x001ee80000300a00 */
[----:B------:R-:W-:Y:S04]  /*bee30*/  STL.64 [R1+0x6ca0], R10 ;  /* 0x006ca00a01007387 */ /* 0x000fe80000100a00 */
[----:B------:R0:W-:Y:S04]  /*bee40*/  STL.64 [R1+0x6c98], R8 ;  /* 0x006c980801007387 */ /* 0x0001e80000100a00 */
[----:B0-----:R-:W5:Y:S04]  /*bee50*/  LDL.LU R8, [R1+0x15c0] ;  /* 0x0015c00001087983 */ /* 0x001f680000300800 */
[----:B------:R-:W5:Y:S04]  /*bee60*/  LDL.LU R9, [R1+0x15c4] ;  /* 0x0015c40001097983 */ /* 0x000f680000300800 */
[----:B------:R-:W5:Y:S04]  /*bee70*/  LDL.LU R10, [R1+0x15c8] ;  /* 0x0015c800010a7983 */ /* 0x000f680000300800 */
[----:B------:R-:W5:Y:S01]  /*bee80*/  LDL.LU R11, [R1+0x15cc] ;  /* 0x0015cc00010b7983 */ /* 0x000f620000300800 */
[----:B---3--:R-:W-:Y:S03]  /*bee90*/  HMMA.16816.F32 R20, R4, R22, R24 ;  /* 0x000000160414723c */ /* 0x008fe60000001818 */
[----:B------:R-:W3:Y:S04]  /*beea0*/  LDL.LU.64 R26, [R1+0x6d78] ;  /* 0x006d7800011a7983 */ /* 0x000ee80000300a00 */
[----:B------:R-:W3:-:S12]  /*beeb0*/  LDL.LU.64 R24, [R1+0x6d70] ;  /* 0x006d700001187983 */ /* 0x000ed80000300a00 */
[----:B------:R-:W-:Y:S04]  /*beec0*/  STL.64 [R1+0x980], R20 ;  /* 0x0009801401007387 */ /* 0x000fe80000100a00 */
[----:B------:R0:W-:Y:S04]  /*beed0*/  STL.64 [R1+0x988], R22 ;  /* 0x0009881601007387 */ /* 0x0001e80000100a00 */
[----:B0-----:R-:W2:Y:S04]  /*beee0*/  LDL.LU.64 R22, [R1+0x6d68] ;  /* 0x006d680001167983 */ /* 0x001ea80000300a00 */
[----:B------:R-:W3:Y:S01]  /*beef0*/  LDL.LU.64 R20, [R1+0x6d60] ;  /* 0x006d600001147983 */ /* 0x000ee20000300a00 */
[C---:B--2---:R-:W-:Y:S08]  /*bef00*/  HMMA.16816.F32 R16, R4.reuse, R22, R16 ;  /* 0x000000160410723c */ /* 0x044ff00000001810 */
[C---:B---3--:R-:W-:Y:S11]  /*bef10*/  HMMA.16816.F32 R24, R4.reuse, R20, R24 ;  /* 0x000000140418723c */ /* 0x048ff60000001818 */
[----:B------:R-:W-:Y:S04]  /*bef20*/  STL.64 [R1+0x9e0], R16 ;  /* 0x0009e01001007387 */ /* 0x000fe80000100a00 */
[----:B------:R0:W-:Y:S04]  /*bef30*/  STL.64 [R1+0x9e8], R18 ;  /* 0x0009e81201007387 */ /* 0x0001e80000100a00 */
[----:B0-----:R-:W2:Y:S04]  /*bef40*/  LDL.LU.64 R18, [R1+0x6d58] ;  /* 0x006d580001127983 */ /* 0x001ea80000300a00 */
[----:B------:R-:W2:Y:S04]  /*bef50*/  LDL.LU.64 R16, [R1+0x6d50] ;  /* 0x006d500001107983 */ /* 0x000ea80000300a00 */
[----:B------:R-:W-:Y:S04]  /*bef60*/  STL.64 [R1+0x6c40], R22 ;  /* 0x006c401601007387 */ /* 0x000fe80000100a00 */
        /* <DEDUP_REMOVED lines=8> */
[----:B0-----:R-:W2:Y:S04]  /*beff0*/  LDL.LU.64 R18, [R1+0x6d38] ;  /* 0x006d380001127983 */ /* 0x001ea80000300a00 */
[----:B------:R-:W-:Y:S01]  /*bf000*/  STL.64 [R1+0x6c28], R26 ;  /* 0x006c281a01007387 */ /* 0x000fe20000100a00 */
[----:B--2---:R-:W-:Y:S03]  /*bf010*/  HMMA.16816.F32 R16, R4, R18, R12 ;  /* 0x000000120410723c */ /* 0x004fe6000000180c */
[----:B------:R-:W2:-:S15]  /*bf020*/  LDL.LU.64 R12, [R1+0x6d30] ;  /* 0x006d3000010c7983 */ /* 0x000e9e0000300a00 */
[----:B------:R-:W-:Y:S01]  /*bf030*/  NOP ;  /* 0x0000000000007918 */ /* 0x000fe20000000000 */
[----:B------:R-:W-:Y:S04]  /*bf040*/  STL.64 [R1+0xbb0], R16 ;  /* 0x000bb01001007387 */ /* 0x000fe80000100a00 */
[----:B------:R0:W-:Y:S04]  /*bf050*/  STL.64 [R1+0xbb8], R18 ;  /* 0x000bb81201007387 */ /* 0x0001e80000100a00 */
[----:B0-----:R-:W3:Y:S04]  /*bf060*/  LDL.LU.64 R18, [R1+0x6d28] ;  /* 0x006d280001127983 */ /* 0x001ee80000300a00 */
[----:B------:R-:W3:Y:S02]  /*bf070*/  LDL.LU.64 R16, [R1+0x6d20] ;  /* 0x006d200001107983 */ /* 0x000ee40000300a00 */
[----:B---3--:R-:W-:Y:S02]  /*bf080*/  HMMA.16816.F32 R24, R4, R24, R16 ;  /* 0x000000180418723c */ /* 0x008fe40000001810 */
[----:B------:R-:W3:Y:S04]  /*bf090*/  LDL.LU.64 R18, [R1+0x6d18] ;  /* 0x006d180001127983 */ /* 0x000ee80000300a00 */
[----:B------:R-:W5:-:S13]  /*bf0a0*/  LDL.LU.64 R16, [R1+0x6d10] ;  /* 0x006d100001107983 */ /* 0x000f5a0000300a00 */
[----:B------:R0:W-:Y:S04]  /*bf0b0*/  STL.64 [R1+0xc40], R24 ;  /* 0x000c401801007387 */ /* 0x0001e80000100a00 */
[----:B------:R1:W-:Y:S04]  /*bf0c0*/  STL.64 [R1+0xc48], R26 ;  /* 0x000c481a01007387 */ /* 0x0003e80000100a00 */
[----:B0-----:R-:W2:Y:S01]  /*bf0d0*/  LDL.LU R24, [R1+0x1510] ;  /* 0x0015100001187983 */ /* 0x001ea20000300800 */
[----:B-----5:R-:W-:-:S15]  /*bf0e0*/  HMMA.16816.F32 R8, R4, R16, R8 ;  /* 0x000000100408723c */ /* 0x020fde0000001808 */
[----:B------:R-:W-:-:S04]  /*bf0f0*/  NOP ;  /* 0x0000000000007918 */ /* 0x000fc80000000000 */
[----:B------:R-:W-:Y:S04]  /*bf100*/  STL.64 [R1+0xd10], R8 ;  /* 0x000d100801007387 */ /* 0x000fe80000100a00 */
[----:B------:R-:W-:Y:S04]  /*bf110*/  STL.64 [R1+0xd18], R10 ;  /* 0x000d180a01007387 */ /* 0x000fe80000100a00 */
[----:B------:R-:W2:Y:S04]  /*bf120*/  LDL.LU R25, [R1+0x1514] ;  /* 0x0015140001197983 */ /* 0x000ea80000300800 */
[----:B-1----:R-:W5:Y:S04]  /*bf130*/  LDL.LU R26, [R1+0x1518] ;  /* 0x00151800011a7983 */ /* 0x002f680000300800 */
[----:B------:R-:W5:Y:S04]  /*bf140*/  LDL.LU R27, [R1+0x151c] ;  /* 0x00151c00011b7983 */ /* 0x000f680000300800 */
[----:B------:R-:W2:Y:S04]  /*bf150*/  LDL.64 R22, [R1+0x340] ;  /* 0x0003400001167983 */ /* 0x000ea80000100a00 */
[----:B--2---:R-:W-:Y:S04]  /*bf160*/  STL.64 [R1+0x6c60], R22 ;  /* 0x006c601601007387 */ /* 0x004fe80000100a00 */
[----:B------:R-:W-:Y:S04]  /*bf170*/  STL.64 [R1+0x6c58], R20 ;  /* 0x006c581401007387 */ /* 0x000fe80000100a00 */
[----:B-----5:R-:W-:Y:S04]  /*bf180*/  STL.64 [R1+0x6c38], R26 ;  /* 0x006c381a01007387 */ /* 0x020fe80000100a00 */
[----:B------:R0:W-:Y:S04]  /*bf190*/  STL.64 [R1+0x6c30], R24 ;  /* 0x006c301801007387 */ /* 0x0001e80000100a00 */
[----:B0-----:R-:W2:Y:S04]  /*bf1a0*/  LDL.LU R24, [R1+0x1520] ;  /* 0x0015200001187983 */ /* 0x001ea80000300800 */
[----:B------:R-:W2:Y:S04]  /*bf1b0*/  LDL.LU R25, [R1+0x1524] ;  /* 0x0015240001197983 */ /* 0x000ea80000300800 */
[----:B------:R-:W5:Y:S04]  /*bf1c0*/  LDL.LU R26, [R1+0x1528] ;  /* 0x00152800011a7983 */ /* 0x000f680000300800 */
[----:B------:R-:W5:Y:S04]  /*bf1d0*/  LDL.LU R27, [R1+0x152c] ;  /* 0x00152c00011b7983 */ /* 0x000f680000300800 */
[----:B------:R-:W2:Y:S04]  /*bf1e0*/  LDL.LU R20, [R1+0x1550] ;  /* 0x0015500001147983 */ /* 0x000ea80000300800 */
[----:B------:R-:W2:Y:S04]  /*bf1f0*/  LDL.LU R21, [R1+0x1554] ;  /* 0x0015540001157983 */ /* 0x000ea80000300800 */
[----:B------:R-:W2:Y:S04]  /*bf200*/  LDL.LU R22, [R1+0x1558] ;  /* 0x0015580001167983 */ /* 0x000ea80000300800 */
[----:B------:R-:W2:Y:S04]  /*bf210*/  LDL.LU R23, [R1+0x155c] ;  /* 0x00155c0001177983 */ /* 0x000ea80000300800 */
[----:B------:R-:W2:Y:S04]  /*bf220*/  LDL.64 R14, [R1+0x370] ;  /* 0x00037000010e7983 */ /* 0x000ea80000100a00 */
[----:B--2---:R3:W-:Y:S04]  /*bf230*/  STL.64 [R1+0x6cc8], R14 ;  /* 0x006cc80e01007387 */ /* 0x0047e80000100a00 */
[----:B------:R-:W-:Y:S04]  /*bf240*/  STL.64 [R1+0x6cc0], R12 ;  /* 0x006cc00c01007387 */ /* 0x000fe80000100a00 */
[----:B------:R-:W-:Y:S04]  /*bf250*/  STL.64 [R1+0x6c70], R22 ;  /* 0x006c701601007387 */ /* 0x000fe80000100a00 */
[----:B------:R0:W-:Y:S01]  /*bf260*/  STL.64 [R1+0x6c68], R20 ;  /* 0x006c681401007387 */ /* 0x0001e20000100a00 */
[----:B---3--:R-:W-:-:S02]  /*bf270*/  IMAD.MOV.U32 R14, RZ, RZ, R19 ;  /* 0x000000ffff0e7224 */ /* 0x008fc400078e0013 */
[----:B------:R-:W-:Y:S01]  /*bf280*/  IMAD.MOV.U32 R15, RZ, RZ, R0 ;  /* 0x000000ffff0f7224 */ /* 0x000fe200078e0000 */
[----:B0-----:R-:W2:Y:S04]  /*bf290*/  LDL.LU R20, [R1+0x1560] ;  /* 0x0015600001147983 */ /* 0x001ea80000300800 */
[----:B------:R-:W2:Y:S04]  /*bf2a0*/  LDL.LU R21, [R1+0x1564] ;  /* 0x0015640001157983 */ /* 0x000ea80000300800 */
[----:B------:R-:W3:Y:S04]  /*bf2b0*/  LDL.LU R22, [R1+0x1568] ;  /* 0x0015680001167983 */ /* 0x000ee80000300800 */
[----:B------:R-:W3:Y:S04]  /*bf2c0*/  LDL.LU R23, [R1+0x156c] ;  /* 0x00156c0001177983 */ /* 0x000ee80000300800 */
[----:B------:R-:W2:Y:S04]  /*bf2d0*/  LDL.LU R19, [R1+0x6d08] ;  /* 0x006d080001137983 */ /* 0x000ea80000300800 */
[----:B------:R0:W-:Y:S04]  /*bf2e0*/  STL.64 [R1+0x6cf0], R14 ;  /* 0x006cf00e01007387 */ /* 0x0001e80000100a00 */
[----:B------:R-:W2:Y:S04]  /*bf2f0*/  LDL.LU R8, [R1+0xed0] ;  /* 0x000ed00001087983 */ /* 0x000ea80000300800 */
[----:B------:R-:W2:Y:S04]  /*bf300*/  LDL.LU R9, [R1+0xed4] ;  /* 0x000ed40001097983 */ /* 0x000ea80000300800 */
[----:B------:R-:W2:Y:S04]  /*bf310*/  LDL.LU R10, [R1+0xed8] ;  /* 0x000ed800010a7983 */ /* 0x000ea80000300800 */
[----:B------:R-:W2:Y:S04]  /*bf320*/  LDL.LU R11, [R1+0xedc] ;  /* 0x000edc00010b7983 */ /* 0x000ea80000300800 */
        /* <DEDUP_REMOVED lines=28> */
[C---:B------:R-:W-:Y:S03]  /*bf4f0*/  HMMA.16816.F32 R12, R4.reuse, R18, R12 ;  /* 0x00000012040c723c */ /* 0x040fe6000000180c */
[----:B--2---:R-:W-:Y:S04]  /*bf500*/  STL.64 [R1+0x6c90], R22 ;  /* 0x006c901601007387 */ /* 0x004fe80000100a00 */
[----:B---3--:R0:W-:Y:S04]  /*bf510*/  STL.64 [R1+0x6c88], R20 ;  /* 0x006c881401007387 */ /* 0x0081e80000100a00 */
        /* <DEDUP_REMOVED lines=10> */
[----:B------:R-:W-:Y:S04]  /*bf5c0*/  STL [R1+0x6c14], R16 ;  /* 0x006c141001007387 */ /* 0x000fe80000100800 */
[----:B------:R-:W-:Y:S04]  /*bf5d0*/  STL [R1+0x6c10], R17 ;  /* 0x006c101101007387 */ /* 0x000fe80000100800 */
[----:B------:R-:W-:Y:S04]  /*bf5e0*/  STL.64 [R1+0xd50], R12 ;  /* 0x000d500c01007387 */ /* 0x000fe80000100a00 */
[----:B------:R0:W-:Y:S04]  /*bf5f0*/  STL.64 [R1+0xd58], R14 ;  /* 0x000d580e01007387 */ /* 0x0001e80000100a00 */
[----:B0-----:R-:W4:Y:S04]  /*bf600*/  LDL.LU.64 R14, [R1+0x6d00] ;  /* 0x006d0000010e7983 */ /* 0x001f280000300a00 */
[----:B------:R-:W4:Y:S02]  /*bf610*/  LDL.LU.64 R12, [R1+0x6cf8] ;  /* 0x006cf800010c7983 */ /* 0x000f240000300a00 */
[----:B----4-:R-:W-:Y:S02]  /*bf620*/  HMMA.16816.F32 R4, R4, R28, R12 ;  /* 0x0000001c0404723c */ /* 0x010fe4000000180c */
[----:B------:R-:W4:-:S15]  /*bf630*/  LDL.LU.64 R14, [R1+0x6cf0] ;  /* 0x006cf000010e7983 */ /* 0x000f1e0000300a00 */
[----:B------:R-:W-:Y:S02]  /*bf640*/  NOP ;  /* 0x0000000000007918 */ /* 0x000fe40000000000 */
[----:B------:R-:W-:Y:S04]  /*bf650*/  STL.64 [R1+0x80], R4 ;  /* 0x0000800401007387 */ /* 0x000fe80000100a00 */
[----:B------:R0:W-:Y:S04]  /*bf660*/  STL.64 [R1+0x88], R6 ;  /* 0x0000880601007387 */ /* 0x0001e80000100a00 */
[----:B0-----:R-:W4:Y:S04]  /*bf670*/  LDL.LU.64 R6, [R1+0x6ce8] ;  /* 0x006ce80001067983 */ /* 0x001f280000300a00 */
[----:B------:R-:W4:Y:S02]  /*bf680*/  LDL.LU.64 R4, [R1+0x6ce0] ;  /* 0x006ce00001047983 */ /* 0x000f240000300a00 */
[----:B----4-:R-:W-:Y:S02]  /*bf690*/  HMMA.16816.F32 R12, R4, R14, R8 ;  /* 0x0000000e040c723c */ /* 0x010fe40000001808 */
[----:B------:R-:W4:Y:S04]  /*bf6a0*/  LDL.LU.64 R10, [R1+0x6cd8] ;  /* 0x006cd800010a7983 */ /* 0x000f280000300a00 */
[----:B------:R-:W4:-:S13]  /*bf6b0*/  LDL.LU.64 R8, [R1+0x6cd0] ;  /* 0x006cd00001087983 */ /* 0x000f1a0000300a00 */
[----:B------:R-:W-:Y:S04]  /*bf6c0*/  STL.64 [R1+0xdb0], R12 ;  /* 0x000db00c01007387 */ /* 0x000fe80000100a00 */
[----:B------:R0:W-:Y:S04]  /*bf6d0*/  STL.64 [R1+0xdb8], R14 ;  /* 0x000db80e01007387 */ /* 0x0001e80000100a00 */
[----:B0-----:R-:W4:Y:S04]  /*bf6e0*/  LDL.LU.64 R14, [R1+0x6cc8] ;  /* 0x006cc800010e7983 */ /* 0x001f280000300a00 */
[----:B------:R-:W5:Y:S01]  /*bf6f0*/  LDL.LU.64 R12, [R1+0x6cc0] ;  /* 0x006cc000010c7983 */ /* 0x000f620000300a00 */
        /* <DEDUP_REMOVED lines=25> */
[----:B0-----:R-:W2:Y:S04]  /*bf890*/  LDL.LU.64 R22, [R1+0x6c90] ;  /* 0x006c900001167983 */ /* 0x001ea80000300a00 */
[----:B------:R-:W2:Y:S04]  /*bf8a0*/  LDL.LU.64 R20, [R1+0x6c88] ;  /* 0x006c880001147983 */ /* 0x000ea80000300a00 */
[----:B------:R0:W-:Y:S04]  /*bf8b0*/  STL.64 [R1+0x6ba8], R10 ;  /* 0x006ba80a01007387 */ /* 0x0001e80000100a00 */
[----:B0-----:R-:W3:Y:S01]  /*bf8c0*/  LDL.64 R10, [R1+0x258] ;  /* 0x00025800010a7983 */ /* 0x001ee20000100a00 */
        /* <DEDUP_REMOVED lines=22> */
[----:B0-----:R-:W3:Y:S04]  /*bfa30*/  LDL.LU.64 R22, [R1+0x6c60] ;  /* 0x006c600001167983 */ /* 0x001ee80000300a00 */
[----:B------:R-:W4:Y:S01]  /*bfa40*/  LDL.LU.64 R20, [R1+0x6c58] ;  /* 0x006c580001147983 */ /* 0x000f220000300a00 */
[----:B---3--:R-:W-:Y:S01]  /*bfa50*/  HMMA.16816.F32 R24, R4, R22, R24 ;  /* 0x000000160418723c */ /* 0x008fe20000001818 */
[----:B------:R-:W-:-:S02]  /*bfa60*/  IMAD.MOV.U32 R9, RZ, RZ, R22 ;  /* 0x000000ffff097224 */ /* 0x000fc400078e0016 */
[----:B------:R-:W-:-:S15]  /*bfa70*/  IMAD.MOV.U32 R8, RZ, RZ, R23 ;  /* 0x000000ffff087224 */ /* 0x000fde00078e0017 */
[----:B------:R-:W-:Y:S01]  /*bfa80*/  NOP ;  /* 0x0000000000007918 */ /* 0x000fe20000000000 */
        /* <DEDUP_REMOVED lines=16> */
[----:B------:R0:W-:Y:S04]  /*bfb90*/  STL.64 [R1+0x6b48], R20 ;  /* 0x006b481401007387 */ /* 0x0001e80000100a00 */
[----:B0-----:R-:W4:Y:S04]  /*bfba0*/  LDL.64 R20, [R1+0x270] ;  /* 0x0002700001147983 */ /* 0x001f280000100a00 */
[----:B------:R-:W-:Y:S01]  /*bfbb0*/  STL.64 [R1+0x6b60], R22 ;  /* 0x006b601601007387 */ /* 0x000fe20000100a00 */
[----:B---3--:R-:W-:Y:S01]  /*bfbc0*/  HMMA.16816.F32 R16, R4, R26, R16 ;  /* 0x0000001a0410723c */ /* 0x008fe20000001810 */
[----:B------:R-:W-:-:S02]  /*bfbd0*/  IMAD.MOV.U32 R24, RZ, RZ, R26 ;  /* 0x000000ffff187224 */ /* 0x000fc400078e001a */
[----:B------:R-:W-:-:S15]  /*bfbe0*/  IMAD.MOV.U32 R0, RZ, RZ, R27 ;  /* 0x000000ffff007224 */ /* 0x000fde00078e001b */
[----:B------:R-:W-:Y:S01]  /*bfbf0*/  NOP ;  /* 0x0000000000007918 */ /* 0x000fe20000000000 */
[----:B------:R-:W-:Y:S04]  /*bfc00*/  STL.64 [R1+0x1620], R16 ;  /* 0x0016201001007387 */ /* 0x000fe80000100a00 */
[----:B------:R0:W-:Y:S04]  /*bfc10*/  STL.64 [R1+0x1628], R18 ;  /* 0x0016281201007387 */ /* 0x0001e80000100a00 */
[----:B0-----:R-:W3:Y:S04]  /*bfc20*/  LDL.LU.64 R18, [R1+0x6c20] ;  /* 0x006c200001127983 */ /* 0x001ee80000300a00 */
[----:B------:R-:W5:Y:S04]  /*bfc30*/  LDL.LU.64 R16, [R1+0x6c18] ;  /* 0x006c180001107983 */ /* 0x000f680000300a00 */
[----:B------:R0:W-:Y:S04]  /*bfc40*/  STL [R1+0x6b30], R24 ;  /* 0x006b301801007387 */ /* 0x0001e80000100800 */
[----:B0-----:R-:W4:Y:S04]  /*bfc50*/  LDL.LU R24, [R1+0x14e0] ;  /* 0x0014e00001187983 */ /* 0x001f280000300800 */
[----:B------:R-:W4:Y:S04]  /*bfc60*/  LDL.LU R25, [R1+0x14e4] ;  /* 0x0014e40001197983 */ /* 0x000f280000300800 */
[----:B------:R-:W4:Y:S04]  /*bfc70*/  LDL.LU R26, [R1+0x14e8] ;  /* 0x0014e800011a7983 */ /* 0x000f280000300800 */
[----:B------:R-:W4:Y:S01]  /*bfc80*/  LDL.LU R27, [R1+0x14ec] ;  /* 0x0014ec00011b7983 */ /* 0x000f220000300800 */
[C---:B--2---:R-:W-:Y:S08]  /*bfc90*/  HMMA.16816.F32 R12, R4.reuse, R10, R12 ;  /* 0x0000000a040c723c */ /* 0x044ff0000000180c */
[----:B----4-:R-:W-:-:S15]  /*bfca0*/  HMMA.16816.F32 R24, R4, R20, R24 ;  /* 0x000000140418723c */ /* 0x010fde0000001818 */
[----:B------:R-:W-:-:S04]  /*bfcb0*/  NOP ;  /* 0x0000000000007918 */ /* 0x000fc80000000000 */
[----:B------:R-:W-:Y:S04]  /*bfcc0*/  STL.64 [R1+0x1610], R24 ;  /* 0x0016101801007387 */ /* 0x000fe80000100a00 */
[----:B------:R0:W-:Y:S04]  /*bfcd0*/  STL.64 [R1+0x1618], R26 ;  /* 0x0016181a01007387 */ /* 0x0001e80000100a00 */
[----:B------:R-:W-:Y:S04]  /*bfce0*/  STL.64 [R1+0x1600], R12 ;  /* 0x0016000c01007387 */ /* 0x000fe80000100a00 */
[----:B------:R-:W-:Y:S04]  /*bfcf0*/  STL.64 [R1+0x1608], R14 ;  /* 0x0016080e01007387 */ /* 0x000fe80000100a00 */
[----:B------:R-:W2:Y:S01]  /*bfd00*/  LDL.64 R22, [R1+0x348] ;  /* 0x0003480001167983 */ /* 0x000ea20000100a00 */
[----:B0-----:R-:W-:-:S02]  /*bfd10*/  IMAD.MOV.U32 R26, RZ, RZ, R20 ;  /* 0x000000ffff1a7224 */ /* 0x001fc400078e0014 */
[----:B------:R-:W-:Y:S02]  /*bfd20*/  IMAD.MOV.U32 R25, RZ, RZ, R21 ;  /* 0x000000ffff197224 */ /* 0x000fe400078e0015 */
[----:B------:R-:W-:Y:S02]  /*bfd30*/  IMAD.MOV.U32 R20, RZ, RZ, R9 ;  /* 0x000000ffff147224 */ /* 0x000fe400078e0009 */
[----:B------:R-:W-:Y:S02]  /*bfd40*/  IMAD.MOV.U32 R21, RZ, RZ, R8 ;  /* 0x000000ffff157224 */ /* 0x000fe400078e0008 */
[----:B------:R-:W-:Y:S02]  /*bfd50*/  IMAD.MOV.U32 R27, RZ, RZ, R11 ;  /* 0x000000ffff1b7224 */ /* 0x000fe400078e000b */
[----:B------:R-:W-:Y:S01]  /*bfd60*/  IMAD.MOV.U32 R24, RZ, RZ, R10 ;  /* 0x000000ffff187224 */ /* 0x000fe200078e000a */
[----:B--2---:R-:W-:Y:S04]  /*bfd70*/  STL.64 [R1+0x6b80], R22 ;  /* 0x006b801601007387 */ /* 0x004fe80000100a00 */
[----:B------:R-:W-:Y:S04]  /*bfd80*/  STL.64 [R1+0x6b78], R20 ;  /* 0x006b781401007387 */ /* 0x000fe80000100a00 */
[----:B------:R-:W-:Y:S04]  /*bfd90*/  STL.64 [R1+0x6b40], R26 ;  /* 0x006b401a01007387 */ /* 0x000fe80000100a00 */
[----:B------:R0:W-:Y:S04]  /*bfda0*/  STL.64 [R1+0x6b38], R24 ;  /* 0x006b381801007387 */ /* 0x0001e80000100a00 */
[----:B0-----:R-:W2:Y:S04]  /*bfdb0*/  LDL.LU R24, [R1+0x13d0] ;  /* 0x0013d00001187983 */ /* 0x001ea80000300800 */
[----:B------:R-:W2:Y:S04]  /*bfdc0*/  LDL.LU R25, [R1+0x13d4] ;  /* 0x0013d40001197983 */ /* 0x000ea80000300800 */
        /* <DEDUP_REMOVED lines=10> */
[----:B-----5:R-:W-:-:S02]  /*bfe70*/  IMAD.MOV.U32 R14, RZ, RZ, R16 ;  /* 0x000000ffff0e7224 */ /* 0x020fc400078e0010 */
[----:B------:R-:W-:Y:S01]  /*bfe80*/  IMAD.MOV.U32 R15, RZ, RZ, R17 ;  /* 0x000000ffff0f7224 */ /* 0x000fe200078e0011 */
[----:B--2---:R-:W-:Y:S04]  /*bfe90*/  STL.64 [R1+0x6bc8], R10 ;  /* 0x006bc80a01007387 */ /* 0x004fe80000100a00 */
[----:B------:R0:W-:Y:S04]  /*bfea0*/  STL.64 [R1+0x6bc0], R8 ;  /* 0x006bc00801007387 */ /* 0x0001e80000100a00 */
[----:B------:R-:W2:Y:S04]  /*bfeb0*/  LDL.LU R16, [R1+0x6c14] ;  /* 0x006c140001107983 */ /* 0x000ea80000300800 */
[----:B------:R-:W2:Y:S04]  /*bfec0*/  LDL.LU R17, [R1+0x6c10] ;  /* 0x006c100001117983 */ /* 0x000ea80000300800 */
[----:B------:R-:W5:Y:S04]  /*bfed0*/  LDL.64 R12, [R1+0x378] ;  /* 0x00037800010c7983 */ /* 0x000f680000100a00 */
[----:B------:R-:W-:Y:S04]  /*bfee0*/  STL.64 [R1+0x6be8], R14 ;  /* 0x006be80e01007387 */ /* 0x000fe80000100a00 */
[----:B-----5:R-:W-:Y:S04]  /*bfef0*/  STL.64 [R1+0x6be0], R12 ;  /* 0x006be00c01007387 */ /* 0x020fe80000100a00 */
        /* <DEDUP_REMOVED lines=36> */
[----:B------:R-:W2:Y:S04]  /*c0140*/  LDL.LU R26, [R1+0x13e8] ;  /* 0x0013e800011a7983 */ /* 0x000ea80000300800 */
[----:B------:R-:W2:Y:S01]  /*c0150*/  LDL.LU R27, [R1+0x13ec] ;  /* 0x0013ec00011b7983 */ /* 0x000ea20000300800 */
[C---:B------:R-:W-:Y:S03]  /*c0160*/  HMMA.16816.F32 R8, R4.reuse, R16, R8 ;  /* 0x000000100408723c */ /* 0x040fe60000001808 */
        /* <DEDUP_REMOVED lines=10> */
[C---:B---3--:R-:W-:Y:S08]  /*c0210*/  HMMA.16816.F32 R8, R4.reuse, R18, R8 ;  /* 0x000000120408723c */ /* 0x048ff00000001808 */
[----:B-----5:R-:W-:Y:S11]  /*c0220*/  HMMA.16816.F32 R4, R4, R28, R12 ;  /* 0x0000001c0404723c */ /* 0x020ff6000000180c */
        /* <DEDUP_REMOVED lines=9> */
[----:B------:R-:W4:Y:S04]  /*c02c0*/  LDL.LU R19, [R1+0x146c] ;  /* 0x00146c0001137983 */ /* 0x000f280000300800 */
[----:B------:R-:W3:Y:S04]  /*c02d0*/  LDL.LU.64 R14, [R1+0x6be8] ;  /* 0x006be800010e7983 */ /* 0x000ee80000300a00 */
[----:B------:R-:W4:Y:S04]  /*c02e0*/  LDL.LU.64 R12, [R1+0x6be0] ;  /* 0x006be000010c7983 */ /* 0x000f280000300a00 */
[----:B------:R-:W-:Y:S04]  /*c02f0*/  STL.64 [R1+0x15d0], R4 ;  /* 0x0015d00401007387 */ /* 0x000fe80000100a00 */
[----:B------:R0:W-:Y:S04]  /*c0300*/  STL.64 [R1+0x15d8], R6 ;  /* 0x0015d80601007387 */ /* 0x0001e80000100a00 */
[----:B0-----:R-:W4:Y:S04]  /*c0310*/  LDL.LU.64 R6, [R1+0x6bd8] ;  /* 0x006bd80001067983 */ /* 0x001f280000300a00 */
[----:B------:R-:W4:Y:S02]  /*c0320*/  LDL.LU.64 R4, [R1+0x6bd0] ;  /* 0x006bd00001047983 */ /* 0x000f240000300a00 */
[----:B----4-:R-:W-:-:S15]  /*c0330*/  HMMA.16816.F32 R16, R4, R12, R16 ;  /* 0x0000000c0410723c */ /* 0x010fde0000001810 */
[----:B------:R-:W-:-:S04]  /*c0340*/  NOP ;  /* 0x0000000000007918 */ /* 0x000fc80000000000 */
[----:B------:R0:W-:Y:S02]  /*c0350*/  STL.64 [R1+0x15c0], R16 ;  /* 0x0015c01001007387 */ /* 0x0001e40000100a00 */
[----:B0-----:R-:W-:Y:S02]  /*c0360*/  IMAD.MOV.U32 R17, RZ, RZ, R12 ;  /* 0x000000ffff117224 */ /* 0x001fe400078e000c */
[----:B------:R-:W-:Y:S02]  /*c0370*/  IMAD.MOV.U32 R16, RZ, RZ, R13 ;  /* 0x000000ffff107224 */ /* 0x000fe400078e000d */
[C---:B---3--:R-:W-:Y:S01]  /*c0380*/  HMMA.16816.F32 R12, R4.reuse, R14, R8 ;  /* 0x0000000e040c723c */ /* 0x048fe20000001808 */
[----:B------:R-:W-:Y:S04]  /*c0390*/  STL.64 [R1+0x15c8], R18 ;  /* 0x0015c81201007387 */ /* 0x000fe80000100a00 */
[----:B------:R-:W3:Y:S04]  /*c03a0*/  LDL.LU.64 R10, [R1+0x6bc8] ;  /* 0x006bc800010a7983 */ /* 0x000ee80000300a00 */
[----:B------:R-:W3:Y:S10]  /*c03b0*/  LDL.LU.64 R8, [R1+0x6bc0] ;  /* 0x006bc00001087983 */ /* 0x000ef40000300a00 */
[----:B------:R-:W-:Y:S04]  /*c03c0*/  STL.64 [R1+0x15b0], R12 ;  /* 0x0015b00c01007387 */ /* 0x000fe80000100a00 */
[----:B------:R0:W-:Y:S04]  /*c03d0*/  STL.64 [R1+0x15b8], R14 ;  /* 0x0015b80e01007387 */ /* 0x0001e80000100a00 */
[----:B0-----:R-:W3:Y:S04]  /*c03e0*/  LDL.LU.64 R14, [R1+0x6bb8] ;  /* 0x006bb800010e7983 */ /* 0x001ee80000300a00 */
[----:B------:R-:W4:Y:S01]  /*c03f0*/  LDL.LU.64 R12, [R1+0x6bb0] ;  /* 0x006bb000010c7983 */ /* 0x000f220000300a00 */
[----:B---3--:R-:W-:-:S15]  /*c0400*/  HMMA.16816.F32 R8, R4, R14, R8 ;  /* 0x0000000e0408723c */ /* 0x008fde0000001808 */
[----:B------:R-:W-:-:S04]  /*c0410*/  NOP ;  /* 0x0000000000007918 */ /* 0x000fc80000000000 */
[----:B------:R-:W-:Y:S04]  /*c0420*/  STL.64 [R1+0x15a0], R8 ;  /* 0x0015a00801007387 */ /* 0x000fe80000100a00 */
[----:B------:R0:W-:Y:S04]  /*c0430*/  STL.64 [R1+0x15a8], R10 ;  /* 0x0015a80a01007387 */ /* 0x0001e80000100a00 */
[----:B0-----:R-:W3:Y:S04]  /*c0440*/  LDL.LU.64 R10, [R1+0x6ba8] ;  /* 0x006ba800010a7983 */ /* 0x001ee80000300a00 */
[----:B------:R-:W-:Y:S01]  /*c0450*/  STL.64 [R1+0x6a78], R14 ;  /* 0x006a780e01007387 */ /* 0x000fe20000100a00 */
[----:B---3--:R-:W-:-:S15]  /*c0460*/  HMMA.16816.F32 R20, R4, R10, R20 ;  /* 0x0000000a0414723c */ /* 0x008fde0000001814 */
[----:B------:R-:W-:-:S04]  /*c0470*/  NOP ;  /* 0x0000000000007918 */ /* 0x000fc80000000000 */
[----:B------:R-:W-:Y:S04]  /*c0480*/  STL.64 [R1+0x1590], R20 ;  /* 0x0015901401007387 */ /* 0x000fe80000100a00 */
[----:B------:R0:W-:Y:S04]  /*c0490*/  STL.64 [R1+0x1598], R22 ;  /* 0x0015981601007387 */ /* 0x0001e80000100a00 */
[----:B0-----:R-:W3:Y:S04]  /*c04a0*/  LDL.LU.64 R22, [R1+0x6ba0] ;  /* 0x006ba00001167983 */ /* 0x001ee80000300a00 */
[----:B------:R-:W3:Y:S04]  /*c04b0*/  LDL.LU.64 R20, [R1+0x6b98] ;  /* 0x006b980001147983 */ /* 0x000ee80000300a00 */
[----:B------:R0:W-:Y:S04]  /*c04c0*/  STL.64 [R1+0x6a80], R10 ;  /* 0x006a800a01007387 */ /* 0x0001e80000100a00 */
[----:B------:R-:W5:Y:S04]  /*c04d0*/  LDL.LU R8, [R1+0x1400] ;  /* 0x0014000001087983 */ /* 0x000f680000300800 */
[----:B------:R-:W5:Y:S04]  /*c04e0*/  LDL.LU R9, [R1+0x1404] ;  /* 0x0014040001097983 */ /* 0x000f680000300800 */
[----:B0-----:R-:W5:Y:S04]  /*c04f0*/  LDL.LU R10, [R1+0x1408] ;  /* 0x00140800010a7983 */ /* 0x001f680000300800 */
        /* <DEDUP_REMOVED lines=12> */
[----:B------:R-:W2:Y:S01]  /*c05c0*/  LDL.LU.64 R20, [R1+0x6b78] ;  /* 0x006b780001147983 */ /* 0x000ea20000300a00 */
[----:B-----5:R-:W-:-:S15]  /*c05d0*/  HMMA.16816.F32 R8, R4, R22, R8 ;  /* 0x000000160408723c */ /* 0x020fde0000001808 */
[----:B------:R-:W-:-:S04]  /*c05e0*/  NOP ;  /* 0x0000000000007918 */ /* 0x000fc80000000000 */
[----:B------:R0:W-:Y:S02]  /*c05f0*/  STL.64 [R1+0x1560], R8 ;  /* 0x0015600801007387 */ /* 0x0001e40000100a00 */
[----:B0-----:R-:W-:Y:S02]  /*c0600*/  IMAD.MOV.U32 R9, RZ, RZ, R22 ;  /* 0x000000ffff097224 */ /* 0x001fe400078e0016 */
[----:B------:R-:W-:Y:S02]  /*c0610*/  IMAD.MOV.U32 R8, RZ, RZ, R23 ;  /* 0x000000ffff087224 */ /* 0x000fe400078e0017 */
[C---:B--2---:R-:W-:Y:S01]  /*c0620*/  HMMA.16816.F32 R20, R4.reuse, R20, R24 ;  /* 0x000000140414723c */ /* 0x044fe20000001818 */
[----:B------:R-:W-:Y:S04]  /*c0630*/  STL.64 [R1+0x1568], R10 ;  /* 0x0015680a01007387 */ /* 0x000fe80000100a00 */
[----:B------:R-:W2:Y:S04]  /*c0640*/  LDL.LU.64 R26, [R1+0x6b70] ;  /* 0x006b7000011a7983 */ /* 0x000ea80000300a00 */
[----:B------:R-:W2:Y:S10]  /*c0650*/  LDL.LU.64 R24, [R1+0x6b68] ;  /* 0x006b680001187983 */ /* 0x000eb40000300a00 */
[----:B------:R-:W-:Y:S04]  /*c0660*/  STL.64 [R1+0x1550], R20 ;  /* 0x0015501401007387 */ /* 0x000fe80000100a00 */
[----:B------:R0:W-:Y:S04]  /*c0670*/  STL.64 [R1+0x1558], R22 ;  /* 0x0015581601007387 */ /* 0x0001e80000100a00 */
[----:B0-----:R-:W2:Y:S02]  /*c0680*/  LDL.LU.64 R22, [R1+0x6b60] ;  /* 0x006b600001167983 */ /* 0x001ea40000300a00 */
[----:B--2---:R-:W-:Y:S02]  /*c0690*/  HMMA.16816.F32 R20, R4, R22, R24 ;  /* 0x000000160414723c */ /* 0x004fe40000001818 */
[----:B------:R-:W2:Y:S04]  /*c06a0*/  LDL.LU.64 R26, [R1+0x6b58] ;  /* 0x006b5800011a7983 */ /* 0x000ea80000300a00 */
[----:B------:R-:W2:-:S13]  /*c06b0*/  LDL.LU.64 R24, [R1+0x6b50] ;  /* 0x006b500001187983 */ /* 0x000e9a0000300a00 */
[----:B------:R0:W-:Y:S04]  /*c06c0*/  STL.64 [R1+0x1540], R20 ;  /* 0x0015401401007387 */ /* 0x0001e80000100a00 */
[----:B------:R1:W-:Y:S04]  /*c06d0*/  STL [R1+0x1548], R22 ;  /* 0x0015481601007387 */ /* 0x0003e80000100800 */
[----:B0-----:R-:W2:Y:S01]  /*c06e0*/  LDL.LU.64 R20, [R1+0x6b48] ;  /* 0x006b480001147983 */ /* 0x001ea20000300a00 */
[----:B-1----:R-:W-:-:S05]  /*c06f0*/  IMAD.MOV.U32 R22, RZ, RZ, R23 ;  /* 0x000000ffff167224 */ /* 0x002fca00078e0017 */
[----:B------:R-:W-:Y:S01]  /*c0700*/  STL [R1+0x5be4], R22 ;  /* 0x005be41601007387 */ /* 0x000fe20000100800 */
[----:B--2---:R-:W-:-:S15]  /*c0710*/  HMMA.16816.F32 R24, R4, R20, R24 ;  /* 0x000000140418723c */ /* 0x004fde0000001818 */
[----:B------:R-:W-:-:S04]  /*c0720*/  NOP ;  /* 0x0000000000007918 */ /* 0x000fc80000000000 */
[----:B------:R-:W-:Y:S04]  /*c0730*/  STL.64 [R1+0x1530], R24 ;  /* 0x0015301801007387 */ /* 0x000fe80000100a00 */
[----:B------:R0:W-:Y:S04]  /*c0740*/  STL.64 [R1+0x1538], R26 ;  /* 0x0015381a01007387 */ /* 0x0001e80000100a00 */
[----:B0-----:R-:W2:Y:S04]  /*c0750*/  LDL.LU.64 R26, [R1+0x6b40] ;  /* 0x006b4000011a7983 */ /* 0x001ea80000300a00 */
[----:B------:R-:W3:Y:S04]  /*c0760*/  LDL.LU.64 R24, [R1+0x6b38] ;  /* 0x006b380001187983 */ /* 0x000ee80000300a00 */
[----:B------:R-:W4:Y:S04]  /*c0770*/  LDL.64 R22, [R1+0x338] ;  /* 0x0003380001167983 */ /* 0x000f280000100a00 */
[----:B----4-:R-:W-:Y:S04]  /*c0780*/  STL.64 [R1+0x6a18], R22 ;  /* 0x006a181601007387 */ /* 0x010fe80000100a00 */
[----:B------:R0:W-:Y:S04]  /*c0790*/  STL.64 [R1+0x6a10], R20 ;  /* 0x006a101401007387 */ /* 0x0001e80000100a00 */
[----:B0-----:R-:W4:Y:S04]  /*c07a0*/  LDL.LU R20, [R1+0x12f0] ;  /* 0x0012f00001147983 */ /* 0x001f280000300800 */
[----:B------:R-:W4:Y:S04]  /*c07b0*/  LDL.LU R21, [R1+0x12f4] ;  /* 0x0012f40001157983 */ /* 0x000f280000300800 */
[----:B------:R-:W5:Y:S04]  /*c07c0*/  LDL.LU R22, [R1+0x12f8] ;  /* 0x0012f80001167983 */ /* 0x000f680000300800 */
[----:B------:R-:W5:Y:S04]  /*c07d0*/  LDL.LU R23, [R1+0x12fc] ;  /* 0x0012fc0001177983 */ /* 0x000f680000300800 */
[----:B-----5:R0:W-:Y:S04]  /*c07e0*/  STL.64 [R1+0x6a28], R22 ;  /* 0x006a281601007387 */ /* 0x0201e80000100a00 */
[----:B----4-:R1:W-:Y:S01]  /*c07f0*/  STL.64 [R1+0x6a20], R20 ;  /* 0x006a201401007387 */ /* 0x0103e20000100a00 */
[----:B0-----:R-:W-:-:S02]  /*c0800*/  IMAD.MOV.U32 R22, RZ, RZ, R9 ;  /* 0x000000ffff167224 */ /* 0x001fc400078e0009 */
[----:B------:R-:W-:-:S05]  /*c0810*/  IMAD.MOV.U32 R23, RZ, RZ, R8 ;  /* 0x000000ffff177224 */ /* 0x000fca00078e0008 */
[----:B------:R0:W-:Y:S04]  /*c0820*/  STL.64 [R1+0x6a40], R22 ;  /* 0x006a401601007387 */ /* 0x0001e80000100a00 */
[----:B-1----:R-:W4:Y:S04]  /*c0830*/  LDL.LU R20, [R1+0x1310] ;  /* 0x0013100001147983 */ /* 0x002f280000300800 */
[----:B------:R-:W4:Y:S04]  /*c0840*/  LDL.LU R21, [R1+0x1314] ;  /* 0x0013140001157983 */ /* 0x000f280000300800 */
[----:B0-----:R-:W5:Y:S04]  /*c0850*/  LDL.LU R22, [R1+0x1318] ;  /* 0x0013180001167983 */ /* 0x001f680000300800 */
[----:B------:R-:W5:Y:S04]  /*c0860*/  LDL.LU R23, [R1+0x131c] ;  /* 0x00131c0001177983 */ /* 0x000f680000300800 */
[----:B-----5:R-:W-:Y:S04]  /*c0870*/  STL.64 [R1+0x6a50], R22 ;  /* 0x006a501601007387 */ /* 0x020fe80000100a00 */
[----:B----4-:R0:W-:Y:S04]  /*c0880*/  STL.64 [R1+0x6a48], R20 ;  /* 0x006a481401007387 */ /* 0x0101e80000100a00 */
[----:B0-----:R-:W4:Y:S04]  /*c0890*/  LDL.LU R20, [R1+0x1320] ;  /* 0x0013200001147983 */ /* 0x001f280000300800 */
[----:B------:R-:W4:Y:S04]  /*c08a0*/  LDL.LU R21, [R1+0x1324] ;  /* 0x0013240001157983 */ /* 0x000f280000300800 */
[----:B------:R-:W5:Y:S04]  /*c08b0*/  LDL.LU R22, [R1+0x1328] ;  /* 0x0013280001167983 */ /* 0x000f680000300800 */
[----:B------:R-:W5:Y:S04]  /*c08c0*/  LDL.LU R23, [R1+0x132c] ;  /* 0x00132c0001177983 */ /* 0x000f680000300800 */
[----:B------:R-:W2:Y:S04]  /*c08d0*/  LDL.LU R8, [R1+0x1350] ;  /* 0x0013500001087983 */ /* 0x000ea80000300800 */
[----:B------:R-:W2:Y:S04]  /*c08e0*/  LDL.LU R9, [R1+0x1354] ;  /* 0x0013540001097983 */ /* 0x000ea80000300800 */
[----:B------:R-:W2:Y:S04]  /*c08f0*/  LDL.LU R10, [R1+0x1358] ;  /* 0x00135800010a7983 */ /* 0x000ea80000300800 */
[----:B------:R-:W2:Y:S04]  /*c0900*/  LDL.LU R11, [R1+0x135c] ;  /* 0x00135c00010b7983 */ /* 0x000ea80000300800 */
[----:B--2---:R0:W-:Y:S04]  /*c0910*/  STL.64 [R1+0x6a90], R10 ;  /* 0x006a900a01007387 */ /* 0x0041e80000100a00 */
[----:B------:R-:W-:Y:S01]  /*c0920*/  STL.64 [R1+0x6a88], R8 ;  /* 0x006a880801007387 */ /* 0x000fe20000100a00 */
[----:B0-----:R-:W-:-:S02]  /*c0930*/  IMAD.MOV.U32 R10, RZ, RZ, R17 ;  /* 0x000000ffff0a7224 */ /* 0x001fc400078e0011 */
[----:B------:R-:W-:-:S05]  /*c0940*/  IMAD.MOV.U32 R11, RZ, RZ, R16 ;  /* 0x000000ffff0b7224 */ /* 0x000fca00078e0010 */
[----:B------:R-:W-:Y:S04]  /*c0950*/  STL.64 [R1+0x6ab8], R10 ;  /* 0x006ab80a01007387 */ /* 0x000fe80000100a00 */
[----:B------:R-:W2:Y:S04]  /*c0960*/  LDL.LU.64 R14, [R1+0x370] ;  /* 0x00037000010e7983 */ /* 0x000ea80000300a00 */
[----:B--2---:R-:W-:Y:S04]  /*c0970*/  STL.64 [R1+0x6aa0], R14 ;  /* 0x006aa00e01007387 */ /* 0x004fe80000100a00 */
[----:B------:R0:W-:Y:S04]  /*c0980*/  STL.64 [R1+0x6a98], R12 ;  /* 0x006a980c01007387 */ /* 0x0001e80000100a00 */
[----:B0-----:R-:W2:Y:S04]  /*c0990*/  LDL.LU R12, [R1+0x1360] ;  /* 0x00136000010c7983 */ /* 0x001ea80000300800 */
[----:B------:R-:W2:Y:S04]  /*c09a0*/  LDL.LU R13, [R1+0x1364] ;  /* 0x00136400010d7983 */ /* 0x000ea80000300800 */
[----:B------:R-:W2:Y:S04]  /*c09b0*/  LDL.LU R14, [R1+0x1368] ;  /* 0x00136800010e7983 */ /* 0x000ea80000300800 */
[----:B------:R-:W2:Y:S01]  /*c09c0*/  LDL.LU R15, [R1+0x136c] ;  /* 0x00136c00010f7983 */ /* 0x000ea20000300800 */
[----:B---3--:R-:W-:-:S03]  /*c09d0*/  IMAD.MOV.U32 R18, RZ, RZ, R24 ;  /* 0x000000ffff127224 */ /* 0x008fc600078e0018 */
[----:B--2---:R-:W-:Y:S04]  /*c09e0*/  STL.64 [R1+0x6ac8], R14 ;  /* 0x006ac80e01007387 */ /* 0x004fe80000100a00 */
[----:B------:R0:W-:Y:S04]  /*c09f0*/  STL.64 [R1+0x6ac0], R12 ;  /* 0x006ac00c01007387 */ /* 0x0001e80000100a00 */
[----:B0-----:R-:W2:Y:S04]  /*c0a00*/  LDL.LU R12, [R1+0x1380] ;  /* 0x00138000010c7983 */ /* 0x001ea80000300800 */
[----:B------:R-:W2:Y:S04]  /*c0a10*/  LDL.LU R13, [R1+0x1384] ;  /* 0x00138400010d7983 */ /* 0x000ea80000300800 */
[----:B------:R-:W3:Y:S04]  /*c0a20*/  LDL.LU R14, [R1+0x1388] ;  /* 0x00138800010e7983 */ /* 0x000ee80000300800 */
[----:B------:R-:W3:Y:S01]  /*c0a30*/  LDL.LU R15, [R1+0x138c] ;  /* 0x00138c00010f7983 */ /* 0x000ee20000300800 */
[----:B------:R-:W-:-:S03]  /*c0a40*/  IMAD.MOV.U32 R19, RZ, RZ, R27 ;  /* 0x000000ffff137224 */ /* 0x000fc600078e001b */
        /* <DEDUP_REMOVED lines=10> */
[----:B------:R-:W-:Y:S04]  /*c0af0*/  STL.64 [R1+0x6b18], R16 ;  /* 0x006b181001007387 */ /* 0x000fe80000100a00 */
        /* <DEDUP_REMOVED lines=48> */
[----:B------:R-:W3:Y:S04]  /*c0e00*/  LDL.LU.64 R12, [R1+0x6b20] ;  /* 0x006b2000010c7983 */ /* 0x000ee80000300a00 */
[----:B------:R0:W-:Y:S04]  /*c0e10*/  STL.64 [R1+0x1520], R16 ;  /* 0x0015201001007387 */ /* 0x0001e80000100a00 */
[----:B------:R3:W-:Y:S04]  /*c0e20*/  STL.64 [R1+0x1528], R18 ;  /* 0x0015281201007387 */ /* 0x0007e80000100a00 */
[----:B0-----:R-:W3:Y:S02]  /*c0e30*/  LDL.LU.64 R16, [R1+0x6b18] ;  /* 0x006b180001107983 */ /* 0x001ee40000300a00 */
[----:B---3--:R-:W-:Y:S02]  /*c0e40*/  HMMA.16816.F32 R16, R4, R16, R12 ;  /* 0x000000100410723c */ /* 0x008fe4000000180c */
[----:B------:R-:W3:Y:S04]  /*c0e50*/  LDL.LU.64 R14, [R1+0x6b10] ;  /* 0x006b1000010e7983 */ /* 0x000ee80000300a00 */
[----:B------:R-:W3:-:S13]  /*c0e60*/  LDL.LU.64 R12, [R1+0x6b08] ;  /* 0x006b0800010c7983 */ /* 0x000eda0000300a00 */
[----:B------:R-:W-:Y:S04]  /*c0e70*/  STL.64 [R1+0x1510], R16 ;  /* 0x0015101001007387 */ /* 0x000fe80000100a00 */
[----:B------:R0:W-:Y:S04]  /*c0e80*/  STL.64 [R1+0x1518], R18 ;  /* 0x0015181201007387 */ /* 0x0001e80000100a00 */
[----:B0-----:R-:W3:Y:S02]  /*c0e90*/  LDL.LU.64 R18, [R1+0x6b00] ;  /* 0x006b000001127983 */ /* 0x001ee40000300a00 */
[----:B---3--:R-:W-:Y:S02]  /*c0ea0*/  HMMA.16816.F32 R16, R4, R18, R12 ;  /* 0x000000120410723c */ /* 0x008fe4000000180c */
[----:B------:R-:W3:Y:S04]  /*c0eb0*/  LDL.LU.64 R14, [R1+0x6af8] ;  /* 0x006af800010e7983 */ /* 0x000ee80000300a00 */
[----:B------:R-:W3:-:S13]  /*c0ec0*/  LDL.LU.64 R12, [R1+0x6af0] ;  /* 0x006af000010c7983 */ /* 0x000eda0000300a00 */
[----:B------:R-:W-:Y:S04]  /*c0ed0*/  STL.64 [R1+0x1500], R16 ;  /* 0x0015001001007387 */ /* 0x000fe80000100a00 */
[----:B------:R0:W-:Y:S04]  /*c0ee0*/  STL.64 [R1+0x1508], R18 ;  /* 0x0015081201007387 */ /* 0x0001e80000100a00 */
[----:B0-----:R-:W5:Y:S04]  /*c0ef0*/  LDL.LU.64 R18, [R1+0x6ae8] ;  /* 0x006ae80001127983 */ /* 0x001f680000300a00 */
[----:B------:R-:W3:Y:S02]  /*c0f00*/  LDL.LU.64 R16, [R1+0x6ae0] ;  /* 0x006ae00001107983 */ /* 0x000ee40000300a00 */
[----:B---3--:R-:W-:-:S15]  /*c0f10*/  HMMA.16816.F32 R12, R4, R16, R12 ;  /* 0x00000010040c723c */ /* 0x008fde000000180c */
[----:B------:R-:W-:-:S04]  /*c0f20*/  NOP ;  /* 0x0000000000007918 */ /* 0x000fc80000000000 */
[----:B------:R-:W-:Y:S04]  /*c0f30*/  STL.64 [R1+0x14f0], R12 ;  /* 0x0014f00c01007387 */ /* 0x000fe80000100a00 */
[----:B------:R0:W-:Y:S04]  /*c0f40*/  STL.64 [R1+0x14f8], R14 ;  /* 0x0014f80e01007387 */ /* 0x0001e80000100a00 */
[----:B0-----:R-:W5:Y:S04]  /*c0f50*/  LDL.LU.64 R14, [R1+0x6ad8] ;  /* 0x006ad800010e7983 */ /* 0x001f680000300a00 */
[----:B------:R-:W5:Y:S02]  /*c0f60*/  LDL.LU.64 R12, [R1+0x6ad0] ;  /* 0x006ad000010c7983 */ /* 0x000f640000300a00 */
[C---:B-----5:R-:W-:Y:S08]  /*c0f70*/  HMMA.16816.F32 R12, R4.reuse, R18, R12 ;  /* 0x00000012040c723c */ /* 0x060ff0000000180c */
[----:B------:R-:W-:Y:S11]  /*c0f80*/  HMMA.16816.F32 R4, R4, R28, R8 ;  /* 0x0000001c0404723c */ /* 0x000ff60000001808 */
[----:B------:R-:W-:Y:S04]  /*c0f90*/  STL.64 [R1+0x14e0], R12 ;  /* 0x0014e00c01007387 */ /* 0x000fe80000100a00 */
[----:B------:R0:W-:Y:S04]  /*c0fa0*/  STL.64 [R1+0x14e8], R14 ;  /* 0x0014e80e01007387 */ /* 0x0001e80000100a00 */
[----:B0-----:R-:W3:Y:S04]  /*c0fb0*/  LDL.LU.64 R14, [R1+0x6ac8] ;  /* 0x006ac800010e7983 */ /* 0x001ee80000300a00 */
[----:B------:R-:W3:Y:S04]  /*c0fc0*/  LDL.LU.64 R12, [R1+0x6ac0] ;  /* 0x006ac000010c7983 */ /* 0x000ee80000300a00 */
[----:B------:R-:W-:Y:S04]  /*c0fd0*/  STL.64 [R1+0x69e8], R18 ;  /* 0x0069e81201007387 */ /* 0x000fe80000100a00 */
[----:B------:R0:W-:Y:S04]  /*c0fe0*/  STL.64 [R1+0x69e0], R16 ;  /* 0x0069e01001007387 */ /* 0x0001e80000100a00 */
[----:B0-----:R-:W5:Y:S04]  /*c0ff0*/  LDL.LU R16, [R1+0x12e0] ;  /* 0x0012e00001107983 */ /* 0x001f680000300800 */
[----:B------:R-:W5:Y:S04]  /*c1000*/  LDL.LU R17, [R1+0x12e4] ;  /* 0x0012e40001117983 */ /* 0x000f680000300800 */
[----:B------:R-:W5:Y:S04]  /*c1010*/  LDL.LU R18, [R1+0x12e8] ;  /* 0x0012e80001127983 */ /* 0x000f680000300800 */
[----:B------:R-:W5:Y:S04]  /*c1020*/  LDL.LU R19, [R1+0x12ec] ;  /* 0x0012ec0001137983 */ /* 0x000f680000300800 */
[----:B------:R-:W3:Y:S04]  /*c1030*/  LDL.LU.64 R10, [R1+0x6ab8] ;  /* 0x006ab800010a7983 */ /* 0x000ee80000300a00 */
[----:B------:R-:W-:Y:S04]  /*c1040*/  STL.64 [R1+0x14d0], R4 ;  /* 0x0014d00401007387 */ /* 0x000fe80000100a00 */
[----:B------:R0:W-:Y:S04]  /*c1050*/  STL.64 [R1+0x14d8], R6 ;  /* 0x0014d80601007387 */ /* 0x0001e80000100a00 */
[----:B0-----:R-:W3:Y:S04]  /*c1060*/  LDL.LU.64 R6, [R1+0x6ab0] ;  /* 0x006ab00001067983 */ /* 0x001ee80000300a00 */
[----:B------:R-:W3:Y:S02]  /*c1070*/  LDL.LU.64 R4, [R1+0x6aa8] ;  /* 0x006aa80001047983 */ /* 0x000ee40000300a00 */
[----:B---3--:R-:W-:Y:S02]  /*c1080*/  HMMA.16816.F32 R8, R4, R10, R12 ;  /* 0x0000000a0408723c */ /* 0x008fe4000000180c */
[----:B------:R-:W3:Y:S04]  /*c1090*/  LDL.LU.64 R14, [R1+0x6aa0] ;  /* 0x006aa000010e7983 */ /* 0x000ee80000300a00 */
[----:B------:R-:W2:-:S13]  /*c10a0*/  LDL.LU.64 R12, [R1+0x6a98] ;  /* 0x006a9800010c7983 */ /* 0x000e9a0000300a00 */
[----:B------:R-:W-:Y:S04]  /*c10b0*/  STL.64 [R1+0x14c0], R8 ;  /* 0x0014c00801007387 */ /* 0x000fe80000100a00 */
[----:B------:R0:W-:Y:S04]  /*c10c0*/  STL.64 [R1+0x14c8], R10 ;  /* 0x0014c80a01007387 */ /* 0x0001e80000100a00 */
[----:B0-----:R-:W3:Y:S04]  /*c10d0*/  LDL.LU.64 R10, [R1+0x6a90] ;  /* 0x006a9000010a7983 */ /* 0x001ee80000300a00 */
[----:B------:R-:W3:Y:S02]  /*c10e0*/  LDL.LU.64 R8, [R1+0x6a88] ;  /* 0x006a880001087983 */ /* 0x000ee40000300a00 */
[----:B---3--:R-:W-:-:S15]  /*c10f0*/  HMMA.16816.F32 R8, R4, R14, R8 ;  /* 0x0000000e0408723c */ /* 0x008fde0000001808 */
[----:B------:R-:W-:-:S04]  /*c1100*/  NOP ;  /* 0x0000000000007918 */ /* 0x000fc80000000000 */
[----:B------:R0:W-:Y:S04]  /*c1110*/  STL.64 [R1+0x14b0], R8 ;  /* 0x0014b00801007387 */ /* 0x0001e80000100a00 */
[----:B------:R1:W-:Y:S01]  /*c1120*/  STL.64 [R1+0x14b8], R10 ;  /* 0x0014b80a01007387 */ /* 0x0003e20000100a00 */
[----:B0-----:R-:W-:Y:S02]  /*c1130*/  IMAD.MOV.U32 R9, RZ, RZ, R14 ;  /* 0x000000ffff097224 */ /* 0x001fe400078e000e */
[----:B------:R-:W-:Y:S01]  /*c1140*/  IMAD.MOV.U32 R8, RZ, RZ, R15 ;  /* 0x000000ffff087224 */ /* 0x000fe200078e000f */
[----:B-1----:R-:W3:Y:S04]  /*c1150*/  LDL.LU.64 R10, [R1+0x6a80] ;  /* 0x006a8000010a7983 */ /* 0x002ee80000300a00 */
[----:B------:R-:W4:Y:S02]  /*c1160*/  LDL.LU.64 R14, [R1+0x6a78] ;  /* 0x006a7800010e7983 */ /* 0x000f240000300a00 */
        /* <DEDUP_REMOVED lines=11> */
[----:B------:R-:W3:Y:S04]  /*c1220*/  LDL.LU.64 R20, [R1+0x6a58] ;  /* 0x006a580001147983 */ /* 0x000ee80000300a00 */
[----:B------:R0:W-:Y:S04]  /*c1230*/  STL.64 [R1+0x69c0], R10 ;  /* 0x0069c00a01007387 */ /* 0x0001e80000100a00 */
[----:B0-----:R-:W4:Y:S01]  /*c1240*/  LDL.LU.64 R10, [R1+0x340] ;  /* 0x00034000010a7983 */ /* 0x001f220000300a00 */
        /* <DEDUP_REMOVED lines=11> */
[----:B------:R-:W-:Y:S04]  /*c1300*/  STL [R1+0x695c], R12 ;  /* 0x00695c0c01007387 */ /* 0x000fe80000100800 */
[----:B------:R-:W-:Y:S01]  /*c1310*/  STL [R1+0x6958], R13 ;  /* 0x0069580d01007387 */ /* 0x000fe20000100800 */
[----:B--2---:R-:W-:Y:S03]  /*c1320*/  HMMA.16816.F32 R20, R4, R22, R24 ;  /* 0x000000160414723c */ /* 0x004fe60000001818 */
[----:B------:R-:W2:Y:S04]  /*c1330*/  LDL.LU.64 R26, [R1+0x6a38] ;  /* 0x006a3800011a7983 */ /* 0x000ea80000300a00 */
[----:B------:R-:W2:-:S12]  /*c1340*/  LDL.LU.64 R24, [R1+0x6a30] ;  /* 0x006a300001187983 */ /* 0x000e980000300a00 */
[----:B------:R-:W-:Y:S01]  /*c1350*/  STL.64 [R1+0x1460], R20 ;  /* 0x0014601401007387 */ /* 0x000fe20000100a00 */
[----:B------:R-:W-:-:S03]  /*c1360*/  IMAD.MOV.U32 R0, RZ, RZ, R23 ;  /* 0x000000ffff007224 */ /* 0x000fc600078e0017 */
[----:B------:R0:W-:Y:S04]  /*c1370*/  STL [R1+0x1468], R22 ;  /* 0x0014681601007387 */ /* 0x0001e80000100800 */
[----:B0-----:R-:W4:Y:S04]  /*c1380*/  LDL.LU.64 R22, [R1+0x6a28] ;  /* 0x006a280001167983 */ /* 0x001f280000300a00 */
[----:B------:R-:W4:Y:S04]  /*c1390*/  LDL.LU.64 R20, [R1+0x6a20] ;  /* 0x006a200001147983 */ /* 0x000f280000300a00 */
[----:B------:R-:W-:Y:S01]  /*c13a0*/  STL [R1+0x5be8], R0 ;  /* 0x005be80001007387 */ /* 0x000fe20000100800 */
[----:B----4-:R-:W-:-:S15]  /*c13b0*/  HMMA.16816.F32 R20, R4, R10, R20 ;  /* 0x0000000a0414723c */ /* 0x010fde0000001814 */
[----:B------:R-:W-:-:S04]  /*c13c0*/  NOP ;  /* 0x0000000000007918 */ /* 0x000fc80000000000 */
[----:B------:R-:W-:Y:S04]  /*c13d0*/  STL.64 [R1+0x1450], R20 ;  /* 0x0014501401007387 */ /* 0x000fe80000100a00 */
[----:B------:R0:W-:Y:S04]  /*c13e0*/  STL.64 [R1+0x1458], R22 ;  /* 0x0014581601007387 */ /* 0x0001e80000100a00 */
[----:B0-----:R-:W5:Y:S04]  /*c13f0*/  LDL.LU.64 R22, [R1+0x6a18] ;  /* 0x006a180001167983 */ /* 0x001f680000300a00 */
[----:B------:R-:W2:Y:S01]  /*c1400*/  LDL.LU.64 R20, [R1+0x6a10] ;  /* 0x006a100001147983 */ /* 0x000ea20000300a00 */
[----:B------:R-:W-:-:S02]  /*c1410*/  IMAD.MOV.U32 R0, RZ, RZ, R11 ;  /* 0x000000ffff007224 */ /* 0x000fc400078e000b */
[----:B------:R-:W-:-:S03]  /*c1420*/  IMAD.MOV.U32 R13, RZ, RZ, R10 ;  /* 0x000000ffff0d7224 */ /* 0x000fc600078e000a */
[----:B------:R-:W-:Y:S04]  /*c1430*/  STL [R1+0x6964], R0 ;  /* 0x0069640001007387 */ /* 0x000fe80000100800 */
[----:B------:R-:W-:Y:S01]  /*c1440*/  STL [R1+0x6960], R13 ;  /* 0x0069600d01007387 */ /* 0x000fe20000100800 */
[----:B-----5:R-:W-:Y:S01]  /*c1450*/  HMMA.16816.F32 R16, R4, R22, R16 ;  /* 0x000000160410723c */ /* 0x020fe20000001810 */
[----:B------:R-:W-:-:S05]  /*c1460*/  IMAD.MOV.U32 R12, RZ, RZ, R23 ;  /* 0x000000ffff0c7224 */ /* 0x000fca00078e0017 */
[----:B------:R-:W-:-:S13]  /*c1470*/  STL [R1+0x6968], R12 ;  /* 0x0069680c01007387 */ /* 0x000fda0000100800 */
[----:B------:R-:W-:Y:S04]  /*c1480*/  STL.64 [R1+0x1440], R16 ;  /* 0x0014401001007387 */ /* 0x000fe80000100a00 */
[----:B------:R2:W-:Y:S02]  /*c1490*/  STL.64 [R1+0x1448], R18 ;  /* 0x0014481201007387 */ /* 0x0005e40000100a00 */
[----:B--2---:R-:W-:Y:S02]  /*c14a0*/  HMMA.16816.F32 R16, R4, R20, R24 ;  /* 0x000000140410723c */ /* 0x004fe40000001818 */
[----:B------:R0:W-:Y:S04]  /*c14b0*/  STL.64 [R1+0x6978], R20 ;  /* 0x0069781401007387 */ /* 0x0001e80000100a00 */
[----:B0-----:R-:W2:-:S13]  /*c14c0*/  LDL.LU R20, [R1+0x1240] ;  /* 0x0012400001147983 */ /* 0x001e9a0000300800 */
[----:B------:R0:W-:Y:S04]  /*c14d0*/  STL.64 [R1+0x1430], R16 ;  /* 0x0014301001007387 */ /* 0x0001e80000100a00 */
[----:B------:R1:W-:Y:S04]  /*c14e0*/  STL.64 [R1+0x1438], R18 ;  /* 0x0014381201007387 */ /* 0x0003e80000100a00 */
[----:B------:R-:W2:Y:S04]  /*c14f0*/  LDL.LU R21, [R1+0x1244] ;  /* 0x0012440001157983 */ /* 0x000ea80000300800 */
[----:B------:R-:W3:Y:S04]  /*c1500*/  LDL.LU R22, [R1+0x1248] ;  /* 0x0012480001167983 */ /* 0x000ee80000300800 */
[----:B------:R-:W3:Y:S04]  /*c1510*/  LDL.LU R23, [R1+0x124c] ;  /* 0x00124c0001177983 */ /* 0x000ee80000300800 */
[----:B------:R-:W4:Y:S04]  /*c1520*/  LDL.LU.64 R12, [R1+0x328] ;  /* 0x00032800010c7983 */ /* 0x000f280000300a00 */
[----:B0-----:R-:W5:Y:S04]  /*c1530*/  LDL.LU R16, [R1+0x12a0] ;  /* 0x0012a00001107983 */ /* 0x001f680000300800 */
[----:B------:R-:W5:Y:S04]  /*c1540*/  LDL.LU R17, [R1+0x12a4] ;  /* 0x0012a40001117983 */ /* 0x000f680000300800 */
[----:B-1----:R-:W2:Y:S04]  /*c1550*/  LDL.LU R18, [R1+0x12a8] ;  /* 0x0012a80001127983 */ /* 0x002ea80000300800 */
        /* <DEDUP_REMOVED lines=13> */
[----:B---3--:R0:W-:Y:S02]  /*c1630*/  STL.64 [R1+0x6988], R22 ;  /* 0x0069881601007387 */ /* 0x0081e40000100a00 */
[----:B0-----:R-:W-:-:S02]  /*c1640*/  IMAD.MOV.U32 R23, RZ, RZ, R8 ;  /* 0x000000ffff177224 */ /* 0x001fc400078e0008 */
[----:B------:R-:W-:Y:S01]  /*c1650*/  IMAD.MOV.U32 R22, RZ, RZ, R9 ;  /* 0x000000ffff167224 */ /* 0x000fe200078e0009 */
[----:B------:R-:W3:Y:S04]  /*c1660*/  LDL.LU R8, [R1+0x1280] ;  /* 0x0012800001087983 */ /* 0x000ee80000300800 */
[----:B------:R-:W3:Y:S04]  /*c1670*/  LDL.LU R9, [R1+0x1284] ;  /* 0x0012840001097983 */ /* 0x000ee80000300800 */
[----:B------:R-:W5:Y:S04]  /*c1680*/  LDL.LU R10, [R1+0x1288] ;  /* 0x00128800010a7983 */ /* 0x000f680000300800 */
[----:B------:R-:W5:Y:S01]  /*c1690*/  LDL.LU R11, [R1+0x128c] ;  /* 0x00128c00010b7983 */ /* 0x000f620000300800 */
[----:B----4-:R-:W-:Y:S01]  /*c16a0*/  IMAD.MOV.U32 R0, RZ, RZ, R12 ;  /* 0x000000ffff007224 */ /* 0x010fe200078e000c */
[C---:B--2---:R-:W-:Y:S02]  /*c16b0*/  HMMA.16816.F32 R16, R4.reuse, R12, R16 ;  /* 0x0000000c0410723c */ /* 0x044fe40000001810 */
[----:B-----5:R-:W-:Y:S04]  /*c16c0*/  STL.64 [R1+0x69d8], R10 ;  /* 0x0069d80a01007387 */ /* 0x020fe80000100a00 */
        /* <DEDUP_REMOVED lines=12> */
[----:B------:R-:W-:Y:S04]  /*c1790*/  STL.64 [R1+0x1420], R16 ;  /* 0x0014201001007387 */ /* 0x000fe80000100a00 */
[----:B------:R0:W-:Y:S04]  /*c17a0*/  STL.64 [R1+0x1428], R18 ;  /* 0x0014281201007387 */ /* 0x0001e80000100a00 */
[----:B0-----:R-:W5:Y:S04]  /*c17b0*/  LDL.LU.64 R18, [R1+0x6a08] ;  /* 0x006a080001127983 */ /* 0x001f680000300a00 */
[----:B------:R-:W5:Y:S04]  /*c17c0*/  LDL.LU.64 R16, [R1+0x6a00] ;  /* 0x006a000001107983 */ /* 0x000f680000300a00 */
[----:B------:R-:W2:Y:S04]  /*c17d0*/  LDL.LU R20, [R1+0x378] ;  /* 0x0003780001147983 */ /* 0x000ea80000300800 */
[----:B------:R-:W2:Y:S04]  /*c17e0*/  LDL.LU R21, [R1+0x37c] ;  /* 0x00037c0001157983 */ /* 0x000ea80000300800 */
[----:B------:R0:W-:Y:S04]  /*c17f0*/  STL [R1+0x6970], R13 ;  /* 0x0069700d01007387 */ /* 0x0001e80000100800 */
[----:B0-----:R-:W5:Y:S04]  /*c1800*/  LDL.64 R12, [R1+0x270] ;  /* 0x00027000010c7983 */ /* 0x001f680000100a00 */
[----:B------:R-:W-:Y:S01]  /*c1810*/  STL [R1+0x696c], R0 ;  /* 0x00696c0001007387 */ /* 0x000fe20000100800 */
[----:B-----5:R-:W-:-:S15]  /*c1820*/  HMMA.16816.F32 R16, R4, R12, R16 ;  /* 0x0000000c0410723c */ /* 0x020fde0000001810 */
[----:B------:R-:W-:-:S04]  /*c1830*/  NOP ;  /* 0x0000000000007918 */ /* 0x000fc80000000000 */
[----:B------:R-:W-:Y:S04]  /*c1840*/  STL.64 [R1+0x1410], R16 ;  /* 0x0014101001007387 */ /* 0x000fe80000100a00 */
[----:B------:R0:W-:Y:S04]  /*c1850*/  STL.64 [R1+0x1418], R18 ;  /* 0x0014181201007387 */ /* 0x0001e80000100a00 */
[----:B0-----:R-:W4:Y:S04]  /*c1860*/  LDL.LU.64 R18, [R1+0x69f8] ;  /* 0x0069f80001127983 */ /* 0x001f280000300a00 */
[----:B------:R-:W4:Y:S01]  /*c1870*/  LDL.LU.64 R16, [R1+0x69f0] ;  /* 0x0069f00001107983 */ /* 0x000f220000300a00 */
[----:B------:R-:W-:-:S05]  /*c1880*/  IMAD.MOV.U32 R12, RZ, RZ, R13 ;  /* 0x000000ffff0c7224 */ /* 0x000fca00078e000d */
[----:B------:R-:W-:Y:S01]  /*c1890*/  STL [R1+0x6974], R12 ;  /* 0x0069740c01007387 */ /* 0x000fe20000100800 */
[----:B----4-:R-:W-:-:S15]  /*c18a0*/  HMMA.16816.F32 R16, R4, R22, R16 ;  /* 0x000000160410723c */ /* 0x010fde0000001810 */
[----:B------:R-:W-:-:S04]  /*c18b0*/  NOP ;  /* 0x0000000000007918 */ /* 0x000fc80000000000 */
[----:B------:R-:W-:Y:S04]  /*c18c0*/  STL.64 [R1+0x1400], R16 ;  /* 0x0014001001007387 */ /* 0x000fe80000100a00 */
[----:B------:R0:W-:Y:S04]  /*c18d0*/  STL.64 [R1+0x1408], R18 ;  /* 0x0014081201007387 */ /* 0x0001e80000100a00 */
[----:B0-----:R-:W4:Y:S04]  /*c18e0*/  LDL.LU.64 R18, [R1+0x69e8] ;  /* 0x0069e80001127983 */ /* 0x001f280000300a00 */
[----:B------:R-:W2:Y:S01]  /*c18f0*/  LDL.LU.64 R16, [R1+0x69e0] ;  /* 0x0069e00001107983 */ /* 0x000ea20000300a00 */
[----:B------:R-:W-:Y:S01]  /*c1900*/  IMAD.MOV.U32 R13, RZ, RZ, R22 ;  /* 0x000000ffff0d7224 */ /* 0x000fe200078e0016 */
[----:B--2---:R-:W-:Y:S01]  /*c1910*/  HMMA.16816.F32 R8, R4, R16, R8 ;  /* 0x000000100408723c */ /* 0x004fe20000001808 */
[----:B------:R-:W-:-:S15]  /*c1920*/  IMAD.MOV.U32 R12, RZ, RZ, R17 ;  /* 0x000000ffff0c7224 */ /* 0x000fde00078e0011 */
[----:B------:R-:W-:-:S03]  /*c1930*/  NOP ;  /* 0x0000000000007918 */ /* 0x000fc60000000000 */
[----:B------:R-:W-:Y:S04]  /*c1940*/  STL.64 [R1+0x13f0], R8 ;  /* 0x0013f00801007387 */ /* 0x000fe80000100a00 */
[----:B------:R0:W-:Y:S04]  /*c1950*/  STL.64 [R1+0x13f8], R10 ;  /* 0x0013f80a01007387 */ /* 0x0001e80000100a00 */
[----:B0-----:R-:W4:Y:S04]  /*c1960*/  LDL.LU.64 R10, [R1+0x69d8] ;  /* 0x0069d800010a7983 */ /* 0x001f280000300a00 */
[----:B------:R-:W4:Y:S04]  /*c1970*/  LDL.LU.64 R8, [R1+0x69d0] ;  /* 0x0069d00001087983 */ /* 0x000f280000300a00 */
[----:B------:R-:W2:Y:S04]  /*c1980*/  LDL.LU.64 R16, [R1+0x69c8] ;  /* 0x0069c80001107983 */ /* 0x000ea80000300a00 */
[----:B------:R-:W-:Y:S04]  /*c1990*/  STL.64 [R1+0x6998], R14 ;  /* 0x0069980e01007387 */ /* 0x000fe80000100a00 */
[----:B------:R0:W-:Y:S04]  /*c19a0*/  STL.64 [R1+0x6990], R12 ;  /* 0x0069900c01007387 */ /* 0x0001e80000100a00 */
[----:B0-----:R-:W5:Y:S04]  /*c19b0*/  LDL.LU R12, [R1+0x1250] ;  /* 0x00125000010c7983 */ /* 0x001f680000300800 */
[----:B------:R-:W5:Y:S04]  /*c19c0*/  LDL.LU R13, [R1+0x1254] ;  /* 0x00125400010d7983 */ /* 0x000f680000300800 */
[----:B------:R-:W2:Y:S04]  /*c19d0*/  LDL.LU R14, [R1+0x1258] ;  /* 0x00125800010e7983 */ /* 0x000ea80000300800 */
[----:B------:R-:W2:Y:S01]  /*c19e0*/  LDL.LU R15, [R1+0x125c] ;  /* 0x00125c00010f7983 */ /* 0x000ea20000300800 */
[----:B----4-:R-:W-:Y:S03]  /*c19f0*/  HMMA.16816.F32 R8, R4, R18, R8 ;  /* 0x000000120408723c */ /* 0x010fe60000001808 */
[----:B--2---:R-:W-:Y:S04]  /*c1a00*/  STL.64 [R1+0x69b0], R14 ;  /* 0x0069b00e01007387 */ /* 0x004fe80000100a00 */
[----:B-----5:R0:W-:Y:S04]  /*c1a10*/  STL.64 [R1+0x69a8], R12 ;  /* 0x0069a80c01007387 */ /* 0x0201e80000100a00 */
[----:B0-----:R-:W2:Y:S04]  /*c1a20*/  LDL.LU R12, [R1+0x1260] ;  /* 0x00126000010c7983 */ /* 0x001ea80000300800 */
[----:B------:R-:W2:Y:S04]  /*c1a30*/  LDL.LU R13, [R1+0x1264] ;  /* 0x00126400010d7983 */ /* 0x000ea80000300800 */
[----:B------:R-:W2:Y:S04]  /*c1a40*/  LDL.LU R14, [R1+0x1268] ;  /* 0x00126800010e7983 */ /* 0x000ea80000300800 */
[----:B------:R-:W2:Y:S04]  /*c1a50*/  LDL.LU R15, [R1+0x126c] ;  /* 0x00126c00010f7983 */ /* 0x000ea80000300800 */
[----:B------:R0:W-:Y:S04]  /*c1a60*/  STL.64 [R1+0x13e0], R8 ;  /* 0x0013e00801007387 */ /* 0x0001e80000100a00 */
[----:B------:R1:W-:Y:S01]  /*c1a70*/  STL.64 [R1+0x13e8], R10 ;  /* 0x0013e80a01007387 */ /* 0x0003e20000100a00 */
[----:B0-----:R-:W-:-:S02]  /*c1a80*/  IMAD.MOV.U32 R9, RZ, RZ, R18 ;  /* 0x000000ffff097224 */ /* 0x001fc400078e0012 */
[----:B------:R-:W-:Y:S01]  /*c1a90*/  IMAD.MOV.U32 R8, RZ, RZ, R19 ;  /* 0x000000ffff087224 */ /* 0x000fe200078e0013 */
[----:B-1----:R-:W4:Y:S04]  /*c1aa0*/  LDL.LU.64 R10, [R1+0x69c0] ;  /* 0x0069c000010a7983 */ /* 0x002f280000300a00 */
[----:B------:R-:W2:Y:S01]  /*c1ab0*/  LDL.LU.64 R18, [R1+0x69b8] ;  /* 0x0069b80001127983 */ /* 0x000ea20000300a00 */
[----:B---3--:R-:W-:Y:S01]  /*c1ac0*/  HMMA.16816.F32 R24, R4, R28, R24 ;  /* 0x0000001c0418723c */ /* 0x008fe20000001818 */
[----:B------:R-:W-:Y:S02]  /*c1ad0*/  IMAD.MOV.U32 R0, RZ, RZ, R23 ;  /* 0x000000ffff007224 */ /* 0x000fe400078e0017 */
[----:B------:R-:W3:Y:S04]  /*c1ae0*/  LDL.LU R4, [R1+0x1220] ;  /* 0x0012200001047983 */ /* 0x000ee80000300800 */
        /* <DEDUP_REMOVED lines=17> */
[----:B------:R-:W5:-:S13]  /*c1c00*/  LDL.LU.64 R12, [R1+0x6990] ;  /* 0x00699000010c7983 */ /* 0x000f5a0000300a00 */
[----:B------:R-:W-:Y:S04]  /*c1c10*/  STL.64 [R1+0x13b0], R20 ;  /* 0x0013b01401007387 */ /* 0x000fe80000100a00 */
[----:B------:R0:W-:Y:S04]  /*c1c20*/  STL.64 [R1+0x13b8], R22 ;  /* 0x0013b81601007387 */ /* 0x0001e80000100a00 */
[----:B0-----:R-:W2:Y:S04]  /*c1c30*/  LDL.LU.64 R22, [R1+0x6988] ;  /* 0x0069880001167983 */ /* 0x001ea80000300a00 */
[----:B------:R-:W2:Y:S02]  /*c1c40*/  LDL.LU.64 R20, [R1+0x6980] ;  /* 0x0069800001147983 */ /* 0x000ea40000300a00 */
[----:B--2---:R-:W-:-:S15]  /*c1c50*/  HMMA.16816.F32 R20, R16, R14, R20 ;  /* 0x0000000e1014723c */ /* 0x004fde0000001814 */
[----:B------:R-:W-:-:S04]  /*c1c60*/  NOP ;  /* 0x0000000000007918 */ /* 0x000fc80000000000 */
[----:B------:R-:W-:Y:S04]  /*c1c70*/  STL [R1+0x13a4], R21 ;  /* 0x0013a41501007387 */ /* 0x000fe80000100800 */
[----:B------:R0:W-:Y:S02]  /*c1c80*/  STL.64 [R1+0x13a8], R22 ;  /* 0x0013a81601007387 */ /* 0x0001e40000100a00 */
[----:B0-----:R-:W-:Y:S02]  /*c1c90*/  IMAD.MOV.U32 R23, RZ, RZ, R20 ;  /* 0x000000ffff177224 */ /* 0x001fe400078e0014 */
[----:B------:R-:W2:Y:S04]  /*c1ca0*/  LDL.LU.64 R20, [R1+0x6978] ;  /* 0x0069780001147983 */ /* 0x000ea80000300a00 */
[----:B------:R0:W-:Y:S04]  /*c1cb0*/  STL [R1+0x5bec], R23 ;  /* 0x005bec1701007387 */ /* 0x0001e80000100800 */
[----:B0-----:R-:W2:Y:S04]  /*c1cc0*/  LDL.64 R22, [R1+0x320] ;  /* 0x0003200001167983 */ /* 0x001ea80000100a00 */
[----:B--2---:R-:W-:Y:S04]  /*c1cd0*/  STL.64 [R1+0x68f0], R22 ;  /* 0x0068f01601007387 */ /* 0x004fe80000100a00 */
[----:B------:R4:W-:Y:S04]  /*c1ce0*/  STL.64 [R1+0x6900], R20 ;  /* 0x0069001401007387 */ /* 0x0009e80000100a00 */
[----:B------:R-:W2:Y:S01]  /*c1cf0*/  LDL R14, [R1+0x2e0] ;  /* 0x0002e000010e7983 */ /* 0x000ea20000100800 */
[----:B----4-:R-:W-:-:S15]  /*c1d00*/  HMMA.16816.F32 R20, R16, R10, R24 ;  /* 0x0000000a1014723c */ /* 0x010fde0000001818 */
[----:B------:R-:W-:-:S04]  /*c1d10*/  NOP ;  /* 0x0000000000007918 */ /* 0x000fc80000000000 */
[----:B------:R-:W-:Y:S04]  /*c1d20*/  STL.64 [R1+0x1390], R20 ;  /* 0x0013901401007387 */ /* 0x000fe80000100a00 */
[----:B------:R-:W-:Y:S04]  /*c1d30*/  STL.64 [R1+0x1398], R22 ;  /* 0x0013981601007387 */ /* 0x000fe80000100a00 */
[----:B------:R-:W2:Y:S01]  /*c1d40*/  LDL R15, [R1+0x2e4] ;  /* 0x0002e400010f7983 */ /* 0x000ea20000100800 */
[----:B---3--:R-:W-:Y:S03]  /*c1d50*/  HMMA.16816.F32 R4, R16, R2, R4 ;  /* 0x000000021004723c */ /* 0x008fe60000001804 */
[----:B--2---:R-:W-:Y:S04]  /*c1d60*/  STL.64 [R1+0x6948], R14 ;  /* 0x0069480e01007387 */ /* 0x004fe80000100a00 */
[----:B------:R-:W2:-:S12]  /*c1d70*/  LDL R2, [R1+0x300] ;  /* 0x0003000001027983 */ /* 0x000e980000100800 */
[----:B------:R-:W-:Y:S04]  /*c1d80*/  STL.64 [R1+0x1380], R4 ;  /* 0x0013800401007387 */ /* 0x000fe80000100a00 */
[----:B------:R0:W-:Y:S04]  /*c1d90*/  STL.64 [R1+0x1388], R6 ;  /* 0x0013880601007387 */ /* 0x0001e80000100a00 */
[----:B------:R-:W2:Y:S01]  /*c1da0*/  LDL R3, [R1+0x304] ;  /* 0x0003040001037983 */ /* 0x000ea20000100800 */
[----:B0-----:R-:W-:Y:S02]  /*c1db0*/  IMAD.MOV.U32 R6, RZ, RZ, R9 ;  /* 0x000000ffff067224 */ /* 0x001fe400078e0009 */
[----:B------:R-:W-:-:S05]  /*c1dc0*/  IMAD.MOV.U32 R7, RZ, RZ, R8 ;  /* 0x000000ffff077224 */ /* 0x000fca00078e0008 */
[----:B------:R0:W-:Y:S04]  /*c1dd0*/  STL.64 [R1+0x6890], R6 ;  /* 0x0068900601007387 */ /* 0x0001e80000100a00 */
[----:B------:R-:W3:Y:S04]  /*c1de0*/  LDL.64 R10, [R1+0x2c0] ;  /* 0x0002c000010a7983 */ /* 0x000ee80000100a00 */
[----:B------:R-:W4:Y:S04]  /*c1df0*/  LDL.64 R8, [R1+0x2d0] ;  /* 0x0002d00001087983 */ /* 0x000f280000100a00 */
[----:B---3--:R1:W-:Y:S04]  /*c1e00*/  STL.64 [R1+0x6848], R10 ;  /* 0x0068480a01007387 */ /* 0x0083e80000100a00 */
[----:B----4-:R3:W-:Y:S04]  /*c1e10*/  STL.64 [R1+0x6840], R8 ;  /* 0x0068400801007387 */ /* 0x0107e80000100a00 */
[----:B------:R-:W4:Y:S04]  /*c1e20*/  LDL R24, [R1+0x2b0] ;  /* 0x0002b00001187983 */ /* 0x000f280000100800 */
[----:B------:R-:W4:Y:S04]  /*c1e30*/  LDL R25, [R1+0x2b4] ;  /* 0x0002b40001197983 */ /* 0x000f280000100800 */
[----:B------:R-:W2:Y:S01]  /*c1e40*/  LDL.LU R4, [R1+0x240] ;  /* 0x0002400001047983 */ /* 0x000ea20000300800 */
[----:B-----5:R-:W-:-:S03]  /*c1e50*/  IMAD.MOV.U32 R5, RZ, RZ, R12 ;  /* 0x000000ffff057224 */ /* 0x020fc600078e000c */
[----:B------:R-:W5:Y:S01]  /*c1e60*/  LDL.LU R12, [R1+0x6974] ;  /* 0x00697400010c7983 */ /* 0x000f620000300800 */
[----:B0-----:R-:W-:-:S03]  /*c1e70*/  IMAD.MOV.U32 R6, RZ, RZ, R13 ;  /* 0x000000ffff067224 */ /* 0x001fc600078e000d */
[----:B--2---:R-:W-:Y:S04]  /*c1e80*/  STL.64 [R1+0x68a8], R4 ;  /* 0x0068a80401007387 */ /* 0x004fe80000100a00 */
[----:B-1----:R-:W2:Y:S04]  /*c1e90*/  LDL R10, [R1+0x208] ;  /* 0x00020800010a7983 */ /* 0x002ea80000100800 */
[----:B------:R-:W2:Y:S04]  /*c1ea0*/  LDL R11, [R1+0x20c] ;  /* 0x00020c00010b7983 */ /* 0x000ea80000100800 */
[----:B---3--:R-:W3:Y:S04]  /*c1eb0*/  LDL R8, [R1+0x200] ;  /* 0x0002000001087983 */ /* 0x008ee80000100800 */
[----:B------:R-:W3:Y:S01]  /*c1ec0*/  LDL R9, [R1+0x204] ;  /* 0x0002040001097983 */ /* 0x000ee20000100800 */
[----:B------:R-:W-:-:S03]  /*c1ed0*/  IMAD.MOV.U32 R7, RZ, RZ, R0 ;  /* 0x000000ffff077224 */ /* 0x000fc600078e0000 */
[----:B------:R-:W4:Y:S04]  /*c1ee0*/  LDL.LU R13, [R1+0x6970] ;  /* 0x00697000010d7983 */ /* 0x000f280000300800 */
[----:B------:R-:W4:Y:S04]  /*c1ef0*/  LDL.LU R0, [R1+0x696c] ;  /* 0x00696c0001007983 */ /* 0x000f280000300800 */
[----:B------:R-:W-:Y:S04]  /*c1f00*/  STL.64 [R1+0x68c0], R6 ;  /* 0x0068c00601007387 */ /* 0x000fe80000100a00 */
[----:B--2---:R-:W-:Y:S04]  /*c1f10*/  STL.64 [R1+0x6888], R10 ;  /* 0x0068880a01007387 */ /* 0x004fe80000100a00 */
[----:B---3--:R0:W-:Y:S04]  /*c1f20*/  STL.64 [R1+0x6880], R8 ;  /* 0x0068800801007387 */ /* 0x0081e80000100a00 */
[----:B0-----:R-:W2:Y:S04]  /*c1f30*/  LDL.LU R8, [R1+0x10b0] ;  /* 0x0010b00001087983 */ /* 0x001ea80000300800 */
[----:B------:R-:W2:Y:S04]  /*c1f40*/  LDL.LU R9, [R1+0x10b4] ;  /* 0x0010b40001097983 */ /* 0x000ea80000300800 */
[----:B------:R-:W3:Y:S04]  /*c1f50*/  LDL.LU R10, [R1+0x10b8] ;  /* 0x0010b800010a7983 */ /* 0x000ee80000300800 */
[----:B------:R-:W3:Y:S04]  /*c1f60*/  LDL.LU R11, [R1+0x10bc] ;  /* 0x0010bc00010b7983 */ /* 0x000ee80000300800 */
[----:B------:R-:W2:Y:S01]  /*c1f70*/  LDL.LU R4, [R1+0x270] ;  /* 0x0002700001047983 */ /* 0x000ea20000300800 */
[----:B-----5:R-:W-:-:S03]  /*c1f80*/  IMAD.MOV.U32 R5, RZ, RZ, R12 ;  /* 0x000000ffff057224 */ /* 0x020fc600078e000c */
[----:B------:R-:W5:Y:S04]  /*c1f90*/  LDL.LU R12, [R1+0x6968] ;  /* 0x00696800010c7983 */ /* 0x000f680000300800 */
[----:B--2---:R-:W-:Y:S04]  /*c1fa0*/  STL.64 [R1+0x68d8], R4 ;  /* 0x0068d80401007387 */ /* 0x004fe80000100a00 */
[----:B---3--:R-:W-:Y:S04]  /*c1fb0*/  STL.64 [R1+0x68a0], R10 ;  /* 0x0068a00a01007387 */ /* 0x008fe80000100a00 */
[----:B------:R0:W-:Y:S04]  /*c1fc0*/  STL.64 [R1+0x6898], R8 ;  /* 0x0068980801007387 */ /* 0x0001e80000100a00 */
[----:B0-----:R-:W2:Y:S04]  /*c1fd0*/  LDL.LU R8, [R1+0x10c0] ;  /* 0x0010c00001087983 */ /* 0x001ea80000300800 */
[----:B------:R-:W2:Y:S04]  /*c1fe0*/  LDL.LU R9, [R1+0x10c4] ;  /* 0x0010c40001097983 */ /* 0x000ea80000300800 */
[----:B------:R-:W3:Y:S04]  /*c1ff0*/  LDL.LU R10, [R1+0x10c8] ;  /* 0x0010c800010a7983 */ /* 0x000ee80000300800 */
[----:B------:R-:W3:Y:S01]  /*c2000*/  LDL.LU R11, [R1+0x10cc] ;  /* 0x0010cc00010b7983 */ /* 0x000ee20000300800 */
[----:B----4-:R-:W-:-:S02]  /*c2010*/  IMAD.MOV.U32 R6, RZ, RZ, R0 ;  /* 0x000000ffff067224 */ /* 0x010fc400078e0000 */
        /* <DEDUP_REMOVED lines=14> */
[----:B------:R-:W2:Y:S04]  /*c2100*/  LDL.LU R4, [R1+0x11d0] ;  /* 0x0011d00001047983 */ /* 0x000ea80000300800 */
[----:B------:R-:W2:Y:S04]  /*c2110*/  LDL.LU R5, [R1+0x11d4] ;  /* 0x0011d40001057983 */ /* 0x000ea80000300800 */
[----:B------:R-:W2:Y:S04]  /*c2120*/  LDL.LU R6, [R1+0x11d8] ;  /* 0x0011d80001067983 */ /* 0x000ea80000300800 */
[----:B------:R-:W2:Y:S01]  /*c2130*/  LDL.LU R7, [R1+0x11dc] ;  /* 0x0011dc0001077983 */ /* 0x000ea20000300800 */
[----:B----4-:R-:W-:-:S02]  /*c2140*/  IMAD.MOV.U32 R20, RZ, RZ, R13 ;  /* 0x000000ffff147224 */ /* 0x010fc400078e000d */
[----:B------:R-:W-:Y:S01]  /*c2150*/  IMAD.MOV.U32 R21, RZ, RZ, R0 ;  /* 0x000000ffff157224 */ /* 0x000fe200078e0000 */
[----:B------:R-:W5:Y:S04]  /*c2160*/  LDL.LU R13, [R1+0x6958] ;  /* 0x00695800010d7983 */ /* 0x000f680000300800 */
        /* <DEDUP_REMOVED lines=8> */
[----:B------:R-:W2:Y:S04]  /*c21f0*/  LDL.LU R23, [R1+0x34c] ;  /* 0x00034c0001177983 */ /* 0x000ea80000300800 */
[----:B--2---:R0:W-:Y:S04]  /*c2200*/  STL.64 [R1+0x6950], R22 ;  /* 0x0069501601007387 */ /* 0x0041e80000100a00 */
[----:B------:R-:W5:Y:S04]  /*c2210*/  LDL.LU R20, [R1+0x1210] ;  /* 0x0012100001147983 */ /* 0x000f680000300800 */
[----:B------:R-:W5:Y:S04]  /*c2220*/  LDL.LU R21, [R1+0x1214] ;  /* 0x0012140001157983 */ /* 0x000f680000300800 */
[----:B0-----:R-:W5:Y:S04]  /*c2230*/  LDL.LU R22, [R1+0x1218] ;  /* 0x0012180001167983 */ /* 0x001f680000300800 */
[----:B------:R-:W5:Y:S04]  /*c2240*/  LDL.LU R23, [R1+0x121c] ;  /* 0x00121c0001177983 */ /* 0x000f680000300800 */
[----:B----4-:R-:W-:Y:S04]  /*c2250*/  STL.64 [R1+0x6928], R6 ;  /* 0x0069280601007387 */ /* 0x010fe80000100a00 */
        /* <DEDUP_REMOVED lines=23> */
[----:B------:R-:W4:Y:S01]  /*c23d0*/  LDL.LU.64 R26, [R1+0x2a0] ;  /* 0x0002a000011a7983 */ /* 0x000f220000300a00 */
[C---:B-----5:R-:W-:Y:S03]  /*c23e0*/  HMMA.16816.F32 R12, R16.reuse, R12, R20 ;  /* 0x0000000c100c723c */ /* 0x060fe60000001814 */
[----:B----4-:R-:W-:Y:S04]  /*c23f0*/  STL.64 [R1+0x6828], R26 ;  /* 0x0068281a01007387 */ /* 0x010fe80000100a00 */
[----:B------:R0:W-:Y:S04]  /*c2400*/  STL.64 [R1+0x6820], R24 ;  /* 0x0068201801007387 */ /* 0x0001e80000100a00 */
[----:B0-----:R-:W4:Y:S04]  /*c2410*/  LDL.LU R24, [R1+0x1080] ;  /* 0x0010800001187983 */ /* 0x001f280000300800 */
[----:B------:R-:W4:Y:S04]  /*c2420*/  LDL.LU R25, [R1+0x1084] ;  /* 0x0010840001197983 */ /* 0x000f280000300800 */
[----:B------:R-:W4:Y:S04]  /*c2430*/  LDL.LU R26, [R1+0x1088] ;  /* 0x00108800011a7983 */ /* 0x000f280000300800 */
[----:B------:R-:W4:Y:S04]  /*c2440*/  LDL.LU R27, [R1+0x108c] ;  /* 0x00108c00011b7983 */ /* 0x000f280000300800 */
[----:B------:R-:W2:Y:S04]  /*c2450*/  LDL.LU.64 R22, [R1+0x6950] ;  /* 0x0069500001167983 */ /* 0x000ea80000300a00 */
[----:B------:R-:W-:Y:S04]  /*c2460*/  STL.64 [R1+0x1370], R12 ;  /* 0x0013700c01007387 */ /* 0x000fe80000100a00 */
[----:B------:R0:W-:Y:S04]  /*c2470*/  STL.64 [R1+0x1378], R14 ;  /* 0x0013780e01007387 */ /* 0x0001e80000100a00 */
[----:B0-----:R-:W5:Y:S04]  /*c2480*/  LDL.LU.64 R14, [R1+0x6948] ;  /* 0x00694800010e7983 */ /* 0x001f680000300a00 */
[----:B------:R-:W3:Y:S01]  /*c2490*/  LDL.64 R12, [R1+0x290] ;  /* 0x00029000010c7983 */ /* 0x000ee20000100a00 */
[C---:B--2---:R-:W-:Y:S03]  /*c24a0*/  HMMA.16816.F32 R20, R16.reuse, R22, R4 ;  /* 0x000000161014723c */ /* 0x044fe60000001804 */
[----:B-----5:R-:W-:Y:S04]  /*c24b0*/  STL.64 [R1+0x6858], R14 ;  /* 0x0068580e01007387 */ /* 0x020fe80000100a00 */
[----:B---3--:R0:W-:Y:S04]  /*c24c0*/  STL.64 [R1+0x6850], R12 ;  /* 0x0068500c01007387 */ /* 0x0081e80000100a00 */
        /* <DEDUP_REMOVED lines=18> */
[----:B------:R0:W-:Y:S04]  /*c25f0*/  STL.64 [R1+0x50], R20 ;  /* 0x0000501401007387 */ /* 0x0001e80000100a00 */
[----:B------:R3:W-:Y:S04]  /*c2600*/  STL.64 [R1+0x58], R22 ;  /* 0x0000581601007387 */ /* 0x0007e80000100a00 */
[----:B0-----:R-:W3:Y:S02]  /*c2610*/  LDL.LU.64 R20, [R1+0x6900] ;  /* 0x0069000001147983 */ /* 0x001ee40000300a00 */
[----:B---3--:R-:W-:Y:S02]  /*c2620*/  HMMA.16816.F32 R20, R16, R20, R4 ;  /* 0x000000141014723c */ /* 0x008fe40000001804 */
[----:B------:R-:W3:-:S15]  /*c2630*/  LDL.LU.64 R6, [R1+0x68f8] ;  /* 0x0068f80001067983 */ /* 0x000ede0000300a00 */
[----:B------:R-:W-:Y:S02]  /*c2640*/  NOP ;  /* 0x0000000000007918 */ /* 0x000fe40000000000 */
[----:B------:R-:W-:Y:S04]  /*c2650*/  STL.64 [R1+0x1340], R20 ;  /* 0x0013401401007387 */ /* 0x000fe80000100a00 */
[----:B------:R0:W-:Y:S04]  /*c2660*/  STL.64 [R1+0x1348], R22 ;  /* 0x0013481601007387 */ /* 0x0001e80000100a00 */
[----:B0-----:R-:W4:Y:S04]  /*c2670*/  LDL.LU.64 R22, [R1+0x68f0] ;  /* 0x0068f00001167983 */ /* 0x001f280000300a00 */
[----:B------:R-:W5:Y:S01]  /*c2680*/  LDL.LU.64 R20, [R1+0x220] ;  /* 0x0002200001147983 */ /* 0x000f620000300a00 */
[----:B---3--:R-:W-:Y:S03]  /*c2690*/  HMMA.16816.F32 R4, R16, R6, R8 ;  /* 0x000000061004723c */ /* 0x008fe60000001808 */
[----:B------:R-:W3:Y:S04]  /*c26a0*/  LDL.LU.64 R10, [R1+0x68e8] ;  /* 0x0068e800010a7983 */ /* 0x000ee80000300a00 */
[----:B------:R-:W3:-:S12]  /*c26b0*/  LDL.LU.64 R8, [R1+0x68e0] ;  /* 0x0068e00001087983 */ /* 0x000ed80000300a00 */
        /* <DEDUP_REMOVED lines=22> */
[----:B------:R-:W4:Y:S04]  /*c2820*/  LDL.LU.64 R10, [R1+0x6888] ;  /* 0x00688800010a7983 */ /* 0x000f280000300a00 */
[----:B------:R-:W4:-:S13]  /*c2830*/  LDL.LU.64 R8, [R1+0x6880] ;  /* 0x0068800001087983 */ /* 0x000f1a0000300a00 */
[----:B------:R0:W-:Y:S04]  /*c2840*/  STL.64 [R1+0x58f0], R6 ;  /* 0x0058f00601007387 */ /* 0x0001e80000100a00 */
[----:B0-----:R-:W3:Y:S04]  /*c2850*/  LDL.LU R6, [R1+0x268] ;  /* 0x0002680001067983 */ /* 0x001ee80000300800 */
[----:B------:R-:W3:Y:S04]  /*c2860*/  LDL.LU R7, [R1+0x26c] ;  /* 0x00026c0001077983 */ /* 0x000ee80000300800 */
[----:B------:R0:W-:Y:S04]  /*c2870*/  STL.64 [R1+0x58e8], R4 ;  /* 0x0058e80401007387 */ /* 0x0001e80000100a00 */
[----:B0-----:R-:W2:Y:S04]  /*c2880*/  LDL.LU R4, [R1+0x280] ;  /* 0x0002800001047983 */ /* 0x001ea80000300800 */
[----:B------:R-:W2:Y:S04]  /*c2890*/  LDL.LU R5, [R1+0x284] ;  /* 0x0002840001057983 */ /* 0x000ea80000300800 */
[----:B---3--:R-:W-:Y:S04]  /*c28a0*/  STL.64 [R1+0x67f8], R6 ;  /* 0x0067f80601007387 */ /* 0x008fe80000100a00 */
[----:B--2---:R0:W-:Y:S02]  /*c28b0*/  STL.64 [R1+0x67f0], R4 ;  /* 0x0067f00401007387 */ /* 0x0041e40000100a00 */
[----:B0-----:R-:W-:Y:S02]  /*c28c0*/  HMMA.16816.F32 R4, R16, R28, R12 ;  /* 0x0000001c1004723c */ /* 0x001fe4000000180c */
[----:B------:R-:W2:-:S15]  /*c28d0*/  LDL.LU R16, [R1+0x2f0] ;  /* 0x0002f00001107983 */ /* 0x000e9e0000300800 */
[----:B------:R-:W-:Y:S02]  /*c28e0*/  NOP ;  /* 0x0000000000007918 */ /* 0x000fe40000000000 */
[----:B------:R-:W-:Y:S04]  /*c28f0*/  STL.64 [R1+0x1300], R4 ;  /* 0x0013000401007387 */ /* 0x000fe80000100a00 */
[----:B------:R4:W-:Y:S04]  /*c2900*/  STL.64 [R1+0x1308], R6 ;  /* 0x0013080601007387 */ /* 0x0009e80000100a00 */
[----:B------:R-:W2:Y:S04]  /*c2910*/  LDL.LU R17, [R1+0x2f4] ;  /* 0x0002f40001117983 */ /* 0x000ea80000300800 */
[----:B------:R-:W3:Y:S04]  /*c2920*/  LDL.LU R18, [R1+0x250] ;  /* 0x0002500001127983 */ /* 0x000ee80000300800 */
[----:B------:R-:W3:Y:S01]  /*c2930*/  LDL.LU R19, [R1+0x254] ;  /* 0x0002540001137983 */ /* 0x000ee20000300800 */
[----:B----4-:R-:W-:Y:S03]  /*c2940*/  HMMA.16816.F32 R4, R8, R22, R24 ;  /* 0x000000160804723c */ /* 0x010fe60000001818 */
[----:B---3--:R-:W-:Y:S04]  /*c2950*/  STL.64 [R1+0x6868], R18 ;  /* 0x0068681201007387 */ /* 0x008fe80000100a00 */
[----:B--2---:R0:W-:Y:S04]  /*c2960*/  STL.64 [R1+0x6860], R16 ;  /* 0x0068601001007387 */ /* 0x0041e80000100a00 */
[----:B------:R-:W2:Y:S08]  /*c2970*/  LDL.LU R24, [R1+0x1020] ;  /* 0x0010200001187983 */ /* 0x000eb00000300800 */
[----:B------:R-:W-:Y:S04]  /*c2980*/  STL.64 [R1+0x12f0], R4 ;  /* 0x0012f00401007387 */ /* 0x000fe80000100a00 */
[----:B------:R-:W-:Y:S04]  /*c2990*/  STL.64 [R1+0x12f8], R6 ;  /* 0x0012f80601007387 */ /* 0x000fe80000100a00 */
[----:B------:R-:W2:Y:S04]  /*c29a0*/  LDL.LU R25, [R1+0x1024] ;  /* 0x0010240001197983 */ /* 0x000ea80000300800 */
[----:B------:R-:W3:Y:S04]  /*c29b0*/  LDL.LU R26, [R1+0x1028] ;  /* 0x00102800011a7983 */ /* 0x000ee80000300800 */
[----:B------:R-:W3:Y:S04]  /*c29c0*/  LDL.LU R27, [R1+0x102c] ;  /* 0x00102c00011b7983 */ /* 0x000ee80000300800 */
[----:B------:R-:W4:Y:S04]  /*c29d0*/  LDL.LU R8, [R1+0x1040] ;  /* 0x0010400001087983 */ /* 0x000f280000300800 */
[----:B------:R-:W4:Y:S04]  /*c29e0*/  LDL.LU R9, [R1+0x1044] ;  /* 0x0010440001097983 */ /* 0x000f280000300800 */
[----:B------:R-:W2:Y:S04]  /*c29f0*/  LDL.LU R10, [R1+0x1048] ;  /* 0x00104800010a7983 */ /* 0x000ea80000300800 */
[----:B------:R-:W2:Y:S04]  /*c2a00*/  LDL.LU R11, [R1+0x104c] ;  /* 0x00104c00010b7983 */ /* 0x000ea80000300800 */
[----:B--2---:R-:W-:Y:S04]  /*c2a10*/  STL.64 [R1+0x6878], R10 ;  /* 0x0068780a01007387 */ /* 0x004fe80000100a00 */
[----:B----4-:R1:W-:Y:S04]  /*c2a20*/  STL.64 [R1+0x6870], R8 ;  /* 0x0068700801007387 */ /* 0x0103e80000100a00 */
[----:B------:R-:W2:Y:S04]  /*c2a30*/  LDL.LU R12, [R1+0x1050] ;  /* 0x00105000010c7983 */ /* 0x000ea80000300800 */
[----:B------:R-:W2:Y:S04]  /*c2a40*/  LDL.LU R13, [R1+0x1054] ;  /* 0x00105400010d7983 */ /* 0x000ea80000300800 */
[----:B------:R-:W2:Y:S04]  /*c2a50*/  LDL.LU R14, [R1+0x1058] ;  /* 0x00105800010e7983 */ /* 0x000ea80000300800 */
[----:B------:R-:W2:Y:S04]  /*c2a60*/  LDL.LU R15, [R1+0x105c] ;  /* 0x00105c00010f7983 */ /* 0x000ea80000300800 */
[----:B0-----:R-:W4:Y:S04]  /*c2a70*/  LDL.LU R16, [R1+0x1060] ;  /* 0x0010600001107983 */ /* 0x001f280000300800 */
[----:B------:R-:W4:Y:S04]  /*c2a80*/  LDL.LU R17, [R1+0x1064] ;  /* 0x0010640001117983 */ /* 0x000f280000300800 */
[----:B------:R-:W4:Y:S04]  /*c2a90*/  LDL.LU R18, [R1+0x1068] ;  /* 0x0010680001127983 */ /* 0x000f280000300800 */
[----:B------:R-:W4:Y:S04]  /*c2aa0*/  LDL.LU R19, [R1+0x106c] ;  /* 0x00106c0001137983 */ /* 0x000f280000300800 */
[----:B------:R-:W2:Y:S04]  /*c2ab0*/  LDL R28, [R1+0x310] ;  /* 0x00031000011c7983 */ /* 0x000ea80000100800 */
[----:B------:R-:W2:Y:S04]  /*c2ac0*/  LDL R29, [R1+0x314] ;  /* 0x00031400011d7983 */ /* 0x000ea80000100800 */
[----:B-1----:R-:W2:Y:S04]  /*c2ad0*/  LDL.LU R8, [R1+0x1070] ;  /* 0x0010700001087983 */ /* 0x002ea80000300800 */
        /* <DEDUP_REMOVED lines=33> */
[----:B0-----:R-:W2:Y:S04]  /*c2cf0*/  LDL.LU.64 R20, [R1+0x200] ;  /* 0x0002000001147983 */ /* 0x001ea80000300a00 */
[----:B------:R-:W2:Y:S02]  /*c2d00*/  LDL.LU.64 R22, [R1+0x208] ;  /* 0x0002080001167983 */ /* 0x000ea40000300a00 */
[C---:B--2---:R-:W-:Y:S08]  /*c2d10*/  HMMA.16816.F32 R8, R20.reuse, R28, R8 ;  /* 0x0000001c1408723c */ /* 0x044ff00000001808 */
[C---:B----4-:R-:W-:Y:S11]  /*c2d20*/  HMMA.16816.F32 R16, R20.reuse, R2, R16 ;  /* 0x000000021410723c */ /* 0x050ff60000001810 */
[----:B------:R-:W-:Y:S04]  /*c2d30*/  STL.64 [R1+0x12e0], R8 ;  /* 0x0012e00801007387 */ /* 0x000fe80000100a00 */
[----:B------:R0:W-:Y:S04]  /*c2d40*/  STL.64 [R1+0x12e8], R10 ;  /* 0x0012e80a01007387 */ /* 0x0001e80000100a00 */
[----:B0-----:R-:W2:Y:S04]  /*c2d50*/  LDL.LU.64 R10, [R1+0x6878] ;  /* 0x00687800010a7983 */ /* 0x001ea80000300a00 */
[----:B------:R-:W2:Y:S04]  /*c2d60*/  LDL.LU.64 R8, [R1+0x6870] ;  /* 0x0068700001087983 */ /* 0x000ea80000300a00 */
[----:B------:R-:W-:Y:S04]  /*c2d70*/  STL.64 [R1+0x12d0], R16 ;  /* 0x0012d01001007387 */ /* 0x000fe80000100a00 */
[----:B------:R0:W-:Y:S04]  /*c2d80*/  STL.64 [R1+0x12d8], R18 ;  /* 0x0012d81201007387 */ /* 0x0001e80000100a00 */
[----:B0-----:R-:W4:Y:S04]  /*c2d90*/  LDL.LU.64 R18, [R1+0x6868] ;  /* 0x0068680001127983 */ /* 0x001f280000300a00 */
        /* <DEDUP_REMOVED lines=11> */
[----:B0-----:R-:W2:Y:S04]  /*c2e50*/  LDL.LU.64 R10, [R1+0x6848] ;  /* 0x00684800010a7983 */ /* 0x001ea80000300a00 */
        /* <DEDUP_REMOVED lines=42> */
[----:B------:R-:W2:Y:S04]  /*c3100*/  LDL.LU.64 R4, [R1+0x67f0] ;  /* 0x0067f00001047983 */ /* 0x000ea80000300a00 */
[----:B------:R-:W-:Y:S01]  /*c3110*/  STL [R1+0x6740], R13 ;  /* 0x0067400d01007387 */ /* 0x000fe20000100800 */
[----:B------:R-:W-:Y:S01]  /*c3120*/  IMAD.MOV.U32 R0, RZ, RZ, R23 ;  /* 0x000000ffff007224 */ /* 0x000fe200078e0017 */
[----:B--2---:R-:W-:-:S15]  /*c3130*/  HMMA.16816.F32 R24, R20, R4, R24 ;  /* 0x000000041418723c */ /* 0x004fde0000001818 */
[----:B------:R-:W-:-:S04]  /*c3140*/  NOP ;  /* 0x0000000000007918 */ /* 0x000fc80000000000 */
[----:B------:R-:W-:Y:S04]  /*c3150*/  STL.64 [R1+0x1250], R24 ;  /* 0x0012501801007387 */ /* 0x000fe80000100a00 */
[----:B------:R3:W-:Y:S02]  /*c3160*/  STL.64 [R1+0x1258], R26 ;  /* 0x0012581a01007387 */ /* 0x0007e40000100a00 */
[----:B---3--:R-:W-:Y:S01]  /*c3170*/  HMMA.16816.F32 R24, R20, R6, R8 ;  /* 0x000000061418723c */ /* 0x008fe20000001808 */
[----:B------:R-:W-:Y:S02]  /*c3180*/  IMAD.MOV.U32 R8, RZ, RZ, R22 ;  /* 0x000000ffff087224 */ /* 0x000fe400078e0016 */
[----:B------:R-:W-:Y:S02]  /*c3190*/  IMAD.MOV.U32 R10, RZ, RZ, R20 ;  /* 0x000000ffff0a7224 */ /* 0x000fe400078e0014 */
[----:B------:R-:W-:-:S14]  /*c31a0*/  IMAD.MOV.U32 R9, RZ, RZ, R21 ;  /* 0x000000ffff097224 */ /* 0x000fdc00078e0015 */
[----:B------:R-:W-:Y:S04]  /*c31b0*/  STL.64 [R1+0x1240], R24 ;  /* 0x0012401801007387 */ /* 0x000fe80000100a00 */
[----:B------:R-:W-:Y:S04]  /*c31c0*/  STL.64 [R1+0x1248], R26 ;  /* 0x0012481a01007387 */ /* 0x000fe80000100a00 */
[----:B------:R-:W4:Y:S04]  /*c31d0*/  LDL.LU.64 R22, [R1+0x67e8] ;  /* 0x0067e80001167983 */ /* 0x000f280000300a00 */
[----:B------:R-:W4:Y:S04]  /*c31e0*/  LDL.LU.64 R20, [R1+0x67e0] ;  /* 0x0067e00001147983 */ /* 0x000f280000300a00 */
[----:B------:R-:W-:Y:S04]  /*c31f0*/  STL.64 [R1+0x6710], R6 ;  /* 0x0067100601007387 */ /* 0x000fe80000100a00 */
[----:B------:R0:W-:Y:S04]  /*c3200*/  STL.64 [R1+0x6708], R4 ;  /* 0x0067080401007387 */ /* 0x0001e80000100a00 */
[----:B0-----:R-:W2:Y:S04]  /*c3210*/  LDL.LU.64 R4, [R1+0x1e0] ;  /* 0x0001e00001047983 */ /* 0x001ea80000300a00 */
[----:B------:R-:W3:Y:S04]  /*c3220*/  LDL.LU.64 R6, [R1+0x1e8] ;  /* 0x0001e80001067983 */ /* 0x000ee80000300a00 */
[----:B---3--:R0:W-:Y:S04]  /*c3230*/  STL.64 [R1+0x67a0], R6 ;  /* 0x0067a00601007387 */ /* 0x0081e80000100a00 */
[----:B--2---:R1:W-:Y:S01]  /*c3240*/  STL.64 [R1+0x6798], R4 ;  /* 0x0067980401007387 */ /* 0x0043e20000100a00 */
[----:B0-----:R-:W-:-:S02]  /*c3250*/  IMAD.MOV.U32 R6, RZ, RZ, R8 ;  /* 0x000000ffff067224 */ /* 0x001fc400078e0008 */
[----:B------:R-:W-:Y:S02]  /*c3260*/  IMAD.MOV.U32 R7, RZ, RZ, R0 ;  /* 0x000000ffff077224 */ /* 0x000fe400078e0000 */
[----:B-1----:R-:W-:Y:S02]  /*c3270*/  IMAD.MOV.U32 R4, RZ, RZ, R10 ;  /* 0x000000ffff047224 */ /* 0x002fe400078e000a */
[----:B------:R-:W-:-:S07]  /*c3280*/  IMAD.MOV.U32 R5, RZ, RZ, R9 ;  /* 0x000000ffff057224 */ /* 0x000fce00078e0009 */
[----:B----4-:R-:W-:Y:S01]  /*c3290*/  HMMA.16816.F32 R8, R4, R18, R20 ;  /* 0x000000120408723c */ /* 0x010fe20000001814 */
[----:B------:R-:W-:Y:S04]  /*c32a0*/  STL.64 [R1+0x6770], R18 ;  /* 0x0067701201007387 */ /* 0x000fe80000100a00 */
[----:B------:R0:W-:-:S14]  /*c32b0*/  STL.64 [R1+0x6768], R16 ;  /* 0x0067681001007387 */ /* 0x0001dc0000100a00 */
[----:B------:R-:W-:Y:S04]  /*c32c0*/  STL.64 [R1+0x1230], R8 ;  /* 0x0012300801007387 */ /* 0x000fe80000100a00 */
[----:B------:R-:W-:Y:S04]  /*c32d0*/  STL.64 [R1+0x1238], R10 ;  /* 0x0012380a01007387 */ /* 0x000fe80000100a00 */
[----:B------:R-:W2:Y:S04]  /*c32e0*/  LDL.LU R24, [R1+0xf00] ;  /* 0x000f000001187983 */ /* 0x000ea80000300800 */
[----:B------:R-:W2:Y:S04]  /*c32f0*/  LDL.LU R25, [R1+0xf04] ;  /* 0x000f040001197983 */ /* 0x000ea80000300800 */
[----:B------:R-:W3:Y:S04]  /*c3300*/  LDL.LU R26, [R1+0xf08] ;  /* 0x000f0800011a7983 */ /* 0x000ee80000300800 */
[----:B------:R-:W3:Y:S04]  /*c3310*/  LDL.LU R27, [R1+0xf0c] ;  /* 0x000f0c00011b7983 */ /* 0x000ee80000300800 */
        /* <DEDUP_REMOVED lines=37> */
[----:B--2---:R-:W-:Y:S03]  /*c3570*/  HMMA.16816.F32 R20, R4, R28, R20 ;  /* 0x0000001c0414723c */ /* 0x004fe60000001814 */
        /* <DEDUP_REMOVED lines=12> */
[----:B------:R-:W-:Y:S04]  /*c3640*/  STL.64 [R1+0x1220], R20 ;  /* 0x0012201401007387 */ /* 0x000fe80000100a00 */
[----:B------:R0:W-:Y:S04]  /*c3650*/  STL.64 [R1+0x1228], R22 ;  /* 0x0012281601007387 */ /* 0x0001e80000100a00 */
[----:B0-----:R-:W5:Y:S04]  /*c3660*/  LDL.LU.64 R22, [R1+0x67d8] ;  /* 0x0067d80001167983 */ /* 0x001f680000300a00 */
[----:B------:R-:W4:Y:S01]  /*c3670*/  LDL.LU.64 R20, [R1+0x67d0] ;  /* 0x0067d00001147983 */ /* 0x000f220000300a00 */
[----:B------:R-:W-:-:S02]  /*c3680*/  IMAD.MOV.U32 R13, RZ, RZ, R28 ;  /* 0x000000ffff0d7224 */ /* 0x000fc400078e001c */
[----:B------:R-:W-:Y:S02]  /*c3690*/  IMAD.MOV.U32 R0, RZ, RZ, R29 ;  /* 0x000000ffff007224 */ /* 0x000fe400078e001d */
[----:B------:R-:W2:Y:S01]  /*c36a0*/  LDL.LU.64 R28, [R1+0x67c8] ;  /* 0x0067c800011c7983 */ /* 0x000ea20000300a00 */
        /* <DEDUP_REMOVED lines=8> */
[----:B------:R-:W5:-:S13]  /*c3730*/  LDL.LU.64 R16, [R1+0x67a8] ;  /* 0x0067a80001107983 */ /* 0x000f5a0000300a00 */
        /* <DEDUP_REMOVED lines=9> */
[----:B------:R-:W2:Y:S04]  /*c37d0*/  LDL.LU.64 R16, [R1+0x6788] ;  /* 0x0067880001107983 */ /* 0x000ea80000300a00 */
[----:B------:R0:W-:Y:S04]  /*c37e0*/  STL.64 [R1+0x66e0], R22 ;  /* 0x0066e01601007387 */ /* 0x0001e80000100a00 */
[----:B0-----:R-:W2:Y:S04]  /*c37f0*/  LDL.64 R22, [R1+0x310] ;  /* 0x0003100001167983 */ /* 0x001ea80000100a00 */
[----:B------:R-:W-:Y:S01]  /*c3800*/  STL.64 [R1+0x66d8], R20 ;  /* 0x0066d81401007387 */ /* 0x000fe20000100a00 */
[----:B--2---:R-:W-:-:S15]  /*c3810*/  HMMA.16816.F32 R16, R4, R22, R16 ;  /* 0x000000160410723c */ /* 0x004fde0000001810 */
[----:B------:R-:W-:-:S04]  /*c3820*/  NOP ;  /* 0x0000000000007918 */ /* 0x000fc80000000000 */
[----:B------:R-:W-:Y:S04]  /*c3830*/  STL.64 [R1+0x11e0], R16 ;  /* 0x0011e01001007387 */ /* 0x000fe80000100a00 */
[----:B------:R0:W-:Y:S04]  /*c3840*/  STL.64 [R1+0x11e8], R18 ;  /* 0x0011e81201007387 */ /* 0x0001e80000100a00 */
[----:B0-----:R-:W2:Y:S04]  /*c3850*/  LDL.LU.64 R18, [R1+0x6780] ;  /* 0x0067800001127983 */ /* 0x001ea80000300a00 */
[----:B------:R-:W2:Y:S01]  /*c3860*/  LDL.LU.64 R16, [R1+0x6778] ;  /* 0x0067780001107983 */ /* 0x000ea20000300a00 */
[----:B------:R-:W-:-:S02]  /*c3870*/  IMAD.MOV.U32 R21, RZ, RZ, R22 ;  /* 0x000000ffff157224 */ /* 0x000fc400078e0016 */
[----:B------:R-:W-:-:S05]  /*c3880*/  IMAD.MOV.U32 R20, RZ, RZ, R23 ;  /* 0x000000ffff147224 */ /* 0x000fca00078e0017 */
        /* <DEDUP_REMOVED lines=15> */
[----:B0-----:R-:W5:Y:S04]  /*c3980*/  LDL.LU.64 R10, [R1+0x6760] ;  /* 0x00676000010a7983 */ /* 0x001f680000300a00 */
[----:B------:R-:W5:Y:S04]  /*c3990*/  LDL.LU.64 R8, [R1+0x6758] ;  /* 0x0067580001087983 */ /* 0x000f680000300a00 */
[----:B--2---:R-:W-:Y:S04]  /*c39a0*/  STL.64 [R1+0x6700], R18 ;  /* 0x0067001201007387 */ /* 0x004fe80000100a00 */
[----:B------:R0:W-:Y:S04]  /*c39b0*/  STL.64 [R1+0x66f8], R16 ;  /* 0x0066f81001007387 */ /* 0x0001e80000100a00 */
[----:B0-----:R-:W2:Y:S04]  /*c39c0*/  LDL.LU R16, [R1+0xeb0] ;  /* 0x000eb00001107983 */ /* 0x001ea80000300800 */
[----:B------:R-:W2:Y:S04]  /*c39d0*/  LDL.LU R17, [R1+0xeb4] ;  /* 0x000eb40001117983 */ /* 0x000ea80000300800 */
[----:B------:R-:W2:Y:S04]  /*c39e0*/  LDL.LU R18, [R1+0xeb8] ;  /* 0x000eb80001127983 */ /* 0x000ea80000300800 */
[----:B------:R-:W2:Y:S01]  /*c39f0*/  LDL.LU R19, [R1+0xebc] ;  /* 0x000ebc0001137983 */ /* 0x000ea20000300800 */
[----:B-----5:R-:W-:-:S15]  /*c3a00*/  HMMA.16816.F32 R8, R4, R14, R8 ;  /* 0x0000000e0408723c */ /* 0x020fde0000001808 */
[----:B------:R-:W-:-:S04]  /*c3a10*/  NOP ;  /* 0x0000000000007918 */ /* 0x000fc80000000000 */
[----:B------:R-:W-:Y:S01]  /*c3a20*/  IMAD.MOV.U32 R2, RZ, RZ, R10 ;  /* 0x000000ffff027224 */ /* 0x000fe200078e000a */
[----:B------:R0:W-:Y:S01]  /*c3a30*/  STL.64 [R1+0x11b0], R8 ;  /* 0x0011b00801007387 */ /* 0x0001e20000100a00 */
[----:B------:R-:W-:-:S03]  /*c3a40*/  IMAD.MOV.U32 R3, RZ, RZ, R11 ;  /* 0x000000ffff037224 */ /* 0x000fc600078e000b */
[----:B------:R-:W5:Y:S04]  /*c3a50*/  LDL.LU.64 R10, [R1+0x6750] ;  /* 0x00675000010a7983 */ /* 0x000f680000300a00 */
[----:B0-----:R-:W3:Y:S04]  /*c3a60*/  LDL.LU.64 R8, [R1+0x6748] ;  /* 0x0067480001087983 */ /* 0x001ee80000300a00 */
[----:B------:R-:W-:Y:S04]  /*c3a70*/  STL [R1+0x594c], R3 ;  /* 0x00594c0301007387 */ /* 0x000fe80000100800 */
[----:B------:R0:W-:Y:S02]  /*c3a80*/  STL [R1+0x5948], R2 ;  /* 0x0059480201007387 */ /* 0x0001e40000100800 */
[----:B0-----:R-:W-:-:S02]  /*c3a90*/  IMAD.MOV.U32 R2, RZ, RZ, R13 ;  /* 0x000000ffff027224 */ /* 0x001fc400078e000d */
[----:B------:R-:W2:Y:S01]  /*c3aa0*/  LDL.LU R13, [R1+0x6740] ;  /* 0x00674000010d7983 */ /* 0x000ea20000300800 */
        /* <DEDUP_REMOVED lines=11> */
[----:B------:R-:W4:Y:S04]  /*c3b60*/  LDL.LU.64 R24, [R1+0x6720] ;  /* 0x0067200001187983 */ /* 0x000f280000300a00 */
[----:B------:R-:W-:Y:S04]  /*c3b70*/  STL.64 [R1+0x6658], R10 ;  /* 0x0066580a01007387 */ /* 0x000fe80000100a00 */
[----:B------:R0:W-:Y:S04]  /*c3b80*/  STL.64 [R1+0x6650], R8 ;  /* 0x0066500801007387 */ /* 0x0001e80000100a00 */
[----:B0-----:R-:W3:Y:S04]  /*c3b90*/  LDL.LU R8, [R1+0xee0] ;  /* 0x000ee00001087983 */ /* 0x001ee80000300800 */
[----:B------:R-:W3:Y:S04]  /*c3ba0*/  LDL.LU R9, [R1+0xee4] ;  /* 0x000ee40001097983 */ /* 0x000ee80000300800 */
[----:B------:R-:W3:Y:S04]  /*c3bb0*/  LDL.LU R10, [R1+0xee8] ;  /* 0x000ee800010a7983 */ /* 0x000ee80000300800 */
[----:B------:R-:W3:Y:S01]  /*c3bc0*/  LDL.LU R11, [R1+0xeec] ;  /* 0x000eec00010b7983 */ /* 0x000ee20000300800 */
[----:B--2---:R-:W-:Y:S01]  /*c3bd0*/  HMMA.16816.F32 R16, R4, R12, R16 ;  /* 0x0000000c0410723c */ /* 0x004fe20000001810 */
[----:B------:R-:W-:-:S02]  /*c3be0*/  IMAD.MOV.U32 R3, RZ, RZ, R0 ;  /* 0x000000ffff037224 */ /* 0x000fc400078e0000 */
[----:B------:R-:W-:-:S05]  /*c3bf0*/  IMAD.MOV.U32 R0, RZ, RZ, R7 ;  /* 0x000000ffff007224 */ /* 0x000fca00078e0007 */
[C---:B----4-:R-:W-:Y:S08]  /*c3c00*/  HMMA.16816.F32 R20, R4.reuse, R24, R20 ;  /* 0x000000180414723c */ /* 0x050ff00000001814 */
[----:B---3--:R-:W-:Y:S11]  /*c3c10*/  HMMA.16816.F32 R8, R4, R26, R8 ;  /* 0x0000001a0408723c */ /* 0x008ff60000001808 */
[----:B------:R0:W-:Y:S04]  /*c3c20*/  STL.64 [R1+0x1180], R20 ;  /* 0x0011801401007387 */ /* 0x0001e80000100a00 */
[----:B------:R-:W-:Y:S04]  /*c3c30*/  STL.64 [R1+0x1188], R22 ;  /* 0x0011881601007387 */ /* 0x000fe80000100a00 */
[----:B0-----:R-:W2:Y:S04]  /*c3c40*/  LDL.LU.64 R20, [R1+0x6718] ;  /* 0x0067180001147983 */ /* 0x001ea80000300a00 */
[----:B------:R-:W-:Y:S04]  /*c3c50*/  STL.64 [R1+0x6668], R26 ;  /* 0x0066681a01007387 */ /* 0x000fe80000100a00 */
[----:B------:R-:W-:Y:S04]  /*c3c60*/  STL.64 [R1+0x6660], R24 ;  /* 0x0066601801007387 */ /* 0x000fe80000100a00 */
[----:B------:R0:W-:Y:S04]  /*c3c70*/  STL.64 [R1+0x1170], R8 ;  /* 0x0011700801007387 */ /* 0x0001e80000100a00 */
[----:B------:R1:W-:Y:S04]  /*c3c80*/  STL.64 [R1+0x1178], R10 ;  /* 0x0011780a01007387 */ /* 0x0003e80000100a00 */
[----:B------:R-:W-:Y:S04]  /*c3c90*/  STL.64 [R1+0x1160], R16 ;  /* 0x0011601001007387 */ /* 0x000fe80000100a00 */
[----:B------:R-:W-:Y:S01]  /*c3ca0*/  STL.64 [R1+0x1168], R18 ;  /* 0x0011681201007387 */ /* 0x000fe20000100a00 */
[----:B0-----:R-:W-:-:S02]  /*c3cb0*/  IMAD.MOV.U32 R8, RZ, RZ, R6 ;  /* 0x000000ffff087224 */ /* 0x001fc400078e0006 */
[----:B------:R-:W-:Y:S01]  /*c3cc0*/  IMAD.MOV.U32 R9, RZ, RZ, R5 ;  /* 0x000000ffff097224 */ /* 0x000fe200078e0005 */
[----:B------:R-:W3:Y:S01]  /*c3cd0*/  LDL.LU.64 R6, [R1+0x6710] ;  /* 0x0067100001067983 */ /* 0x000ee20000300a00 */
[----:B-1----:R-:W-:-:S03]  /*c3ce0*/  IMAD.MOV.U32 R10, RZ, RZ, R4 ;  /* 0x000000ffff0a7224 */ /* 0x002fc600078e0004 */
[----:B------:R-:W4:Y:S04]  /*c3cf0*/  LDL.LU.64 R4, [R1+0x6708] ;  /* 0x0067080001047983 */ /* 0x000f280000300a00 */
[----:B------:R-:W-:Y:S04]  /*c3d00*/  STL.64 [R1+0x6678], R14 ;  /* 0x0066780e01007387 */ /* 0x000fe80000100a00 */
[----:B------:R0:W-:Y:S04]  /*c3d10*/  STL.64 [R1+0x6670], R12 ;  /* 0x0066700c01007387 */ /* 0x0001e80000100a00 */
[----:B0-----:R-:W5:Y:S04]  /*c3d20*/  LDL.LU R12, [R1+0xe10] ;  /* 0x000e1000010c7983 */ /* 0x001f680000300800 */
[----:B------:R-:W5:Y:S04]  /*c3d30*/  LDL.LU R13, [R1+0xe14] ;  /* 0x000e1400010d7983 */ /* 0x000f680000300800 */
[----:B------:R-:W2:Y:S04]  /*c3d40*/  LDL.LU R14, [R1+0xe18] ;  /* 0x000e1800010e7983 */ /* 0x000ea80000300800 */
[----:B------:R-:W2:Y:S04]  /*c3d50*/  LDL.LU R15, [R1+0xe1c] ;  /* 0x000e1c00010f7983 */ /* 0x000ea80000300800 */
[----:B--2---:R0:W-:Y:S04]  /*c3d60*/  STL.64 [R1+0x6688], R14 ;  /* 0x0066880e01007387 */ /* 0x0041e80000100a00 */
[----:B-----5:R1:W-:Y:S01]  /*c3d70*/  STL.64 [R1+0x6680], R12 ;  /* 0x0066800c01007387 */ /* 0x0203e20000100a00 */
[----:B0-----:R-:W-:-:S02]  /*c3d80*/  IMAD.MOV.U32 R14, RZ, RZ, R21 ;  /* 0x000000ffff0e7224 */ /* 0x001fc400078e0015 */
[----:B------:R-:W-:-:S05]  /*c3d90*/  IMAD.MOV.U32 R15, RZ, RZ, R20 ;  /* 0x000000ffff0f7224 */ /* 0x000fca00078e0014 */
[----:B------:R0:W-:Y:S04]  /*c3da0*/  STL.64 [R1+0x66a0], R14 ;  /* 0x0066a00e01007387 */ /* 0x0001e80000100a00 */
[----:B-1----:R-:W2:Y:S04]  /*c3db0*/  LDL.LU R12, [R1+0xe30] ;  /* 0x000e3000010c7983 */ /* 0x002ea80000300800 */
[----:B------:R-:W2:Y:S04]  /*c3dc0*/  LDL.LU R13, [R1+0xe34] ;  /* 0x000e3400010d7983 */ /* 0x000ea80000300800 */
[----:B0-----:R-:W5:Y:S04]  /*c3dd0*/  LDL.LU R14, [R1+0xe38] ;  /* 0x000e3800010e7983 */ /* 0x001f680000300800 */
[----:B------:R-:W5:Y:S04]  /*c3de0*/  LDL.LU R15, [R1+0xe3c] ;  /* 0x000e3c00010f7983 */ /* 0x000f680000300800 */
[----:B-----5:R0:W-:Y:S04]  /*c3df0*/  STL.64 [R1+0x66b0], R14 ;  /* 0x0066b00e01007387 */ /* 0x0201e80000100a00 */
[----:B--2---:R1:W-:Y:S01]  /*c3e00*/  STL.64 [R1+0x66a8], R12 ;  /* 0x0066a80c01007387 */ /* 0x0043e20000100a00 */
[----:B0-----:R-:W-:-:S03]  /*c3e10*/  IMAD.MOV.U32 R14, RZ, RZ, R8 ;  /* 0x000000ffff0e7224 */ /* 0x001fc600078e0008 */
[----:B------:R-:W3:Y:S01]  /*c3e20*/  LDL.LU R8, [R1+0xe90] ;  /* 0x000e900001087983 */ /* 0x000ee20000300800 */
[----:B-1----:R-:W-:Y:S02]  /*c3e30*/  IMAD.MOV.U32 R13, RZ, RZ, R9 ;  /* 0x000000ffff0d7224 */ /* 0x002fe400078e0009 */
[----:B------:R-:W-:Y:S01]  /*c3e40*/  IMAD.MOV.U32 R12, RZ, RZ, R10 ;  /* 0x000000ffff0c7224 */ /* 0x000fe200078e000a */
        /* <DEDUP_REMOVED lines=23> */
[----:B0-----:R-:W5:Y:S04]  /*c3fc0*/  LDL.LU R24, [R1+0xe20] ;  /* 0x000e200001187983 */ /* 0x001f680000300800 */
[----:B------:R-:W5:Y:S04]  /*c3fd0*/  LDL.LU R25, [R1+0xe24] ;  /* 0x000e240001197983 */ /* 0x000f680000300800 */
[----:B------:R-:W2:Y:S04]  /*c3fe0*/  LDL.LU R26, [R1+0xe28] ;  /* 0x000e2800011a7983 */ /* 0x000ea80000300800 */
[----:B------:R-:W2:Y:S01]  /*c3ff0*/  LDL.LU R27, [R1+0xe2c] ;  /* 0x000e2c00011b7983 */ /* 0x000ea20000300800 */
[----:B------:R-:W-:-:S07]  /*c4000*/  IMAD.MOV.U32 R15, RZ, RZ, R0 ;  /* 0x000000ffff0f7224 */ /* 0x000fce00078e0000 */
[C---:B----4-:R-:W-:Y:S01]  /*c4010*/  HMMA.16816.F32 R16, R12.reuse, R4, R16 ;  /* 0x000000040c10723c */ /* 0x050fe20000001810 */
[----:B--2---:R-:W-:Y:S04]  /*c4020*/  STL.64 [R1+0x66c0], R26 ;  /* 0x0066c01a01007387 */ /* 0x004fe80000100a00 */
[----:B-----5:R0:W-:Y:S04]  /*c4030*/  STL.64 [R1+0x66b8], R24 ;  /* 0x0066b81801007387 */ /* 0x0201e80000100a00 */
[----:B0-----:R-:W2:Y:S04]  /*c4040*/  LDL.LU R24, [R1+0xe40] ;  /* 0x000e400001187983 */ /* 0x001ea80000300800 */
[----:B------:R-:W2:Y:S04]  /*c4050*/  LDL.LU R25, [R1+0xe44] ;  /* 0x000e440001197983 */ /* 0x000ea80000300800 */
[----:B------:R-:W4:Y:S04]  /*c4060*/  LDL.LU R26, [R1+0xe48] ;  /* 0x000e4800011a7983 */ /* 0x000f280000300800 */
[----:B------:R-:W4:Y:S01]  /*c4070*/  LDL.LU R27, [R1+0xe4c] ;  /* 0x000e4c00011b7983 */ /* 0x000f220000300800 */
[C---:B---3--:R-:W-:Y:S03]  /*c4080*/  HMMA.16816.F32 R8, R12.reuse, R6, R8 ;  /* 0x000000060c08723c */ /* 0x048fe60000001808 */
        /* <DEDUP_REMOVED lines=9> */
[----:B------:R-:W4:Y:S04]  /*c4120*/  LDL.LU.64 R16, [R1+0x66f8] ;  /* 0x0066f80001107983 */ /* 0x000f280000300a00 */
[----:B------:R0:W-:Y:S04]  /*c4130*/  STL.64 [R1+0x1140], R8 ;  /* 0x0011400801007387 */ /* 0x0001e80000100a00 */
[----:B------:R1:W-:Y:S04]  /*c4140*/  STL.64 [R1+0x1148], R10 ;  /* 0x0011480a01007387 */ /* 0x0003e80000100a00 */
[----:B0-----:R-:W5:Y:S04]  /*c4150*/  LDL.LU R8, [R1+0xdf0] ;  /* 0x000df00001087983 */ /* 0x001f680000300800 */
[----:B------:R-:W5:Y:S04]  /*c4160*/  LDL.LU R9, [R1+0xdf4] ;  /* 0x000df40001097983 */ /* 0x000f680000300800 */
[----:B-1----:R-:W5:Y:S04]  /*c4170*/  LDL.LU R10, [R1+0xdf8] ;  /* 0x000df800010a7983 */ /* 0x002f680000300800 */
[----:B------:R-:W5:Y:S04]  /*c4180*/  LDL.LU R11, [R1+0xdfc] ;  /* 0x000dfc00010b7983 */ /* 0x000f680000300800 */
[----:B------:R0:W-:Y:S04]  /*c4190*/  STL [R1+0x660c], R7 ;  /* 0x00660c0701007387 */ /* 0x0001e80000100800 */
[----:B------:R1:W-:Y:S04]  /*c41a0*/  STL [R1+0x6628], R6 ;  /* 0x0066280601007387 */ /* 0x0003e80000100800 */
[----:B------:R1:W-:Y:S04]  /*c41b0*/  STL.64 [R1+0x6620], R4 ;  /* 0x0066200401007387 */ /* 0x0003e80000100a00 */
[----:B0-----:R-:W2:Y:S04]  /*c41c0*/  LDL R7, [R1+0x1cc] ;  /* 0x0001cc0001077983 */ /* 0x001ea80000100800 */
[----:B-1----:R-:W2:Y:S04]  /*c41d0*/  LDL R6, [R1+0x1c8] ;  /* 0x0001c80001067983 */ /* 0x002ea80000100800 */
[----:B------:R-:W2:Y:S04]  /*c41e0*/  LDL R4, [R1+0x1c0] ;  /* 0x0001c00001047983 */ /* 0x000ea80000100800 */
[----:B------:R-:W2:Y:S01]  /*c41f0*/  LDL R5, [R1+0x1c4] ;  /* 0x0001c40001057983 */ /* 0x000ea20000100800 */
        /* <DEDUP_REMOVED lines=13> */
[----:B------:R0:W-:Y:S04]  /*c42d0*/  STL [R1+0x6600], R3 ;  /* 0x0066000301007387 */ /* 0x0001e80000100800 */
[----:B0-----:R-:W3:Y:S01]  /*c42e0*/  LDL.64 R2, [R1+0x300] ;  /* 0x0003000001027983 */ /* 0x001ee20000100a00 */
[----:B--2---:R-:W-:-:S15]  /*c42f0*/  HMMA.16816.F32 R24, R12, R20, R24 ;  /* 0x000000140c18723c */ /* 0x004fde0000001818 */
        /* <DEDUP_REMOVED lines=8> */
[----:B------:R-:W-:Y:S04]  /*c4380*/  STL.64 [R1+0x1100], R12 ;  /* 0x0011000c01007387 */ /* 0x000fe80000100a00 */
[----:B------:R0:W-:Y:S04]  /*c4390*/  STL.64 [R1+0x1108], R14 ;  /* 0x0011080e01007387 */ /* 0x0001e80000100a00 */
[----:B0-----:R-:W3:Y:S04]  /*c43a0*/  LDL.LU.64 R14, [R1+0x66b0] ;  /* 0x0066b000010e7983 */ /* 0x001ee80000300a00 */
[----:B------:R-:W3:Y:S04]  /*c43b0*/  LDL.LU.64 R12, [R1+0x66a8] ;  /* 0x0066a800010c7983 */ /* 0x000ee80000300a00 */
[----:B------:R-:W-:Y:S01]  /*c43c0*/  STL [R1+0x6608], R29 ;  /* 0x0066081d01007387 */ /* 0x000fe20000100800 */
[----:B---3--:R-:W-:-:S15]  /*c43d0*/  HMMA.16816.F32 R12, R4, R22, R12 ;  /* 0x00000016040c723c */ /* 0x008fde000000180c */
[----:B------:R-:W-:-:S04]  /*c43e0*/  NOP ;  /* 0x0000000000007918 */ /* 0x000fc80000000000 */
[----:B------:R-:W-:Y:S04]  /*c43f0*/  STL.64 [R1+0x10f0], R12 ;  /* 0x0010f00c01007387 */ /* 0x000fe80000100a00 */
[----:B------:R0:W-:Y:S04]  /*c4400*/  STL.64 [R1+0x10f8], R14 ;  /* 0x0010f80e01007387 */ /* 0x0001e80000100a00 */
[----:B0-----:R-:W2:Y:S04]  /*c4410*/  LDL.LU.64 R14, [R1+0x66a0] ;  /* 0x0066a000010e7983 */ /* 0x001ea80000300a00 */
[----:B------:R-:W-:Y:S04]  /*c4420*/  STL.64 [R1+0x65c8], R22 ;  /* 0x0065c81601007387 */ /* 0x000fe80000100a00 */
[----:B------:R0:W-:Y:S04]  /*c4430*/  STL.64 [R1+0x65c0], R20 ;  /* 0x0065c01401007387 */ /* 0x0001e80000100a00 */
[----:B0-----:R-:W3:Y:S04]  /*c4440*/  LDL.LU R20, [R1+0xdd0] ;  /* 0x000dd00001147983 */ /* 0x001ee80000300800 */
[----:B------:R-:W3:Y:S04]  /*c4450*/  LDL.LU R21, [R1+0xdd4] ;  /* 0x000dd40001157983 */ /* 0x000ee80000300800 */
[----:B------:R-:W3:Y:S04]  /*c4460*/  LDL.LU R22, [R1+0xdd8] ;  /* 0x000dd80001167983 */ /* 0x000ee80000300800 */
[----:B------:R-:W3:Y:S01]  /*c4470*/  LDL.LU R23, [R1+0xddc] ;  /* 0x000ddc0001177983 */ /* 0x000ee20000300800 */
[----:B--2---:R-:W-:Y:S03]  /*c4480*/  HMMA.16816.F32 R12, R4, R14, R24 ;  /* 0x0000000e040c723c */ /* 0x004fe60000001818 */
[----:B------:R-:W4:Y:S04]  /*c4490*/  LDL.LU.64 R26, [R1+0x6698] ;  /* 0x00669800011a7983 */ /* 0x000f280000300a00 */
[----:B------:R-:W4:-:S12]  /*c44a0*/  LDL.LU.64 R24, [R1+0x6690] ;  /* 0x0066900001187983 */ /* 0x000f180000300a00 */
        /* <DEDUP_REMOVED lines=8> */
[----:B0-----:R-:W5:Y:S01]  /*c4530*/  LDL.LU.64 R14, [R1+0x6678] ;  /* 0x00667800010e7983 */ /* 0x001f620000300a00 */
[----:B----4-:R-:W-:Y:S03]  /*c4540*/  HMMA.16816.F32 R24, R4, R16, R24 ;  /* 0x000000100418723c */ /* 0x010fe60000001818 */
[----:B------:R-:W2:-:S15]  /*c4550*/  LDL.LU.64 R12, [R1+0x6670] ;  /* 0x00667000010c7983 */ /* 0x000e9e0000300a00 */
[----:B------:R-:W-:Y:S01]  /*c4560*/  NOP ;  /* 0x0000000000007918 */ /* 0x000fe20000000000 */
        /* <DEDUP_REMOVED lines=10> */
[----:B-----5:R-:W-:-:S15]  /*c4610*/  HMMA.16816.F32 R8, R4, R14, R8 ;  /* 0x0000000e0408723c */ /* 0x020fde0000001808 */
[----:B------:R-:W-:-:S04]  /*c4620*/  NOP ;  /* 0x0000000000007918 */ /* 0x000fc80000000000 */
[----:B------:R-:W-:Y:S04]  /*c4630*/  STL.64 [R1+0x10b0], R8 ;  /* 0x0010b00801007387 */ /* 0x000fe80000100a00 */
[----:B------:R0:W-:Y:S04]  /*c4640*/  STL.64 [R1+0x10b8], R10 ;  /* 0x0010b80a01007387 */ /* 0x0001e80000100a00 */
[----:B0-----:R-:W5:Y:S04]  /*c4650*/  LDL.LU.64 R10, [R1+0x6658] ;  /* 0x00665800010a7983 */ /* 0x001f680000300a00 */
[----:B------:R-:W3:Y:S04]  /*c4660*/  LDL.LU.64 R8, [R1+0x6650] ;  /* 0x0066500001087983 */ /* 0x000ee80000300a00 */
[----:B------:R-:W-:Y:S04]  /*c4670*/  STL.64 [R1+0x6638], R14 ;  /* 0x0066380e01007387 */ /* 0x000fe80000100a00 */
[----:B--2---:R3:W-:Y:S02]  /*c4680*/  STL.64 [R1+0x6630], R12 ;  /* 0x0066300c01007387 */ /* 0x0047e40000100a00 */
[C---:B---3--:R-:W-:Y:S02]  /*c4690*/  HMMA.16816.F32 R12, R4.reuse, R8, R16 ;  /* 0x00000008040c723c */ /* 0x048fe40000001810 */
[----:B------:R-:W2:Y:S06]  /*c46a0*/  LDL.LU R16, [R1+0xd70] ;  /* 0x000d700001107983 */ /* 0x000eac0000300800 */
[----:B-----5:R-:W-:Y:S11]  /*c46b0*/  HMMA.16816.F32 R4, R4, R10, R20 ;  /* 0x0000000a0404723c */ /* 0x020ff60000001814 */
[----:B------:R0:W-:Y:S04]  /*c46c0*/  STL.64 [R1+0x1090], R12 ;  /* 0x0010900c01007387 */ /* 0x0001e80000100a00 */
[----:B------:R1:W-:Y:S04]  /*c46d0*/  STL.64 [R1+0x1098], R14 ;  /* 0x0010980e01007387 */ /* 0x0003e80000100a00 */
[----:B------:R-:W-:Y:S04]  /*c46e0*/  STL.64 [R1+0x1080], R4 ;  /* 0x0010800401007387 */ /* 0x000fe80000100a00 */
[----:B------:R-:W-:Y:S04]  /*c46f0*/  STL.64 [R1+0x1088], R6 ;  /* 0x0010880601007387 */ /* 0x000fe80000100a00 */
[----:B------:R-:W2:Y:S04]  /*c4700*/  LDL.LU R17, [R1+0xd74] ;  /* 0x000d740001117983 */ /* 0x000ea80000300800 */
[----:B------:R-:W3:Y:S04]  /*c4710*/  LDL.LU R18, [R1+0xd78] ;  /* 0x000d780001127983 */ /* 0x000ee80000300800 */
[----:B------:R-:W3:Y:S04]  /*c4720*/  LDL.LU R19, [R1+0xd7c] ;  /* 0x000d7c0001137983 */ /* 0x000ee80000300800 */
        /* <DEDUP_REMOVED lines=18> */
[----:B------:R-:W2:Y:S04]  /*c4850*/  LDL.LU R18, [R1+0xd88] ;  /* 0x000d880001127983 */ /* 0x000ea80000300800 */
[----:B------:R-:W2:Y:S04]  /*c4860*/  LDL.LU R19, [R1+0xd8c] ;  /* 0x000d8c0001137983 */ /* 0x000ea80000300800 */
[----:B--2---:R-:W-:Y:S04]  /*c4870*/  STL.64 [R1+0x6618], R18 ;  /* 0x0066181201007387 */ /* 0x004fe80000100a00 */
[----:B---3--:R0:W-:Y:S04]  /*c4880*/  STL.64 [R1+0x6610], R16 ;  /* 0x0066101001007387 */ /* 0x0081e80000100a00 */
[----:B0-----:R-:W2:Y:S04]  /*c4890*/  LDL.LU.64 R16, [R1+0x1c0] ;  /* 0x0001c00001107983 */ /* 0x001ea80000300a00 */
[----:B------:R-:W2:Y:S04]  /*c48a0*/  LDL.LU.64 R18, [R1+0x1c8] ;  /* 0x0001c80001127983 */ /* 0x000ea80000300a00 */
        /* <DEDUP_REMOVED lines=26> */
[----:B------:R-:W5:Y:S04]  /*c4a50*/  LDL.LU.64 R12, [R1+0x6630] ;  /* 0x00663000010c7983 */ /* 0x000f680000300a00 */
[----:B------:R0:W-:Y:S04]  /*c4a60*/  STL.64 [R1+0x6558], R26 ;  /* 0x0065581a01007387 */ /* 0x0001e80000100a00 */
[----:B------:R1:W-:Y:S01]  /*c4a70*/  STL.64 [R1+0x6550], R24 ;  /* 0x0065501801007387 */ /* 0x0003e20000100a00 */
[----:B------:R-:W-:-:S02]  /*c4a80*/  IMAD.MOV.U32 R0, RZ, RZ, R3 ;  /* 0x000000ffff007224 */ /* 0x000fc400078e0003 */
[----:B------:R-:W-:Y:S01]  /*c4a90*/  IMAD.MOV.U32 R2, RZ, RZ, R18 ;  /* 0x000000ffff027224 */ /* 0x000fe200078e0012 */
[----:B0-----:R-:W3:Y:S04]  /*c4aa0*/  LDL.64 R26, [R1+0x1a8] ;  /* 0x0001a800011a7983 */ /* 0x001ee80000100a00 */
[----:B-1----:R-:W3:Y:S01]  /*c4ab0*/  LDL.64 R24, [R1+0x1a0] ;  /* 0x0001a00001187983 */ /* 0x002ee20000100a00 */
[----:B------:R-:W-:Y:S02]  /*c4ac0*/  IMAD.MOV.U32 R3, RZ, RZ, R19 ;  /* 0x000000ffff037224 */ /* 0x000fe400078e0013 */
[----:B------:R-:W-:Y:S01]  /*c4ad0*/  IMAD.MOV.U32 R29, RZ, RZ, R17 ;  /* 0x000000ffff1d7224 */ /* 0x000fe200078e0011 */
[----:B-----5:R-:W-:-:S15]  /*c4ae0*/  HMMA.16816.F32 R4, R16, R12, R4 ;  /* 0x0000000c1004723c */ /* 0x020fde0000001804 */
[----:B------:R-:W-:-:S04]  /*c4af0*/  NOP ;  /* 0x0000000000007918 */ /* 0x000fc80000000000 */
[----:B------:R-:W-:Y:S04]  /*c4b00*/  STL.64 [R1+0x1050], R4 ;  /* 0x0010500401007387 */ /* 0x000fe80000100a00 */
[----:B------:R0:W-:Y:S04]  /*c4b10*/  STL.64 [R1+0x1058], R6 ;  /* 0x0010580601007387 */ /* 0x0001e80000100a00 */
[----:B0-----:R-:W5:Y:S01]  /*c4b20*/  LDL.LU R6, [R1+0x6628] ;  /* 0x0066280001067983 */ /* 0x001f620000300800 */
[----:B------:R-:W-:-:S03]  /*c4b30*/  IMAD.MOV.U32 R7, RZ, RZ, R16 ;  /* 0x000000ffff077224 */ /* 0x000fc600078e0010 */
[----:B------:R-:W2:Y:S04]  /*c4b40*/  LDL.LU.64 R4, [R1+0x6620] ;  /* 0x0066200001047983 */ /* 0x000ea80000300a00 */
[----:B------:R-:W2:Y:S04]  /*c4b50*/  LDL.LU.64 R18, [R1+0x6618] ;  /* 0x0066180001127983 */ /* 0x000ea80000300a00 */
[----:B------:R-:W2:Y:S04]  /*c4b60*/  LDL.LU.64 R16, [R1+0x6610] ;  /* 0x0066100001107983 */ /* 0x000ea80000300a00 */
[----:B----4-:R0:W-:Y:S04]  /*c4b70*/  STL.64 [R1+0x6588], R14 ;  /* 0x0065880e01007387 */ /* 0x0101e80000100a00 */
[----:B------:R1:W-:Y:S01]  /*c4b80*/  STL.64 [R1+0x6580], R12 ;  /* 0x0065800c01007387 */ /* 0x0003e20000100a00 */
[----:B0-----:R-:W-:-:S02]  /*c4b90*/  IMAD.MOV.U32 R14, RZ, RZ, R2 ;  /* 0x000000ffff0e7224 */ /* 0x001fc400078e0002 */
[----:B------:R-:W-:Y:S02]  /*c4ba0*/  IMAD.MOV.U32 R15, RZ, RZ, R3 ;  /* 0x000000ffff0f7224 */ /* 0x000fe400078e0003 */
[----:B-1----:R-:W-:Y:S02]  /*c4bb0*/  IMAD.MOV.U32 R12, RZ, RZ, R7 ;  /* 0x000000ffff0c7224 */ /* 0x002fe400078e0007 */
[----:B------:R-:W-:Y:S01]  /*c4bc0*/  IMAD.MOV.U32 R13, RZ, RZ, R29 ;  /* 0x000000ffff0d7224 */ /* 0x000fe200078e001d */
[----:B------:R-:W5:Y:S04]  /*c4bd0*/  LDL.LU R7, [R1+0x660c] ;  /* 0x00660c0001077983 */ /* 0x000f680000300800 */
[----:B------:R-:W4:Y:S04]  /*c4be0*/  LDL.LU R29, [R1+0x6608] ;  /* 0x00660800011d7983 */ /* 0x000f280000300800 */
        /* <DEDUP_REMOVED lines=25> */
[----:B------:R-:W3:Y:S04]  /*c4d80*/  LDL.LU.64 R20, [R1+0x65d0] ;  /* 0x0065d00001147983 */ /* 0x000ee80000300a00 */
[----:B------:R-:W-:Y:S04]  /*c4d90*/  STL.64 [R1+0x6598], R18 ;  /* 0x0065981201007387 */ /* 0x000fe80000100a00 */
[----:B-----5:R0:W-:Y:S04]  /*c4da0*/  STL.64 [R1+0x6590], R16 ;  /* 0x0065901001007387 */ /* 0x0201e80000100a00 */
        /* <DEDUP_REMOVED lines=9> */
[----:B------:R-:W2:Y:S04]  /*c4e40*/  LDL.LU.64 R20, [R1+0x65c0] ;  /* 0x0065c00001147983 */ /* 0x000ea80000300a00 */
[----:B----4-:R-:W-:Y:S01]  /*c4e50*/  STL [R1+0x64e8], R29 ;  /* 0x0064e81d01007387 */ /* 0x010fe20000100800 */
[C---:B--2---:R-:W-:Y:S08]  /*c4e60*/  HMMA.16816.F32 R16, R12.reuse, R20, R16 ;  /* 0x000000140c10723c */ /* 0x044ff00000001810 */
[----:B------:R-:W-:Y:S08]  /*c4e70*/  HMMA.16816.F32 R12, R12, R28, R4 ;  /* 0x0000001c0c0c723c */ /* 0x000ff00000001804 */
[----:B---3--:R-:W-:Y:S03]  /*c4e80*/  HMMA.16816.F32 R4, R24, R22, R8 ;  /* 0x000000161804723c */ /* 0x008fe60000001808 */
[----:B------:R-:W-:Y:S04]  /*c4e90*/  STL.64 [R1+0x1000], R16 ;  /* 0x0010001001007387 */ /* 0x000fe80000100a00 */
[----:B------:R-:W-:Y:S04]  /*c4ea0*/  STL.64 [R1+0x1008], R18 ;  /* 0x0010081201007387 */ /* 0x000fe80000100a00 */
[----:B------:R-:W-:Y:S04]  /*c4eb0*/  STL.64 [R1+0xfe0], R12 ;  /* 0x000fe00c01007387 */ /* 0x000fe80000100a00 */
[----:B------:R-:W-:Y:S04]  /*c4ec0*/  STL.64 [R1+0xfe8], R14 ;  /* 0x000fe80e01007387 */ /* 0x000fe80000100a00 */
[----:B------:R0:W-:Y:S04]  /*c4ed0*/  STL.64 [R1+0xfd0], R4 ;  /* 0x000fd00401007387 */ /* 0x0001e80000100a00 */
[----:B------:R1:W-:Y:S04]  /*c4ee0*/  STL.64 [R1+0xfd8], R6 ;  /* 0x000fd80601007387 */ /* 0x0003e80000100a00 */
        /* <DEDUP_REMOVED lines=9> */
[----:B--2---:R-:W-:Y:S04]  /*c4f80*/  STL.64 [R1+0x6520], R4 ;  /* 0x0065200401007387 */ /* 0x004fe80000100a00 */
[----:B------:R-:W2:Y:S04]  /*c4f90*/  LDL.LU R24, [R1+0xc90] ;  /* 0x000c900001187983 */ /* 0x000ea80000300800 */
        /* <DEDUP_REMOVED lines=10> */
[----:B--2---:R-:W-:Y:S04]  /*c5040*/  STL.64 [R1+0x65a0], R24 ;  /* 0x0065a01801007387 */ /* 0x004fe80000100a00 */
[----:B------:R-:W2:Y:S04]  /*c5050*/  LDL.LU R12, [R1+0xcc0] ;  /* 0x000cc000010c7983 */ /* 0x000ea80000300800 */
        /* <DEDUP_REMOVED lines=9> */
[----:B------:R-:W2:Y:S04]  /*c50f0*/  LDL R18, [R1+0x300] ;  /* 0x0003000001127983 */ /* 0x000ea80000100800 */
[----:B0-----:R-:W3:Y:S04]  /*c5100*/  LDL.LU R12, [R1+0xce0] ;  /* 0x000ce000010c7983 */ /* 0x001ee80000300800 */
[----:B------:R-:W3:Y:S04]  /*c5110*/  LDL.LU R13, [R1+0xce4] ;  /* 0x000ce400010d7983 */ /* 0x000ee80000300800 */
[----:B------:R-:W3:Y:S04]  /*c5120*/  LDL.LU R14, [R1+0xce8] ;  /* 0x000ce800010e7983 */ /* 0x000ee80000300800 */
[----:B------:R-:W3:Y:S04]  /*c5130*/  LDL.LU R15, [R1+0xcec] ;  /* 0x000cec00010f7983 */ /* 0x000ee80000300800 */
[----:B------:R-:W3:Y:S04]  /*c5140*/  LDL.64 R16, [R1+0x310] ;  /* 0x0003100001107983 */ /* 0x000ee80000100a00 */
[----:B------:R-:W2:Y:S04]  /*c5150*/  LDL.LU R24, [R1+0xcd0] ;  /* 0x000cd00001187983 */ /* 0x000ea80000300800 */
[----:B------:R-:W2:Y:S04]  /*c5160*/  LDL.LU R25, [R1+0xcd4] ;  /* 0x000cd40001197983 */ /* 0x000ea80000300800 */
[----:B------:R-:W2:Y:S04]  /*c5170*/  LDL.LU R26, [R1+0xcd8] ;  /* 0x000cd800011a7983 */ /* 0x000ea80000300800 */
[----:B------:R-:W2:Y:S04]  /*c5180*/  LDL.LU R27, [R1+0xcdc] ;  /* 0x000cdc00011b7983 */ /* 0x000ea80000300800 */
[----:B------:R-:W4:Y:S04]  /*c5190*/  LDL.LU R8, [R1+0xcb0] ;  /* 0x000cb00001087983 */ /* 0x000f280000300800 */
[----:B------:R-:W4:Y:S04]  /*c51a0*/  LDL.LU R9, [R1+0xcb4] ;  /* 0x000cb40001097983 */ /* 0x000f280000300800 */
[----:B------:R-:W4:Y:S04]  /*c51b0*/  LDL.LU R10, [R1+0xcb8] ;  /* 0x000cb800010a7983 */ /* 0x000f280000300800 */
[----:B------:R-:W4:Y:S04]  /*c51c0*/  LDL.LU R11, [R1+0xcbc] ;  /* 0x000cbc00010b7983 */ /* 0x000f280000300800 */
[----:B------:R-:W-:Y:S04]  /*c51d0*/  STL.64 [R1+0x64f8], R22 ;  /* 0x0064f81601007387 */ /* 0x000fe80000100a00 */
[----:B------:R0:W-:Y:S04]  /*c51e0*/  STL.64 [R1+0x64f0], R20 ;  /* 0x0064f01401007387 */ /* 0x0001e80000100a00 */
        /* <DEDUP_REMOVED lines=10> */
[----:B------:R-:W-:Y:S01]  /*c5290*/  IMAD.MOV.U32 R19, RZ, RZ, R0 ;  /* 0x000000ffff137224 */ /* 0x000fe200078e0000 */
[----:B---3--:R-:W-:Y:S01]  /*c52a0*/  HMMA.16816.F32 R12, R4, R16, R12 ;  /* 0x00000010040c723c */ /* 0x008fe2000000180c */
[----:B------:R-:W-:Y:S01]  /*c52b0*/  IMAD.MOV.U32 R29, RZ, RZ, R16 ;  /* 0x000000ffff1d7224 */ /* 0x000fe200078e0010 */
[----:B-----5:R-:W-:Y:S04]  /*c52c0*/  STL.64 [R1+0x6538], R22 ;  /* 0x0065381601007387 */ /* 0x020fe80000100a00 */
[----:B--2---:R0:W-:Y:S04]  /*c52d0*/  STL.64 [R1+0x6530], R20 ;  /* 0x0065301401007387 */ /* 0x0041e80000100a00 */
[----:B0-----:R-:W2:Y:S04]  /*c52e0*/  LDL.LU R20, [R1+0xc70] ;  /* 0x000c700001147983 */ /* 0x001ea80000300800 */
[----:B------:R-:W2:Y:S04]  /*c52f0*/  LDL.LU R21, [R1+0xc74] ;  /* 0x000c740001157983 */ /* 0x000ea80000300800 */
[----:B------:R-:W3:Y:S04]  /*c5300*/  LDL.LU R22, [R1+0xc78] ;  /* 0x000c780001167983 */ /* 0x000ee80000300800 */
[----:B------:R-:W3:Y:S01]  /*c5310*/  LDL.LU R23, [R1+0xc7c] ;  /* 0x000c7c0001177983 */ /* 0x000ee20000300800 */
[----:B------:R-:W-:-:S02]  /*c5320*/  IMAD.MOV.U32 R0, RZ, RZ, R17 ;  /* 0x000000ffff007224 */ /* 0x000fc400078e0011 */
[C---:B------:R-:W-:Y:S01]  /*c5330*/  HMMA.16816.F32 R16, R4.reuse, R18, R24 ;  /* 0x000000120410723c */ /* 0x040fe20000001818 */
        /* <DEDUP_REMOVED lines=10> */
[----:B------:R-:W5:Y:S04]  /*c53e0*/  LDL.LU.64 R26, [R1+0x65a8] ;  /* 0x0065a800011a7983 */ /* 0x000f680000300a00 */
[----:B------:R-:W5:Y:S04]  /*c53f0*/  LDL.LU.64 R24, [R1+0x65a0] ;  /* 0x0065a00001187983 */ /* 0x000f680000300a00 */
        /* <DEDUP_REMOVED lines=39> */
[----:B0-----:R-:W4:Y:S04]  /*c5670*/  LDL.LU.64 R22, [R1+0x6548] ;  /* 0x0065480001167983 */ /* 0x001f280000300a00 */
[----:B------:R-:W4:Y:S02]  /*c5680*/  LDL.LU.64 R20, [R1+0x6540] ;  /* 0x0065400001147983 */ /* 0x000f240000300a00 */
[----:B----4-:R-:W-:Y:S02]  /*c5690*/  HMMA.16816.F32 R4, R4, R26, R20 ;  /* 0x0000001a0404723c */ /* 0x010fe40000001814 */
[----:B------:R-:W2:Y:S04]  /*c56a0*/  LDL.LU.64 R22, [R1+0x6538] ;  /* 0x0065380001167983 */ /* 0x000ea80000300a00 */
[----:B------:R-:W2:-:S13]  /*c56b0*/  LDL.LU.64 R20, [R1+0x6530] ;  /* 0x0065300001147983 */ /* 0x000e9a0000300a00 */
[----:B------:R-:W-:Y:S04]  /*c56c0*/  STL.64 [R1+0xf40], R4 ;  /* 0x000f400401007387 */ /* 0x000fe80000100a00 */
[----:B------:R0:W-:Y:S04]  /*c56d0*/  STL.64 [R1+0xf48], R6 ;  /* 0x000f480601007387 */ /* 0x0001e80000100a00 */
[----:B0-----:R-:W3:Y:S04]  /*c56e0*/  LDL.LU.64 R6, [R1+0x6528] ;  /* 0x0065280001067983 */ /* 0x001ee80000300a00 */
[----:B------:R-:W3:Y:S04]  /*c56f0*/  LDL.LU.64 R4, [R1+0x6520] ;  /* 0x0065200001047983 */ /* 0x000ee80000300a00 */
[----:B------:R-:W-:Y:S04]  /*c5700*/  STL [R1+0x6434], R27 ;  /* 0x0064341b01007387 */ /* 0x000fe80000100800 */
[----:B------:R-:W-:Y:S04]  /*c5710*/  STL [R1+0x6450], R26 ;  /* 0x0064501a01007387 */ /* 0x000fe80000100800 */
        /* <DEDUP_REMOVED lines=10> */
[----:B------:R-:W-:Y:S04]  /*c57c0*/  STL.64 [R1+0x6480], R14 ;  /* 0x0064800e01007387 */ /* 0x000fe80000100a00 */
[----:B------:R0:W-:Y:S04]  /*c57d0*/  STL [R1+0x6478], R12 ;  /* 0x0064780c01007387 */ /* 0x0001e80000100800 */
        /* <DEDUP_REMOVED lines=22> */
[----:B----4-:R-:W-:Y:S03]  /*c5940*/  HMMA.16816.F32 R12, R24, R2, R12 ;  /* 0x00000002180c723c */ /* 0x010fe6000000180c */
[----:B------:R0:W-:Y:S02]  /*c5950*/  STL [R1+0x6418], R3 ;  /* 0x0064180301007387 */ /* 0x0001e40000100800 */
[----:B0-----:R-:W-:-:S03]  /*c5960*/  IMAD.MOV.U32 R3, RZ, RZ, R27 ;  /* 0x000000ffff037224 */ /* 0x001fc600078e001b */
[----:B---3--:R-:W-:-:S15]  /*c5970*/  HMMA.16816.F32 R4, R24, R18, R4 ;  /* 0x000000121804723c */ /* 0x008fde0000001804 */
[----:B------:R-:W-:-:S04]  /*c5980*/  NOP ;  /* 0x0000000000007918 */ /* 0x000fc80000000000 */
[----:B------:R-:W-:Y:S04]  /*c5990*/  STL.64 [R1+0xf00], R4 ;  /* 0x000f000401007387 */ /* 0x000fe80000100a00 */
[----:B------:R5:W-:Y:S02]  /*c59a0*/  STL.64 [R1+0xf08], R6 ;  /* 0x000f080601007387 */ /* 0x000be40000100a00 */
[----:B-----5:R-:W-:Y:S02]  /*c59b0*/  HMMA.16816.F32 R4, R24, R20, R8 ;  /* 0x000000141804723c */ /* 0x020fe40000001808 */
[----:B------:R-:W-:Y:S04]  /*c59c0*/  STL.64 [R1+0xef0], R12 ;  /* 0x000ef00c01007387 */ /* 0x000fe80000100a00 */
[----:B------:R-:W-:Y:S01]  /*c59d0*/  STL.64 [R1+0xef8], R14 ;  /* 0x000ef80e01007387 */ /* 0x000fe20000100a00 */
[----:B------:R-:W-:-:S02]  /*c59e0*/  IMAD.MOV.U32 R10, RZ, RZ, R24 ;  /* 0x000000ffff0a7224 */ /* 0x000fc400078e0018 */
[----:B------:R-:W-:Y:S02]  /*c59f0*/  IMAD.MOV.U32 R9, RZ, RZ, R25 ;  /* 0x000000ffff097224 */ /* 0x000fe400078e0019 */
[----:B------:R-:W-:-:S08]  /*c5a00*/  IMAD.MOV.U32 R8, RZ, RZ, R26 ;  /* 0x000000ffff087224 */ /* 0x000fd000078e001a */
[----:B------:R-:W-:Y:S04]  /*c5a10*/  STL.64 [R1+0xee0], R4 ;  /* 0x000ee00401007387 */ /* 0x000fe80000100a00 */
[----:B------:R0:W-:Y:S04]  /*c5a20*/  STL.64 [R1+0xee8], R6 ;  /* 0x000ee80601007387 */ /* 0x0001e80000100a00 */
[----:B--2---:R-:W-:Y:S04]  /*c5a30*/  STL.64 [R1+0x64d0], R22 ;  /* 0x0064d01601007387 */ /* 0x004fe80000100a00 */
[----:B------:R-:W-:Y:S04]  /*c5a40*/  STL.64 [R1+0x64c8], R20 ;  /* 0x0064c81401007387 */ /* 0x000fe80000100a00 */
[----:B------:R-:W2:Y:S04]  /*c5a50*/  LDL.LU R24, [R1+0xb50] ;  /* 0x000b500001187983 */ /* 0x000ea80000300800 */
[----:B------:R-:W2:Y:S04]  /*c5a60*/  LDL.LU R25, [R1+0xb54] ;  /* 0x000b540001197983 */ /* 0x000ea80000300800 */
[----:B------:R-:W3:Y:S04]  /*c5a70*/  LDL.LU R26, [R1+0xb58] ;  /* 0x000b5800011a7983 */ /* 0x000ee80000300800 */
[----:B------:R-:W3:Y:S04]  /*c5a80*/  LDL.LU R27, [R1+0xb5c] ;  /* 0x000b5c00011b7983 */ /* 0x000ee80000300800 */
[----:B0-----:R-:W4:Y:S04]  /*c5a90*/  LDL R6, [R1+0x188] ;  /* 0x0001880001067983 */ /* 0x001f280000100800 */
[----:B------:R-:W4:Y:S04]  /*c5aa0*/  LDL R7, [R1+0x18c] ;  /* 0x00018c0001077983 */ /* 0x000f280000100800 */
[----:B------:R-:W5:Y:S04]  /*c5ab0*/  LDL R4, [R1+0x180] ;  /* 0x0001800001047983 */ /* 0x000f680000100800 */
[----:B------:R-:W5:Y:S04]  /*c5ac0*/  LDL R5, [R1+0x184] ;  /* 0x0001840001057983 */ /* 0x000f680000100800 */
[----:B----4-:R-:W-:Y:S04]  /*c5ad0*/  STL.64 [R1+0x64e0], R6 ;  /* 0x0064e00601007387 */ /* 0x010fe80000100a00 */
[----:B-----5:R0:W-:Y:S04]  /*c5ae0*/  STL.64 [R1+0x64d8], R4 ;  /* 0x0064d80401007387 */ /* 0x0201e80000100a00 */
[----:B0-----:R-:W4:Y:S04]  /*c5af0*/  LDL.LU R4, [R1+0xbe0] ;  /* 0x000be00001047983 */ /* 0x001f280000300800 */
[----:B------:R-:W4:Y:S04]  /*c5b00*/  LDL.LU R5, [R1+0xbe4] ;  /* 0x000be40001057983 */ /* 0x000f280000300800 */
[----:B------:R-:W4:Y:S04]  /*c5b10*/  LDL.LU R6, [R1+0xbe8] ;  /* 0x000be80001067983 */ /* 0x000f280000300800 */
[----:B------:R-:W4:Y:S04]  /*c5b20*/  LDL.LU R7, [R1+0xbec] ;  /* 0x000bec0001077983 */ /* 0x000f280000300800 */
[----:B------:R-:W5:Y:S04]  /*c5b30*/  LDL.64 R16, [R1+0x300] ;  /* 0x0003000001107983 */ /* 0x000f680000100a00 */
[----:B------:R0:W-:Y:S04]  /*c5b40*/  STL.64 [R1+0x64a8], R18 ;  /* 0x0064a81201007387 */ /* 0x0001e80000100a00 */
[----:B-----5:R1:W-:Y:S04]  /*c5b50*/  STL.64 [R1+0x64a0], R16 ;  /* 0x0064a01001007387 */ /* 0x0203e80000100a00 */
[----:B------:R-:W5:Y:S04]  /*c5b60*/  LDL.LU R12, [R1+0xb80] ;  /* 0x000b8000010c7983 */ /* 0x000f680000300800 */
[----:B------:R-:W5:Y:S04]  /*c5b70*/  LDL.LU R13, [R1+0xb84] ;  /* 0x000b8400010d7983 */ /* 0x000f680000300800 */
[----:B------:R-:W2:Y:S04]  /*c5b80*/  LDL.LU R14, [R1+0xb88] ;  /* 0x000b8800010e7983 */ /* 0x000ea80000300800 */
[----:B------:R-:W2:Y:S01]  /*c5b90*/  LDL.LU R15, [R1+0xb8c] ;  /* 0x000b8c00010f7983 */ /* 0x000ea20000300800 */
[----:B0-----:R-:W-:-:S02]  /*c5ba0*/  IMAD.MOV.U32 R18, RZ, RZ, R29 ;  /* 0x000000ffff127224 */ /* 0x001fc400078e001d */
[----:B------:R-:W-:Y:S01]  /*c5bb0*/  IMAD.MOV.U32 R19, RZ, RZ, R0 ;  /* 0x000000ffff137224 */ /* 0x000fe200078e0000 */
[----:B------:R-:W4:Y:S04]  /*c5bc0*/  LDL.LU R29, [R1+0x64e8] ;  /* 0x0064e800011d7983 */ /* 0x000f280000300800 */
[----:B------:R0:W-:Y:S04]  /*c5bd0*/  STL.64 [R1+0x64c0], R18 ;  /* 0x0064c01201007387 */ /* 0x0001e80000100a00 */
[----:B-1----:R-:W3:Y:S04]  /*c5be0*/  LDL.LU R16, [R1+0xbd0] ;  /* 0x000bd00001107983 */ /* 0x002ee80000300800 */
[----:B------:R-:W3:Y:S04]  /*c5bf0*/  LDL.LU R17, [R1+0xbd4] ;  /* 0x000bd40001117983 */ /* 0x000ee80000300800 */
[----:B0-----:R-:W3:Y:S04]  /*c5c00*/  LDL.LU R18, [R1+0xbd8] ;  /* 0x000bd80001127983 */ /* 0x001ee80000300800 */
[----:B------:R-:W3:Y:S04]  /*c5c10*/  LDL.LU R19, [R1+0xbdc] ;  /* 0x000bdc0001137983 */ /* 0x000ee80000300800 */
[----:B--2---:R-:W-:Y:S04]  /*c5c20*/  STL.64 [R1+0x6498], R14 ;  /* 0x0064980e01007387 */ /* 0x004fe80000100a00 */
[----:B-----5:R0:W-:Y:S04]  /*c5c30*/  STL.64 [R1+0x6490], R12 ;  /* 0x0064900c01007387 */ /* 0x0201e80000100a00 */
[----:B0-----:R-:W2:Y:S04]  /*c5c40*/  LDL.LU R12, [R1+0xb90] ;  /* 0x000b9000010c7983 */ /* 0x001ea80000300800 */
[----:B------:R-:W2:Y:S04]  /*c5c50*/  LDL.LU R13, [R1+0xb94] ;  /* 0x000b9400010d7983 */ /* 0x000ea80000300800 */
[----:B------:R-:W5:Y:S04]  /*c5c60*/  LDL.LU R14, [R1+0xb98] ;  /* 0x000b9800010e7983 */ /* 0x000f680000300800 */
[----:B------:R-:W5:Y:S01]  /*c5c70*/  LDL.LU R15, [R1+0xb9c] ;  /* 0x000b9c00010f7983 */ /* 0x000f620000300800 */
[----:B------:R-:W-:-:S02]  /*c5c80*/  IMAD.MOV.U32 R20, RZ, RZ, R10 ;  /* 0x000000ffff147224 */ /* 0x000fc400078e000a */
[----:B------:R-:W-:Y:S02]  /*c5c90*/  IMAD.MOV.U32 R21, RZ, RZ, R9 ;  /* 0x000000ffff157224 */ /* 0x000fe400078e0009 */
[----:B------:R-:W-:Y:S02]  /*c5ca0*/  IMAD.MOV.U32 R22, RZ, RZ, R8 ;  /* 0x000000ffff167224 */ /* 0x000fe400078e0008 */
[----:B------:R-:W-:-:S07]  /*c5cb0*/  IMAD.MOV.U32 R23, RZ, RZ, R3 ;  /* 0x000000ffff177224 */ /* 0x000fce00078e0003 */
[----:B----4-:R-:W-:Y:S01]  /*c5cc0*/  HMMA.16816.F32 R20, R20, R28, R4 ;  /* 0x0000001c1414723c */ /* 0x010fe20000001804 */
[----:B-----5:R-:W-:Y:S04]  /*c5cd0*/  STL.64 [R1+0x64b8], R14 ;  /* 0x0064b80e01007387 */ /* 0x020fe80000100a00 */
[----:B--2---:R0:W-:Y:S04]  /*c5ce0*/  STL.64 [R1+0x64b0], R12 ;  /* 0x0064b00c01007387 */ /* 0x0041e80000100a00 */
[----:B0-----:R-:W2:Y:S04]  /*c5cf0*/  LDL.LU R12, [R1+0xbc0] ;  /* 0x000bc000010c7983 */ /* 0x001ea80000300800 */
[----:B------:R-:W2:Y:S04]  /*c5d00*/  LDL.LU R13, [R1+0xbc4] ;  /* 0x000bc400010d7983 */ /* 0x000ea80000300800 */
[----:B------:R-:W2:Y:S04]  /*c5d10*/  LDL.LU R14, [R1+0xbc8] ;  /* 0x000bc800010e7983 */ /* 0x000ea80000300800 */
[----:B------:R-:W2:Y:S04]  /*c5d20*/  LDL.LU R15, [R1+0xbcc] ;  /* 0x000bcc00010f7983 */ /* 0x000ea80000300800 */
[----:B------:R-:W4:Y:S04]  /*c5d30*/  LDL.LU R8, [R1+0xb70] ;  /* 0x000b700001087983 */ /* 0x000f280000300800 */
        /* <DEDUP_REMOVED lines=9> */
[----:B------:R-:W5:Y:S04]  /*c5dd0*/  LDL.LU.64 R6, [R1+0x64e0] ;  /* 0x0064e00001067983 */ /* 0x000f680000300a00 */
[----:B------:R-:W5:Y:S04]  /*c5de0*/  LDL.LU.64 R4, [R1+0x64d8] ;  /* 0x0064d80001047983 */ /* 0x000f680000300a00 */
[----:B------:R-:W-:Y:S04]  /*c5df0*/  STL.64 [R1+0xec0], R20 ;  /* 0x000ec01401007387 */ /* 0x000fe80000100a00 */
[----:B------:R0:W-:Y:S04]  /*c5e00*/  STL.64 [R1+0xec8], R22 ;  /* 0x000ec81601007387 */ /* 0x0001e80000100a00 */
[----:B0-----:R-:W5:Y:S04]  /*c5e10*/  LDL.LU.64 R22, [R1+0x64d0] ;  /* 0x0064d00001167983 */ /* 0x001f680000300a00 */
[----:B------:R-:W2:Y:S01]  /*c5e20*/  LDL.LU.64 R20, [R1+0x64c8] ;  /* 0x0064c80001147983 */ /* 0x000ea20000300a00 */
[----:B-----5:R-:W-:Y:S03]  /*c5e30*/  HMMA.16816.F32 R4, R4, R22, R16 ;  /* 0x000000160404723c */ /* 0x020fe60000001810 */
[----:B------:R-:W5:-:S15]  /*c5e40*/  LDL.LU.64 R18, [R1+0x64c0] ;  /* 0x0064c00001127983 */ /* 0x000f5e0000300a00 */
[----:B------:R-:W-:Y:S01]  /*c5e50*/  NOP ;  /* 0x0000000000007918 */ /* 0x000fe20000000000 */
[----:B------:R0:W-:Y:S04]  /*c5e60*/  STL.64 [R1+0xeb0], R4 ;  /* 0x000eb00401007387 */ /* 0x0001e80000100a00 */
[----:B------:R1:W-:Y:S04]  /*c5e70*/  STL.64 [R1+0xeb8], R6 ;  /* 0x000eb80601007387 */ /* 0x0003e80000100a00 */
[----:B0-----:R-:W2:Y:S04]  /*c5e80*/  LDL.LU R4, [R1+0xb40] ;  /* 0x000b400001047983 */ /* 0x001ea80000300800 */
[----:B------:R-:W2:Y:S04]  /*c5e90*/  LDL.LU R5, [R1+0xb44] ;  /* 0x000b440001057983 */ /* 0x000ea80000300800 */
[----:B-1----:R-:W2:Y:S04]  /*c5ea0*/  LDL.LU R6, [R1+0xb48] ;  /* 0x000b480001067983 */ /* 0x002ea80000300800 */
[----:B------:R-:W2:Y:S04]  /*c5eb0*/  LDL.LU R7, [R1+0xb4c] ;  /* 0x000b4c0001077983 */ /* 0x000ea80000300800 */
[----:B--2---:R-:W-:Y:S04]  /*c5ec0*/  STL.64 [R1+0x6440], R6 ;  /* 0x0064400601007387 */ /* 0x004fe80000100a00 */
        /* <DEDUP_REMOVED lines=9> */
[----:B-----5:R-:W-:Y:S03]  /*c5f60*/  HMMA.16816.F32 R16, R4, R18, R12 ;  /* 0x000000120410723c */ /* 0x020fe6000000180c */
[----:B------:R-:W5:Y:S04]  /*c5f70*/  LDL.LU.64 R14, [R1+0x64b8] ;  /* 0x0064b800010e7983 */ /* 0x000f680000300a00 */
[----:B------:R-:W5:-:S12]  /*c5f80*/  LDL.LU.64 R12, [R1+0x64b0] ;  /* 0x0064b000010c7983 */ /* 0x000f580000300a00 */
[----:B------:R-:W-:Y:S04]  /*c5f90*/  STL.64 [R1+0xea0], R16 ;  /* 0x000ea01001007387 */ /* 0x000fe80000100a00 */
[----:B------:R0:W-:Y:S04]  /*c5fa0*/  STL.64 [R1+0xea8], R18 ;  /* 0x000ea81201007387 */ /* 0x0001e80000100a00 */
[----:B0-----:R-:W2:Y:S04]  /*c5fb0*/  LDL.LU.64 R18, [R1+0x64a8] ;  /* 0x0064a80001127983 */ /* 0x001ea80000300a00 */
[----:B------:R-:W5:Y:S02]  /*c5fc0*/  LDL.LU.64 R16, [R1+0x64a0] ;  /* 0x0064a00001107983 */ /* 0x000f640000300a00 */
[----:B-----5:R-:W-:Y:S01]  /*c5fd0*/  HMMA.16816.F32 R12, R4, R16, R12 ;  /* 0x00000010040c723c */ /* 0x020fe2000000180c */
[----:B------:R-:W-:-:S02]  /*c5fe0*/  IMAD.MOV.U32 R3, RZ, RZ, R16 ;  /* 0x000000ffff037224 */ /* 0x000fc400078e0010 */
[----:B------:R-:W-:-:S15]  /*c5ff0*/  IMAD.MOV.U32 R0, RZ, RZ, R17 ;  /* 0x000000ffff007224 */ /* 0x000fde00078e0011 */
[----:B------:R-:W-:Y:S01]  /*c6000*/  NOP ;  /* 0x0000000000007918 */ /* 0x000fe20000000000 */
[----:B------:R-:W-:Y:S04]  /*c6010*/  STL.64 [R1+0xe90], R12 ;  /* 0x000e900c01007387 */ /* 0x000fe80000100a00 */
[----:B------:R0:W-:Y:S04]  /*c6020*/  STL.64 [R1+0xe98], R14 ;  /* 0x000e980e01007387 */ /* 0x0001e80000100a00 */
[----:B0-----:R-:W5:Y:S04]  /*c6030*/  LDL.LU.64 R14, [R1+0x6498] ;  /* 0x00649800010e7983 */ /* 0x001f680000300a00 */
[----:B------:R-:W5:Y:S04]  /*c6040*/  LDL.LU.64 R12, [R1+0x6490] ;  /* 0x00649000010c7983 */ /* 0x000f680000300a00 */
[----:B------:R-:W5:Y:S02]  /*c6050*/  LDL.LU.64 R16, [R1+0x6488] ;  /* 0x0064880001107983 */ /* 0x000f640000300a00 */
[----:B-----5:R-:W-:-:S15]  /*c6060*/  HMMA.16816.F32 R12, R4, R16, R12 ;  /* 0x00000010040c723c */ /* 0x020fde000000180c */
[----:B------:R-:W-:-:S04]  /*c6070*/  NOP ;  /* 0x0000000000007918 */ /* 0x000fc80000000000 */
[----:B------:R-:W-:Y:S04]  /*c6080*/  STL.64 [R1+0xe80], R12 ;  /* 0x000e800c01007387 */ /* 0x000fe80000100a00 */
[----:B------:R0:W-:Y:S04]  /*c6090*/  STL.64 [R1+0xe88], R14 ;  /* 0x000e880e01007387 */ /* 0x0001e80000100a00 */
[----:B0-----:R-:W4:Y:S04]  /*c60a0*/  LDL.LU.64 R14, [R1+0x6480] ;  /* 0x00648000010e7983 */ /* 0x001f280000300a00 */
[----:B------:R-:W5:Y:S04]  /*c60b0*/  LDL.LU R12, [R1+0x6478] ;  /* 0x00647800010c7983 */ /* 0x000f680000300800 */
[----:B--2---:R-:W-:Y:S04]  /*c60c0*/  STL.64 [R1+0x6400], R18 ;  /* 0x0064001201007387 */ /* 0x004fe80000100a00 */
        /* <DEDUP_REMOVED lines=10> */
[----:B------:R-:W3:Y:S04]  /*c6170*/  LDL.LU.64 R8, [R1+0x6468] ;  /* 0x0064680001087983 */ /* 0x000ee80000300a00 */
[----:B------:R-:W-:Y:S01]  /*c6180*/  STL.64 [R1+0x6390], R14 ;  /* 0x0063900e01007387 */ /* 0x000fe20000100a00 */
[----:B---3--:R-:W-:-:S15]  /*c6190*/  HMMA.16816.F32 R24, R4, R8, R24 ;  /* 0x000000080418723c */ /* 0x008fde0000001818 */
[----:B------:R-:W-:-:S04]  /*c61a0*/  NOP ;  /* 0x0000000000007918 */ /* 0x000fc80000000000 */
[----:B------:R-:W-:Y:S04]  /*c61b0*/  STL.64 [R1+0xe50], R24 ;  /* 0x000e501801007387 */ /* 0x000fe80000100a00 */
[----:B------:R0:W-:Y:S04]  /*c61c0*/  STL.64 [R1+0xe58], R26 ;  /* 0x000e581a01007387 */ /* 0x0001e80000100a00 */
[----:B0-----:R-:W4:Y:S04]  /*c61d0*/  LDL.LU.64 R26, [R1+0x6460] ;  /* 0x00646000011a7983 */ /* 0x001f280000300a00 */
[----:B------:R-:W4:Y:S01]  /*c61e0*/  LDL.LU.64 R24, [R1+0x6458] ;  /* 0x0064580001187983 */ /* 0x000f220000300a00 */
[----:B------:R-:W-:-:S02]  /*c61f0*/  IMAD.MOV.U32 R15, RZ, RZ, R6 ;  /* 0x000000ffff0f7224 */ /* 0x000fc400078e0006 */
[----:B------:R-:W-:Y:S02]  /*c6200*/  IMAD.MOV.U32 R14, RZ, RZ, R7 ;  /* 0x000000ffff0e7224 */ /* 0x000fe400078e0007 */
[----:B------:R-:W-:Y:S01]  /*c6210*/  IMAD.MOV.U32 R13, RZ, RZ, R5 ;  /* 0x000000ffff0d7224 */ /* 0x000fe200078e0005 */
[----:B----4-:R-:W-:-:S15]  /*c6220*/  HMMA.16816.F32 R24, R4, R10, R24 ;  /* 0x0000000a0418723c */ /* 0x010fde0000001818 */
[----:B------:R-:W-:-:S04]  /*c6230*/  NOP ;  /* 0x0000000000007918 */ /* 0x000fc80000000000 */
[----:B------:R-:W-:Y:S04]  /*c6240*/  STL.64 [R1+0xe40], R24 ;  /* 0x000e401801007387 */ /* 0x000fe80000100a00 */
[----:B------:R0:W-:Y:S04]  /*c6250*/  STL.64 [R1+0xe48], R26 ;  /* 0x000e481a01007387 */ /* 0x0001e80000100a00 */
[----:B0-----:R-:W2:Y:S01]  /*c6260*/  LDL.LU R26, [R1+0x6450] ;  /* 0x00645000011a7983 */ /* 0x001ea20000300800 */
[----:B------:R-:W-:-:S03]  /*c6270*/  IMAD.MOV.U32 R27, RZ, RZ, R4 ;  /* 0x000000ffff1b7224 */ /* 0x000fc600078e0004 */
[----:B------:R-:W3:Y:S04]  /*c6280*/  LDL.LU.64 R24, [R1+0x6448] ;  /* 0x0064480001187983 */ /* 0x000ee80000300a00 */
[----:B------:R-:W3:Y:S04]  /*c6290*/  LDL.LU.64 R6, [R1+0x6440] ;  /* 0x0064400001067983 */ /* 0x000ee80000300a00 */
[----:B------:R-:W3:Y:S04]  /*c62a0*/  LDL.LU.64 R4, [R1+0x6438] ;  /* 0x0064380001047983 */ /* 0x000ee80000300a00 */
[----:B------:R-:W-:Y:S04]  /*c62b0*/  STL.64 [R1+0x6358], R10 ;  /* 0x0063580a01007387 */ /* 0x000fe80000100a00 */
[----:B------:R0:W-:Y:S04]  /*c62c0*/  STL.64 [R1+0x6350], R8 ;  /* 0x0063500801007387 */ /* 0x0001e80000100a00 */
[----:B0-----:R-:W4:Y:S04]  /*c62d0*/  LDL.LU.64 R8, [R1+0x160] ;  /* 0x0001600001087983 */ /* 0x001f280000300a00 */
[----:B------:R-:W2:Y:S04]  /*c62e0*/  LDL.LU.64 R10, [R1+0x168] ;  /* 0x00016800010a7983 */ /* 0x000ea80000300a00 */
[----:B--2---:R-:W-:Y:S04]  /*c62f0*/  STL.64 [R1+0x63b0], R10 ;  /* 0x0063b00a01007387 */ /* 0x004fe80000100a00 */
[----:B----4-:R0:W-:Y:S02]  /*c6300*/  STL.64 [R1+0x63a8], R8 ;  /* 0x0063a80801007387 */ /* 0x0101e40000100a00 */
[----:B0-----:R-:W-:-:S02]  /*c6310*/  IMAD.MOV.U32 R8, RZ, RZ, R27 ;  /* 0x000000ffff087224 */ /* 0x001fc400078e001b */
[----:B------:R-:W2:Y:S01]  /*c6320*/  LDL.LU R27, [R1+0x6434] ;  /* 0x00643400011b7983 */ /* 0x000ea20000300800 */
[----:B------:R-:W-:-:S03]  /*c6330*/  IMAD.MOV.U32 R9, RZ, RZ, R13 ;  /* 0x000000ffff097224 */ /* 0x000fc600078e000d */
[----:B------:R-:W4:Y:S01]  /*c6340*/  LDL.LU R13, [R1+0x6430] ;  /* 0x00643000010d7983 */ /* 0x000f220000300800 */
[----:B------:R-:W-:Y:S02]  /*c6350*/  IMAD.MOV.U32 R10, RZ, RZ, R15 ;  /* 0x000000ffff0a7224 */ /* 0x000fe400078e000f */
[----:B------:R-:W-:-:S07]  /*c6360*/  IMAD.MOV.U32 R11, RZ, RZ, R14 ;  /* 0x000000ffff0b7224 */ /* 0x000fce00078e000e */
[----:B---3--:R-:W-:-:S15]  /*c6370*/  HMMA.16816.F32 R4, R8, R24, R4 ;  /* 0x000000180804723c */ /* 0x008fde0000001804 */
[----:B------:R-:W-:-:S04]  /*c6380*/  NOP ;  /* 0x0000000000007918 */ /* 0x000fc80000000000 */
[----:B------:R-:W-:Y:S04]  /*c6390*/  STL.64 [R1+0xe30], R4 ;  /* 0x000e300401007387 */ /* 0x000fe80000100a00 */
[----:B------:R0:W-:Y:S04]  /*c63a0*/  STL.64 [R1+0xe38], R6 ;  /* 0x000e380601007387 */ /* 0x0001e80000100a00 */
[----:B0-----:R-:W3:Y:S04]  /*c63b0*/  LDL.LU.64 R6, [R1+0x6428] ;  /* 0x0064280001067983 */ /* 0x001ee80000300a00 */
[----:B------:R-:W3:Y:S04]  /*c63c0*/  LDL.LU.64 R4, [R1+0x6420] ;  /* 0x0064200001047983 */ /* 0x000ee80000300a00 */
[----:B------:R5:W-:Y:S04]  /*c63d0*/  STL [R1+0x634c], R24 ;  /* 0x00634c1801007387 */ /* 0x000be80000100800 */
[----:B------:R-:W-:Y:S01]  /*c63e0*/  STL [R1+0x6348], R25 ;  /* 0x0063481901007387 */ /* 0x000fe20000100800 */
[----:B-----5:R-:W-:Y:S01]  /*c63f0*/  IMAD.MOV.U32 R24, RZ, RZ, R12 ;  /* 0x000000ffff187224 */ /* 0x020fe200078e000c */
[----:B--2---:R-:W-:-:S15]  /*c6400*/  HMMA.16816.F32 R16, R8, R26, R16 ;  /* 0x0000001a0810723c */ /* 0x004fde0000001810 */
[----:B------:R-:W-:-:S04]  /*c6410*/  NOP ;  /* 0x0000000000007918 */ /* 0x000fc80000000000 */
[----:B------:R-:W-:Y:S04]  /*c6420*/  STL.64 [R1+0xe20], R16 ;  /* 0x000e201001007387 */ /* 0x000fe80000100a00 */
[----:B------:R4:W-:Y:S02]  /*c6430*/  STL.64 [R1+0xe28], R18 ;  /* 0x000e281201007387 */ /* 0x0009e40000100a00 */
[----:B----4-:R-:W-:Y:S01]  /*c6440*/  HMMA.16816.F32 R16, R8, R12, R20 ;  /* 0x0000000c0810723c */ /* 0x010fe20000001814 */
[----:B------:R-:W-:-:S15]  /*c6450*/  IMAD.MOV.U32 R25, RZ, RZ, R13 ;  /* 0x000000ffff197224 */ /* 0x000fde00078e000d */
[----:B------:R-:W-:-:S03]  /*c6460*/  NOP ;  /* 0x0000000000007918 */ /* 0x000fc60000000000 */
[----:B------:R-:W-:Y:S04]  /*c6470*/  STL.64 [R1+0xe10], R16 ;  /* 0x000e101001007387 */ /* 0x000fe80000100a00 */
[----:B------:R-:W-:Y:S04]  /*c6480*/  STL.64 [R1+0xe18], R18 ;  /* 0x000e181201007387 */ /* 0x000fe80000100a00 */
[----:B------:R-:W-:Y:S04]  /*c6490*/  STL.64 [R1+0x6368], R26 ;  /* 0x0063681a01007387 */ /* 0x000fe80000100a00 */
[----:B------:R0:W-:Y:S04]  /*c64a0*/  STL.64 [R1+0x6360], R24 ;  /* 0x0063601801007387 */ /* 0x0001e80000100a00 */
[----:B0-----:R-:W2:Y:S04]  /*c64b0*/  LDL.LU R24, [R1+0xa60] ;  /* 0x000a600001187983 */ /* 0x001ea80000300800 */
        /* <DEDUP_REMOVED lines=13> */
[----:B0-----:R-:W3:Y:S04]  /*c6590*/  LDL.LU R16, [R1+0xaf0] ;  /* 0x000af00001107983 */ /* 0x001ee80000300800 */
[----:B------:R-:W3:Y:S04]  /*c65a0*/  LDL.LU R17, [R1+0xaf4] ;  /* 0x000af40001117983 */ /* 0x000ee80000300800 */
[----:B------:R-:W3:Y:S04]  /*c65b0*/  LDL.LU R18, [R1+0xaf8] ;  /* 0x000af80001127983 */ /* 0x000ee80000300800 */
[----:B------:R-:W3:Y:S04]  /*c65c0*/  LDL.LU R19, [R1+0xafc] ;  /* 0x000afc0001137983 */ /* 0x000ee80000300800 */
        /* <DEDUP_REMOVED lines=22> */
[----:B---3--:R-:W-:Y:S03]  /*c6730*/  HMMA.16816.F32 R16, R8, R4, R16 ;  /* 0x000000040810723c */ /* 0x008fe60000001810 */
[----:B--2---:R-:W-:Y:S04]  /*c6740*/  STL.64 [R1+0x63d0], R14 ;  /* 0x0063d00e01007387 */ /* 0x004fe80000100a00 */
[----:B-----5:R0:W-:Y:S04]  /*c6750*/  STL.64 [R1+0x63c8], R12 ;  /* 0x0063c80c01007387 */ /* 0x0201e80000100a00 */
[----:B0-----:R-:W2:Y:S04]  /*c6760*/  LDL.LU R12, [R1+0xab0] ;  /* 0x000ab000010c7983 */ /* 0x001ea80000300800 */
[----:B------:R-:W2:Y:S04]  /*c6770*/  LDL.LU R13, [R1+0xab4] ;  /* 0x000ab400010d7983 */ /* 0x000ea80000300800 */
[----:B------:R-:W2:Y:S04]  /*c6780*/  LDL.LU R14, [R1+0xab8] ;  /* 0x000ab800010e7983 */ /* 0x000ea80000300800 */
[----:B------:R-:W2:Y:S04]  /*c6790*/  LDL.LU R15, [R1+0xabc] ;  /* 0x000abc00010f7983 */ /* 0x000ea80000300800 */
[----:B----4-:R0:W-:Y:S02]  /*c67a0*/  STL.64 [R1+0x6378], R26 ;  /* 0x0063781a01007387 */ /* 0x0101e40000100a00 */
[----:B0-----:R-:W-:-:S02]  /*c67b0*/  IMAD.MOV.U32 R26, RZ, RZ, R3 ;  /* 0x000000ffff1a7224 */ /* 0x001fc400078e0003 */
[----:B------:R-:W3:Y:S04]  /*c67c0*/  LDL.LU R3, [R1+0x6418] ;  /* 0x0064180001037983 */ /* 0x000ee80000300800 */
[----:B------:R0:W-:Y:S04]  /*c67d0*/  STL.64 [R1+0x6370], R24 ;  /* 0x0063701801007387 */ /* 0x0001e80000100a00 */
[----:B0-----:R-:W4:Y:S04]  /*c67e0*/  LDL.64 R24, [R1+0x310] ;  /* 0x0003100001187983 */ /* 0x001f280000100a00 */
        /* <DEDUP_REMOVED lines=16> */
[C---:B-----5:R-:W-:Y:S03]  /*c68f0*/  HMMA.16816.F32 R20, R8.reuse, R18, R20 ;  /* 0x000000120814723c */ /* 0x060fe60000001814 */
        /* <DEDUP_REMOVED lines=15> */
[----:B------:R-:W5:Y:S02]  /*c69f0*/  LDL.LU.64 R20, [R1+0x63d8] ;  /* 0x0063d80001147983 */ /* 0x000f640000300a00 */
[----:B-----5:R-:W-:-:S15]  /*c6a00*/  HMMA.16816.F32 R12, R8, R20, R12 ;  /* 0x00000014080c723c */ /* 0x020fde000000180c */
[----:B------:R-:W-:-:S04]  /*c6a10*/  NOP ;  /* 0x0000000000007918 */ /* 0x000fc80000000000 */
[----:B------:R-:W-:Y:S04]  /*c6a20*/  STL.64 [R1+0xdc0], R12 ;  /* 0x000dc00c01007387 */ /* 0x000fe80000100a00 */
[----:B------:R0:W-:Y:S04]  /*c6a30*/  STL.64 [R1+0xdc8], R14 ;  /* 0x000dc80e01007387 */ /* 0x0001e80000100a00 */
[----:B0-----:R-:W5:Y:S04]  /*c6a40*/  LDL.LU.64 R14, [R1+0x63d0] ;  /* 0x0063d000010e7983 */ /* 0x001f680000300a00 */
[----:B------:R-:W5:Y:S02]  /*c6a50*/  LDL.LU.64 R12, [R1+0x63c8] ;  /* 0x0063c800010c7983 */ /* 0x000f640000300a00 */
[----:B-----5:R-:W-:Y:S02]  /*c6a60*/  HMMA.16816.F32 R8, R8, R28, R12 ;  /* 0x0000001c0808723c */ /* 0x020fe4000000180c */
[----:B------:R-:W3:Y:S04]  /*c6a70*/  LDL.LU.64 R14, [R1+0x63c0] ;  /* 0x0063c000010e7983 */ /* 0x000ee80000300a00 */
[----:B------:R-:W3:-:S13]  /*c6a80*/  LDL.LU.64 R12, [R1+0x63b8] ;  /* 0x0063b800010c7983 */ /* 0x000eda0000300a00 */
        /* <DEDUP_REMOVED lines=9> */
[----:B------:R-:W3:Y:S01]  /*c6b20*/  LDL.LU.64 R12, [R1+0x6398] ;  /* 0x00639800010c7983 */ /* 0x000ee20000300a00 */
[----:B------:R-:W-:-:S03]  /*c6b30*/  IMAD.MOV.U32 R27, RZ, RZ, R0 ;  /* 0x000000ffff1b7224 */ /* 0x000fc600078e0000 */
[----:B------:R-:W-:Y:S04]  /*c6b40*/  STL.64 [R1+0x62e0], R22 ;  /* 0x0062e01601007387 */ /* 0x000fe80000100a00 */
[----:B------:R0:W-:Y:S01]  /*c6b50*/  STL.64 [R1+0x62d8], R20 ;  /* 0x0062d81401007387 */ /* 0x0001e20000100a00 */
[----:B----4-:R-:W-:-:S03]  /*c6b60*/  IMAD.MOV.U32 R0, RZ, RZ, R25 ;  /* 0x000000ffff007224 */ /* 0x010fc600078e0019 */
[----:B0-----:R-:W4:Y:S04]  /*c6b70*/  LDL.LU R20, [R1+0xa30] ;  /* 0x000a300001147983 */ /* 0x001f280000300800 */
[----:B------:R-:W4:Y:S04]  /*c6b80*/  LDL.LU R21, [R1+0xa34] ;  /* 0x000a340001157983 */ /* 0x000f280000300800 */
[----:B------:R-:W4:Y:S04]  /*c6b90*/  LDL.LU R22, [R1+0xa38] ;  /* 0x000a380001167983 */ /* 0x000f280000300800 */
[----:B------:R-:W4:Y:S01]  /*c6ba0*/  LDL.LU R23, [R1+0xa3c] ;  /* 0x000a3c0001177983 */ /* 0x000f220000300800 */
[----:B---3--:R-:W-:-:S15]  /*c6bb0*/  HMMA.16816.F32 R12, R8, R24, R12 ;  /* 0x00000018080c723c */ /* 0x008fde000000180c */
[----:B------:R-:W-:-:S04]  /*c6bc0*/  NOP ;  /* 0x0000000000007918 */ /* 0x000fc80000000000 */
[----:B------:R0:W-:Y:S02]  /*c6bd0*/  STL.64 [R1+0xd80], R12 ;  /* 0x000d800c01007387 */ /* 0x0001e40000100a00 */
[----:B0-----:R-:W-:Y:S02]  /*c6be0*/  IMAD.MOV.U32 R12, RZ, RZ, R24 ;  /* 0x000000ffff0c7224 */ /* 0x001fe400078e0018 */
[C---:B--2---:R-:W-:Y:S01]  /*c6bf0*/  HMMA.16816.F32 R24, R8.reuse, R26, R4 ;  /* 0x0000001a0818723c */ /* 0x044fe20000001804 */
[----:B------:R0:W-:Y:S04]  /*c6c00*/  STL.64 [R1+0xd88], R14 ;  /* 0x000d880e01007387 */ /* 0x0001e80000100a00 */
[----:B0-----:R-:W2:Y:S04]  /*c6c10*/  LDL.LU.64 R14, [R1+0x6390] ;  /* 0x00639000010e7983 */ /* 0x001ea80000300a00 */
[----:B------:R-:W3:Y:S04]  /*c6c20*/  LDL.LU.64 R6, [R1+0x6388] ;  /* 0x0063880001067983 */ /* 0x000ee80000300a00 */
[----:B------:R-:W3:Y:S06]  /*c6c30*/  LDL.LU.64 R4, [R1+0x6380] ;  /* 0x0063800001047983 */ /* 0x000eec0000300a00 */
        /* <DEDUP_REMOVED lines=10> */
[----:B------:R0:W-:Y:S04]  /*c6ce0*/  STL.64 [R1+0x6298], R16 ;  /* 0x0062981001007387 */ /* 0x0001e80000100a00 */
[----:B------:R1:W-:Y:S04]  /*c6cf0*/  STL.64 [R1+0x62f8], R18 ;  /* 0x0062f81201007387 */ /* 0x0003e80000100a00 */
[----:B0-----:R-:W2:Y:S04]  /*c6d00*/  LDL.LU R16, [R1+0xa40] ;  /* 0x000a400001107983 */ /* 0x001ea80000300800 */
[----:B------:R-:W2:Y:S04]  /*c6d10*/  LDL.LU R17, [R1+0xa44] ;  /* 0x000a440001117983 */ /* 0x000ea80000300800 */
[----:B-1----:R-:W2:Y:S04]  /*c6d20*/  LDL.LU R18, [R1+0xa48] ;  /* 0x000a480001127983 */ /* 0x002ea80000300800 */
[----:B------:R-:W2:Y:S01]  /*c6d30*/  LDL.LU R19, [R1+0xa4c] ;  /* 0x000a4c0001137983 */ /* 0x000ea20000300800 */
[----:B------:R-:W-:Y:S01]  /*c6d40*/  IMAD.MOV.U32 R13, RZ, RZ, R9 ;  /* 0x000000ffff0d7224 */ /* 0x000fe200078e0009 */
[----:B--2---:R-:W-:-:S15]  /*c6d50*/  HMMA.16816.F32 R16, R8, R14, R16 ;  /* 0x0000000e0810723c */ /* 0x004fde0000001810 */
[----:B------:R-:W-:-:S04]  /*c6d60*/  NOP ;  /* 0x0000000000007918 */ /* 0x000fc80000000000 */
[----:B------:R0:W-:Y:S04]  /*c6d70*/  STL.64 [R1+0xd40], R16 ;  /* 0x000d401001007387 */ /* 0x0001e80000100a00 */
[----:B------:R1:W-:Y:S01]  /*c6d80*/  STL.64 [R1+0xd48], R18 ;  /* 0x000d481201007387 */ /* 0x0003e20000100a00 */
[----:B0-----:R-:W-:Y:S02]  /*c6d90*/  IMAD.MOV.U32 R17, RZ, RZ, R10 ;  /* 0x000000ffff117224 */ /* 0x001fe400078e000a */
[----:B------:R-:W-:Y:S02]  /*c6da0*/  IMAD.MOV.U32 R16, RZ, RZ, R11 ;  /* 0x000000ffff107224 */ /* 0x000fe400078e000b */
[----:B-1----:R-:W-:Y:S01]  /*c6db0*/  IMAD.MOV.U32 R18, RZ, RZ, R8 ;  /* 0x000000ffff127224 */ /* 0x002fe200078e0008 */
[----:B------:R-:W3:Y:S04]  /*c6dc0*/  LDL.LU.64 R10, [R1+0x6358] ;  /* 0x00635800010a7983 */ /* 0x000ee80000300a00 */
[----:B------:R-:W4:Y:S04]  /*c6dd0*/  LDL.LU.64 R8, [R1+0x6350] ;  /* 0x0063500001087983 */ /* 0x000f280000300a00 */
[----:B------:R0:W-:Y:S04]  /*c6de0*/  STL.64 [R1+0x6290], R14 ;  /* 0x0062900e01007387 */ /* 0x0001e80000100a00 */
[----:B------:R1:W-:Y:S01]  /*c6df0*/  STL [R1+0x62b0], R12 ;  /* 0x0062b00c01007387 */ /* 0x0003e20000100800 */
[----:B0-----:R-:W-:-:S02]  /*c6e00*/  IMAD.MOV.U32 R14, RZ, RZ, R17 ;  /* 0x000000ffff0e7224 */ /* 0x001fc400078e0011 */
[----:B-1----:R-:W-:Y:S02]  /*c6e10*/  IMAD.MOV.U32 R12, RZ, RZ, R18 ;  /* 0x000000ffff0c7224 */ /* 0x002fe400078e0012 */
[----:B------:R-:W-:-:S07]  /*c6e20*/  IMAD.MOV.U32 R15, RZ, RZ, R16 ;  /* 0x000000ffff0f7224 */ /* 0x000fce00078e0010 */
[C---:B---3--:R-:W-:Y:S08]  /*c6e30*/  HMMA.16816.F32 R4, R12.reuse, R10, R4 ;  /* 0x0000000a0c04723c */ /* 0x048ff00000001804 */
[----:B----4-:R-:W-:Y:S01]  /*c6e40*/  HMMA.16816.F32 R16, R12, R8, R20 ;  /* 0x000000080c10723c */ /* 0x010fe20000001814 */
[----:B------:R-:W2:-:S15]  /*c6e50*/  LDL.LU R20, [R1+0x990] ;  /* 0x0009900001147983 */ /* 0x000e9e0000300800 */
[----:B------:R-:W-:-:S03]  /*c6e60*/  NOP ;  /* 0x0000000000007918 */ /* 0x000fc60000000000 */
[----:B------:R0:W-:Y:S04]  /*c6e70*/  STL.64 [R1+0xd30], R16 ;  /* 0x000d301001007387 */ /* 0x0001e80000100a00 */
[----:B------:R1:W-:Y:S04]  /*c6e80*/  STL.64 [R1+0xd38], R18 ;  /* 0x000d381201007387 */ /* 0x0003e80000100a00 */
[----:B------:R-:W-:Y:S04]  /*c6e90*/  STL.64 [R1+0xd20], R4 ;  /* 0x000d200401007387 */ /* 0x000fe80000100a00 */
[----:B------:R-:W-:Y:S04]  /*c6ea0*/  STL.64 [R1+0xd28], R6 ;  /* 0x000d280601007387 */ /* 0x000fe80000100a00 */
[----:B------:R-:W2:Y:S04]  /*c6eb0*/  LDL.LU R21, [R1+0x994] ;  /* 0x0009940001157983 */ /* 0x000ea80000300800 */
[----:B------:R-:W3:Y:S04]  /*c6ec0*/  LDL.LU R22, [R1+0x998] ;  /* 0x0009980001167983 */ /* 0x000ee80000300800 */
[----:B------:R-:W3:Y:S04]  /*c6ed0*/  LDL.LU R23, [R1+0x99c] ;  /* 0x00099c0001177983 */ /* 0x000ee80000300800 */
[----:B0-----:R-:W4:Y:S04]  /*c6ee0*/  LDL.LU R16, [R1+0x9b0] ;  /* 0x0009b00001107983 */ /* 0x001f280000300800 */
[----:B------:R-:W4:Y:S04]  /*c6ef0*/  LDL.LU R17, [R1+0x9b4] ;  /* 0x0009b40001117983 */ /* 0x000f280000300800 */
[----:B-1----:R-:W2:Y:S04]  /*c6f00*/  LDL.LU R18, [R1+0x9b8] ;  /* 0x0009b80001127983 */ /* 0x002ea80000300800 */
[----:B------:R-:W2:Y:S04]  /*c6f10*/  LDL.LU R19, [R1+0x9bc] ;  /* 0x0009bc0001137983 */ /* 0x000ea80000300800 */
[----:B--2---:R-:W-:Y:S04]  /*c6f20*/  STL.64 [R1+0x6308], R18 ;  /* 0x0063081201007387 */ /* 0x004fe80000100a00 */
[----:B----4-:R0:W-:Y:S04]  /*c6f30*/  STL.64 [R1+0x6300], R16 ;  /* 0x0063001001007387 */ /* 0x0101e80000100a00 */
[----:B0-----:R-:W2:Y:S04]  /*c6f40*/  LDL.LU R16, [R1+0x9d0] ;  /* 0x0009d00001107983 */ /* 0x001ea80000300800 */
[----:B------:R-:W2:Y:S04]  /*c6f50*/  LDL.LU R17, [R1+0x9d4] ;  /* 0x0009d40001117983 */ /* 0x000ea80000300800 */
[----:B------:R-:W4:Y:S04]  /*c6f60*/  LDL.LU R18, [R1+0x9d8] ;  /* 0x0009d80001127983 */ /* 0x000f280000300800 */
[----:B------:R-:W4:Y:S01]  /*c6f70*/  LDL.LU R19, [R1+0x9dc] ;  /* 0x0009dc0001137983 */ /* 0x000f220000300800 */
[----:B------:R-:W-:-:S02]  /*c6f80*/  IMAD.MOV.U32 R6, RZ, RZ, R24 ;  /* 0x000000ffff067224 */ /* 0x000fc400078e0018 */
[----:B------:R-:W-:Y:S01]  /*c6f90*/  IMAD.MOV.U32 R7, RZ, RZ, R25 ;  /* 0x000000ffff077224 */ /* 0x000fe200078e0019 */
[----:B----4-:R-:W-:Y:S04]  /*c6fa0*/  STL.64 [R1+0x6328], R18 ;  /* 0x0063281201007387 */ /* 0x010fe80000100a00 */
[----:B--2---:R-:W-:Y:S04]  /*c6fb0*/  STL.64 [R1+0x6320], R16 ;  /* 0x0063201001007387 */ /* 0x004fe80000100a00 */
[----:B------:R-:W2:Y:S04]  /*c6fc0*/  LDL.LU R24, [R1+0x634c] ;  /* 0x00634c0001187983 */ /* 0x000ea80000300800 */
[----:B------:R-:W2:Y:S04]  /*c6fd0*/  LDL.LU R25, [R1+0x6348] ;  /* 0x0063480001197983 */ /* 0x000ea80000300800 */
[----:B------:R0:W-:Y:S04]  /*c6fe0*/  STL.64 [R1+0x6330], R6 ;  /* 0x0063300601007387 */ /* 0x0001e80000100a00 */
[----:B------:R-:W4:Y:S04]  /*c6ff0*/  LDL.LU R4, [R1+0xa00] ;  /* 0x000a000001047983 */ /* 0x000f280000300800 */
[----:B------:R-:W4:Y:S04]  /*c7000*/  LDL.LU R5, [R1+0xa04] ;  /* 0x000a040001057983 */ /* 0x000f280000300800 */
[----:B0-----:R-:W2:Y:S04]  /*c7010*/  LDL.LU R6, [R1+0xa08] ;  /* 0x000a080001067983 */ /* 0x001ea80000300800 */
[----:B------:R-:W2:Y:S04]  /*c7020*/  LDL.LU R7, [R1+0xa0c] ;  /* 0x000a0c0001077983 */ /* 0x000ea80000300800 */
[----:B--2---:R-:W-:Y:S04]  /*c7030*/  STL.64 [R1+0x6340], R6 ;  /* 0x0063400601007387 */ /* 0x004fe80000100a00 */
[----:B----4-:R0:W-:Y:S04]  /*c7040*/  STL.64 [R1+0x6338], R4 ;  /* 0x0063380401007387 */ /* 0x0101e80000100a00 */
        /* <DEDUP_REMOVED lines=42> */
[----:B------:R0:W-:Y:S04]  /*c72f0*/  STL.64 [R1+0x6258], R26 ;  /* 0x0062581a01007387 */ /* 0x0001e80000100a00 */
[----:B------:R1:W-:Y:S04]  /*c7300*/  STL.64 [R1+0x6250], R24 ;  /* 0x0062501801007387 */ /* 0x0003e80000100a00 */
[----:B0-----:R-:W5:Y:S04]  /*c7310*/  LDL R26, [R1+0x148] ;  /* 0x00014800011a7983 */ /* 0x001f680000100800 */
[----:B-1----:R-:W5:Y:S04]  /*c7320*/  LDL R24, [R1+0x140] ;  /* 0x0001400001187983 */ /* 0x002f680000100800 */
[----:B------:R-:W5:Y:S04]  /*c7330*/  LDL R25, [R1+0x144] ;  /* 0x0001440001197983 */ /* 0x000f680000100800 */
[----:B------:R-:W5:Y:S01]  /*c7340*/  LDL R27, [R1+0x14c] ;  /* 0x00014c00011b7983 */ /* 0x000f620000100800 */
[----:B----4-:R-:W-:Y:S03]  /*c7350*/  HMMA.16816.F32 R4, R12, R6, R16 ;  /* 0x000000060c04723c */ /* 0x010fe60000001810 */
[----:B------:R-:W4:Y:S04]  /*c7360*/  LDL.LU.64 R18, [R1+0x6328] ;  /* 0x0063280001127983 */ /* 0x000f280000300a00 */
[----:B------:R-:W4:-:S12]  /*c7370*/  LDL.LU.64 R16, [R1+0x6320] ;  /* 0x0063200001107983 */ /* 0x000f180000300a00 */
[----:B------:R-:W-:Y:S04]  /*c7380*/  STL.64 [R1+0xce0], R4 ;  /* 0x000ce00401007387 */ /* 0x000fe80000100a00 */
[----:B------:R0:W-:Y:S04]  /*c7390*/  STL.64 [R1+0xce8], R6 ;  /* 0x000ce80601007387 */ /* 0x0001e80000100a00 */
[----:B0-----:R-:W2:Y:S04]  /*c73a0*/  LDL.LU.64 R6, [R1+0x6318] ;  /* 0x0063180001067983 */ /* 0x001ea80000300a00 */
[----:B------:R-:W4:Y:S02]  /*c73b0*/  LDL.LU.64 R4, [R1+0x6310] ;  /* 0x0063100001047983 */ /* 0x000f240000300a00 */
[----:B----4-:R-:W-:-:S15]  /*c73c0*/  HMMA.16816.F32 R16, R12, R4, R16 ;  /* 0x000000040c10723c */ /* 0x010fde0000001810 */
[----:B------:R-:W-:-:S04]  /*c73d0*/  NOP ;  /* 0x0000000000007918 */ /* 0x000fc80000000000 */
        /* <DEDUP_REMOVED lines=9> */
[----:B0-----:R-:W3:Y:S02]  /*c7470*/  LDL.LU.64 R18, [R1+0x62f8] ;  /* 0x0062f80001127983 */ /* 0x001ee40000300a00 */
        /* <DEDUP_REMOVED lines=21> */
[----:B------:R0:W-:Y:S04]  /*c75d0*/  STL.64 [R1+0xc80], R12 ;  /* 0x000c800c01007387 */ /* 0x0001e80000100a00 */
[----:B------:R-:W-:Y:S04]  /*c75e0*/  STL.64 [R1+0xc88], R14 ;  /* 0x000c880e01007387 */ /* 0x000fe80000100a00 */
[----:B0-----:R-:W2:Y:S04]  /*c75f0*/  LDL.LU R12, [R1+0x62b0] ;  /* 0x0062b000010c7983 */ /* 0x001ea80000300800 */
[----:B------:R-:W-:Y:S04]  /*c7600*/  STL [R1+0x61f4], R28 ;  /* 0x0061f41c01007387 */ /* 0x000fe80000100800 */
[----:B------:R-:W-:Y:S04]  /*c7610*/  STL [R1+0x61f0], R29 ;  /* 0x0061f01d01007387 */ /* 0x000fe80000100800 */
[----:B------:R-:W3:Y:S04]  /*c7620*/  LDL.64 R4, [R1+0x290] ;  /* 0x0002900001047983 */ /* 0x000ee80000100a00 */
[----:B------:R-:W-:Y:S01]  /*c7630*/  STL.64 [R1+0x6238], R6 ;  /* 0x0062380601007387 */ /* 0x000fe20000100a00 */
[----:B-----5:R-:W-:-:S15]  /*c7640*/  HMMA.16816.F32 R8, R24, R22, R8 ;  /* 0x000000161808723c */ /* 0x020fde0000001808 */
[----:B------:R-:W-:-:S04]  /*c7650*/  NOP ;  /* 0x0000000000007918 */ /* 0x000fc80000000000 */
[----:B------:R-:W-:Y:S04]  /*c7660*/  STL.64 [R1+0xc70], R8 ;  /* 0x000c700801007387 */ /* 0x000fe80000100a00 */
[----:B------:R-:W-:Y:S04]  /*c7670*/  STL.64 [R1+0xc78], R10 ;  /* 0x000c780a01007387 */ /* 0x000fe80000100a00 */
        /* <DEDUP_REMOVED lines=10> */
[----:B------:R-:W4:Y:S04]  /*c7720*/  LDL.LU R7, [R1+0x7fc] ;  /* 0x0007fc0001077983 */ /* 0x000f280000300800 */
[----:B------:R-:W5:Y:S04]  /*c7730*/  LDL.LU R8, [R1+0x820] ;  /* 0x0008200001087983 */ /* 0x000f680000300800 */
[----:B------:R-:W5:Y:S04]  /*c7740*/  LDL.LU R9, [R1+0x824] ;  /* 0x0008240001097983 */ /* 0x000f680000300800 */
[----:B------:R-:W3:Y:S04]  /*c7750*/  LDL.LU R10, [R1+0x828] ;  /* 0x00082800010a7983 */ /* 0x000ee80000300800 */
[----:B------:R-:W3:Y:S01]  /*c7760*/  LDL.LU R11, [R1+0x82c] ;  /* 0x00082c00010b7983 */ /* 0x000ee20000300800 */
[----:B--2---:R-:W-:-:S03]  /*c7770*/  IMAD.MOV.U32 R28, RZ, RZ, R12 ;  /* 0x000000ffff1c7224 */ /* 0x004fc600078e000c */
[----:B---3--:R-:W-:Y:S04]  /*c7780*/  STL.64 [R1+0x62a8], R10 ;  /* 0x0062a80a01007387 */ /* 0x008fe80000100a00 */
[----:B-----5:R0:W-:Y:S04]  /*c7790*/  STL.64 [R1+0x62a0], R8 ;  /* 0x0062a00801007387 */ /* 0x0201e80000100a00 */
[----:B------:R-:W2:Y:S04]  /*c77a0*/  LDL.LU R12, [R1+0x840] ;  /* 0x00084000010c7983 */ /* 0x000ea80000300800 */
[----:B------:R-:W2:Y:S04]  /*c77b0*/  LDL.LU R13, [R1+0x844] ;  /* 0x00084400010d7983 */ /* 0x000ea80000300800 */
[----:B------:R-:W2:Y:S04]  /*c77c0*/  LDL.LU R14, [R1+0x848] ;  /* 0x00084800010e7983 */ /* 0x000ea80000300800 */
[----:B------:R-:W2:Y:S04]  /*c77d0*/  LDL.LU R15, [R1+0x84c] ;  /* 0x00084c00010f7983 */ /* 0x000ea80000300800 */
[----:B0-----:R-:W3:Y:S04]  /*c77e0*/  LDL.LU R8, [R1+0x850] ;  /* 0x0008500001087983 */ /* 0x001ee80000300800 */
[----:B------:R-:W3:Y:S04]  /*c77f0*/  LDL.LU R9, [R1+0x854] ;  /* 0x0008540001097983 */ /* 0x000ee80000300800 */
[----:B------:R-:W3:Y:S04]  /*c7800*/  LDL.LU R10, [R1+0x858] ;  /* 0x00085800010a7983 */ /* 0x000ee80000300800 */
[----:B------:R-:W3:Y:S04]  /*c7810*/  LDL.LU R11, [R1+0x85c] ;  /* 0x00085c00010b7983 */ /* 0x000ee80000300800 */
[----:B------:R-:W3:Y:S04]  /*c7820*/  LDL.64 R16, [R1+0x300] ;  /* 0x0003000001107983 */ /* 0x000ee80000100a00 */
[----:B----4-:R-:W-:Y:S04]  /*c7830*/  STL.64 [R1+0x6268], R6 ;  /* 0x0062680601007387 */ /* 0x010fe80000100a00 */
        /* <DEDUP_REMOVED lines=14> */
[----:B------:R-:W5:Y:S04]  /*c7920*/  LDL.LU R21, [R1+0x864] ;  /* 0x0008640001157983 */ /* 0x000f680000300800 */
[----:B------:R-:W5:Y:S04]  /*c7930*/  LDL.LU R22, [R1+0x868] ;  /* 0x0008680001167983 */ /* 0x000f680000300800 */
[----:B------:R-:W5:Y:S01]  /*c7940*/  LDL.LU R23, [R1+0x86c] ;  /* 0x00086c0001177983 */ /* 0x000f620000300800 */
[----:B------:R-:W-:-:S07]  /*c7950*/  IMAD.MOV.U32 R29, RZ, RZ, R0 ;  /* 0x000000ffff1d7224 */ /* 0x000fce00078e0000 */
[----:B-----5:R-:W-:-:S15]  /*c7960*/  HMMA.16816.F32 R20, R24, R28, R20 ;  /* 0x0000001c1814723c */ /* 0x020fde0000001814 */
[----:B------:R-:W-:-:S04]  /*c7970*/  NOP ;  /* 0x0000000000007918 */ /* 0x000fc80000000000 */
[----:B------:R0:W-:Y:S04]  /*c7980*/  STL.64 [R1+0xc60], R20 ;  /* 0x000c601401007387 */ /* 0x0001e80000100a00 */
[----:B------:R1:W-:Y:S04]  /*c7990*/  STL.64 [R1+0xc68], R22 ;  /* 0x000c681601007387 */ /* 0x0003e80000100a00 */
[----:B0-----:R-:W5:Y:S04]  /*c79a0*/  LDL.LU R20, [R1+0x7b0] ;  /* 0x0007b00001147983 */ /* 0x001f680000300800 */
[----:B------:R-:W5:Y:S04]  /*c79b0*/  LDL.LU R21, [R1+0x7b4] ;  /* 0x0007b40001157983 */ /* 0x000f680000300800 */
[----:B-1----:R-:W2:Y:S04]  /*c79c0*/  LDL.LU R22, [R1+0x7b8] ;  /* 0x0007b80001167983 */ /* 0x002ea80000300800 */
[----:B------:R-:W2:Y:S01]  /*c79d0*/  LDL.LU R23, [R1+0x7bc] ;  /* 0x0007bc0001177983 */ /* 0x000ea20000300800 */
[----:B---3--:R-:W-:Y:S03]  /*c79e0*/  HMMA.16816.F32 R8, R24, R16, R8 ;  /* 0x000000101808723c */ /* 0x008fe60000001808 */
[----:B--2---:R-:W-:Y:S04]  /*c79f0*/  STL.64 [R1+0x6210], R22 ;  /* 0x0062101601007387 */ /* 0x004fe80000100a00 */
[----:B-----5:R0:W-:Y:S04]  /*c7a00*/  STL.64 [R1+0x6208], R20 ;  /* 0x0062081401007387 */ /* 0x0201e80000100a00 */
        /* <DEDUP_REMOVED lines=16> */
[----:B------:R-:W5:Y:S02]  /*c7b10*/  LDL.LU.64 R16, [R1+0x6298] ;  /* 0x0062980001107983 */ /* 0x000f640000300a00 */
[----:B-----5:R-:W-:-:S15]  /*c7b20*/  HMMA.16816.F32 R12, R24, R16, R12 ;  /* 0x00000010180c723c */ /* 0x020fde000000180c */
        /* <DEDUP_REMOVED lines=14> */
[----:B0-----:R-:W3:Y:S04]  /*c7c10*/  LDL.LU.64 R6, [R1+0x6278] ;  /* 0x0062780001067983 */ /* 0x001ee80000300a00 */
[----:B------:R-:W3:Y:S02]  /*c7c20*/  LDL.LU.64 R4, [R1+0x6270] ;  /* 0x0062700001047983 */ /* 0x000ee40000300a00 */
[----:B---3--:R-:W-:Y:S02]  /*c7c30*/  HMMA.16816.F32 R24, R24, R10, R4 ;  /* 0x0000000a1818723c */ /* 0x008fe40000001804 */
[----:B------:R-:W3:Y:S04]  /*c7c40*/  LDL.LU.64 R6, [R1+0x6268] ;  /* 0x0062680001067983 */ /* 0x000ee80000300a00 */
[----:B------:R-:W3:-:S13]  /*c7c50*/  LDL.LU.64 R4, [R1+0x6260] ;  /* 0x0062600001047983 */ /* 0x000eda0000300a00 */
[----:B------:R-:W-:Y:S04]  /*c7c60*/  STL.64 [R1+0xc00], R24 ;  /* 0x000c001801007387 */ /* 0x000fe80000100a00 */
[----:B------:R0:W-:Y:S04]  /*c7c70*/  STL.64 [R1+0xc08], R26 ;  /* 0x000c081a01007387 */ /* 0x0001e80000100a00 */
[----:B0-----:R-:W4:Y:S04]  /*c7c80*/  LDL.LU.64 R26, [R1+0x6258] ;  /* 0x00625800011a7983 */ /* 0x001f280000300a00 */
[----:B------:R-:W3:Y:S04]  /*c7c90*/  LDL.LU.64 R24, [R1+0x6250] ;  /* 0x0062500001187983 */ /* 0x000ee80000300a00 */
        /* <DEDUP_REMOVED lines=20> */
[----:B------:R-:W4:Y:S04]  /*c7de0*/  LDL.LU R26, [R1+0x788] ;  /* 0x00078800011a7983 */ /* 0x000f280000300800 */
[----:B------:R-:W4:Y:S01]  /*c7df0*/  LDL.LU R27, [R1+0x78c] ;  /* 0x00078c00011b7983 */ /* 0x000f220000300800 */
[----:B--2---:R-:W-:Y:S01]  /*c7e00*/  HMMA.16816.F32 R20, R8, R4, R20 ;  /* 0x000000040814723c */ /* 0x004fe20000001814 */
[----:B------:R-:W-:-:S02]  /*c7e10*/  IMAD.MOV.U32 R12, RZ, RZ, R4 ;  /* 0x000000ffff0c7224 */ /* 0x000fc400078e0004 */
[----:B------:R-:W-:-:S15]  /*c7e20*/  IMAD.MOV.U32 R0, RZ, RZ, R5 ;  /* 0x000000ffff007224 */ /* 0x000fde00078e0005 */
[----:B------:R-:W-:Y:S01]  /*c7e30*/  NOP ;  /* 0x0000000000007918 */ /* 0x000fe20000000000 */
[----:B------:R-:W-:Y:S04]  /*c7e40*/  STL.64 [R1+0xbd0], R20 ;  /* 0x000bd01401007387 */ /* 0x000fe80000100a00 */
[----:B------:R0:W-:Y:S04]  /*c7e50*/  STL.64 [R1+0xbd8], R22 ;  /* 0x000bd81601007387 */ /* 0x0001e80000100a00 */
[----:B0-----:R-:W2:Y:S04]  /*c7e60*/  LDL.LU.64 R22, [R1+0x6228] ;  /* 0x0062280001167983 */ /* 0x001ea80000300a00 */
[----:B------:R-:W2:Y:S04]  /*c7e70*/  LDL.LU.64 R20, [R1+0x6220] ;  /* 0x0062200001147983 */ /* 0x000ea80000300a00 */
[----:B------:R-:W2:Y:S04]  /*c7e80*/  LDL.LU.64 R4, [R1+0x6218] ;  /* 0x0062180001047983 */ /* 0x000ea80000300a00 */
[----:B------:R-:W-:Y:S04]  /*c7e90*/  STL [R1+0x61a0], R0 ;  /* 0x0061a00001007387 */ /* 0x000fe80000100800 */
[----:B------:R-:W-:Y:S04]  /*c7ea0*/  STL.64 [R1+0x6168], R14 ;  /* 0x0061680e01007387 */ /* 0x000fe80000100a00 */
[----:B------:R0:W-:Y:S04]  /*c7eb0*/  STL [R1+0x6160], R12 ;  /* 0x0061600c01007387 */ /* 0x0001e80000100800 */
        /* <DEDUP_REMOVED lines=21> */
[----:B------:R-:W3:Y:S04]  /*c8010*/  LDL.LU R7, [R1+0x7ac] ;  /* 0x0007ac0001077983 */ /* 0x000ee80000300800 */
[----:B------:R-:W-:Y:S04]  /*c8020*/  STL.64 [R1+0x6178], R18 ;  /* 0x0061781201007387 */ /* 0x000fe80000100a00 */
[----:B------:R-:W-:Y:S01]  /*c8030*/  STL.64 [R1+0x6170], R16 ;  /* 0x0061701001007387 */ /* 0x000fe20000100a00 */
[----:B---3--:R-:W-:-:S15]  /*c8040*/  HMMA.16816.F32 R4, R8, R18, R4 ;  /* 0x000000120804723c */ /* 0x008fde0000001804 */
[----:B------:R-:W-:-:S04]  /*c8050*/  NOP ;  /* 0x0000000000007918 */ /* 0x000fc80000000000 */
[----:B------:R-:W-:Y:S04]  /*c8060*/  STL.64 [R1+0xb90], R4 ;  /* 0x000b900401007387 */ /* 0x000fe80000100a00 */
[----:B------:R5:W-:Y:S02]  /*c8070*/  STL.64 [R1+0xb98], R6 ;  /* 0x000b980601007387 */ /* 0x000be40000100a00 */
[C---:B-----5:R-:W-:Y:S08]  /*c8080*/  HMMA.16816.F32 R4, R8.reuse, R2, R12 ;  /* 0x000000020804723c */ /* 0x060ff0000000180c */
[----:B----4-:R-:W-:Y:S01]  /*c8090*/  HMMA.16816.F32 R12, R8, R20, R24 ;  /* 0x00000014080c723c */ /* 0x010fe20000001818 */
[----:B------:R-:W-:Y:S04]  /*c80a0*/  STL [R1+0x61a8], R2 ;  /* 0x0061a80201007387 */ /* 0x000fe80000100800 */
[----:B------:R-:W-:Y:S06]  /*c80b0*/  STL [R1+0x61a4], R3 ;  /* 0x0061a40301007387 */ /* 0x000fec0000100800 */
[----:B------:R-:W-:Y:S04]  /*c80c0*/  STL.64 [R1+0xb80], R4 ;  /* 0x000b800401007387 */ /* 0x000fe80000100a00 */
[----:B------:R-:W-:Y:S04]  /*c80d0*/  STL.64 [R1+0xb88], R6 ;  /* 0x000b880601007387 */ /* 0x000fe80000100a00 */
[----:B------:R0:W-:Y:S04]  /*c80e0*/  STL.64 [R1+0xb70], R12 ;  /* 0x000b700c01007387 */ /* 0x0001e80000100a00 */
[----:B------:R1:W-:Y:S04]  /*c80f0*/  STL.64 [R1+0xb78], R14 ;  /* 0x000b780e01007387 */ /* 0x0003e80000100a00 */
[----:B--2---:R-:W-:Y:S04]  /*c8100*/  STL.64 [R1+0x61d8], R22 ;  /* 0x0061d81601007387 */ /* 0x004fe80000100a00 */
[----:B------:R-:W-:Y:S04]  /*c8110*/  STL.64 [R1+0x61d0], R20 ;  /* 0x0061d01401007387 */ /* 0x000fe80000100a00 */
[----:B------:R-:W2:Y:S04]  /*c8120*/  LDL.LU R24, [R1+0x700] ;  /* 0x0007000001187983 */ /* 0x000ea80000300800 */
[----:B------:R-:W2:Y:S04]  /*c8130*/  LDL.LU R25, [R1+0x704] ;  /* 0x0007040001197983 */ /* 0x000ea80000300800 */
[----:B------:R-:W3:Y:S04]  /*c8140*/  LDL.LU R26, [R1+0x708] ;  /* 0x00070800011a7983 */ /* 0x000ee80000300800 */
[----:B------:R-:W3:Y:S04]  /*c8150*/  LDL.LU R27, [R1+0x70c] ;  /* 0x00070c00011b7983 */ /* 0x000ee80000300800 */
[----:B0-----:R-:W4:Y:S04]  /*c8160*/  LDL.LU R12, [R1+0x730] ;  /* 0x00073000010c7983 */ /* 0x001f280000300800 */
[----:B------:R-:W4:Y:S04]  /*c8170*/  LDL.LU R13, [R1+0x734] ;  /* 0x00073400010d7983 */ /* 0x000f280000300800 */
[----:B-1----:R-:W5:Y:S04]  /*c8180*/  LDL.LU R14, [R1+0x738] ;  /* 0x00073800010e7983 */ /* 0x002f680000300800 */
[----:B------:R-:W5:Y:S04]  /*c8190*/  LDL.LU R15, [R1+0x73c] ;  /* 0x00073c00010f7983 */ /* 0x000f680000300800 */
[----:B------:R-:W2:Y:S01]  /*c81a0*/  LDL.64 R16, [R1+0x310] ;  /* 0x0003100001107983 */ /* 0x000ea20000100a00 */
[----:B------:R-:W-:-:S02]  /*c81b0*/  IMAD.MOV.U32 R18, RZ, RZ, R28 ;  /* 0x000000ffff127224 */ /* 0x000fc400078e001c */
[----:B------:R-:W-:Y:S01]  /*c81c0*/  IMAD.MOV.U32 R19, RZ, RZ, R29 ;  /* 0x000000ffff137224 */ /* 0x000fe200078e001d */
[----:B-----5:R-:W-:Y:S04]  /*c81d0*/  STL.64 [R1+0x6188], R14 ;  /* 0x0061880e01007387 */ /* 0x020fe80000100a00 */
[----:B----4-:R0:W-:Y:S04]  /*c81e0*/  STL.64 [R1+0x6180], R12 ;  /* 0x0061800c01007387 */ /* 0x0101e80000100a00 */
[----:B------:R-:W4:Y:S04]  /*c81f0*/  LDL.LU R28, [R1+0x61f4] ;  /* 0x0061f400011c7983 */ /* 0x000f280000300800 */
[----:B------:R-:W-:Y:S04]  /*c8200*/  STL [R1+0x61ac], R18 ;  /* 0x0061ac1201007387 */ /* 0x000fe80000100800 */
[----:B------:R-:W4:Y:S04]  /*c8210*/  LDL.LU R29, [R1+0x61f0] ;  /* 0x0061f000011d7983 */ /* 0x000f280000300800 */
[----:B------:R-:W-:Y:S04]  /*c8220*/  STL [R1+0x61c8], R19 ;  /* 0x0061c81301007387 */ /* 0x000fe80000100800 */
[----:B--2---:R1:W-:Y:S04]  /*c8230*/  STL.64 [R1+0x61c0], R16 ;  /* 0x0061c01001007387 */ /* 0x0043e80000100a00 */
[----:B0-----:R-:W2:Y:S04]  /*c8240*/  LDL.LU R12, [R1+0x740] ;  /* 0x00074000010c7983 */ /* 0x001ea80000300800 */
[----:B------:R-:W2:Y:S04]  /*c8250*/  LDL.LU R13, [R1+0x744] ;  /* 0x00074400010d7983 */ /* 0x000ea80000300800 */
[----:B------:R-:W5:Y:S04]  /*c8260*/  LDL.LU R14, [R1+0x748] ;  /* 0x00074800010e7983 */ /* 0x000f680000300800 */
[----:B------:R-:W5:Y:S04]  /*c8270*/  LDL.LU R15, [R1+0x74c] ;  /* 0x00074c00010f7983 */ /* 0x000f680000300800 */
[----:B-1----:R-:W2:Y:S04]  /*c8280*/  LDL.LU R16, [R1+0x760] ;  /* 0x0007600001107983 */ /* 0x002ea80000300800 */
[----:B------:R-:W2:Y:S04]  /*c8290*/  LDL.LU R17, [R1+0x764] ;  /* 0x0007640001117983 */ /* 0x000ea80000300800 */
[----:B------:R-:W2:Y:S04]  /*c82a0*/  LDL.LU R18, [R1+0x768] ;  /* 0x0007680001127983 */ /* 0x000ea80000300800 */
[----:B------:R-:W2:Y:S04]  /*c82b0*/  LDL.LU R19, [R1+0x76c] ;  /* 0x00076c0001137983 */ /* 0x000ea80000300800 */
[----:B--2---:R-:W-:Y:S04]  /*c82c0*/  STL.64 [R1+0x61e8], R18 ;  /* 0x0061e81201007387 */ /* 0x004fe80000100a00 */
[----:B------:R0:W-:Y:S04]  /*c82d0*/  STL.64 [R1+0x61e0], R16 ;  /* 0x0061e01001007387 */ /* 0x0001e80000100a00 */
[----:B0-----:R-:W4:Y:S04]  /*c82e0*/  LDL.LU R16, [R1+0x770] ;  /* 0x0007700001107983 */ /* 0x001f280000300800 */
[----:B------:R-:W4:Y:S04]  /*c82f0*/  LDL.LU R17, [R1+0x774] ;  /* 0x0007740001117983 */ /* 0x000f280000300800 */
[----:B------:R-:W4:Y:S04]  /*c8300*/  LDL.LU R18, [R1+0x778] ;  /* 0x0007780001127983 */ /* 0x000f280000300800 */
[----:B------:R-:W4:Y:S04]  /*c8310*/  LDL.LU R19, [R1+0x77c] ;  /* 0x00077c0001137983 */ /* 0x000f280000300800 */
[----:B-----5:R-:W-:Y:S04]  /*c8320*/  STL.64 [R1+0x6198], R14 ;  /* 0x0061980e01007387 */ /* 0x020fe80000100a00 */
[----:B------:R0:W-:Y:S04]  /*c8330*/  STL.64 [R1+0x6190], R12 ;  /* 0x0061900c01007387 */ /* 0x0001e80000100a00 */
[----:B0-----:R-:W2:Y:S04]  /*c8340*/  LDL.LU R12, [R1+0x750] ;  /* 0x00075000010c7983 */ /* 0x001ea80000300800 */
[----:B------:R-:W2:Y:S04]  /*c8350*/  LDL.LU R13, [R1+0x754] ;  /* 0x00075400010d7983 */ /* 0x000ea80000300800 */
[----:B------:R-:W5:Y:S04]  /*c8360*/  LDL.LU R14, [R1+0x758] ;  /* 0x00075800010e7983 */ /* 0x000f680000300800 */
[----:B------:R-:W5:Y:S01]  /*c8370*/  LDL.LU R15, [R1+0x75c] ;  /* 0x00075c00010f7983 */ /* 0x000f620000300800 */
[----:B------:R-:W-:-:S02]  /*c8380*/  IMAD.MOV.U32 R4, RZ, RZ, R8 ;  /* 0x000000ffff047224 */ /* 0x000fc400078e0008 */
[----:B------:R-:W-:Y:S02]  /*c8390*/  IMAD.MOV.U32 R3, RZ, RZ, R9 ;  /* 0x000000ffff037224 */ /* 0x000fe400078e0009 */
[----:B------:R-:W-:Y:S02]  /*c83a0*/  IMAD.MOV.U32 R2, RZ, RZ, R10 ;  /* 0x000000ffff027224 */ /* 0x000fe400078e000a */
[----:B------:R-:W-:Y:S02]  /*c83b0*/  IMAD.MOV.U32 R0, RZ, RZ, R11 ;  /* 0x000000ffff007224 */ /* 0x000fe400078e000b */
[----:B------:R-:W-:Y:S01]  /*c83c0*/  IMAD.MOV.U32 R20, RZ, RZ, R4 ;  /* 0x000000ffff147224 */ /* 0x000fe200078e0004 */
[----:B-----5:R0:W-:Y:S04]  /*c83d0*/  STL.64 [R1+0x61b8], R14 ;  /* 0x0061b80e01007387 */ /* 0x0201e80000100a00 */
[----:B--2---:R1:W-:Y:S04]  /*c83e0*/  STL.64 [R1+0x61b0], R12 ;  /* 0x0061b00c01007387 */ /* 0x0043e80000100a00 */
[----:B0-----:R-:W2:Y:S04]  /*c83f0*/  LDL.64 R14, [R1+0x128] ;  /* 0x00012800010e7983 */ /* 0x001ea80000100a00 */
[----:B-1----:R-:W5:Y:S04]  /*c8400*/  LDL.64 R12, [R1+0x120] ;  /* 0x00012000010c7983 */ /* 0x002f680000100a00 */
[----:B------:R-:W2:Y:S04]  /*c8410*/  LDL.LU R8, [R1+0x720] ;  /* 0x0007200001087983 */ /* 0x000ea80000300800 */
        /* <DEDUP_REMOVED lines=12> */
[----:B------:R-:W2:Y:S01]  /*c84e0*/  LDL.LU R7, [R1+0x6ec] ;  /* 0x0006ec0001077983 */ /* 0x000ea20000300800 */
[----:B------:R-:W-:-:S02]  /*c84f0*/  IMAD.MOV.U32 R21, RZ, RZ, R3 ;  /* 0x000000ffff157224 */ /* 0x000fc400078e0003 */
[----:B------:R-:W-:Y:S02]  /*c8500*/  IMAD.MOV.U32 R22, RZ, RZ, R2 ;  /* 0x000000ffff167224 */ /* 0x000fe400078e0002 */
[----:B------:R-:W-:-:S07]  /*c8510*/  IMAD.MOV.U32 R23, RZ, RZ, R0 ;  /* 0x000000ffff177224 */ /* 0x000fce00078e0000 */
[----:B----4-:R-:W-:Y:S01]  /*c8520*/  HMMA.16816.F32 R20, R20, R28, R16 ;  /* 0x0000001c1414723c */ /* 0x010fe20000001810 */
[----:B--2---:R-:W-:Y:S04]  /*c8530*/  STL.64 [R1+0x6128], R6 ;  /* 0x0061280601007387 */ /* 0x004fe80000100a00 */
[----:B------:R0:W-:Y:S04]  /*c8540*/  STL.64 [R1+0x6120], R4 ;  /* 0x0061200401007387 */ /* 0x0001e80000100a00 */
        /* <DEDUP_REMOVED lines=8> */
[----:B0-----:R-:W4:Y:S04]  /*c85d0*/  LDL.LU.64 R22, [R1+0x61d8] ;  /* 0x0061d80001167983 */ /* 0x001f280000300a00 */
[----:B------:R-:W2:Y:S01]  /*c85e0*/  LDL.LU.64 R20, [R1+0x61d0] ;  /* 0x0061d00001147983 */ /* 0x000ea20000300a00 */
[----:B------:R-:W-:-:S02]  /*c85f0*/  IMAD.MOV.U32 R3, RZ, RZ, R14 ;  /* 0x000000ffff037224 */ /* 0x000fc400078e000e */
[----:B------:R-:W-:Y:S02]  /*c8600*/  IMAD.MOV.U32 R0, RZ, RZ, R15 ;  /* 0x000000ffff007224 */ /* 0x000fe400078e000f */
[----:B-----5:R-:W-:Y:S01]  /*c8610*/  IMAD.MOV.U32 R2, RZ, RZ, R13 ;  /* 0x000000ffff027224 */ /* 0x020fe200078e000d */
[----:B----4-:R-:W-:-:S15]  /*c8620*/  HMMA.16816.F32 R16, R12, R22, R16 ;  /* 0x000000160c10723c */ /* 0x010fde0000001810 */
[----:B------:R-:W-:-:S04]  /*c8630*/  NOP ;  /* 0x0000000000007918 */ /* 0x000fc80000000000 */
[----:B------:R-:W-:Y:S04]  /*c8640*/  STL.64 [R1+0xb50], R16 ;  /* 0x000b501001007387 */ /* 0x000fe80000100a00 */
[----:B------:R0:W-:Y:S04]  /*c8650*/  STL.64 [R1+0xb58], R18 ;  /* 0x000b581201007387 */ /* 0x0001e80000100a00 */
[----:B0-----:R-:W4:Y:S01]  /*c8660*/  LDL.LU R19, [R1+0x61c8] ;  /* 0x0061c80001137983 */ /* 0x001f220000300800 */
[----:B------:R-:W-:-:S03]  /*c8670*/  IMAD.MOV.U32 R18, RZ, RZ, R12 ;  /* 0x000000ffff127224 */ /* 0x000fc600078e000c */
[----:B------:R-:W5:Y:S04]  /*c8680*/  LDL.LU.64 R16, [R1+0x61c0] ;  /* 0x0061c00001107983 */ /* 0x000f680000300a00 */
[----:B------:R-:W5:Y:S04]  /*c8690*/  LDL.LU.64 R14, [R1+0x61b8] ;  /* 0x0061b800010e7983 */ /* 0x000f680000300a00 */
[----:B------:R-:W5:Y:S04]  /*c86a0*/  LDL.LU.64 R12, [R1+0x61b0] ;  /* 0x0061b000010c7983 */ /* 0x000f680000300a00 */
[----:B------:R0:W-:Y:S04]  /*c86b0*/  STL.64 [R1+0x60f0], R22 ;  /* 0x0060f01601007387 */ /* 0x0001e80000100a00 */
[----:B--2---:R1:W-:Y:S01]  /*c86c0*/  STL.64 [R1+0x60e8], R20 ;  /* 0x0060e81401007387 */ /* 0x0043e20000100a00 */
[----:B0-----:R-:W-:-:S02]  /*c86d0*/  IMAD.MOV.U32 R22, RZ, RZ, R3 ;  /* 0x000000ffff167224 */ /* 0x001fc400078e0003 */
[----:B------:R-:W-:Y:S02]  /*c86e0*/  IMAD.MOV.U32 R23, RZ, RZ, R0 ;  /* 0x000000ffff177224 */ /* 0x000fe400078e0000 */
[----:B-1----:R-:W-:Y:S02]  /*c86f0*/  IMAD.MOV.U32 R20, RZ, RZ, R18 ;  /* 0x000000ffff147224 */ /* 0x002fe400078e0012 */
[----:B------:R-:W-:Y:S01]  /*c8700*/  IMAD.MOV.U32 R21, RZ, RZ, R2 ;  /* 0x000000ffff157224 */ /* 0x000fe200078e0002 */
[----:B------:R-:W4:Y:S04]  /*c8710*/  LDL.LU R18, [R1+0x61ac] ;  /* 0x0061ac0001127983 */ /* 0x000f280000300800 */
[----:B------:R-:W2:Y:S04]  /*c8720*/  LDL.LU R2, [R1+0x61a8] ;  /* 0x0061a80001027983 */ /* 0x000ea80000300800 */
[----:B------:R-:W2:Y:S04]  /*c8730*/  LDL.LU R3, [R1+0x61a4] ;  /* 0x0061a40001037983 */ /* 0x000ea80000300800 */
[----:B------:R-:W2:Y:S01]  /*c8740*/  LDL.LU R0, [R1+0x61a0] ;  /* 0x0061a00001007983 */ /* 0x000ea20000300800 */
[----:B-----5:R-:W-:Y:S03]  /*c8750*/  HMMA.16816.F32 R20, R20, R16, R12 ;  /* 0x000000101414723c */ /* 0x020fe6000000180c */
[----:B------:R-:W4:Y:S04]  /*c8760*/  LDL.LU.64 R14, [R1+0x6198] ;  /* 0x00619800010e7983 */ /* 0x000f280000300a00 */
[----:B------:R-:W4:-:S12]  /*c8770*/  LDL.LU.64 R12, [R1+0x6190] ;  /* 0x00619000010c7983 */ /* 0x000f180000300a00 */
[----:B------:R0:W-:Y:S04]  /*c8780*/  STL.64 [R1+0xb40], R20 ;  /* 0x000b401401007387 */ /* 0x0001e80000100a00 */
[----:B------:R-:W-:Y:S01]  /*c8790*/  STL.64 [R1+0xb48], R22 ;  /* 0x000b481601007387 */ /* 0x000fe20000100a00 */
[----:B0-----:R-:W-:Y:S02]  /*c87a0*/  IMAD.MOV.U32 R21, RZ, RZ, R16 ;  /* 0x000000ffff157224 */ /* 0x001fe400078e0010 */
[----:B------:R-:W-:-:S05]  /*c87b0*/  IMAD.MOV.U32 R20, RZ, RZ, R17 ;  /* 0x000000ffff147224 */ /* 0x000fca00078e0011 */
        /* <DEDUP_REMOVED lines=8> */
[----:B0-----:R-:W5:Y:S04]  /*c8840*/  LDL.LU.64 R18, [R1+0x6178] ;  /* 0x0061780001127983 */ /* 0x001f680000300a00 */
[----:B------:R-:W4:Y:S02]  /*c8850*/  LDL.LU.64 R16, [R1+0x6170] ;  /* 0x0061700001107983 */ /* 0x000f240000300a00 */
[----:B----4-:R-:W-:-:S15]  /*c8860*/  HMMA.16816.F32 R12, R20, R16, R12 ;  /* 0x00000010140c723c */ /* 0x010fde000000180c */
[----:B------:R-:W-:-:S04]  /*c8870*/  NOP ;  /* 0x0000000000007918 */ /* 0x000fc80000000000 */
[----:B------:R-:W-:Y:S04]  /*c8880*/  STL.64 [R1+0xb10], R12 ;  /* 0x000b100c01007387 */ /* 0x000fe80000100a00 */
[----:B------:R0:W-:Y:S04]  /*c8890*/  STL.64 [R1+0xb18], R14 ;  /* 0x000b180e01007387 */ /* 0x0001e80000100a00 */
[----:B0-----:R-:W4:Y:S04]  /*c88a0*/  LDL.LU.64 R14, [R1+0x6168] ;  /* 0x00616800010e7983 */ /* 0x001f280000300a00 */
[----:B------:R-:W2:Y:S04]  /*c88b0*/  LDL.LU R12, [R1+0x6160] ;  /* 0x00616000010c7983 */ /* 0x000ea80000300800 */
[----:B------:R-:W-:Y:S01]  /*c88c0*/  STL.64 [R1+0x6078], R16 ;  /* 0x0060781001007387 */ /* 0x000fe20000100a00 */
[----:B----4-:R-:W-:-:S15]  /*c88d0*/  HMMA.16816.F32 R8, R20, R14, R8 ;  /* 0x0000000e1408723c */ /* 0x010fde0000001808 */
[----:B------:R-:W-:-:S04]  /*c88e0*/  NOP ;  /* 0x0000000000007918 */ /* 0x000fc80000000000 */
[----:B------:R-:W-:Y:S04]  /*c88f0*/  STL.64 [R1+0xb00], R8 ;  /* 0x000b000801007387 */ /* 0x000fe80000100a00 */
[----:B------:R0:W-:Y:S04]  /*c8900*/  STL.64 [R1+0xb08], R10 ;  /* 0x000b080a01007387 */ /* 0x0001e80000100a00 */
[----:B0-----:R-:W4:Y:S04]  /*c8910*/  LDL.LU.64 R10, [R1+0x6158] ;  /* 0x00615800010a7983 */ /* 0x001f280000300a00 */
[----:B------:R-:W3:Y:S01]  /*c8920*/  LDL.LU.64 R8, [R1+0x6150] ;  /* 0x0061500001087983 */ /* 0x000ee20000300a00 */
[----:B--2---:R-:W-:-:S03]  /*c8930*/  IMAD.MOV.U32 R16, RZ, RZ, R12 ;  /* 0x000000ffff107224 */ /* 0x004fc600078e000c */
[----:B------:R0:W-:Y:S04]  /*c8940*/  STL.64 [R1+0x6070], R14 ;  /* 0x0060700e01007387 */ /* 0x0001e80000100a00 */
[----:B------:R-:W2:Y:S04]  /*c8950*/  LDL.LU R12, [R1+0x6b0] ;  /* 0x0006b000010c7983 */ /* 0x000ea80000300800 */
[----:B------:R-:W2:Y:S04]  /*c8960*/  LDL.LU R13, [R1+0x6b4] ;  /* 0x0006b400010d7983 */ /* 0x000ea80000300800 */
[----:B0-----:R-:W2:Y:S04]  /*c8970*/  LDL.LU R14, [R1+0x6b8] ;  /* 0x0006b800010e7983 */ /* 0x001ea80000300800 */
        /* <DEDUP_REMOVED lines=37> */
[----:B------:R-:W-:-:S07]  /*c8bd0*/  IMAD.MOV.U32 R17, RZ, RZ, R0 ;  /* 0x000000ffff117224 */ /* 0x000fce00078e0000 */
[C---:B----4-:R-:W-:Y:S08]  /*c8be0*/  HMMA.16816.F32 R24, R20.reuse, R16, R24 ;  /* 0x000000101418723c */ /* 0x050ff00000001818 */
[C---:B--2---:R-:W-:Y:S11]  /*c8bf0*/  HMMA.16816.F32 R12, R20.reuse, R6, R12 ;  /* 0x00000006140c723c */ /* 0x044ff6000000180c */
[----:B------:R-:W-:Y:S04]  /*c8c00*/  STL.64 [R1+0xab0], R24 ;  /* 0x000ab01801007387 */ /* 0x000fe80000100a00 */
[----:B------:R3:W-:Y:S02]  /*c8c10*/  STL.64 [R1+0xab8], R26 ;  /* 0x000ab81a01007387 */ /* 0x0007e40000100a00 */
[----:B---3--:R-:W-:Y:S01]  /*c8c20*/  HMMA.16816.F32 R24, R20, R4, R8 ;  /* 0x000000041418723c */ /* 0x008fe20000001808 */
[----:B------:R-:W-:-:S02]  /*c8c30*/  IMAD.MOV.U32 R10, RZ, RZ, R20 ;  /* 0x000000ffff0a7224 */ /* 0x000fc400078e0014 */
[----:B------:R-:W-:-:S15]  /*c8c40*/  IMAD.MOV.U32 R9, RZ, RZ, R21 ;  /* 0x000000ffff097224 */ /* 0x000fde00078e0015 */
[----:B------:R-:W-:Y:S01]  /*c8c50*/  NOP ;  /* 0x0000000000007918 */ /* 0x000fe20000000000 */
[----:B------:R-:W-:Y:S04]  /*c8c60*/  STL.64 [R1+0xaa0], R24 ;  /* 0x000aa01801007387 */ /* 0x000fe80000100a00 */
[----:B------:R-:W-:Y:S04]  /*c8c70*/  STL.64 [R1+0xaa8], R26 ;  /* 0x000aa81a01007387 */ /* 0x000fe80000100a00 */
[----:B------:R0:W-:Y:S04]  /*c8c80*/  STL.64 [R1+0xa90], R12 ;  /* 0x000a900c01007387 */ /* 0x0001e80000100a00 */
[----:B------:R1:W-:Y:S04]  /*c8c90*/  STL.64 [R1+0xa98], R14 ;  /* 0x000a980e01007387 */ /* 0x0003e80000100a00 */
[----:B------:R-:W2:Y:S04]  /*c8ca0*/  LDL.LU.64 R20, [R1+0x6108] ;  /* 0x0061080001147983 */ /* 0x000ea80000300a00 */
[----:B------:R-:W3:Y:S04]  /*c8cb0*/  LDL.64 R16, [R1+0x300] ;  /* 0x0003000001107983 */ /* 0x000ee80000100a00 */
        /* <DEDUP_REMOVED lines=9> */
[----:B------:R-:W4:Y:S04]  /*c8d50*/  LDL.LU R15, [R1+0x64c] ;  /* 0x00064c00010f7983 */ /* 0x000f280000300800 */
[----:B----4-:R0:W-:Y:S04]  /*c8d60*/  STL.64 [R1+0x6098], R14 ;  /* 0x0060980e01007387 */ /* 0x0101e80000100a00 */
[----:B--2---:R1:W-:Y:S01]  /*c8d70*/  STL.64 [R1+0x6090], R12 ;  /* 0x0060900c01007387 */ /* 0x0043e20000100a00 */
[----:B0-----:R-:W-:-:S02]  /*c8d80*/  IMAD.MOV.U32 R14, RZ, RZ, R21 ;  /* 0x000000ffff0e7224 */ /* 0x001fc400078e0015 */
[----:B------:R-:W-:-:S05]  /*c8d90*/  IMAD.MOV.U32 R15, RZ, RZ, R20 ;  /* 0x000000ffff0f7224 */ /* 0x000fca00078e0014 */
[----:B------:R0:W-:Y:S04]  /*c8da0*/  STL.64 [R1+0x60b0], R14 ;  /* 0x0060b00e01007387 */ /* 0x0001e80000100a00 */
[----:B-1----:R-:W2:Y:S04]  /*c8db0*/  LDL.LU R12, [R1+0x660] ;  /* 0x00066000010c7983 */ /* 0x002ea80000300800 */
[----:B------:R-:W2:Y:S04]  /*c8dc0*/  LDL.LU R13, [R1+0x664] ;  /* 0x00066400010d7983 */ /* 0x000ea80000300800 */
[----:B0-----:R-:W4:Y:S04]  /*c8dd0*/  LDL.LU R14, [R1+0x668] ;  /* 0x00066800010e7983 */ /* 0x001f280000300800 */
[----:B------:R-:W4:Y:S01]  /*c8de0*/  LDL.LU R15, [R1+0x66c] ;  /* 0x00066c00010f7983 */ /* 0x000f220000300800 */
[----:B------:R-:W-:-:S02]  /*c8df0*/  IMAD.MOV.U32 R8, RZ, RZ, R22 ;  /* 0x000000ffff087224 */ /* 0x000fc400078e0016 */
[----:B------:R-:W-:Y:S01]  /*c8e00*/  IMAD.MOV.U32 R0, RZ, RZ, R23 ;  /* 0x000000ffff007224 */ /* 0x000fe200078e0017 */
[----:B----4-:R0:W-:Y:S04]  /*c8e10*/  STL.64 [R1+0x60c0], R14 ;  /* 0x0060c00e01007387 */ /* 0x0101e80000100a00 */
[----:B--2---:R1:W-:Y:S01]  /*c8e20*/  STL.64 [R1+0x60b8], R12 ;  /* 0x0060b80c01007387 */ /* 0x0043e20000100a00 */
[----:B0-----:R-:W-:Y:S02]  /*c8e30*/  IMAD.MOV.U32 R14, RZ, RZ, R8 ;  /* 0x000000ffff0e7224 */ /* 0x001fe400078e0008 */
[----:B-1----:R-:W-:Y:S01]  /*c8e40*/  IMAD.MOV.U32 R13, RZ, RZ, R9 ;  /* 0x000000ffff0d7224 */ /* 0x002fe200078e0009 */
[----:B------:R-:W2:Y:S01]  /*c8e50*/  LDL.LU R8, [R1+0x620] ;  /* 0x0006200001087983 */ /* 0x000ea20000300800 */
[----:B------:R-:W-:-:S03]  /*c8e60*/  IMAD.MOV.U32 R12, RZ, RZ, R10 ;  /* 0x000000ffff0c7224 */ /* 0x000fc600078e000a */
[----:B------:R-:W2:Y:S04]  /*c8e70*/  LDL.LU R9, [R1+0x624] ;  /* 0x0006240001097983 */ /* 0x000ea80000300800 */
        /* <DEDUP_REMOVED lines=22> */
[----:B------:R-:W4:Y:S04]  /*c8fe0*/  LDL.LU R10, [R1+0x678] ;  /* 0x00067800010a7983 */ /* 0x000f280000300800 */
[----:B------:R-:W4:Y:S01]  /*c8ff0*/  LDL.LU R11, [R1+0x67c] ;  /* 0x00067c00010b7983 */ /* 0x000f220000300800 */
[----:B------:R-:W-:-:S03]  /*c9000*/  IMAD.MOV.U32 R15, RZ, RZ, R0 ;  /* 0x000000ffff0f7224 */ /* 0x000fc600078e0000 */
[----:B----4-:R-:W-:Y:S04]  /*c9010*/  STL.64 [R1+0x60e0], R10 ;  /* 0x0060e00a01007387 */ /* 0x010fe80000100a00 */
[----:B--2---:R0:W-:Y:S04]  /*c9020*/  STL.64 [R1+0x60d8], R8 ;  /* 0x0060d80801007387 */ /* 0x0041e80000100a00 */
[----:B0-----:R-:W2:Y:S04]  /*c9030*/  LDL.LU R8, [R1+0x680] ;  /* 0x0006800001087983 */ /* 0x001ea80000300800 */
[----:B------:R-:W2:Y:S04]  /*c9040*/  LDL.LU R9, [R1+0x684] ;  /* 0x0006840001097983 */ /* 0x000ea80000300800 */
[----:B------:R-:W2:Y:S04]  /*c9050*/  LDL.LU R10, [R1+0x688] ;  /* 0x00068800010a7983 */ /* 0x000ea80000300800 */
[----:B------:R-:W2:Y:S04]  /*c9060*/  LDL.LU R11, [R1+0x68c] ;  /* 0x00068c00010b7983 */ /* 0x000ea80000300800 */
[----:B------:R-:W4:Y:S04]  /*c9070*/  LDL.LU R24, [R1+0x600] ;  /* 0x0006000001187983 */ /* 0x000f280000300800 */
[----:B------:R-:W4:Y:S04]  /*c9080*/  LDL.LU R25, [R1+0x604] ;  /* 0x0006040001197983 */ /* 0x000f280000300800 */
[----:B------:R-:W2:Y:S04]  /*c9090*/  LDL.LU R26, [R1+0x608] ;  /* 0x00060800011a7983 */ /* 0x000ea80000300800 */
[----:B------:R-:W2:Y:S01]  /*c90a0*/  LDL.LU R27, [R1+0x60c] ;  /* 0x00060c00011b7983 */ /* 0x000ea20000300800 */
[C---:B-----5:R-:W-:Y:S03]  /*c90b0*/  HMMA.16816.F32 R20, R12.reuse, R18, R20 ;  /* 0x000000120c14723c */ /* 0x060fe60000001814 */
        /* <DEDUP_REMOVED lines=8> */
[----:B0-----:R-:W4:Y:S04]  /*c9140*/  LDL.LU.64 R4, [R1+0x100] ;  /* 0x0001000001047983 */ /* 0x001f280000300a00 */
[----:B------:R-:W4:Y:S04]  /*c9150*/  LDL.LU.64 R6, [R1+0x108] ;  /* 0x0001080001067983 */ /* 0x000f280000300a00 */
        /* <DEDUP_REMOVED lines=17> */
[----:B------:R-:W5:Y:S04]  /*c9270*/  LDL.LU.64 R10, [R1+0x60d0] ;  /* 0x0060d000010a7983 */ /* 0x000f680000300a00 */
[----:B------:R-:W5:-:S13]  /*c9280*/  LDL.LU.64 R8, [R1+0x60c8] ;  /* 0x0060c80001087983 */ /* 0x000f5a0000300a00 */
        /* <DEDUP_REMOVED lines=9> */
[----:B------:R0:W-:Y:S04]  /*c9320*/  STL.64 [R1+0x6008], R22 ;  /* 0x0060081601007387 */ /* 0x0001e80000100a00 */
[----:B0-----:R-:W4:Y:S04]  /*c9330*/  LDL.64 R22, [R1+0x290] ;  /* 0x0002900001167983 */ /* 0x001f280000100a00 */
[----:B------:R-:W-:Y:S01]  /*c9340*/  STL.64 [R1+0x6000], R20 ;  /* 0x0060001401007387 */ /* 0x000fe20000100a00 */
[----:B-----5:R-:W-:Y:S03]  /*c9350*/  HMMA.16816.F32 R12, R4, R14, R8 ;  /* 0x0000000e040c723c */ /* 0x020fe60000001808 */
[----:B------:R-:W5:Y:S04]  /*c9360*/  LDL.LU.64 R10, [R1+0x60a8] ;  /* 0x0060a800010a7983 */ /* 0x000f680000300a00 */
[----:B------:R-:W5:-:S12]  /*c9370*/  LDL.LU.64 R8, [R1+0x60a0] ;  /* 0x0060a00001087983 */ /* 0x000f580000300a00 */
        /* <DEDUP_REMOVED lines=17> */
[----:B0-----:R-:W5:Y:S04]  /*c9490*/  LDL.LU.64 R14, [R1+0x6070] ;  /* 0x00607000010e7983 */ /* 0x001f680000300a00 */
        /* <DEDUP_REMOVED lines=10> */
[----:B0-----:R-:W2:Y:S04]  /*c9540*/  LDL.LU.64 R10, [R1+0x6068] ;  /* 0x00606800010a7983 */ /* 0x001ea80000300a00 */
        /* <DEDUP_REMOVED lines=20> */
[----:B0-----:R-:W3:Y:S04]  /*c9690*/  LDL.LU R8, [R1+0x5f0] ;  /* 0x0005f00001087983 */ /* 0x001ee80000300800 */
[----:B------:R-:W3:Y:S04]  /*c96a0*/  LDL.LU R9, [R1+0x5f4] ;  /* 0x0005f40001097983 */ /* 0x000ee80000300800 */
[----:B------:R-:W3:Y:S04]  /*c96b0*/  LDL.LU R10, [R1+0x5f8] ;  /* 0x0005f800010a7983 */ /* 0x000ee80000300800 */
[----:B------:R-:W3:Y:S04]  /*c96c0*/  LDL.LU R11, [R1+0x5fc] ;  /* 0x0005fc00010b7983 */ /* 0x000ee80000300800 */
[----:B--2---:R-:W-:Y:S01]  /*c96d0*/  STL [R1+0x5f74], R24 ;  /* 0x005f741801007387 */ /* 0x004fe20000100800 */
[----:B---3--:R-:W-:Y:S03]  /*c96e0*/  HMMA.16816.F32 R8, R4, R24, R8 ;  /* 0x000000180408723c */ /* 0x008fe60000001808 */
[----:B------:R-:W-:-:S15]  /*c96f0*/  STL [R1+0x5f70], R25 ;  /* 0x005f701901007387 */ /* 0x000fde0000100800 */
[----:B------:R-:W-:Y:S01]  /*c9700*/  NOP ;  /* 0x0000000000007918 */ /* 0x000fe20000000000 */
[----:B------:R-:W-:Y:S04]  /*c9710*/  STL.64 [R1+0x9b0], R8 ;  /* 0x0009b00801007387 */ /* 0x000fe80000100a00 */
[----:B------:R5:W-:Y:S02]  /*c9720*/  STL.64 [R1+0x9b8], R10 ;  /* 0x0009b80a01007387 */ /* 0x000be40000100a00 */
[----:B-----5:R-:W-:Y:S02]  /*c9730*/  HMMA.16816.F32 R8, R4, R26, R12 ;  /* 0x0000001a0408723c */ /* 0x020fe4000000180c */
[----:B------:R-:W2:-:S15]  /*c9740*/  LDL.LU R12, [R1+0x530] ;  /* 0x00053000010c7983 */ /* 0x000e9e0000300800 */
[----:B------:R-:W-:Y:S02]  /*c9750*/  NOP ;  /* 0x0000000000007918 */ /* 0x000fe40000000000 */
[----:B------:R0:W-:Y:S04]  /*c9760*/  STL.64 [R1+0x9a0], R8 ;  /* 0x0009a00801007387 */ /* 0x0001e80000100a00 */
[----:B------:R1:W-:Y:S04]  /*c9770*/  STL.64 [R1+0x9a8], R10 ;  /* 0x0009a80a01007387 */ /* 0x0003e80000100a00 */
[----:B------:R-:W2:Y:S04]  /*c9780*/  LDL.LU R13, [R1+0x534] ;  /* 0x00053400010d7983 */ /* 0x000ea80000300800 */
[----:B------:R-:W3:Y:S04]  /*c9790*/  LDL.LU R14, [R1+0x538] ;  /* 0x00053800010e7983 */ /* 0x000ee80000300800 */
[----:B------:R-:W3:Y:S01]  /*c97a0*/  LDL.LU R15, [R1+0x53c] ;  /* 0x00053c00010f7983 */ /* 0x000ee20000300800 */
[----:B----4-:R-:W-:Y:S01]  /*c97b0*/  HMMA.16816.F32 R16, R4, R22, R16 ;  /* 0x000000160410723c */ /* 0x010fe20000001810 */
[----:B0-----:R-:W-:-:S02]  /*c97c0*/  IMAD.MOV.U32 R8, RZ, RZ, R6 ;  /* 0x000000ffff087224 */ /* 0x001fc400078e0006 */
[----:B-1----:R-:W-:Y:S02]  /*c97d0*/  IMAD.MOV.U32 R10, RZ, RZ, R4 ;  /* 0x000000ffff0a7224 */ /* 0x002fe400078e0004 */
[----:B------:R-:W-:Y:S01]  /*c97e0*/  IMAD.MOV.U32 R9, RZ, RZ, R5 ;  /* 0x000000ffff097224 */ /* 0x000fe200078e0005 */
[----:B---3--:R0:W-:Y:S04]  /*c97f0*/  STL.64 [R1+0x5f98], R14 ;  /* 0x005f980e01007387 */ /* 0x0081e80000100a00 */
[----:B--2---:R1:W-:Y:S09]  /*c9800*/  STL.64 [R1+0x5f90], R12 ;  /* 0x005f900c01007387 */ /* 0x0043f20000100a00 */
[----:B------:R-:W-:Y:S04]  /*c9810*/  STL.64 [R1+0x990], R16 ;  /* 0x0009901001007387 */ /* 0x000fe80000100a00 */
[----:B------:R-:W-:Y:S01]  /*c9820*/  STL.64 [R1+0x998], R18 ;  /* 0x0009981201007387 */ /* 0x000fe20000100a00 */
[----:B0-----:R-:W-:-:S02]  /*c9830*/  IMAD.MOV.U32 R15, RZ, RZ, R0 ;  /* 0x000000ffff0f7224 */ /* 0x001fc400078e0000 */
[----:B------:R-:W-:Y:S02]  /*c9840*/  IMAD.MOV.U32 R0, RZ, RZ, R7 ;  /* 0x000000ffff007224 */ /* 0x000fe400078e0007 */
[----:B------:R-:W2:Y:S04]  /*c9850*/  LDL.LU.64 R6, [R1+0x6038] ;  /* 0x0060380001067983 */ /* 0x000ea80000300a00 */
[----:B------:R-:W3:Y:S04]  /*c9860*/  LDL.LU.64 R4, [R1+0x6030] ;  /* 0x0060300001047983 */ /* 0x000ee80000300a00 */
[----:B-1----:R-:W4:Y:S01]  /*c9870*/  LDL.64 R12, [R1+0x310] ;  /* 0x00031000010c7983 */ /* 0x002f220000100a00 */
[----:B------:R-:W-:-:S05]  /*c9880*/  IMAD.MOV.U32 R14, RZ, RZ, R20 ;  /* 0x000000ffff0e7224 */ /* 0x000fca00078e0014 */
[----:B------:R-:W-:Y:S04]  /*c9890*/  STL.64 [R1+0x5fc8], R14 ;  /* 0x005fc80e01007387 */ /* 0x000fe80000100a00 */
[----:B----4-:R0:W-:Y:S04]  /*c98a0*/  STL.64 [R1+0x5fc0], R12 ;  /* 0x005fc00c01007387 */ /* 0x0101e80000100a00 */
[----:B0-----:R-:W4:Y:S04]  /*c98b0*/  LDL.LU R12, [R1+0x560] ;  /* 0x00056000010c7983 */ /* 0x001f280000300800 */
[----:B------:R-:W4:Y:S04]  /*c98c0*/  LDL.LU R13, [R1+0x564] ;  /* 0x00056400010d7983 */ /* 0x000f280000300800 */
[----:B------:R-:W5:Y:S04]  /*c98d0*/  LDL.LU R14, [R1+0x568] ;  /* 0x00056800010e7983 */ /* 0x000f680000300800 */
[----:B------:R-:W5:Y:S01]  /*c98e0*/  LDL.LU R15, [R1+0x56c] ;  /* 0x00056c00010f7983 */ /* 0x000f620000300800 */
[----:B------:R-:W-:-:S02]  /*c98f0*/  IMAD.MOV.U32 R24, RZ, RZ, R22 ;  /* 0x000000ffff187224 */ /* 0x000fc400078e0016 */
[----:B------:R-:W-:Y:S01]  /*c9900*/  IMAD.MOV.U32 R25, RZ, RZ, R23 ;  /* 0x000000ffff197224 */ /* 0x000fe200078e0017 */
[----:B-----5:R0:W-:Y:S04]  /*c9910*/  STL.64 [R1+0x5fd8], R14 ;  /* 0x005fd80e01007387 */ /* 0x0201e80000100a00 */
[----:B----4-:R-:W-:Y:S04]  /*c9920*/  STL.64 [R1+0x5fd0], R12 ;  /* 0x005fd00c01007387 */ /* 0x010fe80000100a00 */
[----:B------:R-:W-:Y:S04]  /*c9930*/  STL.64 [R1+0x5fa8], R26 ;  /* 0x005fa81a01007387 */ /* 0x000fe80000100a00 */
[----:B------:R1:W-:Y:S01]  /*c9940*/  STL.64 [R1+0x5fa0], R24 ;  /* 0x005fa01801007387 */ /* 0x0003e20000100a00 */
[----:B0-----:R-:W-:-:S03]  /*c9950*/  IMAD.MOV.U32 R14, RZ, RZ, R8 ;  /* 0x000000ffff0e7224 */ /* 0x001fc600078e0008 */
[----:B-1----:R-:W4:Y:S04]  /*c9960*/  LDL.LU R24, [R1+0x540] ;  /* 0x0005400001187983 */ /* 0x002f280000300800 */
[----:B------:R-:W4:Y:S04]  /*c9970*/  LDL.LU R25, [R1+0x544] ;  /* 0x0005440001197983 */ /* 0x000f280000300800 */
[----:B------:R-:W5:Y:S04]  /*c9980*/  LDL.LU R26, [R1+0x548] ;  /* 0x00054800011a7983 */ /* 0x000f680000300800 */
[----:B------:R-:W5:Y:S01]  /*c9990*/  LDL.LU R27, [R1+0x54c] ;  /* 0x00054c00011b7983 */ /* 0x000f620000300800 */
[----:B------:R-:W-:-:S03]  /*c99a0*/  IMAD.MOV.U32 R13, RZ, RZ, R9 ;  /* 0x000000ffff0d7224 */ /* 0x000fc600078e0009 */
[----:B------:R-:W3:Y:S01]  /*c99b0*/  LDL.LU R8, [R1+0x5c0] ;  /* 0x0005c00001087983 */ /* 0x000ee20000300800 */
[----:B------:R-:W-:-:S03]  /*c99c0*/  IMAD.MOV.U32 R12, RZ, RZ, R10 ;  /* 0x000000ffff0c7224 */ /* 0x000fc600078e000a */
[----:B------:R-:W3:Y:S04]  /*c99d0*/  LDL.LU R9, [R1+0x5c4] ;  /* 0x0005c40001097983 */ /* 0x000ee80000300800 */
        /* <DEDUP_REMOVED lines=21> */
[----:B------:R-:W5:Y:S01]  /*c9b30*/  LDL.LU R27, [R1+0x55c] ;  /* 0x00055c00011b7983 */ /* 0x000f620000300800 */
[----:B------:R-:W-:-:S07]  /*c9b40*/  IMAD.MOV.U32 R15, RZ, RZ, R0 ;  /* 0x000000ffff0f7224 */ /* 0x000fce00078e0000 */
[C---:B---3--:R-:W-:Y:S01]  /*c9b50*/  HMMA.16816.F32 R8, R12.reuse, R4, R8 ;  /* 0x000000040c08723c */ /* 0x048fe20000001808 */
[----:B-----5:R-:W-:Y:S04]  /*c9b60*/  STL.64 [R1+0x5fe8], R26 ;  /* 0x005fe81a01007387 */ /* 0x020fe80000100a00 */
[----:B----4-:R0:W-:Y:S04]  /*c9b70*/  STL.64 [R1+0x5fe0], R24 ;  /* 0x005fe01801007387 */ /* 0x0101e80000100a00 */
        /* <DEDUP_REMOVED lines=9> */
[----:B------:R-:W3:Y:S04]  /*c9c10*/  LDL.LU R26, [R1+0x588] ;  /* 0x00058800011a7983 */ /* 0x000ee80000300800 */
[----:B------:R-:W3:Y:S04]  /*c9c20*/  LDL.LU R27, [R1+0x58c] ;  /* 0x00058c00011b7983 */ /* 0x000ee80000300800 */
[----:B------:R0:W-:Y:S04]  /*c9c30*/  STL.64 [R1+0x970], R8 ;  /* 0x0009700801007387 */ /* 0x0001e80000100a00 */
[----:B------:R1:W-:Y:S04]  /*c9c40*/  STL.64 [R1+0x978], R10 ;  /* 0x0009780a01007387 */ /* 0x0003e80000100a00 */
[----:B0-----:R-:W4:Y:S04]  /*c9c50*/  LDL.LU R8, [R1+0x520] ;  /* 0x0005200001087983 */ /* 0x001f280000300800 */
[----:B------:R-:W4:Y:S04]  /*c9c60*/  LDL.LU R9, [R1+0x524] ;  /* 0x0005240001097983 */ /* 0x000f280000300800 */
[----:B-1----:R-:W4:Y:S04]  /*c9c70*/  LDL.LU R10, [R1+0x528] ;  /* 0x00052800010a7983 */ /* 0x002f280000300800 */
[----:B------:R-:W4:Y:S04]  /*c9c80*/  LDL.LU R11, [R1+0x52c] ;  /* 0x00052c00010b7983 */ /* 0x000f280000300800 */
[----:B------:R-:W-:Y:S04]  /*c9c90*/  STL.64 [R1+0x950], R16 ;  /* 0x0009501001007387 */ /* 0x000fe80000100a00 */
[----:B------:R0:W-:Y:S04]  /*c9ca0*/  STL.64 [R1+0x958], R18 ;  /* 0x0009581201007387 */ /* 0x0001e80000100a00 */
[----:B0-----:R-:W2:Y:S04]  /*c9cb0*/  LDL.LU.64 R18, [R1+0x6028] ;  /* 0x0060280001127983 */ /* 0x001ea80000300a00 */
[----:B------:R-:W5:Y:S04]  /*c9cc0*/  LDL.LU.64 R16, [R1+0x6020] ;  /* 0x0060200001107983 */ /* 0x000f680000300a00 */
[----:B------:R0:W-:Y:S04]  /*c9cd0*/  STL.64 [R1+0x5f40], R6 ;  /* 0x005f400601007387 */ /* 0x0001e80000100a00 */
[----:B------:R1:W-:Y:S04]  /*c9ce0*/  STL.64 [R1+0x5f38], R4 ;  /* 0x005f380401007387 */ /* 0x0003e80000100a00 */
[----:B0-----:R-:W3:Y:S04]  /*c9cf0*/  LDL R6, [R1+0xd8] ;  /* 0x0000d80001067983 */ /* 0x001ee80000100800 */
[----:B-1----:R-:W3:Y:S04]  /*c9d00*/  LDL R4, [R1+0xd0] ;  /* 0x0000d00001047983 */ /* 0x002ee80000100800 */
[----:B------:R-:W3:Y:S04]  /*c9d10*/  LDL R5, [R1+0xd4] ;  /* 0x0000d40001057983 */ /* 0x000ee80000100800 */
[----:B------:R-:W3:Y:S01]  /*c9d20*/  LDL R7, [R1+0xdc] ;  /* 0x0000dc0001077983 */ /* 0x000ee20000100800 */
        /* <DEDUP_REMOVED lines=23> */
[----:B0-----:R-:W2:Y:S04]  /*c9ea0*/  LDL.LU.64 R14, [R1+0x5fd8] ;  /* 0x005fd800010e7983 */ /* 0x001ea80000300a00 */
        /* <DEDUP_REMOVED lines=20> */
[----:B------:R-:W2:Y:S01]  /*c9ff0*/  LDL.LU.64 R24, [R1+0x5fb0] ;  /* 0x005fb00001187983 */ /* 0x000ea20000300a00 */
[----:B------:R-:W-:-:S02]  /*ca000*/  IMAD.MOV.U32 R0, RZ, RZ, R13 ;  /* 0x000000ffff007224 */ /* 0x000fc400078e000d */
[----:B--2---:R-:W-:Y:S01]  /*ca010*/  HMMA.16816.F32 R12, R4, R14, R24 ;  /* 0x0000000e040c723c */ /* 0x004fe20000001818 */
[----:B------:R-:W2:Y:S04]  /*ca020*/  LDL.LU.64 R26, [R1+0x5fa8] ;  /* 0x005fa800011a7983 */ /* 0x000ea80000300a00 */
[----:B------:R-:W3:-:S14]  /*ca030*/  LDL.LU.64 R24, [R1+0x5fa0] ;  /* 0x005fa00001187983 */ /* 0x000edc0000300a00 */
        /* <DEDUP_REMOVED lines=19> */
[----:B0-----:R-:W4:Y:S04]  /*ca170*/  LDL.LU.64 R10, [R1+0x5f80] ;  /* 0x005f8000010a7983 */ /* 0x001f280000300a00 */
[----:B------:R-:W5:Y:S04]  /*ca180*/  LDL.LU.64 R8, [R1+0x5f78] ;  /* 0x005f780001087983 */ /* 0x000f680000300a00 */
[----:B------:R0:W-:Y:S01]  /*ca190*/  STL.64 [R1+0x5e98], R14 ;  /* 0x005e980e01007387 */ /* 0x0001e20000100a00 */
[C---:B-----5:R-:W-:Y:S08]  /*ca1a0*/  HMMA.16816.F32 R16, R4.reuse, R8, R16 ;  /* 0x000000080410723c */ /* 0x060ff00000001810 */
[----:B----4-:R-:W-:Y:S01]  /*ca1b0*/  HMMA.16816.F32 R4, R4, R10, R20 ;  /* 0x0000000a0404723c */ /* 0x010fe20000001814 */
[----:B------:R-:W-:-:S02]  /*ca1c0*/  IMAD.MOV.U32 R13, RZ, RZ, R8 ;  /* 0x000000ffff0d7224 */ /* 0x000fc400078e0008 */
[----:B------:R-:W-:Y:S02]  /*ca1d0*/  IMAD.MOV.U32 R12, RZ, RZ, R9 ;  /* 0x000000ffff0c7224 */ /* 0x000fe400078e0009 */
[----:B0-----:R-:W-:Y:S02]  /*ca1e0*/  IMAD.MOV.U32 R15, RZ, RZ, R10 ;  /* 0x000000ffff0f7224 */ /* 0x001fe400078e000a */
[----:B------:R-:W-:-:S04]  /*ca1f0*/  IMAD.MOV.U32 R14, RZ, RZ, R11 ;  /* 0x000000ffff0e7224 */ /* 0x000fc800078e000b */
[----:B------:R-:W-:Y:S04]  /*ca200*/  STL.64 [R1+0x880], R16 ;  /* 0x0008801001007387 */ /* 0x000fe80000100a00 */
[----:B------:R-:W-:Y:S04]  /*ca210*/  STL.64 [R1+0x888], R18 ;  /* 0x0008881201007387 */ /* 0x000fe80000100a00 */
[----:B------:R-:W-:Y:S04]  /*ca220*/  STL.64 [R1+0x860], R4 ;  /* 0x0008600401007387 */ /* 0x000fe80000100a00 */
[----:B------:R3:W-:Y:S04]  /*ca230*/  STL.64 [R1+0x868], R6 ;  /* 0x0008680601007387 */ /* 0x0007e80000100a00 */
[----:B------:R-:W4:Y:S04]  /*ca240*/  LDL.LU R8, [R1+0x4c0] ;  /* 0x0004c00001087983 */ /* 0x000f280000300800 */
[----:B------:R-:W4:Y:S04]  /*ca250*/  LDL.LU R9, [R1+0x4c4] ;  /* 0x0004c40001097983 */ /* 0x000f280000300800 */
[----:B------:R-:W5:Y:S04]  /*ca260*/  LDL.LU R10, [R1+0x4c8] ;  /* 0x0004c800010a7983 */ /* 0x000f680000300800 */
[----:B------:R-:W5:Y:S01]  /*ca270*/  LDL.LU R11, [R1+0x4cc] ;  /* 0x0004cc00010b7983 */ /* 0x000f620000300800 */
[----:B---3--:R-:W-:-:S02]  /*ca280*/  IMAD.MOV.U32 R6, RZ, RZ, R24 ;  /* 0x000000ffff067224 */ /* 0x008fc400078e0018 */
[----:B------:R-:W-:Y:S01]  /*ca290*/  IMAD.MOV.U32 R7, RZ, RZ, R25 ;  /* 0x000000ffff077224 */ /* 0x000fe200078e0019 */
[----:B-----5:R-:W-:Y:S04]  /*ca2a0*/  STL.64 [R1+0x5f60], R10 ;  /* 0x005f600a01007387 */ /* 0x020fe80000100a00 */
[----:B----4-:R0:W-:Y:S04]  /*ca2b0*/  STL.64 [R1+0x5f58], R8 ;  /* 0x005f580801007387 */ /* 0x0101e80000100a00 */
[----:B------:R-:W3:Y:S04]  /*ca2c0*/  LDL.LU R24, [R1+0x5f74] ;  /* 0x005f740001187983 */ /* 0x000ee80000300800 */
[----:B------:R-:W3:Y:S04]  /*ca2d0*/  LDL.LU R25, [R1+0x5f70] ;  /* 0x005f700001197983 */ /* 0x000ee80000300800 */
[----:B------:R1:W-:Y:S04]  /*ca2e0*/  STL.64 [R1+0x5f68], R6 ;  /* 0x005f680601007387 */ /* 0x0003e80000100a00 */
[----:B0-----:R-:W2:Y:S04]  /*ca2f0*/  LDL.LU R8, [R1+0x4e0] ;  /* 0x0004e00001087983 */ /* 0x001ea80000300800 */
[----:B------:R-:W2:Y:S04]  /*ca300*/  LDL.LU R9, [R1+0x4e4] ;  /* 0x0004e40001097983 */ /* 0x000ea80000300800 */
[----:B------:R-:W2:Y:S04]  /*ca310*/  LDL.LU R10, [R1+0x4e8] ;  /* 0x0004e800010a7983 */ /* 0x000ea80000300800 */
[----:B------:R-:W2:Y:S04]  /*ca320*/  LDL.LU R11, [R1+0x4ec] ;  /* 0x0004ec00010b7983 */ /* 0x000ea80000300800 */
[----:B------:R-:W3:Y:S04]  /*ca330*/  LDL.LU R4, [R1+0x4f0] ;  /* 0x0004f00001047983 */ /* 0x000ee80000300800 */
[----:B------:R-:W3:Y:S04]  /*ca340*/  LDL.LU R5, [R1+0x4f4] ;  /* 0x0004f40001057983 */ /* 0x000ee80000300800 */
[----:B-1----:R-:W3:Y:S04]  /*ca350*/  LDL.LU R6, [R1+0x4f8] ;  /* 0x0004f80001067983 */ /* 0x002ee80000300800 */
[----:B------:R-:W3:Y:S04]  /*ca360*/  LDL.LU R7, [R1+0x4fc] ;  /* 0x0004fc0001077983 */ /* 0x000ee80000300800 */
        /* <DEDUP_REMOVED lines=16> */
[----:B0-----:R-:W3:Y:S04]  /*ca470*/  LDL.LU.64 R20, [R1+0xd0] ;  /* 0x0000d00001147983 */ /* 0x001ee80000300a00 */
[----:B------:R-:W3:Y:S04]  /*ca480*/  LDL.LU.64 R22, [R1+0xd8] ;  /* 0x0000d80001167983 */ /* 0x000ee80000300a00 */
[----:B------:R-:W-:Y:S04]  /*ca490*/  STL.64 [R1+0x5ee8], R14 ;  /* 0x005ee80e01007387 */ /* 0x000fe80000100a00 */
[----:B-----5:R0:W-:Y:S04]  /*ca4a0*/  STL.64 [R1+0x5ee0], R12 ;  /* 0x005ee00c01007387 */ /* 0x0201e80000100a00 */
[----:B0-----:R-:W2:Y:S04]  /*ca4b0*/  LDL.LU R12, [R1+0x480] ;  /* 0x00048000010c7983 */ /* 0x001ea80000300800 */
[----:B------:R-:W2:Y:S04]  /*ca4c0*/  LDL.LU R13, [R1+0x484] ;  /* 0x00048400010d7983 */ /* 0x000ea80000300800 */
[----:B------:R-:W5:Y:S04]  /*ca4d0*/  LDL.LU R14, [R1+0x488] ;  /* 0x00048800010e7983 */ /* 0x000f680000300800 */
[----:B------:R-:W5:Y:S01]  /*ca4e0*/  LDL.LU R15, [R1+0x48c] ;  /* 0x00048c00010f7983 */ /* 0x000f620000300800 */
[C---:B---3--:R-:W-:Y:S03]  /*ca4f0*/  HMMA.16816.F32 R4, R20.reuse, R24, R4 ;  /* 0x000000181404723c */ /* 0x048fe60000001804 */
[----:B-----5:R-:W-:Y:S04]  /*ca500*/  STL.64 [R1+0x5f20], R14 ;  /* 0x005f200e01007387 */ /* 0x020fe80000100a00 */
[----:B--2---:R0:W-:Y:S04]  /*ca510*/  STL.64 [R1+0x5f18], R12 ;  /* 0x005f180c01007387 */ /* 0x0041e80000100a00 */
[----:B0-----:R-:W2:Y:S04]  /*ca520*/  LDL.LU R12, [R1+0x4a0] ;  /* 0x0004a000010c7983 */ /* 0x001ea80000300800 */
[----:B------:R-:W2:Y:S04]  /*ca530*/  LDL.LU R13, [R1+0x4a4] ;  /* 0x0004a400010d7983 */ /* 0x000ea80000300800 */
[----:B------:R-:W2:Y:S04]  /*ca540*/  LDL.LU R14, [R1+0x4a8] ;  /* 0x0004a800010e7983 */ /* 0x000ea80000300800 */
[----:B------:R-:W2:Y:S04]  /*ca550*/  LDL.LU R15, [R1+0x4ac] ;  /* 0x0004ac00010f7983 */ /* 0x000ea80000300800 */
[----:B------:R-:W-:Y:S04]  /*ca560*/  STL.64 [R1+0x850], R4 ;  /* 0x0008500401007387 */ /* 0x000fe80000100a00 */
[----:B------:R0:W-:Y:S04]  /*ca570*/  STL.64 [R1+0x858], R6 ;  /* 0x0008580601007387 */ /* 0x0001e80000100a00 */
[----:B0-----:R-:W4:Y:S01]  /*ca580*/  LDL.LU.64 R6, [R1+0x5f68] ;  /* 0x005f680001067983 */ /* 0x001f220000300a00 */
[----:B------:R-:W-:-:S15]  /*ca590*/  HMMA.16816.F32 R8, R20, R26, R8 ;  /* 0x0000001a1408723c */ /* 0x000fde0000001808 */
[----:B------:R-:W-:-:S04]  /*ca5a0*/  NOP ;  /* 0x0000000000007918 */ /* 0x000fc80000000000 */
[----:B------:R-:W-:Y:S04]  /*ca5b0*/  STL.64 [R1+0x840], R8 ;  /* 0x0008400801007387 */ /* 0x000fe80000100a00 */
[----:B------:R0:W-:Y:S04]  /*ca5c0*/  STL.64 [R1+0x848], R10 ;  /* 0x0008480a01007387 */ /* 0x0001e80000100a00 */
[----:B0-----:R-:W3:Y:S04]  /*ca5d0*/  LDL.LU.64 R10, [R1+0x5f60] ;  /* 0x005f6000010a7983 */ /* 0x001ee80000300a00 */
[----:B------:R-:W3:Y:S04]  /*ca5e0*/  LDL.LU.64 R8, [R1+0x5f58] ;  /* 0x005f580001087983 */ /* 0x000ee80000300a00 */
[----:B------:R0:W-:Y:S04]  /*ca5f0*/  STL.64 [R1+0x5e60], R26 ;  /* 0x005e601a01007387 */ /* 0x0001e80000100a00 */
[----:B------:R1:W-:Y:S04]  /*ca600*/  STL.64 [R1+0x5e58], R24 ;  /* 0x005e581801007387 */ /* 0x0003e80000100a00 */
[----:B0-----:R-:W5:Y:S04]  /*ca610*/  LDL R26, [R1+0xa8] ;  /* 0x0000a800011a7983 */ /* 0x001f680000100800 */
[----:B-1----:R-:W5:Y:S04]  /*ca620*/  LDL R24, [R1+0xa0] ;  /* 0x0000a00001187983 */ /* 0x002f680000100800 */
[----:B------:R-:W5:Y:S04]  /*ca630*/  LDL R25, [R1+0xa4] ;  /* 0x0000a40001197983 */ /* 0x000f680000100800 */
[----:B------:R-:W5:Y:S01]  /*ca640*/  LDL R27, [R1+0xac] ;  /* 0x0000ac00011b7983 */ /* 0x000f620000100800 */
[----:B----4-:R-:W-:Y:S03]  /*ca650*/  HMMA.16816.F32 R4, R20, R6, R16 ;  /* 0x000000061404723c */ /* 0x010fe60000001810 */
[----:B------:R-:W2:Y:S04]  /*ca660*/  LDL.LU.64 R18, [R1+0x5f50] ;  /* 0x005f500001127983 */ /* 0x000ea80000300a00 */
[----:B------:R-:W4:-:S12]  /*ca670*/  LDL.LU.64 R16, [R1+0x5f48] ;  /* 0x005f480001107983 */ /* 0x000f180000300a00 */
        /* <DEDUP_REMOVED lines=13> */
[----:B------:R0:W-:Y:S04]  /*ca750*/  STL.64 [R1+0x800], R8 ;  /* 0x0008000801007387 */ /* 0x0001e80000100a00 */
[----:B------:R1:W-:Y:S04]  /*ca760*/  STL.64 [R1+0x808], R10 ;  /* 0x0008080a01007387 */ /* 0x0003e80000100a00 */
[----:B0-----:R-:W2:Y:S04]  /*ca770*/  LDL.LU.64 R8, [R1+0x70] ;  /* 0x0000700001087983 */ /* 0x001ea80000300a00 */
[----:B-1----:R-:W3:Y:S01]  /*ca780*/  LDL.LU.64 R10, [R1+0x78] ;  /* 0x00007800010a7983 */ /* 0x002ee20000300a00 */
[----:B------:R-:W-:Y:S01]  /*ca790*/  HMMA.16816.F32 R12, R20, R18, R12 ;  /* 0x00000012140c723c */ /* 0x000fe2000000180c */
[----:B------:R-:W-:-:S02]  /*ca7a0*/  IMAD.MOV.U32 R5, RZ, RZ, R22 ;  /* 0x000000ffff057224 */ /* 0x000fc400078e0016 */
[----:B------:R-:W-:Y:S02]  /*ca7b0*/  IMAD.MOV.U32 R4, RZ, RZ, R23 ;  /* 0x000000ffff047224 */ /* 0x000fe400078e0017 */
[----:B------:R-:W-:Y:S02]  /*ca7c0*/  IMAD.MOV.U32 R28, RZ, RZ, R20 ;  /* 0x000000ffff1c7224 */ /* 0x000fe400078e0014 */
[----:B------:R-:W-:Y:S01]  /*ca7d0*/  IMAD.MOV.U32 R29, RZ, RZ, R21 ;  /* 0x000000ffff1d7224 */ /* 0x000fe200078e0015 */
[----:B---3--:R-:W-:Y:S04]  /*ca7e0*/  STL.64 [R1+0x5df0], R10 ;  /* 0x005df00a01007387 */ /* 0x008fe80000100a00 */
[----:B--2---:R0:W-:Y:S04]  /*ca7f0*/  STL.64 [R1+0x5de8], R8 ;  /* 0x005de80801007387 */ /* 0x0041e80000100a00 */
[----:B0-----:R-:W5:Y:S04]  /*ca800*/  LDL.LU R8, [R1+0x460] ;  /* 0x0004600001087983 */ /* 0x001f680000300800 */
[----:B------:R-:W5:Y:S04]  /*ca810*/  LDL.LU R9, [R1+0x464] ;  /* 0x0004640001097983 */ /* 0x000f680000300800 */
[----:B------:R-:W5:Y:S04]  /*ca820*/  LDL.LU R10, [R1+0x468] ;  /* 0x00046800010a7983 */ /* 0x000f680000300800 */
[----:B------:R-:W5:Y:S04]  /*ca830*/  LDL.LU R11, [R1+0x46c] ;  /* 0x00046c00010b7983 */ /* 0x000f680000300800 */
[----:B------:R-:W-:Y:S04]  /*ca840*/  STL.64 [R1+0x7f0], R12 ;  /* 0x0007f00c01007387 */ /* 0x000fe80000100a00 */
[----:B------:R0:W-:Y:S04]  /*ca850*/  STL.64 [R1+0x7f8], R14 ;  /* 0x0007f80e01007387 */ /* 0x0001e80000100a00 */
[----:B0-----:R-:W2:Y:S04]  /*ca860*/  LDL.LU.64 R14, [R1+0x5f20] ;  /* 0x005f2000010e7983 */ /* 0x001ea80000300a00 */
[----:B------:R-:W2:Y:S04]  /*ca870*/  LDL.LU.64 R12, [R1+0x5f18] ;  /* 0x005f1800010c7983 */ /* 0x000ea80000300a00 */
[----:B------:R-:W3:Y:S04]  /*ca880*/  LDL.LU.64 R22, [R1+0x5f10] ;  /* 0x005f100001167983 */ /* 0x000ee80000300a00 */
[----:B------:R-:W3:Y:S04]  /*ca890*/  LDL.LU.64 R20, [R1+0x5f08] ;  /* 0x005f080001147983 */ /* 0x000ee80000300a00 */
[----:B------:R0:W-:Y:S04]  /*ca8a0*/  STL [R1+0x5e18], R19 ;  /* 0x005e181301007387 */ /* 0x0001e80000100800 */
[----:B------:R1:W-:Y:S04]  /*ca8b0*/  STL [R1+0x5ea8], R18 ;  /* 0x005ea81201007387 */ /* 0x0003e80000100800 */
[----:B----4-:R4:W-:Y:S01]  /*ca8c0*/  STL.64 [R1+0x5ea0], R16 ;  /* 0x005ea01001007387 */ /* 0x0109e20000100a00 */
[----:B0-----:R-:W-:-:S02]  /*ca8d0*/  IMAD.MOV.U32 R19, RZ, RZ, R4 ;  /* 0x000000ffff137224 */ /* 0x001fc400078e0004 */
[----:B-1----:R-:W-:Y:S02]  /*ca8e0*/  IMAD.MOV.U32 R18, RZ, RZ, R5 ;  /* 0x000000ffff127224 */ /* 0x002fe400078e0005 */
[----:B----4-:R-:W-:Y:S02]  /*ca8f0*/  IMAD.MOV.U32 R16, RZ, RZ, R28 ;  /* 0x000000ffff107224 */ /* 0x010fe400078e001c */
[----:B------:R-:W-:Y:S01]  /*ca900*/  IMAD.MOV.U32 R17, RZ, RZ, R29 ;  /* 0x000000ffff117224 */ /* 0x000fe200078e001d */
[----:B------:R-:W4:Y:S04]  /*ca910*/  LDL.LU R28, [R1+0x5f04] ;  /* 0x005f0400011c7983 */ /* 0x000f280000300800 */
[----:B------:R-:W4:Y:S02]  /*ca920*/  LDL.LU R29, [R1+0x5f00] ;  /* 0x005f0000011d7983 */ /* 0x000f240000300800 */
[----:B---3--:R-:W-:-:S15]  /*ca930*/  HMMA.16816.F32 R20, R16, R2, R20 ;  /* 0x000000021014723c */ /* 0x008fde0000001814 */
        /* <DEDUP_REMOVED lines=9> */
[----:B0-----:R-:W4:Y:S04]  /*ca9d0*/  LDL.LU.64 R14, [R1+0x5ee8] ;  /* 0x005ee800010e7983 */ /* 0x001f280000300a00 */
[----:B------:R-:W4:Y:S01]  /*ca9e0*/  LDL.LU.64 R12, [R1+0x5ee0] ;  /* 0x005ee000010c7983 */ /* 0x000f220000300a00 */
[----:B-----5:R-:W-:Y:S08]  /*ca9f0*/  HMMA.16816.F32 R8, R24, R22, R8 ;  /* 0x000000161808723c */ /* 0x020ff00000001808 */
[----:B----4-:R-:W-:Y:S01]  /*caa00*/  HMMA.16816.F32 R16, R16, R28, R12 ;  /* 0x0000001c1010723c */ /* 0x010fe2000000180c */
[----:B------:R-:W2:Y:S04]  /*caa10*/  LDL.LU.64 R14, [R1+0x5ed8] ;  /* 0x005ed800010e7983 */ /* 0x000ea80000300a00 */
[----:B------:R-:W3:Y:S04]  /*caa20*/  LDL.LU.64 R12, [R1+0x5ed0] ;  /* 0x005ed000010c7983 */ /* 0x000ee80000300a00 */
[----:B------:R-:W4:Y:S10]  /*caa30*/  LDL.64 R4, [R1+0x290] ;  /* 0x0002900001047983 */ /* 0x000f340000100a00 */
[----:B------:R-:W-:Y:S04]  /*caa40*/  STL.64 [R1+0x7c0], R16 ;  /* 0x0007c01001007387 */ /* 0x000fe80000100a00 */
[----:B------:R-:W-:Y:S04]  /*caa50*/  STL.64 [R1+0x7c8], R18 ;  /* 0x0007c81201007387 */ /* 0x000fe80000100a00 */
[----:B------:R-:W-:Y:S04]  /*caa60*/  STL.64 [R1+0x5e40], R6 ;  /* 0x005e400601007387 */ /* 0x000fe80000100a00 */
[----:B------:R-:W-:Y:S04]  /*caa70*/  STL.64 [R1+0x7b0], R8 ;  /* 0x0007b00801007387 */ /* 0x000fe80000100a00 */
[----:B------:R-:W-:Y:S04]  /*caa80*/  STL.64 [R1+0x7b8], R10 ;  /* 0x0007b80a01007387 */ /* 0x000fe80000100a00 */
[----:B----4-:R0:W-:Y:S04]  /*caa90*/  STL.64 [R1+0x5e38], R4 ;  /* 0x005e380401007387 */ /* 0x0101e80000100a00 */
[----:B0-----:R-:W4:Y:S04]  /*caaa0*/  LDL.LU R4, [R1+0x3e0] ;  /* 0x0003e00001047983 */ /* 0x001f280000300800 */
[----:B------:R-:W4:Y:S04]  /*caab0*/  LDL.LU R5, [R1+0x3e4] ;  /* 0x0003e40001057983 */ /* 0x000f280000300800 */
[----:B------:R-:W5:Y:S04]  /*caac0*/  LDL.LU R6, [R1+0x3e8] ;  /* 0x0003e80001067983 */ /* 0x000f680000300800 */
[----:B------:R-:W5:Y:S01]  /*caad0*/  LDL.LU R7, [R1+0x3ec] ;  /* 0x0003ec0001077983 */ /* 0x000f620000300800 */
[----:B--2---:R-:W-:-:S02]  /*caae0*/  IMAD.MOV.U32 R26, RZ, RZ, R15 ;  /* 0x000000ffff1a7224 */ /* 0x004fc400078e000f */
[----:B------:R-:W-:Y:S02]  /*caaf0*/  IMAD.MOV.U32 R27, RZ, RZ, R14 ;  /* 0x000000ffff1b7224 */ /* 0x000fe400078e000e */
[----:B---3--:R-:W-:Y:S02]  /*cab00*/  IMAD.MOV.U32 R24, RZ, RZ, R13 ;  /* 0x000000ffff187224 */ /* 0x008fe400078e000d */
[----:B------:R-:W-:Y:S01]  /*cab10*/  IMAD.MOV.U32 R25, RZ, RZ, R12 ;  /* 0x000000ffff197224 */ /* 0x000fe200078e000c */
[----:B------:R-:W-:Y:S04]  /*cab20*/  STL.64 [R1+0x5e78], R26 ;  /* 0x005e781a01007387 */ /* 0x000fe80000100a00 */
[----:B-----5:R-:W-:Y:S04]  /*cab30*/  STL.64 [R1+0x5e50], R6 ;  /* 0x005e500601007387 */ /* 0x020fe80000100a00 */
[----:B----4-:R0:W-:Y:S04]  /*cab40*/  STL.64 [R1+0x5e48], R4 ;  /* 0x005e480401007387 */ /* 0x0101e80000100a00 */
[----:B0-----:R-:W2:Y:S04]  /*cab50*/  LDL.LU R4, [R1+0x3f0] ;  /* 0x0003f00001047983 */ /* 0x001ea80000300800 */
[----:B------:R-:W2:Y:S04]  /*cab60*/  LDL.LU R5, [R1+0x3f4] ;  /* 0x0003f40001057983 */ /* 0x000ea80000300800 */
[----:B------:R-:W3:Y:S04]  /*cab70*/  LDL.LU R6, [R1+0x3f8] ;  /* 0x0003f80001067983 */ /* 0x000ee80000300800 */
        /* <DEDUP_REMOVED lines=8> */
[----:B------:R-:W4:Y:S04]  /*cac00*/  LDL.LU R12, [R1+0x430] ;  /* 0x00043000010c7983 */ /* 0x000f280000300800 */
[----:B------:R-:W4:Y:S04]  /*cac10*/  LDL.LU R13, [R1+0x434] ;  /* 0x00043400010d7983 */ /* 0x000f280000300800 */
[----:B------:R-:W5:Y:S04]  /*cac20*/  LDL.LU R14, [R1+0x438] ;  /* 0x00043800010e7983 */ /* 0x000f680000300800 */
[----:B------:R-:W5:Y:S04]  /*cac30*/  LDL.LU R15, [R1+0x43c] ;  /* 0x00043c00010f7983 */ /* 0x000f680000300800 */
[----:B-----5:R-:W-:Y:S04]  /*cac40*/  STL.64 [R1+0x5ec8], R14 ;  /* 0x005ec80e01007387 */ /* 0x020fe80000100a00 */
[----:B----4-:R0:W-:Y:S04]  /*cac50*/  STL.64 [R1+0x5ec0], R12 ;  /* 0x005ec00c01007387 */ /* 0x0101e80000100a00 */
[----:B------:R-:W4:Y:S04]  /*cac60*/  LDL R18, [R1+0x300] ;  /* 0x0003000001127983 */ /* 0x000f280000100800 */
[----:B------:R-:W4:Y:S04]  /*cac70*/  LDL R19, [R1+0x304] ;  /* 0x0003040001137983 */ /* 0x000f280000100800 */
[----:B------:R-:W5:Y:S04]  /*cac80*/  LDL R10, [R1+0x310] ;  /* 0x00031000010a7983 */ /* 0x000f680000100800 */
[----:B0-----:R-:W5:Y:S04]  /*cac90*/  LDL.LU R12, [R1+0x450] ;  /* 0x00045000010c7983 */ /* 0x001f680000300800 */
[----:B------:R-:W5:Y:S04]  /*caca0*/  LDL.LU R13, [R1+0x454] ;  /* 0x00045400010d7983 */ /* 0x000f680000300800 */
[----:B------:R-:W5:Y:S04]  /*cacb0*/  LDL.LU R14, [R1+0x458] ;  /* 0x00045800010e7983 */ /* 0x000f680000300800 */
[----:B------:R-:W5:Y:S04]  /*cacc0*/  LDL.LU R15, [R1+0x45c] ;  /* 0x00045c00010f7983 */ /* 0x000f680000300800 */
        /* <DEDUP_REMOVED lines=27> */
[----:B------:R-:W3:Y:S01]  /*cae80*/  LDL.LU R23, [R1+0x3cc] ;  /* 0x0003cc0001177983 */ /* 0x000ee20000300800 */
[----:B------:R-:W-:-:S03]  /*cae90*/  IMAD.MOV.U32 R11, RZ, RZ, R0 ;  /* 0x000000ffff0b7224 */ /* 0x000fc600078e0000 */
[----:B---3--:R-:W-:Y:S04]  /*caea0*/  STL.64 [R1+0x5e30], R22 ;  /* 0x005e301601007387 */ /* 0x008fe80000100a00 */
[----:B--2---:R0:W-:Y:S04]  /*caeb0*/  STL.64 [R1+0x5e28], R20 ;  /* 0x005e281401007387 */ /* 0x0041e80000100a00 */
[----:B0-----:R-:W5:Y:S04]  /*caec0*/  LDL.LU.64 R20, [R1+0xa0] ;  /* 0x0000a00001147983 */ /* 0x001f680000300a00 */
[----:B------:R-:W5:Y:S02]  /*caed0*/  LDL.LU.64 R22, [R1+0xa8] ;  /* 0x0000a80001167983 */ /* 0x000f640000300a00 */
[C---:B-----5:R-:W-:Y:S08]  /*caee0*/  HMMA.16816.F32 R8, R20.reuse, R10, R12 ;  /* 0x0000000a1408723c */ /* 0x060ff0000000180c */
[C---:B----4-:R-:W-:Y:S01]  /*caef0*/  HMMA.16816.F32 R16, R20.reuse, R18, R24 ;  /* 0x000000121410723c */ /* 0x050fe20000001818 */
[----:B------:R-:W2:Y:S04]  /*caf00*/  LDL.LU.64 R14, [R1+0x5ec8] ;  /* 0x005ec800010e7983 */ /* 0x000ea80000300a00 */
[----:B------:R-:W2:Y:S06]  /*caf10*/  LDL.LU.64 R12, [R1+0x5ec0] ;  /* 0x005ec000010c7983 */ /* 0x000eac0000300a00 */
[----:B------:R0:W-:Y:S04]  /*caf20*/  STL.64 [R1+0x7a0], R8 ;  /* 0x0007a00801007387 */ /* 0x0001e80000100a00 */
[----:B------:R1:W-:Y:S04]  /*caf30*/  STL.64 [R1+0x7a8], R10 ;  /* 0x0007a80a01007387 */ /* 0x0003e80000100a00 */
[----:B0-----:R-:W3:Y:S04]  /*caf40*/  LDL.LU R8, [R1+0x3a0] ;  /* 0x0003a00001087983 */ /* 0x001ee80000300800 */
[----:B------:R-:W3:Y:S04]  /*caf50*/  LDL.LU R9, [R1+0x3a4] ;  /* 0x0003a40001097983 */ /* 0x000ee80000300800 */
[----:B-1----:R-:W3:Y:S04]  /*caf60*/  LDL.LU R10, [R1+0x3a8] ;  /* 0x0003a800010a7983 */ /* 0x002ee80000300800 */
[----:B------:R-:W3:Y:S04]  /*caf70*/  LDL.LU R11, [R1+0x3ac] ;  /* 0x0003ac00010b7983 */ /* 0x000ee80000300800 */
[----:B------:R-:W4:Y:S04]  /*caf80*/  LDL.LU.64 R26, [R1+0x5eb8] ;  /* 0x005eb800011a7983 */ /* 0x000f280000300a00 */
[----:B------:R-:W4:Y:S04]  /*caf90*/  LDL.LU.64 R24, [R1+0x5eb0] ;  /* 0x005eb00001187983 */ /* 0x000f280000300a00 */
[----:B------:R-:W-:Y:S04]  /*cafa0*/  STL.64 [R1+0x790], R16 ;  /* 0x0007901001007387 */ /* 0x000fe80000100a00 */
[----:B------:R0:W-:Y:S04]  /*cafb0*/  STL.64 [R1+0x798], R18 ;  /* 0x0007981201007387 */ /* 0x0001e80000100a00 */
[----:B0-----:R-:W3:Y:S04]  /*cafc0*/  LDL.LU R18, [R1+0x5ea8] ;  /* 0x005ea80001127983 */ /* 0x001ee80000300800 */
[----:B------:R-:W2:Y:S02]  /*cafd0*/  LDL.LU.64 R16, [R1+0x5ea0] ;  /* 0x005ea00001107983 */ /* 0x000ea40000300a00 */
[----:B--2---:R-:W-:-:S15]  /*cafe0*/  HMMA.16816.F32 R12, R20, R16, R12 ;  /* 0x00000010140c723c */ /* 0x004fde000000180c */
[----:B------:R-:W-:-:S04]  /*caff0*/  NOP ;  /* 0x0000000000007918 */ /* 0x000fc80000000000 */
[----:B------:R-:W-:Y:S04]  /*cb000*/  STL.64 [R1+0x780], R12 ;  /* 0x0007800c01007387 */ /* 0x000fe80000100a00 */
[----:B------:R0:W-:Y:S04]  /*cb010*/  STL.64 [R1+0x788], R14 ;  /* 0x0007880e01007387 */ /* 0x0001e80000100a00 */
[----:B0-----:R-:W4:Y:S02]  /*cb020*/  LDL.LU.64 R14, [R1+0x5e98] ;  /* 0x005e9800010e7983 */ /* 0x001f240000300a00 */
[----:B----4-:R-:W-:Y:S02]  /*cb030*/  HMMA.16816.F32 R12, R20, R14, R24 ;  /* 0x0000000e140c723c */ /* 0x010fe40000001818 */
[----:B------:R-:W2:-:S15]  /*cb040*/  LDL.LU.64 R24, [R1+0x5e90] ;  /* 0x005e900001187983 */ /* 0x000e9e0000300a00 */
[----:B------:R-:W-:Y:S02]  /*cb050*/  NOP ;  /* 0x0000000000007918 */ /* 0x000fe40000000000 */
[----:B------:R0:W-:Y:S04]  /*cb060*/  STL.64 [R1+0x770], R12 ;  /* 0x0007700c01007387 */ /* 0x0001e80000100a00 */
[----:B------:R1:W-:Y:S04]  /*cb070*/  STL.64 [R1+0x778], R14 ;  /* 0x0007780e01007387 */ /* 0x0003e80000100a00 */
[----:B0-----:R-:W4:Y:S04]  /*cb080*/  LDL.LU R12, [R1+0x390] ;  /* 0x00039000010c7983 */ /* 0x001f280000300800 */
[----:B------:R-:W4:Y:S04]  /*cb090*/  LDL.LU R13, [R1+0x394] ;  /* 0x00039400010d7983 */ /* 0x000f280000300800 */
[----:B-1----:R-:W4:Y:S04]  /*cb0a0*/  LDL.LU R14, [R1+0x398] ;  /* 0x00039800010e7983 */ /* 0x002f280000300800 */
        /* <DEDUP_REMOVED lines=19> */
[----:B------:R-:W5:Y:S04]  /*cb1e0*/  LDL.LU.64 R4, [R1+0x5e48] ;  /* 0x005e480001047983 */ /* 0x000f680000300a00 */
[----:B------:R-:W-:Y:S04]  /*cb1f0*/  STL [R1+0x5dc8], R24 ;  /* 0x005dc81801007387 */ /* 0x000fe80000100800 */
[----:B------:R-:W-:Y:S01]  /*cb200*/  STL [R1+0x5d78], R25 ;  /* 0x005d781901007387 */ /* 0x000fe20000100800 */
[----:B-----5:R-:W-:-:S15]  /*cb210*/  HMMA.16816.F32 R4, R20, R26, R4 ;  /* 0x0000001a1404723c */ /* 0x020fde0000001804 */
[----:B------:R-:W-:-:S04]  /*cb220*/  NOP ;  /* 0x0000000000007918 */ /* 0x000fc80000000000 */
[----:B------:R-:W-:Y:S04]  /*cb230*/  STL.64 [R1+0x730], R4 ;  /* 0x0007300401007387 */ /* 0x000fe80000100a00 */
[----:B------:R0:W-:Y:S04]  /*cb240*/  STL.64 [R1+0x738], R6 ;  /* 0x0007380601007387 */ /* 0x0001e80000100a00 */
[----:B0-----:R-:W2:Y:S04]  /*cb250*/  LDL.LU.64 R6, [R1+0x5e40] ;  /* 0x005e400001067983 */ /* 0x001ea80000300a00 */
[----:B------:R-:W5:Y:S04]  /*cb260*/  LDL.LU.64 R4, [R1+0x5e38] ;  /* 0x005e380001047983 */ /* 0x000f680000300a00 */
[----:B------:R0:W-:Y:S04]  /*cb270*/  STL.64 [R1+0x5d80], R26 ;  /* 0x005d801a01007387 */ /* 0x0001e80000100a00 */
[----:B------:R-:W5:Y:S04]  /*cb280*/  LDL.LU R24, [R1+0x3d0] ;  /* 0x0003d00001187983 */ /* 0x000f680000300800 */
[----:B------:R-:W5:Y:S04]  /*cb290*/  LDL.LU R25, [R1+0x3d4] ;  /* 0x0003d40001197983 */ /* 0x000f680000300800 */
[----:B0-----:R-:W5:Y:S04]  /*cb2a0*/  LDL.LU R26, [R1+0x3d8] ;  /* 0x0003d800011a7983 */ /* 0x001f680000300800 */
[----:B------:R-:W5:Y:S01]  /*cb2b0*/  LDL.LU R27, [R1+0x3dc] ;  /* 0x0003dc00011b7983 */ /* 0x000f620000300800 */
[----:B------:R-:W-:Y:S01]  /*cb2c0*/  IMAD.MOV.U32 R19, RZ, RZ, R21 ;  /* 0x000000ffff137224 */ /* 0x000fe200078e0015 */
[----:B-----5:R-:W-:Y:S01]  /*cb2d0*/  HMMA.16816.F32 R24, R20, R4, R24 ;  /* 0x000000041418723c */ /* 0x020fe20000001818 */
[----:B------:R-:W-:-:S15]  /*cb2e0*/  IMAD.MOV.U32 R0, RZ, RZ, R5 ;  /* 0x000000ffff007224 */ /* 0x000fde00078e0005 */
[----:B------:R-:W-:-:S03]  /*cb2f0*/  NOP ;  /* 0x0000000000007918 */ /* 0x000fc60000000000 */
[----:B------:R0:W-:Y:S04]  /*cb300*/  STL.64 [R1+0x720], R24 ;  /* 0x0007201801007387 */ /* 0x0001e80000100a00 */
[----:B------:R1:W-:Y:S01]  /*cb310*/  STL.64 [R1+0x728], R26 ;  /* 0x0007281a01007387 */ /* 0x0003e20000100a00 */
[----:B0-----:R-:W-:Y:S02]  /*cb320*/  IMAD.MOV.U32 R24, RZ, RZ, R20 ;  /* 0x000000ffff187224 */ /* 0x001fe400078e0014 */
[----:B-1----:R-:W-:Y:S02]  /*cb330*/  IMAD.MOV.U32 R26, RZ, RZ, R22 ;  /* 0x000000ffff1a7224 */ /* 0x002fe400078e0016 */
[----:B------:R-:W-:Y:S02]  /*cb340*/  IMAD.MOV.U32 R27, RZ, RZ, R23 ;  /* 0x000000ffff1b7224 */ /* 0x000fe400078e0017 */
[----:B------:R-:W-:Y:S01]  /*cb350*/  IMAD.MOV.U32 R25, RZ, RZ, R4 ;  /* 0x000000ffff197224 */ /* 0x000fe200078e0004 */
[----:B------:R-:W5:Y:S04]  /*cb360*/  LDL.LU.64 R22, [R1+0x5e30] ;  /* 0x005e300001167983 */ /* 0x000f680000300a00 */
[----:B------:R-:W5:Y:S04]  /*cb370*/  LDL.LU.64 R20, [R1+0x5e28] ;  /* 0x005e280001147983 */ /* 0x000f680000300a00 */
[----:B------:R-:W5:Y:S04]  /*cb380*/  LDL.LU.64 R4, [R1+0x5e20] ;  /* 0x005e200001047983 */ /* 0x000f680000300a00 */
[----:B------:R0:W-:Y:S02]  /*cb390*/  STL [R1+0x5dcc], R25 ;  /* 0x005dcc1901007387 */ /* 0x0001e40000100800 */
[----:B0-----:R-:W-:-:S02]  /*cb3a0*/  IMAD.MOV.U32 R25, RZ, RZ, R19 ;  /* 0x000000ffff197224 */ /* 0x001fc400078e0013 */
[----:B------:R-:W3:Y:S05]  /*cb3b0*/  LDL.LU R19, [R1+0x5e18] ;  /* 0x005e180001137983 */ /* 0x000eea0000300800 */
[----:B-----5:R-:W-:-:S15]  /*cb3c0*/  HMMA.16816.F32 R20, R24, R4, R20 ;  /* 0x000000041814723c */ /* 0x020fde0000001814 */
[----:B------:R-:W-:-:S04]  /*cb3d0*/  NOP ;  /* 0x0000000000007918 */ /* 0x000fc80000000000 */
[----:B------:R-:W-:Y:S04]  /*cb3e0*/  STL.64 [R1+0x710], R20 ;  /* 0x0007101401007387 */ /* 0x000fe80000100a00 */
[----:B------:R0:W-:Y:S04]  /*cb3f0*/  STL.64 [R1+0x718], R22 ;  /* 0x0007181601007387 */ /* 0x0001e80000100a00 */
[----:B0-----:R-:W2:Y:S04]  /*cb400*/  LDL.LU.64 R22, [R1+0x5e10] ;  /* 0x005e100001167983 */ /* 0x001ea80000300a00 */
[----:B------:R-:W2:Y:S01]  /*cb410*/  LDL.LU.64 R20, [R1+0x5e08] ;  /* 0x005e080001147983 */ /* 0x000ea20000300a00 */
[C---:B---3--:R-:W-:Y:S08]  /*cb420*/  HMMA.16816.F32 R8, R24.reuse, R18, R8 ;  /* 0x000000121808723c */ /* 0x048ff00000001808 */
[C---:B----4-:R-:W-:Y:S08]  /*cb430*/  HMMA.16816.F32 R12, R24.reuse, R2, R12 ;  /* 0x00000002180c723c */ /* 0x050ff0000000180c */
        /* <DEDUP_REMOVED lines=24> */
[----:B0-----:R-:W2:Y:S04]  /*cb5c0*/  LDL.LU.64 R14, [R1+0x5de0] ;  /* 0x005de000010e7983 */ /* 0x001ea80000300a00 */
[----:B------:R-:W2:Y:S01]  /*cb5d0*/  LDL.LU.64 R12, [R1+0x5dd8] ;  /* 0x005dd800010c7983 */ /* 0x000ea20000300a00 */
[----:B---3--:R-:W-:-:S15]  /*cb5e0*/  HMMA.16816.F32 R16, R24, R20, R16 ;  /* 0x000000141810723c */ /* 0x008fde0000001810 */
[----:B------:R-:W-:-:S04]  /*cb5f0*/  NOP ;  /* 0x0000000000007918 */ /* 0x000fc80000000000 */
[----:B------:R-:W-:Y:S04]  /*cb600*/  STL.64 [R1+0x6d0], R16 ;  /* 0x0006d01001007387 */ /* 0x000fe80000100a00 */
[----:B------:R4:W-:Y:S02]  /*cb610*/  STL.64 [R1+0x6d8], R18 ;  /* 0x0006d81201007387 */ /* 0x0009e40000100a00 */
[----:B----4-:R-:W-:Y:S08]  /*cb620*/  HMMA.16816.F32 R16, R24, R28, R4 ;  /* 0x0000001c1810723c */ /* 0x010ff00000001804 */
[----:B--2---:R-:W-:Y:S11]  /*cb630*/  HMMA.16816.F32 R4, R8, R22, R12 ;  /* 0x000000160804723c */ /* 0x004ff6000000180c */
[----:B------:R-:W-:Y:S08]  /*cb640*/  STL.64 [R1+0x6c0], R16 ;  /* 0x0006c01001007387 */ /* 0x000ff00000100a00 */
[----:B------:R-:W-:Y:S01]  /*cb650*/  IMAD.MOV.U32 R15, RZ, RZ, R4 ;  /* 0x000000ffff0f7224 */ /* 0x000fe200078e0004 */
[----:B------:R-:W-:Y:S01]  /*cb660*/  STL.64 [R1+0x6c8], R18 ;  /* 0x0006c81201007387 */ /* 0x000fe20000100a00 */
[----:B------:R-:W-:-:S03]  /*cb670*/  IMAD.MOV.U32 R14, RZ, RZ, R5 ;  /* 0x000000ffff0e7224 */ /* 0x000fc600078e0005 */
[----:B------:R-:W2:Y:S01]  /*cb680*/  LDL.LU R4, [R1+0x960] ;  /* 0x0009600001047983 */ /* 0x000ea20000300800 */
[----:B------:R-:W-:-:S03]  /*cb690*/  IMAD.MOV.U32 R13, RZ, RZ, R6 ;  /* 0x000000ffff0d7224 */ /* 0x000fc600078e0006 */
[----:B------:R-:W2:Y:S01]  /*cb6a0*/  LDL.LU R5, [R1+0x964] ;  /* 0x0009640001057983 */ /* 0x000ea20000300800 */
[----:B------:R-:W-:-:S03]  /*cb6b0*/  IMAD.MOV.U32 R12, RZ, RZ, R7 ;  /* 0x000000ffff0c7224 */ /* 0x000fc600078e0007 */
[----:B------:R-:W3:Y:S04]  /*cb6c0*/  LDL.LU R6, [R1+0x968] ;  /* 0x0009680001067983 */ /* 0x000ee80000300800 */
[----:B------:R-:W3:Y:S04]  /*cb6d0*/  LDL.LU R7, [R1+0x96c] ;  /* 0x00096c0001077983 */ /* 0x000ee80000300800 */
[----:B------:R-:W4:Y:S04]  /*cb6e0*/  LDL R24, [R1+0x310] ;  /* 0x0003100001187983 */ /* 0x000f280000100800 */
[----:B------:R-:W4:Y:S04]  /*cb6f0*/  LDL R25, [R1+0x314] ;  /* 0x0003140001197983 */ /* 0x000f280000100800 */
[----:B---3--:R-:W-:Y:S04]  /*cb700*/  STL.64 [R1+0x5d90], R6 ;  /* 0x005d900601007387 */ /* 0x008fe80000100a00 */
[----:B--2---:R0:W-:Y:S04]  /*cb710*/  STL.64 [R1+0x5d88], R4 ;  /* 0x005d880401007387 */ /* 0x0041e80000100a00 */
[----:B0-----:R-:W2:Y:S04]  /*cb720*/  LDL.LU R4, [R1+0x900] ;  /* 0x0009000001047983 */ /* 0x001ea80000300800 */
[----:B------:R-:W2:Y:S04]  /*cb730*/  LDL.LU R5, [R1+0x904] ;  /* 0x0009040001057983 */ /* 0x000ea80000300800 */
[----:B------:R-:W3:Y:S04]  /*cb740*/  LDL.LU R6, [R1+0x908] ;  /* 0x0009080001067983 */ /* 0x000ee80000300800 */
[----:B------:R-:W3:Y:S04]  /*cb750*/  LDL.LU R7, [R1+0x90c] ;  /* 0x00090c0001077983 */ /* 0x000ee80000300800 */
[----:B------:R-:W5:Y:S04]  /*cb760*/  LDL R18, [R1+0x300] ;  /* 0x0003000001127983 */ /* 0x000f680000100800 */
[----:B------:R-:W5:Y:S04]  /*cb770*/  LDL R19, [R1+0x304] ;  /* 0x0003040001137983 */ /* 0x000f680000100800 */
[----:B-----5:R0:W-:Y:S04]  /*cb780*/  STL.64 [R1+0x5dd0], R18 ;  /* 0x005dd01201007387 */ /* 0x0201e80000100a00 */
[----:B------:R-:W4:Y:S04]  /*cb790*/  LDL.LU R16, [R1+0x830] ;  /* 0x0008300001107983 */ /* 0x000f280000300800 */
[----:B------:R-:W4:Y:S04]  /*cb7a0*/  LDL.LU R17, [R1+0x834] ;  /* 0x0008340001117983 */ /* 0x000f280000300800 */
[----:B0-----:R-:W4:Y:S04]  /*cb7b0*/  LDL.LU R18, [R1+0x838] ;  /* 0x0008380001127983 */ /* 0x001f280000300800 */
[----:B------:R-:W4:Y:S04]  /*cb7c0*/  LDL.LU R19, [R1+0x83c] ;  /* 0x00083c0001137983 */ /* 0x000f280000300800 */
[----:B---3--:R-:W-:Y:S04]  /*cb7d0*/  STL.64 [R1+0x5da0], R6 ;  /* 0x005da00601007387 */ /* 0x008fe80000100a00 */
[----:B--2---:R0:W-:Y:S04]  /*cb7e0*/  STL.64 [R1+0x5d98], R4 ;  /* 0x005d980401007387 */ /* 0x0041e80000100a00 */
[----:B0-----:R-:W2:Y:S04]  /*cb7f0*/  LDL.LU R4, [R1+0x8b0] ;  /* 0x0008b00001047983 */ /* 0x001ea80000300800 */
[----:B------:R-:W2:Y:S04]  /*cb800*/  LDL.LU R5, [R1+0x8b4] ;  /* 0x0008b40001057983 */ /* 0x000ea80000300800 */
[----:B------:R-:W3:Y:S04]  /*cb810*/  LDL.LU R6, [R1+0x8b8] ;  /* 0x0008b80001067983 */ /* 0x000ee80000300800 */
[----:B------:R-:W3:Y:S01]  /*cb820*/  LDL.LU R7, [R1+0x8bc] ;  /* 0x0008bc0001077983 */ /* 0x000ee20000300800 */
[----:B----4-:R-:W-:Y:S03]  /*cb830*/  HMMA.16816.F32 R16, R8, R24, R16 ;  /* 0x000000180810723c */ /* 0x010fe60000001810 */
[----:B---3--:R-:W-:Y:S04]  /*cb840*/  STL.64 [R1+0x5dc0], R6 ;  /* 0x005dc00601007387 */ /* 0x008fe80000100a00 */
[----:B--2---:R0:W-:Y:S04]  /*cb850*/  STL.64 [R1+0x5db8], R4 ;  /* 0x005db80401007387 */ /* 0x0041e80000100a00 */
[----:B0-----:R-:W2:Y:S04]  /*cb860*/  LDL.LU R4, [R1+0x870] ;  /* 0x0008700001047983 */ /* 0x001ea80000300800 */
[----:B------:R-:W2:Y:S04]  /*cb870*/  LDL.LU R5, [R1+0x874] ;  /* 0x0008740001057983 */ /* 0x000ea80000300800 */
[----:B------:R-:W2:Y:S04]  /*cb880*/  LDL.LU R6, [R1+0x878] ;  /* 0x0008780001067983 */ /* 0x000ea80000300800 */
[----:B------:R-:W2:Y:S04]  /*cb890*/  LDL.LU R7, [R1+0x87c] ;  /* 0x00087c0001077983 */ /* 0x000ea80000300800 */
[----:B------:R-:W3:Y:S04]  /*cb8a0*/  LDL.64 R26, [R1+0x2e0] ;  /* 0x0002e000011a7983 */ /* 0x000ee80000100a00 */
[----:B------:R-:W-:Y:S04]  /*cb8b0*/  STL.64 [R1+0x5d08], R22 ;  /* 0x005d081601007387 */ /* 0x000fe80000100a00 */
[----:B------:R0:W-:Y:S01]  /*cb8c0*/  STL.64 [R1+0x5d00], R20 ;  /* 0x005d001401007387 */ /* 0x0001e20000100a00 */
[----:B------:R-:W-:-:S03]  /*cb8d0*/  IMAD.MOV.U32 R25, RZ, RZ, R8 ;  /* 0x000000ffff197224 */ /* 0x000fc600078e0008 */
[----:B0-----:R-:W4:Y:S04]  /*cb8e0*/  LDL.LU R20, [R1+0x910] ;  /* 0x0009100001147983 */ /* 0x001f280000300800 */
[----:B------:R-:W4:Y:S04]  /*cb8f0*/  LDL.LU R21, [R1+0x914] ;  /* 0x0009140001157983 */ /* 0x000f280000300800 */
[----:B------:R-:W4:Y:S04]  /*cb900*/  LDL.LU R22, [R1+0x918] ;  /* 0x0009180001167983 */ /* 0x000f280000300800 */
[----:B------:R-:W4:Y:S04]  /*cb910*/  LDL.LU R23, [R1+0x91c] ;  /* 0x00091c0001177983 */ /* 0x000f280000300800 */
[----:B------:R0:W-:Y:S01]  /*cb920*/  STL.64 [R1+0x4f18], R14 ;  /* 0x004f180e01007387 */ /* 0x0001e20000100a00 */
[----:B------:R-:W-:-:S03]  /*cb930*/  IMAD.MOV.U32 R24, RZ, RZ, R9 ;  /* 0x000000ffff187224 */ /* 0x000fc600078e0009 */
[----:B0-----:R-:W4:Y:S04]  /*cb940*/  LDL R14, [R1+0x2d0] ;  /* 0x0002d000010e7983 */ /* 0x001f280000100800 */
[----:B------:R-:W4:Y:S04]  /*cb950*/  LDL R15, [R1+0x2d4] ;  /* 0x0002d400010f7983 */ /* 0x000f280000100800 */
[----:B------:R0:W-:Y:S04]  /*cb960*/  STL.64 [R1+0x4f10], R12 ;  /* 0x004f100c01007387 */ /* 0x0001e80000100a00 */
[----:B0-----:R-:W5:Y:S04]  /*cb970*/  LDL.LU.64 R12, [R1+0x2c0] ;  /* 0x0002c000010c7983 */ /* 0x001f680000300a00 */
[----:B------:R-:W-:Y:S04]  /*cb980*/  STL.64 [R1+0x6a0], R16 ;  /* 0x0006a01001007387 */ /* 0x000fe80000100a00 */
[----:B------:R0:W-:Y:S04]  /*cb990*/  STL.64 [R1+0x6a8], R18 ;  /* 0x0006a81201007387 */ /* 0x0001e80000100a00 */
[----:B0-----:R-:W2:Y:S04]  /*cb9a0*/  LDL.LU.64 R18, [R1+0x5dd0] ;  /* 0x005dd00001127983 */ /* 0x001ea80000300a00 */
[----:B------:R-:W2:Y:S01]  /*cb9b0*/  LDL.LU R8, [R1+0x10] ;  /* 0x0000100001087983 */ /* 0x000ea20000300800 */
[----:B------:R-:W-:-:S03]  /*cb9c0*/  IMAD.MOV.U32 R17, RZ, RZ, R10 ;  /* 0x000000ffff117224 */ /* 0x000fc600078e000a */
[----:B------:R-:W2:Y:S01]  /*cb9d0*/  LDL.LU R9, [R1+0x14] ;  /* 0x0000140001097983 */ /* 0x000ea20000300800 */
[----:B------:R-:W-:-:S03]  /*cb9e0*/  IMAD.MOV.U32 R16, RZ, RZ, R11 ;  /* 0x000000ffff107224 */ /* 0x000fc600078e000b */
        /* <DEDUP_REMOVED lines=8> */
[----:B--2---:R0:W-:Y:S04]  /*cba70*/  STL.64 [R1+0x5cd8], R10 ;  /* 0x005cd80a01007387 */ /* 0x0041e80000100a00 */
[----:B------:R1:W-:Y:S01]  /*cba80*/  STL.64 [R1+0x5cd0], R8 ;  /* 0x005cd00801007387 */ /* 0x0003e20000100a00 */
[----:B0-----:R-:W-:-:S02]  /*cba90*/  IMAD.MOV.U32 R10, RZ, RZ, R17 ;  /* 0x000000ffff0a7224 */ /* 0x001fc400078e0011 */
[----:B-1----:R-:W-:Y:S02]  /*cbaa0*/  IMAD.MOV.U32 R8, RZ, RZ, R25 ;  /* 0x000000ffff087224 */ /* 0x002fe400078e0019 */
[----:B------:R-:W-:Y:S02]  /*cbab0*/  IMAD.MOV.U32 R9, RZ, RZ, R24 ;  /* 0x000000ffff097224 */ /* 0x000fe400078e0018 */
[----:B------:R-:W-:Y:S01]  /*cbac0*/  IMAD.MOV.U32 R11, RZ, RZ, R16 ;  /* 0x000000ffff0b7224 */ /* 0x000fe200078e0010 */
[----:B------:R-:W2:Y:S04]  /*cbad0*/  LDL.LU R25, [R1+0x5dcc] ;  /* 0x005dcc0001197983 */ /* 0x000ea80000300800 */
[----:B------:R-:W2:Y:S02]  /*cbae0*/  LDL.LU R24, [R1+0x5dc8] ;  /* 0x005dc80001187983 */ /* 0x000ea40000300800 */
[----:B------:R-:W-:Y:S02]  /*cbaf0*/  HMMA.16816.F32 R16, R8, R18, R4 ;  /* 0x000000120810723c */ /* 0x000fe40000001804 */
        /* <DEDUP_REMOVED lines=11> */
[----:B------:R-:W3:Y:S04]  /*cbbb0*/  LDL.LU.64 R4, [R1+0x5d98] ;  /* 0x005d980001047983 */ /* 0x000ee80000300a00 */
[----:B------:R-:W-:Y:S01]  /*cbbc0*/  STL.64 [R1+0x5cb0], R16 ;  /* 0x005cb01001007387 */ /* 0x000fe20000100a00 */
        /* <DEDUP_REMOVED lines=8> */
[----:B------:R-:W2:Y:S04]  /*cbc50*/  LDL.LU.64 R26, [R1+0x5d80] ;  /* 0x005d8000011a7983 */ /* 0x000ea80000300a00 */
[----:B------:R-:W-:Y:S04]  /*cbc60*/  STL.64 [R1+0x5d28], R18 ;  /* 0x005d281201007387 */ /* 0x000fe80000100a00 */
[----:B------:R4:W-:Y:S02]  /*cbc70*/  STL.64 [R1+0x5d20], R16 ;  /* 0x005d201001007387 */ /* 0x0009e40000100a00 */
[----:B----4-:R-:W-:Y:S02]  /*cbc80*/  HMMA.16816.F32 R16, R8, R14, R20 ;  /* 0x0000000e0810723c */ /* 0x010fe40000001814 */
[----:B------:R-:W3:-:S15]  /*cbc90*/  LDL.LU R20, [R1+0xd10] ;  /* 0x000d100001147983 */ /* 0x000ede0000300800 */
[----:B------:R-:W-:Y:S02]  /*cbca0*/  NOP ;  /* 0x0000000000007918 */ /* 0x000fe40000000000 */
[----:B------:R-:W-:Y:S04]  /*cbcb0*/  STL.64 [R1+0x660], R16 ;  /* 0x0006601001007387 */ /* 0x000fe80000100a00 */
[----:B------:R-:W-:Y:S01]  /*cbcc0*/  STL.64 [R1+0x668], R18 ;  /* 0x0006681201007387 */ /* 0x000fe20000100a00 */
        /* <DEDUP_REMOVED lines=21> */
[----:B----4-:R-:W-:Y:S04]  /*cbe20*/  STL.64 [R1+0x5d58], R22 ;  /* 0x005d581601007387 */ /* 0x010fe80000100a00 */
[----:B---3--:R-:W-:Y:S04]  /*cbe30*/  STL.64 [R1+0x5d50], R20 ;  /* 0x005d501401007387 */ /* 0x008fe80000100a00 */
[----:B------:R-:W3:Y:S04]  /*cbe40*/  LDL.LU R25, [R1+0x5d78] ;  /* 0x005d780001197983 */ /* 0x000ee80000300800 */
[----:B------:R0:W-:Y:S04]  /*cbe50*/  STL.64 [R1+0x5d60], R6 ;  /* 0x005d600601007387 */ /* 0x0001e80000100a00 */
[----:B------:R-:W4:Y:S04]  /*cbe60*/  LDL.LU R4, [R1+0x9e0] ;  /* 0x0009e00001047983 */ /* 0x000f280000300800 */
[----:B------:R-:W4:Y:S04]  /*cbe70*/  LDL.LU R5, [R1+0x9e4] ;  /* 0x0009e40001057983 */ /* 0x000f280000300800 */
[----:B0-----:R-:W5:Y:S04]  /*cbe80*/  LDL.LU R6, [R1+0x9e8] ;  /* 0x0009e80001067983 */ /* 0x001f680000300800 */
        /* <DEDUP_REMOVED lines=11> */
[----:B------:R-:W5:Y:S04]  /*cbf40*/  LDL.LU R16, [R1+0xbb0] ;  /* 0x000bb00001107983 */ /* 0x000f680000300800 */
[----:B------:R-:W5:Y:S04]  /*cbf50*/  LDL.LU R17, [R1+0xbb4] ;  /* 0x000bb40001117983 */ /* 0x000f680000300800 */
[----:B------:R-:W5:Y:S04]  /*cbf60*/  LDL.LU R18, [R1+0xbb8] ;  /* 0x000bb80001127983 */ /* 0x000f680000300800 */
[----:B------:R-:W5:Y:S04]  /*cbf70*/  LDL.LU R19, [R1+0xbbc] ;  /* 0x000bbc0001137983 */ /* 0x000f680000300800 */
[----:B------:R0:W-:Y:S04]  /*cbf80*/  STL.64 [R1+0x5c90], R14 ;  /* 0x005c900e01007387 */ /* 0x0001e80000100a00 */
[----:B0-----:R-:W2:Y:S04]  /*cbf90*/  LDL.64 R14, [R1+0x310] ;  /* 0x00031000010e7983 */ /* 0x001ea80000100a00 */
[----:B------:R0:W-:Y:S04]  /*cbfa0*/  STL.64 [R1+0x5c88], R12 ;  /* 0x005c880c01007387 */ /* 0x0001e80000100a00 */
[----:B--2---:R1:W-:Y:S04]  /*cbfb0*/  STL.64 [R1+0x5cc8], R14 ;  /* 0x005cc80e01007387 */ /* 0x0043e80000100a00 */
[----:B0-----:R-:W2:Y:S04]  /*cbfc0*/  LDL.LU R12, [R1+0xdb0] ;  /* 0x000db000010c7983 */ /* 0x001ea80000300800 */
[----:B------:R-:W2:Y:S04]  /*cbfd0*/  LDL.LU R13, [R1+0xdb4] ;  /* 0x000db400010d7983 */ /* 0x000ea80000300800 */
[----:B-1----:R-:W2:Y:S04]  /*cbfe0*/  LDL.LU R14, [R1+0xdb8] ;  /* 0x000db800010e7983 */ /* 0x002ea80000300800 */
[----:B------:R-:W2:Y:S01]  /*cbff0*/  LDL.LU R15, [R1+0xdbc] ;  /* 0x000dbc00010f7983 */ /* 0x000ea20000300800 */
[C---:B---3--:R-:W-:Y:S03]  /*cc000*/  HMMA.16816.F32 R4, R8.reuse, R24, R4 ;  /* 0x000000180804723c */ /* 0x048fe60000001804 */
[----:B--2---:R-:W-:Y:S04]  /*cc010*/  STL.64 [R1+0x5ce8], R14 ;  /* 0x005ce80e01007387 */ /* 0x004fe80000100a00 */
[----:B------:R0:W-:Y:S04]  /*cc020*/  STL.64 [R1+0x5ce0], R12 ;  /* 0x005ce00c01007387 */ /* 0x0001e80000100a00 */
        /* <DEDUP_REMOVED lines=19> */
[----:B------:R-:W-:Y:S04]  /*cc160*/  STL.64 [R1+0x5c70], R26 ;  /* 0x005c701a01007387 */ /* 0x000fe80000100a00 */
[----:B------:R0:W-:Y:S04]  /*cc170*/  STL.64 [R1+0x5c68], R24 ;  /* 0x005c681801007387 */ /* 0x0001e80000100a00 */
[----:B0-----:R-:W3:Y:S04]  /*cc180*/  LDL.LU R24, [R1+0xe70] ;  /* 0x000e700001187983 */ /* 0x001ee80000300800 */
[----:B------:R-:W3:Y:S04]  /*cc190*/  LDL.LU R25, [R1+0xe74] ;  /* 0x000e740001197983 */ /* 0x000ee80000300800 */
[----:B------:R-:W3:Y:S04]  /*cc1a0*/  LDL.LU R26, [R1+0xe78] ;  /* 0x000e7800011a7983 */ /* 0x000ee80000300800 */
[----:B------:R-:W3:Y:S01]  /*cc1b0*/  LDL.LU R27, [R1+0xe7c] ;  /* 0x000e7c00011b7983 */ /* 0x000ee20000300800 */
[----:B----4-:R-:W-:Y:S03]  /*cc1c0*/  HMMA.16816.F32 R4, R8, R6, R20 ;  /* 0x000000060804723c */ /* 0x010fe60000001814 */
[----:B------:R-:W4:Y:S04]  /*cc1d0*/  LDL.LU.64 R22, [R1+0x5d58] ;  /* 0x005d580001167983 */ /* 0x000f280000300a00 */
[----:B------:R-:W4:-:S12]  /*cc1e0*/  LDL.LU.64 R20, [R1+0x5d50] ;  /* 0x005d500001147983 */ /* 0x000f180000300a00 */
[----:B------:R-:W-:Y:S04]  /*cc1f0*/  STL.64 [R1+0x620], R4 ;  /* 0x0006200401007387 */ /* 0x000fe80000100a00 */
[----:B------:R0:W-:Y:S04]  /*cc200*/  STL.64 [R1+0x628], R6 ;  /* 0x0006280601007387 */ /* 0x0001e80000100a00 */
[----:B0-----:R-:W5:Y:S04]  /*cc210*/  LDL.LU.64 R6, [R1+0x5d48] ;  /* 0x005d480001067983 */ /* 0x001f680000300a00 */
[----:B------:R-:W4:Y:S02]  /*cc220*/  LDL.LU.64 R4, [R1+0x5d40] ;  /* 0x005d400001047983 */ /* 0x000f240000300a00 */
[C---:B----4-:R-:W-:Y:S08]  /*cc230*/  HMMA.16816.F32 R20, R8.reuse, R4, R20 ;  /* 0x000000040814723c */ /* 0x050ff00000001814 */
[C---:B-----5:R-:W-:Y:S11]  /*cc240*/  HMMA.16816.F32 R16, R8.reuse, R6, R16 ;  /* 0x000000060810723c */ /* 0x060ff60000001810 */
[----:B------:R-:W-:Y:S04]  /*cc250*/  STL.64 [R1+0x610], R20 ;  /* 0x0006101401007387 */ /* 0x000fe80000100a00 */
[----:B------:R0:W-:Y:S04]  /*cc260*/  STL.64 [R1+0x618], R22 ;  /* 0x0006181601007387 */ /* 0x0001e80000100a00 */
[----:B0-----:R-:W4:Y:S04]  /*cc270*/  LDL.LU.64 R22, [R1+0x5d38] ;  /* 0x005d380001167983 */ /* 0x001f280000300a00 */
[----:B------:R-:W4:Y:S04]  /*cc280*/  LDL.LU.64 R20, [R1+0x5d30] ;  /* 0x005d300001147983 */ /* 0x000f280000300a00 */
[----:B------:R-:W-:Y:S04]  /*cc290*/  STL.64 [R1+0x5c30], R4 ;  /* 0x005c300401007387 */ /* 0x000fe80000100a00 */
[----:B------:R-:W-:Y:S04]  /*cc2a0*/  STL.64 [R1+0x600], R16 ;  /* 0x0006001001007387 */ /* 0x000fe80000100a00 */
[----:B------:R0:W-:Y:S04]  /*cc2b0*/  STL.64 [R1+0x608], R18 ;  /* 0x0006081201007387 */ /* 0x0001e80000100a00 */
[----:B0-----:R-:W4:Y:S04]  /*cc2c0*/  LDL.LU.64 R18, [R1+0x5d28] ;  /* 0x005d280001127983 */ /* 0x001f280000300a00 */
[----:B------:R-:W5:Y:S01]  /*cc2d0*/  LDL.LU.64 R16, [R1+0x5d20] ;  /* 0x005d200001107983 */ /* 0x000f620000300a00 */
[----:B----4-:R-:W-:-:S15]  /*cc2e0*/  HMMA.16816.F32 R20, R8, R18, R20 ;  /* 0x000000120814723c */ /* 0x010fde0000001814 */
        /* <DEDUP_REMOVED lines=18> */
[----:B------:R-:W4:Y:S04]  /*cc410*/  LDL.LU.64 R14, [R1+0x5ce8] ;  /* 0x005ce800010e7983 */ /* 0x000f280000300a00 */
[----:B------:R-:W4:-:S13]  /*cc420*/  LDL.LU.64 R12, [R1+0x5ce0] ;  /* 0x005ce000010c7983 */ /* 0x000f1a0000300a00 */
[----:B------:R-:W-:Y:S04]  /*cc430*/  STL.64 [R1+0x5c0], R8 ;  /* 0x0005c00801007387 */ /* 0x000fe80000100a00 */
[----:B------:R0:W-:Y:S04]  /*cc440*/  STL.64 [R1+0x5c8], R10 ;  /* 0x0005c80a01007387 */ /* 0x0001e80000100a00 */
[----:B0-----:R-:W4:Y:S04]  /*cc450*/  LDL.LU.64 R10, [R1+0x5cd8] ;  /* 0x005cd800010a7983 */ /* 0x001f280000300a00 */
[----:B------:R-:W4:Y:S04]  /*cc460*/  LDL.LU.64 R8, [R1+0x5cd0] ;  /* 0x005cd00001087983 */ /* 0x000f280000300a00 */
[----:B------:R-:W-:Y:S04]  /*cc470*/  STL [R1+0x5bf4], R28 ;  /* 0x005bf41c01007387 */ /* 0x000fe80000100800 */
[----:B------:R-:W-:Y:S01]  /*cc480*/  STL [R1+0x5bf0], R29 ;  /* 0x005bf01d01007387 */ /* 0x000fe20000100800 */
[----:B----4-:R-:W-:-:S15]  /*cc490*/  HMMA.16816.F32 R12, R8, R22, R12 ;  /* 0x00000016080c723c */ /* 0x010fde000000180c */
[----:B------:R-:W-:-:S04]  /*cc4a0*/  NOP ;  /* 0x0000000000007918 */ /* 0x000fc80000000000 */
[----:B------:R-:W-:Y:S04]  /*cc4b0*/  STL.64 [R1+0x5b0], R12 ;  /* 0x0005b00c01007387 */ /* 0x000fe80000100a00 */
[----:B------:R0:W-:Y:S04]  /*cc4c0*/  STL.64 [R1+0x5b8], R14 ;  /* 0x0005b80e01007387 */ /* 0x0001e80000100a00 */
[----:B0-----:R-:W3:Y:S01]  /*cc4d0*/  LDL.LU.64 R14, [R1+0x5cc8] ;  /* 0x005cc800010e7983 */ /* 0x001ee20000300a00 */
[----:B------:R-:W-:-:S05]  /*cc4e0*/  IMAD.MOV.U32 R0, RZ, RZ, R22 ;  /* 0x000000ffff007224 */ /* 0x000fca00078e0016 */
[----:B------:R-:W-:Y:S01]  /*cc4f0*/  STL [R1+0x5bf8], R0 ;  /* 0x005bf80001007387 */ /* 0x000fe20000100800 */
[----:B---3--:R-:W-:-:S15]  /*cc500*/  HMMA.16816.F32 R24, R8, R14, R24 ;  /* 0x0000000e0818723c */ /* 0x008fde0000001818 */
[----:B------:R-:W-:-:S04]  /*cc510*/  NOP ;  /* 0x0000000000007918 */ /* 0x000fc80000000000 */
[----:B------:R-:W-:Y:S04]  /*cc520*/  STL.64 [R1+0x5a0], R24 ;  /* 0x0005a01801007387 */ /* 0x000fe80000100a00 */
[----:B------:R-:W-:Y:S04]  /*cc530*/  STL.64 [R1+0x5a8], R26 ;  /* 0x0005a81a01007387 */ /* 0x000fe80000100a00 */
[----:B------:R-:W2:Y:S04]  /*cc540*/  LDL.64 R4, [R1+0x290] ;  /* 0x0002900001047983 */ /* 0x000ea80000100a00 */
[----:B------:R-:W-:Y:S04]  /*cc550*/  STL.64 [R1+0x5c50], R6 ;  /* 0x005c500601007387 */ /* 0x000fe80000100a00 */
        /* <DEDUP_REMOVED lines=18> */
[----:B------:R-:W-:Y:S02]  /*cc680*/  IMAD.MOV.U32 R29, RZ, RZ, R14 ;  /* 0x000000ffff1d7224 */ /* 0x000fe400078e000e */
[----:B------:R-:W-:Y:S02]  /*cc690*/  IMAD.MOV.U32 R23, RZ, RZ, R15 ;  /* 0x000000ffff177224 */ /* 0x000fe400078e000f */
[----:B-----5:R-:W-:Y:S02]  /*cc6a0*/  IMAD.MOV.U32 R14, RZ, RZ, R17 ;  /* 0x000000ffff0e7224 */ /* 0x020fe400078e0011 */
[----:B------:R-:W-:Y:S01]  /*cc6b0*/  IMAD.MOV.U32 R15, RZ, RZ, R16 ;  /* 0x000000ffff0f7224 */ /* 0x000fe200078e0010 */
[----:B---3--:R-:W-:Y:S04]  /*cc6c0*/  STL.64 [R1+0x5ca0], R6 ;  /* 0x005ca00601007387 */ /* 0x008fe80000100a00 */
[----:B--2---:R0:W-:Y:S04]  /*cc6d0*/  STL.64 [R1+0x5c98], R4 ;  /* 0x005c980401007387 */ /* 0x0041e80000100a00 */
[----:B------:R-:W-:Y:S04]  /*cc6e0*/  STL.64 [R1+0x5ca8], R14 ;  /* 0x005ca80e01007387 */ /* 0x000fe80000100a00 */
        /* <DEDUP_REMOVED lines=10> */
[----:B------:R-:W2:Y:S04]  /*cc790*/  LDL.64 R16, [R1+0x300] ;  /* 0x0003000001107983 */ /* 0x000ea80000100a00 */
        /* <DEDUP_REMOVED lines=25> */
[----:B------:R-:W5:Y:S04]  /*cc930*/  LDL.LU R22, [R1+0x1628] ;  /* 0x0016280001167983 */ /* 0x000f680000300800 */
[----:B------:R-:W5:Y:S01]  /*cc940*/  LDL.LU R23, [R1+0x162c] ;  /* 0x00162c0001177983 */ /* 0x000f620000300800 */
[----:B------:R-:W-:-:S02]  /*cc950*/  IMAD.MOV.U32 R0, RZ, RZ, R16 ;  /* 0x000000ffff007224 */ /* 0x000fc400078e0010 */
[----:B------:R-:W-:Y:S01]  /*cc960*/  IMAD.MOV.U32 R28, RZ, RZ, R17 ;  /* 0x000000ffff1c7224 */ /* 0x000fe200078e0011 */
        /* <DEDUP_REMOVED lines=10> */
[----:B------:R-:W3:Y:S02]  /*cca10*/  LDL.LU.64 R16, [R1+0x5cb0] ;  /* 0x005cb00001107983 */ /* 0x000ee40000300a00 */
[----:B---3--:R-:W-:-:S15]  /*cca20*/  HMMA.16816.F32 R12, R8, R16, R12 ;  /* 0x00000010080c723c */ /* 0x008fde000000180c */
[----:B------:R-:W-:-:S04]  /*cca30*/  NOP ;  /* 0x0000000000007918 */ /* 0x000fc80000000000 */
[----:B------:R-:W-:Y:S04]  /*cca40*/  STL.64 [R1+0x580], R12 ;  /* 0x0005800c01007387 */ /* 0x000fe80000100a00 */
[----:B------:R0:W-:Y:S04]  /*cca50*/  STL.64 [R1+0x588], R14 ;  /* 0x0005880e01007387 */ /* 0x0001e80000100a00 */
[----:B0-----:R-:W5:Y:S02]  /*cca60*/  LDL.LU.64 R14, [R1+0x5ca8] ;  /* 0x005ca800010e7983 */ /* 0x001f640000300a00 */
[----:B-----5:R-:W-:Y:S02]  /*cca70*/  HMMA.16816.F32 R12, R8, R14, R4 ;  /* 0x0000000e080c723c */ /* 0x020fe40000001804 */
[----:B------:R-:W3:Y:S04]  /*cca80*/  LDL.LU.64 R6, [R1+0x5ca0] ;  /* 0x005ca00001067983 */ /* 0x000ee80000300a00 */
[----:B------:R-:W3:-:S13]  /*cca90*/  LDL.LU.64 R4, [R1+0x5c98] ;  /* 0x005c980001047983 */ /* 0x000eda0000300a00 */
[----:B------:R-:W-:Y:S04]  /*ccaa0*/  STL.64 [R1+0x570], R12 ;  /* 0x0005700c01007387 */ /* 0x000fe80000100a00 */
[----:B------:R0:W-:Y:S04]  /*ccab0*/  STL.64 [R1+0x578], R14 ;  /* 0x0005780e01007387 */ /* 0x0001e80000100a00 */
[----:B0-----:R-:W3:Y:S04]  /*ccac0*/  LDL.LU.64 R14, [R1+0x5c90] ;  /* 0x005c9000010e7983 */ /* 0x001ee80000300a00 */
[----:B------:R-:W4:Y:S01]  /*ccad0*/  LDL.LU.64 R12, [R1+0x5c88] ;  /* 0x005c8800010c7983 */ /* 0x000f220000300a00 */
[C---:B---3--:R-:W-:Y:S08]  /*ccae0*/  HMMA.16816.F32 R4, R8.reuse, R14, R4 ;  /* 0x0000000e0804723c */ /* 0x048ff00000001804 */
[C---:B----4-:R-:W-:Y:S11]  /*ccaf0*/  HMMA.16816.F32 R24, R8.reuse, R12, R24 ;  /* 0x0000000c0818723c */ /* 0x050ff60000001818 */
[----:B------:R-:W-:Y:S04]  /*ccb00*/  STL.64 [R1+0x560], R4 ;  /* 0x0005600401007387 */ /* 0x000fe80000100a00 */
[----:B------:R0:W-:Y:S04]  /*ccb10*/  STL.64 [R1+0x568], R6 ;  /* 0x0005680601007387 */ /* 0x0001e80000100a00 */
[----:B0-----:R-:W3:Y:S04]  /*ccb20*/  LDL.LU.64 R6, [R1+0x5c80] ;  /* 0x005c800001067983 */ /* 0x001ee80000300a00 */
[----:B------:R-:W3:Y:S04]  /*ccb30*/  LDL.LU.64 R4, [R1+0x5c78] ;  /* 0x005c780001047983 */ /* 0x000ee80000300a00 */
[----:B------:R-:W-:Y:S04]  /*ccb40*/  STL.64 [R1+0x5b50], R14 ;  /* 0x005b500e01007387 */ /* 0x000fe80000100a00 */
[----:B------:R-:W-:Y:S04]  /*ccb50*/  STL.64 [R1+0x550], R24 ;  /* 0x0005501801007387 */ /* 0x000fe80000100a00 */
[----:B------:R0:W-:Y:S04]  /*ccb60*/  STL.64 [R1+0x558], R26 ;  /* 0x0005581a01007387 */ /* 0x0001e80000100a00 */
[----:B0-----:R-:W4:Y:S04]  /*ccb70*/  LDL.LU.64 R26, [R1+0x5c70] ;  /* 0x005c7000011a7983 */ /* 0x001f280000300a00 */
        /* <DEDUP_REMOVED lines=51> */
[----:B------:R-:W4:Y:S04]  /*cceb0*/  LDL.LU.64 R20, [R1+0x5c00] ;  /* 0x005c000001147983 */ /* 0x000f280000300a00 */
[----:B------:R-:W-:Y:S01]  /*ccec0*/  STL.64 [R1+0x5b80], R18 ;  /* 0x005b801201007387 */ /* 0x000fe20000100a00 */
[----:B---3--:R-:W-:Y:S03]  /*cced0*/  HMMA.16816.F32 R4, R8, R2, R4 ;  /* 0x000000020804723c */ /* 0x008fe60000001804 */
[----:B------:R-:W-:-:S15]  /*ccee0*/  STL.64 [R1+0x5b78], R16 ;  /* 0x005b781001007387 */ /* 0x000fde0000100a00 */
[----:B------:R-:W-:Y:S01]  /*ccef0*/  NOP ;  /* 0x0000000000007918 */ /* 0x000fe20000000000 */
[----:B------:R-:W-:Y:S04]  /*ccf00*/  STL.64 [R1+0x4e0], R4 ;  /* 0x0004e00401007387 */ /* 0x000fe80000100a00 */
[----:B------:R0:W-:Y:S02]  /*ccf10*/  STL.64 [R1+0x4e8], R6 ;  /* 0x0004e80601007387 */ /* 0x0001e40000100a00 */
[----:B0-----:R-:W-:Y:S02]  /*ccf20*/  IMAD.MOV.U32 R6, RZ, RZ, R15 ;  /* 0x000000ffff067224 */ /* 0x001fe400078e000f */
[----:B------:R-:W-:Y:S01]  /*ccf30*/  IMAD.MOV.U32 R7, RZ, RZ, R14 ;  /* 0x000000ffff077224 */ /* 0x000fe200078e000e */
[----:B----4-:R-:W-:-:S15]  /*ccf40*/  HMMA.16816.F32 R16, R8, R20, R24 ;  /* 0x000000140810723c */ /* 0x010fde0000001818 */
[----:B------:R-:W-:-:S04]  /*ccf50*/  NOP ;  /* 0x0000000000007918 */ /* 0x000fc80000000000 */
[----:B------:R-:W-:Y:S04]  /*ccf60*/  STL.64 [R1+0x4d0], R16 ;  /* 0x0004d01001007387 */ /* 0x000fe80000100a00 */
[----:B------:R-:W-:Y:S04]  /*ccf70*/  STL.64 [R1+0x4d8], R18 ;  /* 0x0004d81201007387 */ /* 0x000fe80000100a00 */
[----:B------:R-:W3:Y:S04]  /*ccf80*/  LDL.LU R24, [R1+0x1560] ;  /* 0x0015600001187983 */ /* 0x000ee80000300800 */
[----:B------:R-:W3:Y:S04]  /*ccf90*/  LDL.LU R25, [R1+0x1564] ;  /* 0x0015640001197983 */ /* 0x000ee80000300800 */
[----:B------:R-:W4:Y:S04]  /*ccfa0*/  LDL.LU R26, [R1+0x1568] ;  /* 0x00156800011a7983 */ /* 0x000f280000300800 */
[----:B------:R-:W4:Y:S04]  /*ccfb0*/  LDL.LU R27, [R1+0x156c] ;  /* 0x00156c00011b7983 */ /* 0x000f280000300800 */
[----:B------:R-:W5:Y:S04]  /*ccfc0*/  LDL.64 R14, [R1+0x2e0] ;  /* 0x0002e000010e7983 */ /* 0x000f680000100a00 */
[----:B-----5:R-:W-:Y:S04]  /*ccfd0*/  STL.64 [R1+0x5b70], R14 ;  /* 0x005b700e01007387 */ /* 0x020fe80000100a00 */
[----:B------:R-:W-:Y:S04]  /*ccfe0*/  STL.64 [R1+0x5b68], R12 ;  /* 0x005b680c01007387 */ /* 0x000fe80000100a00 */
        /* <DEDUP_REMOVED lines=8> */
[----:B------:R-:W2:Y:S04]  /*cd070*/  LDL.LU R14, [R1+0x1598] ;  /* 0x00159800010e7983 */ /* 0x000ea80000300800 */
[----:B------:R-:W2:Y:S01]  /*cd080*/  LDL.LU R15, [R1+0x159c] ;  /* 0x00159c00010f7983 */ /* 0x000ea20000300800 */
[----:B------:R-:W-:-:S02]  /*cd090*/  IMAD.MOV.U32 R18, RZ, RZ, R0 ;  /* 0x000000ffff127224 */ /* 0x000fc400078e0000 */
[----:B------:R-:W-:Y:S01]  /*cd0a0*/  IMAD.MOV.U32 R19, RZ, RZ, R28 ;  /* 0x000000ffff137224 */ /* 0x000fe200078e001c */
[----:B--2---:R-:W-:Y:S04]  /*cd0b0*/  STL.64 [R1+0x5b90], R14 ;  /* 0x005b900e01007387 */ /* 0x004fe80000100a00 */
[----:B-----5:R0:W-:Y:S04]  /*cd0c0*/  STL.64 [R1+0x5b88], R12 ;  /* 0x005b880c01007387 */ /* 0x0201e80000100a00 */
[----:B------:R-:W2:Y:S04]  /*cd0d0*/  LDL.LU R0, [R1+0x5bf8] ;  /* 0x005bf80001007983 */ /* 0x000ea80000300800 */
[----:B------:R-:W5:Y:S04]  /*cd0e0*/  LDL.LU R28, [R1+0x5bf4] ;  /* 0x005bf400011c7983 */ /* 0x000f680000300800 */
        /* <DEDUP_REMOVED lines=8> */
[----:B------:R0:W-:Y:S04]  /*cd170*/  STL.64 [R1+0x5ba0], R12 ;  /* 0x005ba00c01007387 */ /* 0x0001e80000100a00 */
[----:B------:R-:W5:Y:S04]  /*cd180*/  LDL.LU R29, [R1+0x5bf0] ;  /* 0x005bf000011d7983 */ /* 0x000f680000300800 */
[----:B------:R-:W2:Y:S04]  /*cd190*/  LDL.LU R23, [R1+0x5bec] ;  /* 0x005bec0001177983 */ /* 0x000ea80000300800 */
[----:B------:R1:W-:Y:S04]  /*cd1a0*/  STL.64 [R1+0x5bb0], R16 ;  /* 0x005bb01001007387 */ /* 0x0003e80000100a00 */
        /* <DEDUP_REMOVED lines=11> */
[----:B-1----:R-:W5:Y:S04]  /*cd260*/  LDL.LU R16, [R1+0x15d0] ;  /* 0x0015d00001107983 */ /* 0x002f680000300800 */
[----:B------:R-:W5:Y:S04]  /*cd270*/  LDL.LU R17, [R1+0x15d4] ;  /* 0x0015d40001117983 */ /* 0x000f680000300800 */
[----:B0-----:R-:W5:Y:S04]  /*cd280*/  LDL.LU R18, [R1+0x15d8] ;  /* 0x0015d80001127983 */ /* 0x001f680000300800 */
[----:B------:R-:W5:Y:S04]  /*cd290*/  LDL.LU R19, [R1+0x15dc] ;  /* 0x0015dc0001137983 */ /* 0x000f680000300800 */
[----:B------:R-:W5:Y:S04]  /*cd2a0*/  LDL.LU R12, [R1+0x15c0] ;  /* 0x0015c000010c7983 */ /* 0x000f680000300800 */
[----:B------:R-:W5:Y:S04]  /*cd2b0*/  LDL.LU R13, [R1+0x15c4] ;  /* 0x0015c400010d7983 */ /* 0x000f680000300800 */
[----:B------:R-:W5:Y:S04]  /*cd2c0*/  LDL.LU R14, [R1+0x15c8] ;  /* 0x0015c800010e7983 */ /* 0x000f680000300800 */
[----:B------:R-:W5:Y:S04]  /*cd2d0*/  LDL.LU R15, [R1+0x15cc] ;  /* 0x0015cc00010f7983 */ /* 0x000f680000300800 */
[----:B----4-:R-:W-:Y:S04]  /*cd2e0*/  STL.64 [R1+0x5b60], R26 ;  /* 0x005b601a01007387 */ /* 0x010fe80000100a00 */
[----:B---3--:R0:W-:Y:S04]  /*cd2f0*/  STL.64 [R1+0x5b58], R24 ;  /* 0x005b581801007387 */ /* 0x0081e80000100a00 */
[----:B0-----:R-:W3:Y:S04]  /*cd300*/  LDL.LU R24, [R1+0x1580] ;  /* 0x0015800001187983 */ /* 0x001ee80000300800 */
[----:B------:R-:W3:Y:S04]  /*cd310*/  LDL.LU R25, [R1+0x1584] ;  /* 0x0015840001197983 */ /* 0x000ee80000300800 */
[----:B------:R-:W3:Y:S04]  /*cd320*/  LDL.LU R26, [R1+0x1588] ;  /* 0x00158800011a7983 */ /* 0x000ee80000300800 */
[----:B------:R-:W3:Y:S04]  /*cd330*/  LDL.LU R27, [R1+0x158c] ;  /* 0x00158c00011b7983 */ /* 0x000ee80000300800 */
[----:B------:R0:W-:Y:S04]  /*cd340*/  STL.64 [R1+0x5b18], R6 ;  /* 0x005b180601007387 */ /* 0x0001e80000100a00 */
[----:B------:R-:W4:Y:S04]  /*cd350*/  LDL.LU R4, [R1+0x1540] ;  /* 0x0015400001047983 */ /* 0x000f280000300800 */
[----:B------:R-:W4:Y:S04]  /*cd360*/  LDL.LU R5, [R1+0x1544] ;  /* 0x0015440001057983 */ /* 0x000f280000300800 */
[----:B0-----:R-:W3:Y:S01]  /*cd370*/  LDL.LU R6, [R1+0x1548] ;  /* 0x0015480001067983 */ /* 0x001ee20000300800 */
[----:B--2---:R-:W-:-:S03]  /*cd380*/  IMAD.MOV.U32 R7, RZ, RZ, R22 ;  /* 0x000000ffff077224 */ /* 0x004fc600078e0016 */
[----:B------:R-:W2:Y:S04]  /*cd390*/  LDL.LU R22, [R1+0x5be0] ;  /* 0x005be00001167983 */ /* 0x000ea80000300800 */
[----:B---3--:R-:W-:Y:S04]  /*cd3a0*/  STL.64 [R1+0x5b28], R6 ;  /* 0x005b280601007387 */ /* 0x008fe80000100a00 */
[----:B----4-:R0:W-:Y:S04]  /*cd3b0*/  STL.64 [R1+0x5b20], R4 ;  /* 0x005b200401007387 */ /* 0x0101e80000100a00 */
        /* <DEDUP_REMOVED lines=8> */
[----:B------:R-:W4:Y:S04]  /*cd440*/  LDL.LU R22, [R1+0x1508] ;  /* 0x0015080001167983 */ /* 0x000f280000300800 */
[----:B------:R-:W4:Y:S01]  /*cd450*/  LDL.LU R23, [R1+0x150c] ;  /* 0x00150c0001177983 */ /* 0x000f220000300800 */
[----:B-----5:R-:W-:Y:S03]  /*cd460*/  HMMA.16816.F32 R8, R8, R28, R16 ;  /* 0x0000001c0808723c */ /* 0x020fe60000001810 */
[----:B----4-:R-:W-:Y:S04]  /*cd470*/  STL.64 [R1+0x5b10], R22 ;  /* 0x005b101601007387 */ /* 0x010fe80000100a00 */
[----:B--2---:R0:W-:Y:S04]  /*cd480*/  STL.64 [R1+0x5b08], R20 ;  /* 0x005b081401007387 */ /* 0x0041e80000100a00 */
[----:B0-----:R-:W2:Y:S04]  /*cd490*/  LDL.LU R20, [R1+0x1530] ;  /* 0x0015300001147983 */ /* 0x001ea80000300800 */
[----:B------:R-:W2:Y:S04]  /*cd4a0*/  LDL.LU R21, [R1+0x1534] ;  /* 0x0015340001157983 */ /* 0x000ea80000300800 */
[----:B------:R-:W2:Y:S04]  /*cd4b0*/  LDL.LU R22, [R1+0x1538] ;  /* 0x0015380001167983 */ /* 0x000ea80000300800 */
[----:B------:R-:W2:Y:S04]  /*cd4c0*/  LDL.LU R23, [R1+0x153c] ;  /* 0x00153c0001177983 */ /* 0x000ea80000300800 */
[----:B------:R-:W4:Y:S04]  /*cd4d0*/  LDL.LU.64 R18, [R1+0x5bd8] ;  /* 0x005bd80001127983 */ /* 0x000f280000300a00 */
[----:B------:R-:W-:Y:S04]  /*cd4e0*/  STL.64 [R1+0x4c0], R8 ;  /* 0x0004c00801007387 */ /* 0x000fe80000100a00 */
[----:B------:R0:W-:Y:S04]  /*cd4f0*/  STL.64 [R1+0x4c8], R10 ;  /* 0x0004c80a01007387 */ /* 0x0001e80000100a00 */
[----:B0-----:R-:W4:Y:S04]  /*cd500*/  LDL.LU.64 R10, [R1+0x5bd0] ;  /* 0x005bd000010a7983 */ /* 0x001f280000300a00 */
[----:B------:R-:W4:Y:S02]  /*cd510*/  LDL.LU.64 R8, [R1+0x5bc8] ;  /* 0x005bc80001087983 */ /* 0x000f240000300a00 */
        /* <DEDUP_REMOVED lines=24> */
[----:B------:R-:W2:Y:S04]  /*cd6a0*/  LDL.LU.64 R12, [R1+0x5b68] ;  /* 0x005b6800010c7983 */ /* 0x000ea80000300a00 */
[----:B------:R0:W-:Y:S01]  /*cd6b0*/  STL.64 [R1+0x5a80], R16 ;  /* 0x005a801001007387 */ /* 0x0001e20000100a00 */
[----:B----4-:R-:W-:Y:S01]  /*cd6c0*/  HMMA.16816.F32 R24, R8, R14, R24 ;  /* 0x0000000e0818723c */ /* 0x010fe20000001818 */
[----:B0-----:R-:W-:-:S02]  /*cd6d0*/  IMAD.MOV.U32 R17, RZ, RZ, R14 ;  /* 0x000000ffff117224 */ /* 0x001fc400078e000e */
        /* <DEDUP_REMOVED lines=20> */
[----:B------:R1:W-:Y:S04]  /*cd820*/  STL.64 [R1+0x5a60], R14 ;  /* 0x005a600e01007387 */ /* 0x0003e80000100a00 */
[----:B0-----:R-:W4:Y:S04]  /*cd830*/  LDL.LU R12, [R1+0x1510] ;  /* 0x00151000010c7983 */ /* 0x001f280000300800 */
[----:B------:R-:W4:Y:S04]  /*cd840*/  LDL.LU R13, [R1+0x1514] ;  /* 0x00151400010d7983 */ /* 0x000f280000300800 */
[----:B-1----:R-:W4:Y:S04]  /*cd850*/  LDL.LU R14, [R1+0x1518] ;  /* 0x00151800010e7983 */ /* 0x002f280000300800 */
[----:B------:R-:W4:Y:S01]  /*cd860*/  LDL.LU R15, [R1+0x151c] ;  /* 0x00151c00010f7983 */ /* 0x000f220000300800 */
        /* <DEDUP_REMOVED lines=18> */
[----:B------:R-:W5:Y:S04]  /*cd990*/  LDL.LU.64 R22, [R1+0x5b10] ;  /* 0x005b100001167983 */ /* 0x000f680000300a00 */
[----:B------:R-:W5:-:S12]  /*cd9a0*/  LDL.LU.64 R20, [R1+0x5b08] ;  /* 0x005b080001147983 */ /* 0x000f580000300a00 */
[----:B------:R-:W-:Y:S04]  /*cd9b0*/  STL.64 [R1+0x420], R4 ;  /* 0x0004200401007387 */ /* 0x000fe80000100a00 */
[----:B------:R0:W-:Y:S04]  /*cd9c0*/  STL.64 [R1+0x428], R6 ;  /* 0x0004280601007387 */ /* 0x0001e80000100a00 */
[----:B0-----:R-:W4:Y:S04]  /*cd9d0*/  LDL.LU.64 R6, [R1+0x5b00] ;  /* 0x005b000001067983 */ /* 0x001f280000300a00 */
[----:B------:R-:W3:Y:S02]  /*cd9e0*/  LDL.LU.64 R4, [R1+0x5af8] ;  /* 0x005af80001047983 */ /* 0x000ee40000300a00 */
[----:B---3--:R-:W-:Y:S02]  /*cd9f0*/  HMMA.16816.F32 R24, R8, R4, R24 ;  /* 0x000000040818723c */ /* 0x008fe40000001818 */
[----:B------:R-:W-:-:S15]  /*cda00*/  STL.64 [R1+0x5a28], R4 ;  /* 0x005a280401007387 */ /* 0x000fde0000100a00 */
[----:B------:R-:W-:Y:S02]  /*cda10*/  NOP ;  /* 0x0000000000007918 */ /* 0x000fe40000000000 */
[----:B------:R-:W-:Y:S04]  /*cda20*/  STL.64 [R1+0x410], R24 ;  /* 0x0004101801007387 */ /* 0x000fe80000100a00 */
[----:B------:R4:W-:Y:S02]  /*cda30*/  STL.64 [R1+0x418], R26 ;  /* 0x0004181a01007387 */ /* 0x0009e40000100a00 */
[C---:B----4-:R-:W-:Y:S08]  /*cda40*/  HMMA.16816.F32 R24, R8.reuse, R6, R12 ;  /* 0x000000060818723c */ /* 0x050ff0000000180c */
[----:B-----5:R-:W-:Y:S01]  /*cda50*/  HMMA.16816.F32 R12, R8, R18, R20 ;  /* 0x00000012080c723c */ /* 0x020fe20000001814 */
[----:B------:R0:W-:Y:S10]  /*cda60*/  STL.64 [R1+0x5a58], R6 ;  /* 0x005a580601007387 */ /* 0x0001f40000100a00 */
[----:B------:R-:W-:Y:S04]  /*cda70*/  STL.64 [R1+0x400], R24 ;  /* 0x0004001801007387 */ /* 0x000fe80000100a00 */
[----:B------:R-:W-:Y:S04]  /*cda80*/  STL.64 [R1+0x408], R26 ;  /* 0x0004081a01007387 */ /* 0x000fe80000100a00 */
[----:B------:R-:W2:Y:S04]  /*cda90*/  LDL.LU R4, [R1+0x1470] ;  /* 0x0014700001047983 */ /* 0x000ea80000300800 */
[----:B------:R1:W-:Y:S04]  /*cdaa0*/  STL.64 [R1+0x3f0], R12 ;  /* 0x0003f00c01007387 */ /* 0x0003e80000100a00 */
[----:B------:R-:W-:Y:S04]  /*cdab0*/  STL.64 [R1+0x3f8], R14 ;  /* 0x0003f80e01007387 */ /* 0x000fe80000100a00 */
[----:B------:R-:W2:Y:S04]  /*cdac0*/  LDL.LU R5, [R1+0x1474] ;  /* 0x0014740001057983 */ /* 0x000ea80000300800 */
[----:B0-----:R-:W3:Y:S04]  /*cdad0*/  LDL.LU R6, [R1+0x1478] ;  /* 0x0014780001067983 */ /* 0x001ee80000300800 */
[----:B------:R-:W3:Y:S01]  /*cdae0*/  LDL.LU R7, [R1+0x147c] ;  /* 0x00147c0001077983 */ /* 0x000ee20000300800 */
[----:B-1----:R-:W-:-:S02]  /*cdaf0*/  IMAD.MOV.U32 R12, RZ, RZ, R17 ;  /* 0x000000ffff0c7224 */ /* 0x002fc400078e0011 */
[----:B------:R-:W-:Y:S01]  /*cdb00*/  IMAD.MOV.U32 R13, RZ, RZ, R16 ;  /* 0x000000ffff0d7224 */ /* 0x000fe200078e0010 */
[----:B---3--:R-:W-:Y:S04]  /*cdb10*/  STL.64 [R1+0x5a70], R6 ;  /* 0x005a700601007387 */ /* 0x008fe80000100a00 */
[----:B--2---:R-:W-:Y:S04]  /*cdb20*/  STL.64 [R1+0x5a68], R4 ;  /* 0x005a680401007387 */ /* 0x004fe80000100a00 */
[----:B------:R-:W2:Y:S04]  /*cdb30*/  LDL.LU.64 R16, [R1+0x300] ;  /* 0x0003000001107983 */ /* 0x000ea80000300a00 */
        /* <DEDUP_REMOVED lines=28> */
[----:B------:R0:W-:Y:S04]  /*cdd00*/  STL.64 [R1+0x5a78], R12 ;  /* 0x005a780c01007387 */ /* 0x0001e80000100a00 */
[----:B0-----:R-:W3:Y:S04]  /*cdd10*/  LDL.LU R12, [R1+0x1490] ;  /* 0x00149000010c7983 */ /* 0x001ee80000300800 */
        /* <DEDUP_REMOVED lines=29> */
[----:B------:R0:W-:Y:S04]  /*cdef0*/  STL.64 [R1+0x59e0], R22 ;  /* 0x0059e01601007387 */ /* 0x0001e80000100a00 */
[----:B0-----:R-:W3:Y:S04]  /*cdf00*/  LDL.64 R22, [R1+0x310] ;  /* 0x0003100001167983 */ /* 0x001ee80000100a00 */
[----:B------:R0:W-:Y:S04]  /*cdf10*/  STL.64 [R1+0x59d8], R20 ;  /* 0x0059d81401007387 */ /* 0x0001e80000100a00 */
[----:B0-----:R-:W3:Y:S01]  /*cdf20*/  LDL.LU.64 R20, [R1+0x320] ;  /* 0x0003200001147983 */ /* 0x001ee20000300a00 */
[----:B--2---:R-:W-:Y:S03]  /*cdf30*/  HMMA.16816.F32 R8, R8, R28, R16 ;  /* 0x0000001c0808723c */ /* 0x004fe60000001810 */
[----:B------:R-:W3:Y:S04]  /*cdf40*/  LDL.LU.64 R18, [R1+0x5ad0] ;  /* 0x005ad00001127983 */ /* 0x000ee80000300a00 */
[----:B------:R-:W3:-:S12]  /*cdf50*/  LDL.LU.64 R16, [R1+0x5ac8] ;  /* 0x005ac80001107983 */ /* 0x000ed80000300a00 */
[----:B------:R-:W-:Y:S04]  /*cdf60*/  STL.64 [R1+0x3c0], R8 ;  /* 0x0003c00801007387 */ /* 0x000fe80000100a00 */
[----:B------:R0:W-:Y:S04]  /*cdf70*/  STL.64 [R1+0x3c8], R10 ;  /* 0x0003c80a01007387 */ /* 0x0001e80000100a00 */
[----:B0-----:R-:W3:Y:S04]  /*cdf80*/  LDL.LU.64 R10, [R1+0x5ac0] ;  /* 0x005ac000010a7983 */ /* 0x001ee80000300a00 */
[----:B------:R-:W3:Y:S04]  /*cdf90*/  LDL.LU.64 R8, [R1+0x5ab8] ;  /* 0x005ab80001087983 */ /* 0x000ee80000300a00 */
        /* <DEDUP_REMOVED lines=13> */
[----:B------:R-:W3:Y:S01]  /*ce070*/  LDL.LU.64 R16, [R1+0x5a98] ;  /* 0x005a980001107983 */ /* 0x000ee20000300a00 */
[----:B------:R-:W-:-:S02]  /*ce080*/  IMAD.MOV.U32 R2, RZ, RZ, R20 ;  /* 0x000000ffff027224 */ /* 0x000fc400078e0014 */
[----:B------:R-:W-:Y:S01]  /*ce090*/  IMAD.MOV.U32 R3, RZ, RZ, R21 ;  /* 0x000000ffff037224 */ /* 0x000fe200078e0015 */
[----:B------:R-:W2:Y:S01]  /*ce0a0*/  LDL.LU R20, [R1+0x1440] ;  /* 0x0014400001147983 */ /* 0x000ea20000300800 */
[----:B------:R-:W-:-:S03]  /*ce0b0*/  IMAD.MOV.U32 R27, RZ, RZ, R0 ;  /* 0x000000ffff1b7224 */ /* 0x000fc600078e0000 */
[----:B------:R-:W2:Y:S01]  /*ce0c0*/  LDL.LU R21, [R1+0x1444] ;  /* 0x0014440001157983 */ /* 0x000ea20000300800 */
[----:B------:R-:W-:-:S03]  /*ce0d0*/  IMAD.MOV.U32 R0, RZ, RZ, R23 ;  /* 0x000000ffff007224 */ /* 0x000fc600078e0017 */
[----:B------:R-:W2:Y:S04]  /*ce0e0*/  LDL.LU R22, [R1+0x1448] ;  /* 0x0014480001167983 */ /* 0x000ea80000300800 */
[----:B------:R-:W2:Y:S01]  /*ce0f0*/  LDL.LU R23, [R1+0x144c] ;  /* 0x00144c0001177983 */ /* 0x000ea20000300800 */
[----:B---3--:R-:W-:Y:S01]  /*ce100*/  HMMA.16816.F32 R12, R8, R16, R12 ;  /* 0x00000010080c723c */ /* 0x008fe2000000180c */
[----:B------:R-:W-:Y:S02]  /*ce110*/  IMAD.MOV.U32 R28, RZ, RZ, R16 ;  /* 0x000000ffff1c7224 */ /* 0x000fe400078e0010 */
        /* <DEDUP_REMOVED lines=9> */
[----:B------:R0:W-:Y:S04]  /*ce1b0*/  STL.64 [R1+0x380], R12 ;  /* 0x0003800c01007387 */ /* 0x0001e80000100a00 */
[----:B------:R-:W-:Y:S04]  /*ce1c0*/  STL.64 [R1+0x388], R14 ;  /* 0x0003880e01007387 */ /* 0x000fe80000100a00 */
[----:B0-----:R-:W4:Y:S04]  /*ce1d0*/  LDL.LU.64 R12, [R1+0x5a78] ;  /* 0x005a7800010c7983 */ /* 0x001f280000300a00 */
[----:B--2---:R-:W-:Y:S04]  /*ce1e0*/  STL.64 [R1+0x5a08], R18 ;  /* 0x005a081201007387 */ /* 0x004fe80000100a00 */
[----:B------:R0:W-:Y:S04]  /*ce1f0*/  STL.64 [R1+0x5a00], R16 ;  /* 0x005a001001007387 */ /* 0x0001e80000100a00 */
[----:B0-----:R-:W2:Y:S04]  /*ce200*/  LDL.LU R16, [R1+0x1450] ;  /* 0x0014500001107983 */ /* 0x001ea80000300800 */
[----:B------:R-:W2:Y:S04]  /*ce210*/  LDL.LU R17, [R1+0x1454] ;  /* 0x0014540001117983 */ /* 0x000ea80000300800 */
[----:B------:R-:W2:Y:S04]  /*ce220*/  LDL.LU R18, [R1+0x1458] ;  /* 0x0014580001127983 */ /* 0x000ea80000300800 */
[----:B------:R-:W2:Y:S01]  /*ce230*/  LDL.LU R19, [R1+0x145c] ;  /* 0x00145c0001137983 */ /* 0x000ea20000300800 */
[----:B----4-:R-:W-:Y:S03]  /*ce240*/  HMMA.16816.F32 R12, R8, R12, R4 ;  /* 0x0000000c080c723c */ /* 0x010fe60000001804 */
[----:B------:R-:W3:Y:S04]  /*ce250*/  LDL.LU.64 R6, [R1+0x5a70] ;  /* 0x005a700001067983 */ /* 0x000ee80000300a00 */
[----:B------:R-:W3:-:S12]  /*ce260*/  LDL.LU.64 R4, [R1+0x5a68] ;  /* 0x005a680001047983 */ /* 0x000ed80000300a00 */
[----:B------:R-:W-:Y:S04]  /*ce270*/  STL.64 [R1+0x370], R12 ;  /* 0x0003700c01007387 */ /* 0x000fe80000100a00 */
[----:B------:R0:W-:Y:S04]  /*ce280*/  STL.64 [R1+0x378], R14 ;  /* 0x0003780e01007387 */ /* 0x0001e80000100a00 */
[----:B0-----:R-:W3:Y:S02]  /*ce290*/  LDL.LU.64 R14, [R1+0x5a60] ;  /* 0x005a6000010e7983 */ /* 0x001ee40000300a00 */
[----:B---3--:R-:W-:Y:S02]  /*ce2a0*/  HMMA.16816.F32 R12, R8, R14, R4 ;  /* 0x0000000e080c723c */ /* 0x008fe40000001804 */
[----:B------:R-:W3:-:S15]  /*ce2b0*/  LDL.LU.64 R6, [R1+0x5a58] ;  /* 0x005a580001067983 */ /* 0x000ede0000300a00 */
[----:B------:R-:W-:Y:S02]  /*ce2c0*/  NOP ;  /* 0x0000000000007918 */ /* 0x000fe40000000000 */
[----:B------:R0:W-:Y:S04]  /*ce2d0*/  STL.64 [R1+0x360], R12 ;  /* 0x0003600c01007387 */ /* 0x0001e80000100a00 */
[----:B------:R-:W-:Y:S04]  /*ce2e0*/  STL.64 [R1+0x368], R14 ;  /* 0x0003680e01007387 */ /* 0x000fe80000100a00 */
[----:B0-----:R-:W5:Y:S02]  /*ce2f0*/  LDL.LU.64 R12, [R1+0x5a50] ;  /* 0x005a5000010c7983 */ /* 0x001f640000300a00 */
[----:B-----5:R-:W-:-:S15]  /*ce300*/  HMMA.16816.F32 R24, R8, R12, R24 ;  /* 0x0000000c0818723c */ /* 0x020fde0000001818 */
[----:B------:R-:W-:-:S04]  /*ce310*/  NOP ;  /* 0x0000000000007918 */ /* 0x000fc80000000000 */
[----:B------:R-:W-:Y:S04]  /*ce320*/  STL.64 [R1+0x350], R24 ;  /* 0x0003501801007387 */ /* 0x000fe80000100a00 */
[----:B------:R0:W-:Y:S04]  /*ce330*/  STL.64 [R1+0x358], R26 ;  /* 0x0003581a01007387 */ /* 0x0001e80000100a00 */
[----:B0-----:R-:W4:Y:S04]  /*ce340*/  LDL.LU.64 R26, [R1+0x5a48] ;  /* 0x005a4800011a7983 */ /* 0x001f280000300a00 */
[----:B------:R-:W2:Y:S01]  /*ce350*/  LDL.LU.64 R24, [R1+0x5a40] ;  /* 0x005a400001187983 */ /* 0x000ea20000300a00 */
[----:B------:R-:W-:-:S02]  /*ce360*/  IMAD.MOV.U32 R14, RZ, RZ, R13 ;  /* 0x000000ffff0e7224 */ /* 0x000fc400078e000d */
[----:B------:R-:W-:Y:S01]  /*ce370*/  IMAD.MOV.U32 R15, RZ, RZ, R12 ;  /* 0x000000ffff0f7224 */ /* 0x000fe200078e000c */
[----:B------:R-:W5:Y:S04]  /*ce380*/  LDL.LU.64 R4, [R1+0x290] ;  /* 0x0002900001047983 */ /* 0x000f680000300a00 */
[----:B------:R-:W-:Y:S04]  /*ce390*/  STL [R1+0x5984], R14 ;  /* 0x0059840e01007387 */ /* 0x000fe80000100800 */
[----:B------:R2:W-:Y:S02]  /*ce3a0*/  STL [R1+0x5980], R15 ;  /* 0x0059800f01007387 */ /* 0x0005e40000100800 */
[----:B--2---:R-:W-:Y:S02]  /*ce3b0*/  HMMA.16816.F32 R12, R8, R24, R16 ;  /* 0x00000018080c723c */ /* 0x004fe40000001810 */
[----:B------:R-:W2:-:S15]  /*ce3c0*/  LDL.LU R16, [R1+0x1410] ;  /* 0x0014100001107983 */ /* 0x000e9e0000300800 */
[----:B------:R-:W-:Y:S02]  /*ce3d0*/  NOP ;  /* 0x0000000000007918 */ /* 0x000fe40000000000 */
[----:B------:R-:W-:Y:S04]  /*ce3e0*/  STL.64 [R1+0x340], R12 ;  /* 0x0003400c01007387 */ /* 0x000fe80000100a00 */
[----:B------:R-:W-:Y:S04]  /*ce3f0*/  STL.64 [R1+0x348], R14 ;  /* 0x0003480e01007387 */ /* 0x000fe80000100a00 */
[----:B------:R-:W2:Y:S04]  /*ce400*/  LDL.LU R17, [R1+0x1414] ;  /* 0x0014140001117983 */ /* 0x000ea80000300800 */
[----:B------:R-:W2:Y:S04]  /*ce410*/  LDL.LU R18, [R1+0x1418] ;  /* 0x0014180001127983 */ /* 0x000ea80000300800 */
[----:B------:R-:W2:Y:S01]  /*ce420*/  LDL.LU R19, [R1+0x141c] ;  /* 0x00141c0001137983 */ /* 0x000ea20000300800 */
[----:B----4-:R-:W-:Y:S03]  /*ce430*/  HMMA.16816.F32 R20, R8, R26, R20 ;  /* 0x0000001a0814723c */ /* 0x010fe60000001814 */
[----:B--2---:R-:W-:Y:S04]  /*ce440*/  STL.64 [R1+0x5a18], R18 ;  /* 0x005a181201007387 */ /* 0x004fe80000100a00 */
[----:B------:R0:W-:Y:S04]  /*ce450*/  STL.64 [R1+0x5a10], R16 ;  /* 0x005a101001007387 */ /* 0x0001e80000100a00 */
[----:B0-----:R-:W2:Y:S04]  /*ce460*/  LDL.LU R16, [R1+0x1420] ;  /* 0x0014200001107983 */ /* 0x001ea80000300800 */
[----:B------:R-:W2:Y:S04]  /*ce470*/  LDL.LU R17, [R1+0x1424] ;  /* 0x0014240001117983 */ /* 0x000ea80000300800 */
[----:B------:R-:W4:Y:S04]  /*ce480*/  LDL.LU R18, [R1+0x1428] ;  /* 0x0014280001127983 */ /* 0x000f280000300800 */
[----:B------:R-:W4:Y:S01]  /*ce490*/  LDL.LU R19, [R1+0x142c] ;  /* 0x00142c0001137983 */ /* 0x000f220000300800 */
[----:B------:R-:W-:-:S02]  /*ce4a0*/  IMAD.MOV.U32 R13, RZ, RZ, R26 ;  /* 0x000000ffff0d7224 */ /* 0x000fc400078e001a */
[----:B------:R-:W-:Y:S01]  /*ce4b0*/  IMAD.MOV.U32 R12, RZ, RZ, R27 ;  /* 0x000000ffff0c7224 */ /* 0x000fe200078e001b */
[----:B----4-:R-:W-:Y:S04]  /*ce4c0*/  STL.64 [R1+0x5a38], R18 ;  /* 0x005a381201007387 */ /* 0x010fe80000100a00 */
[----:B--2---:R0:W-:Y:S04]  /*ce4d0*/  STL.64 [R1+0x5a30], R16 ;  /* 0x005a301001007387 */ /* 0x0041e80000100a00 */
[----:B0-----:R-:W2:Y:S04]  /*ce4e0*/  LDL.LU R16, [R1+0x1430] ;  /* 0x0014300001107983 */ /* 0x001ea80000300800 */
[----:B------:R-:W2:Y:S04]  /*ce4f0*/  LDL.LU R17, [R1+0x1434] ;  /* 0x0014340001117983 */ /* 0x000ea80000300800 */
[----:B------:R-:W2:Y:S04]  /*ce500*/  LDL.LU R18, [R1+0x1438] ;  /* 0x0014380001127983 */ /* 0x000ea80000300800 */
[----:B------:R-:W2:Y:S04]  /*ce510*/  LDL.LU R19, [R1+0x143c] ;  /* 0x00143c0001137983 */ /* 0x000ea80000300800 */
[----:B------:R-:W-:Y:S04]  /*ce520*/  STL.64 [R1+0x330], R20 ;  /* 0x0003301401007387 */ /* 0x000fe80000100a00 */
[----:B------:R-:W-:Y:S04]  /*ce530*/  STL.64 [R1+0x338], R22 ;  /* 0x0003381601007387 */ /* 0x000fe80000100a00 */
[----:B------:R-:W4:Y:S04]  /*ce540*/  LDL.LU R24, [R1+0x13e0] ;  /* 0x0013e00001187983 */ /* 0x000f280000300800 */
[----:B------:R-:W4:Y:S04]  /*ce550*/  LDL.LU R25, [R1+0x13e4] ;  /* 0x0013e40001197983 */ /* 0x000f280000300800 */
[----:B------:R-:W3:Y:S04]  /*ce560*/  LDL.LU R26, [R1+0x13e8] ;  /* 0x0013e800011a7983 */ /* 0x000ee80000300800 */
[----:B------:R-:W3:Y:S01]  /*ce570*/  LDL.LU R27, [R1+0x13ec] ;  /* 0x0013ec00011b7983 */ /* 0x000ee20000300800 */
[----:B-----5:R-:W-:-:S02]  /*ce580*/  IMAD.MOV.U32 R14, RZ, RZ, R4 ;  /* 0x000000ffff0e7224 */ /* 0x020fc400078e0004 */
[----:B------:R-:W-:Y:S01]  /*ce590*/  IMAD.MOV.U32 R15, RZ, RZ, R5 ;  /* 0x000000ffff0f7224 */ /* 0x000fe200078e0005 */
[C---:B--2---:R-:W-:Y:S01]  /*ce5a0*/  HMMA.16816.F32 R16, R8.reuse, R4, R16 ;  /* 0x000000040810723c */ /* 0x044fe20000001810 */
[----:B---3--:R-:W-:Y:S04]  /*ce5b0*/  STL.64 [R1+0x59f8], R26 ;  /* 0x0059f81a01007387 */ /* 0x008fe80000100a00 */
[----:B----4-:R0:W-:Y:S04]  /*ce5c0*/  STL.64 [R1+0x59f0], R24 ;  /* 0x0059f01801007387 */ /* 0x0101e80000100a00 */
        /* <DEDUP_REMOVED lines=11> */
[----:B------:R-:W4:Y:S04]  /*ce680*/  LDL.LU.64 R16, [R1+0x5a30] ;  /* 0x005a300001107983 */ /* 0x000f280000300a00 */
[----:B------:R-:W4:Y:S04]  /*ce690*/  LDL.LU.64 R4, [R1+0x5a28] ;  /* 0x005a280001047983 */ /* 0x000f280000300a00 */
[----:B------:R-:W-:Y:S04]  /*ce6a0*/  STL.64 [R1+0x5990], R14 ;  /* 0x0059900e01007387 */ /* 0x000fe80000100a00 */
[----:B------:R0:W-:Y:S04]  /*ce6b0*/  STL.64 [R1+0x5988], R12 ;  /* 0x0059880c01007387 */ /* 0x0001e80000100a00 */
[----:B0-----:R-:W5:Y:S04]  /*ce6c0*/  LDL.LU R12, [R1+0x13b0] ;  /* 0x0013b000010c7983 */ /* 0x001f680000300800 */
[----:B------:R-:W5:Y:S04]  /*ce6d0*/  LDL.LU R13, [R1+0x13b4] ;  /* 0x0013b400010d7983 */ /* 0x000f680000300800 */
[----:B------:R-:W2:Y:S04]  /*ce6e0*/  LDL.LU R14, [R1+0x13b8] ;  /* 0x0013b800010e7983 */ /* 0x000ea80000300800 */
[----:B------:R-:W2:Y:S01]  /*ce6f0*/  LDL.LU R15, [R1+0x13bc] ;  /* 0x0013bc00010f7983 */ /* 0x000ea20000300800 */
[----:B----4-:R-:W-:Y:S03]  /*ce700*/  HMMA.16816.F32 R16, R8, R4, R16 ;  /* 0x000000040810723c */ /* 0x010fe60000001810 */
[----:B--2---:R0:W-:Y:S02]  /*ce710*/  STL.64 [R1+0x59a0], R14 ;  /* 0x0059a00e01007387 */ /* 0x0041e40000100a00 */
[----:B0-----:R-:W-:-:S02]  /*ce720*/  IMAD.MOV.U32 R14, RZ, RZ, R2 ;  /* 0x000000ffff0e7224 */ /* 0x001fc400078e0002 */
[----:B------:R-:W-:Y:S01]  /*ce730*/  IMAD.MOV.U32 R15, RZ, RZ, R3 ;  /* 0x000000ffff0f7224 */ /* 0x000fe200078e0003 */
[----:B------:R-:W3:Y:S04]  /*ce740*/  LDL.LU R2, [R1+0x5a24] ;  /* 0x005a240001027983 */ /* 0x000ee80000300800 */
[----:B------:R-:W3:Y:S04]  /*ce750*/  LDL.LU R3, [R1+0x5a20] ;  /* 0x005a200001037983 */ /* 0x000ee80000300800 */
[----:B-----5:R-:W-:Y:S04]  /*ce760*/  STL.64 [R1+0x5998], R12 ;  /* 0x0059980c01007387 */ /* 0x020fe80000100a00 */
        /* <DEDUP_REMOVED lines=14> */
[----:B------:R-:W4:Y:S04]  /*ce850*/  LDL.LU R6, [R1+0x1398] ;  /* 0x0013980001067983 */ /* 0x000f280000300800 */
[----:B------:R-:W4:Y:S01]  /*ce860*/  LDL.LU R7, [R1+0x139c] ;  /* 0x00139c0001077983 */ /* 0x000f220000300800 */
[C---:B---3--:R-:W-:Y:S08]  /*ce870*/  HMMA.16816.F32 R20, R8.reuse, R2, R20 ;  /* 0x000000020814723c */ /* 0x048ff00000001814 */
[----:B--2---:R-:W-:Y:S01]  /*ce880*/  HMMA.16816.F32 R24, R8, R18, R24 ;  /* 0x000000120818723c */ /* 0x004fe20000001818 */
[----:B----4-:R-:W-:Y:S04]  /*ce890*/  STL.64 [R1+0x59b0], R6 ;  /* 0x0059b00601007387 */ /* 0x010fe80000100a00 */
        /* <DEDUP_REMOVED lines=9> */
[----:B------:R0:W-:Y:S02]  /*ce930*/  STL.64 [R1+0x58f8], R18 ;  /* 0x0058f81201007387 */ /* 0x0001e40000100a00 */
[----:B0-----:R-:W-:-:S02]  /*ce940*/  IMAD.MOV.U32 R18, RZ, RZ, R28 ;  /* 0x000000ffff127224 */ /* 0x001fc400078e001c */
[----:B------:R-:W-:Y:S01]  /*ce950*/  IMAD.MOV.U32 R19, RZ, RZ, R29 ;  /* 0x000000ffff137224 */ /* 0x000fe200078e001d */
[----:B------:R-:W4:Y:S04]  /*ce960*/  LDL.LU R28, [R1+0x59ec] ;  /* 0x0059ec00011c7983 */ /* 0x000f280000300800 */
[----:B------:R-:W4:Y:S04]  /*ce970*/  LDL.LU R29, [R1+0x59e8] ;  /* 0x0059e800011d7983 */ /* 0x000f280000300800 */
        /* <DEDUP_REMOVED lines=12> */
[----:B------:R-:W2:Y:S01]  /*cea40*/  LDL.LU.64 R20, [R1+0x59c0] ;  /* 0x0059c00001147983 */ /* 0x000ea20000300a00 */
[----:B----4-:R-:W-:Y:S01]  /*cea50*/  HMMA.16816.F32 R24, R8, R28, R24 ;  /* 0x0000001c0818723c */ /* 0x010fe20000001818 */
[----:B-----5:R-:W-:Y:S02]  /*cea60*/  IMAD.MOV.U32 R8, RZ, RZ, R23 ;  /* 0x000000ffff087224 */ /* 0x020fe400078e0017 */
[----:B------:R-:W2:Y:S04]  /*cea70*/  LDL.LU R23, [R1+0x59b8] ;  /* 0x0059b80001177983 */ /* 0x000ea80000300800 */
[----:B------:R-:W3:Y:S04]  /*cea80*/  LDL.LU R9, [R1+0x13a4] ;  /* 0x0013a40001097983 */ /* 0x000ee80000300800 */
[----:B------:R-:W3:Y:S04]  /*cea90*/  LDL.LU R10, [R1+0x13a8] ;  /* 0x0013a800010a7983 */ /* 0x000ee80000300800 */
[----:B------:R-:W3:Y:S04]  /*ceaa0*/  LDL.LU R11, [R1+0x13ac] ;  /* 0x0013ac00010b7983 */ /* 0x000ee80000300800 */
[----:B------:R0:W-:Y:S04]  /*ceab0*/  STL.64 [R1+0x4a28], R26 ;  /* 0x004a281a01007387 */ /* 0x0001e80000100a00 */
[----:B0-----:R-:W4:Y:S04]  /*ceac0*/  LDL.LU R26, [R1+0x310] ;  /* 0x00031000011a7983 */ /* 0x001f280000300800 */
[----:B------:R-:W-:Y:S01]  /*cead0*/  STL.64 [R1+0x4a20], R24 ;  /* 0x004a201801007387 */ /* 0x000fe20000100a00 */
[----:B------:R-:W-:Y:S01]  /*ceae0*/  IMAD.MOV.U32 R27, RZ, RZ, R0 ;  /* 0x000000ffff1b7224 */ /* 0x000fe200078e0000 */
[----:B--2---:R-:W-:Y:S02]  /*ceaf0*/  HMMA.16816.F32 R12, R20, R14, R4 ;  /* 0x0000000e140c723c */ /* 0x004fe40000001804 */
[----:B------:R-:W2:Y:S04]  /*ceb00*/  LDL.LU.64 R6, [R1+0x59b0] ;  /* 0x0059b00001067983 */ /* 0x000ea80000300a00 */
[----:B------:R-:W2:-:S13]  /*ceb10*/  LDL.LU.64 R4, [R1+0x59a8] ;  /* 0x0059a80001047983 */ /* 0x000e9a0000300a00 */
[----:B------:R-:W-:Y:S04]  /*ceb20*/  STL.64 [R1+0x120], R12 ;  /* 0x0001200c01007387 */ /* 0x000fe80000100a00 */
[----:B------:R0:W-:Y:S01]  /*ceb30*/  STL [R1+0x128], R14 ;  /* 0x0001280e01007387 */ /* 0x0001e20000100800 */
[----:B------:R-:W-:-:S03]  /*ceb40*/  IMAD.MOV.U32 R0, RZ, RZ, R15 ;  /* 0x000000ffff007224 */ /* 0x000fc600078e000f */
[----:B0-----:R-:W4:Y:S04]  /*ceb50*/  LDL.LU.64 R14, [R1+0x59a0] ;  /* 0x0059a000010e7983 */ /* 0x001f280000300a00 */
[----:B------:R-:W4:Y:S01]  /*ceb60*/  LDL.LU.64 R12, [R1+0x5998] ;  /* 0x00599800010c7983 */ /* 0x000f220000300a00 */
[----:B---3--:R-:W-:Y:S03]  /*ceb70*/  HMMA.16816.F32 R8, R20, R18, R8 ;  /* 0x000000121408723c */ /* 0x008fe60000001808 */
[----:B------:R0:W-:-:S15]  /*ceb80*/  STL [R1+0x4a48], R0 ;  /* 0x004a480001007387 */ /* 0x0001de0000100800 */
[----:B------:R-:W-:Y:S01]  /*ceb90*/  NOP ;  /* 0x0000000000007918 */ /* 0x000fe20000000000 */
[----:B0-----:R-:W-:Y:S01]  /*ceba0*/  IMAD.MOV.U32 R0, RZ, RZ, R11 ;  /* 0x000000ffff007224 */ /* 0x001fe200078e000b */
[C---:B--2---:R-:W-:Y:S08]  /*cebb0*/  HMMA.16816.F32 R4, R20.reuse, R16, R4 ;  /* 0x000000101404723c */ /* 0x044ff00000001804 */
[----:B----4-:R-:W-:Y:S01]  /*cebc0*/  HMMA.16816.F32 R24, R20, R26, R12 ;  /* 0x0000001a1418723c */ /* 0x010fe2000000180c */
[----:B------:R-:W2:Y:S04]  /*cebd0*/  LDL.LU.64 R14, [R1+0x5990] ;  /* 0x00599000010e7983 */ /* 0x000ea80000300a00 */
[----:B------:R-:W3:Y:S04]  /*cebe0*/  LDL.LU.64 R12, [R1+0x5988] ;  /* 0x00598800010c7983 */ /* 0x000ee80000300a00 */
[----:B------:R-:W-:Y:S10]  /*cebf0*/  STL.64 [R1+0xe0], R8 ;  /* 0x0000e00801007387 */ /* 0x000ff40000100a00 */
[----:B------:R-:W-:Y:S04]  /*cec00*/  STL.64 [R1+0x100], R24 ;  /* 0x0001001801007387 */ /* 0x000fe80000100a00 */
[----:B------:R-:W-:Y:S04]  /*cec10*/  STL.64 [R1+0x108], R26 ;  /* 0x0001081a01007387 */ /* 0x000fe80000100a00 */
[----:B------:R-:W-:Y:S04]  /*cec20*/  STL [R1+0xe8], R10 ;  /* 0x0000e80a01007387 */ /* 0x000fe80000100800 */
[----:B------:R-:W-:Y:S04]  /*cec30*/  STL [R1+0x4a4c], R0 ;  /* 0x004a4c0001007387 */ /* 0x000fe80000100800 */
[----:B------:R-:W4:Y:S04]  /*cec40*/  LDL.LU R16, [R1+0x1330] ;  /* 0x0013300001107983 */ /* 0x000f280000300800 */
[----:B------:R-:W-:Y:S04]  /*cec50*/  STL.64 [R1+0xd0], R4 ;  /* 0x0000d00401007387 */ /* 0x000fe80000100a00 */
[----:B------:R-:W-:Y:S04]  /*cec60*/  STL.64 [R1+0xd8], R6 ;  /* 0x0000d80601007387 */ /* 0x000fe80000100a00 */
        /* <DEDUP_REMOVED lines=9> */
[----:B--2---:R-:W-:-:S02]  /*ced00*/  IMAD.MOV.U32 R6, RZ, RZ, R14 ;  /* 0x000000ffff067224 */ /* 0x004fc400078e000e */
[----:B------:R-:W-:Y:S01]  /*ced10*/  IMAD.MOV.U32 R7, RZ, RZ, R15 ;  /* 0x000000ffff077224 */ /* 0x000fe200078e000f */
[----:B-----5:R-:W-:Y:S04]  /*ced20*/  STL.64 [R1+0x5928], R18 ;  /* 0x0059281201007387 */ /* 0x020fe80000100a00 */
[----:B----4-:R-:W-:Y:S04]  /*ced30*/  STL.64 [R1+0x5920], R16 ;  /* 0x0059201001007387 */ /* 0x010fe80000100a00 */
[----:B------:R-:W2:Y:S04]  /*ced40*/  LDL.LU R14, [R1+0x5984] ;  /* 0x00598400010e7983 */ /* 0x000ea80000300800 */
[----:B------:R-:W4:Y:S04]  /*ced50*/  LDL.LU R15, [R1+0x5980] ;  /* 0x00598000010f7983 */ /* 0x000f280000300800 */
[----:B------:R-:W5:Y:S04]  /*ced60*/  LDL.LU R26, [R1+0x2d0] ;  /* 0x0002d000011a7983 */ /* 0x000f680000300800 */
[----:B------:R-:W5:Y:S04]  /*ced70*/  LDL.LU R27, [R1+0x2d4] ;  /* 0x0002d400011b7983 */ /* 0x000f680000300800 */
[----:B-----5:R-:W-:Y:S04]  /*ced80*/  STL.64 [R1+0x5968], R26 ;  /* 0x0059681a01007387 */ /* 0x020fe80000100a00 */
[----:B------:R-:W5:Y:S04]  /*ced90*/  LDL.LU R8, [R1+0x2b0] ;  /* 0x0002b00001087983 */ /* 0x000f680000300800 */
[----:B------:R-:W5:Y:S01]  /*ceda0*/  LDL.LU R9, [R1+0x2b4] ;  /* 0x0002b40001097983 */ /* 0x000f620000300800 */
[----:B----4-:R-:W-:-:S02]  /*cedb0*/  IMAD.MOV.U32 R10, RZ, RZ, R15 ;  /* 0x000000ffff0a7224 */ /* 0x010fc400078e000f */
[----:B--2---:R-:W-:Y:S01]  /*cedc0*/  IMAD.MOV.U32 R11, RZ, RZ, R14 ;  /* 0x000000ffff0b7224 */ /* 0x004fe200078e000e */
[----:B------:R-:W2:Y:S04]  /*cedd0*/  LDL.LU R24, [R1+0x2e0] ;  /* 0x0002e00001187983 */ /* 0x000ea80000300800 */
[----:B------:R-:W2:Y:S04]  /*cede0*/  LDL.LU R25, [R1+0x2e4] ;  /* 0x0002e40001197983 */ /* 0x000ea80000300800 */
[----:B------:R-:W-:Y:S04]  /*cedf0*/  STL.64 [R1+0x5960], R10 ;  /* 0x0059600a01007387 */ /* 0x000fe80000100a00 */
[----:B-----5:R0:W-:Y:S04]  /*cee00*/  STL.64 [R1+0x5958], R8 ;  /* 0x0059580801007387 */ /* 0x0201e80000100a00 */
        /* <DEDUP_REMOVED lines=10> */
[----:B------:R-:W-:Y:S04]  /*ceeb0*/  STL.64 [R1+0x5930], R6 ;  /* 0x0059300601007387 */ /* 0x000fe80000100a00 */
[----:B------:R-:W4:Y:S04]  /*ceec0*/  LDL.LU R16, [R1+0x1340] ;  /* 0x0013400001107983 */ /* 0x000f280000300800 */
[----:B------:R-:W4:Y:S04]  /*ceed0*/  LDL.LU R17, [R1+0x1344] ;  /* 0x0013440001117983 */ /* 0x000f280000300800 */
[----:B------:R-:W5:Y:S04]  /*ceee0*/  LDL.LU R18, [R1+0x1348] ;  /* 0x0013480001127983 */ /* 0x000f680000300800 */
[----:B------:R-:W5:Y:S01]  /*ceef0*/  LDL.LU R19, [R1+0x134c] ;  /* 0x00134c0001137983 */ /* 0x000f620000300800 */
[----:B---3--:R-:W-:-:S02]  /*cef00*/  IMAD.MOV.U32 R4, RZ, RZ, R13 ;  /* 0x000000ffff047224 */ /* 0x008fc400078e000d */
[----:B------:R-:W-:Y:S01]  /*cef10*/  IMAD.MOV.U32 R5, RZ, RZ, R12 ;  /* 0x000000ffff057224 */ /* 0x000fe200078e000c */
[----:B--2---:R-:W-:Y:S01]  /*cef20*/  HMMA.16816.F32 R24, R20, R24, R8 ;  /* 0x000000181418723c */ /* 0x004fe20000001808 */
[----:B-----5:R-:W-:Y:S04]  /*cef30*/  STL.64 [R1+0x5940], R18 ;  /* 0x0059401201007387 */ /* 0x020fe80000100a00 */
[----:B----4-:R-:W-:Y:S04]  /*cef40*/  STL.64 [R1+0x5938], R16 ;  /* 0x0059381001007387 */ /* 0x010fe80000100a00 */
        /* <DEDUP_REMOVED lines=13> */
[----:B------:R-:W5:Y:S04]  /*cf020*/  LDL.LU.64 R10, [R1+0x5978] ;  /* 0x00597800010a7983 */ /* 0x000f680000300a00 */
[----:B------:R-:W5:Y:S04]  /*cf030*/  LDL.LU.64 R8, [R1+0x5970] ;  /* 0x0059700001087983 */ /* 0x000f680000300a00 */
[----:B------:R-:W-:Y:S04]  /*cf040*/  STL.64 [R1+0xb0], R24 ;  /* 0x0000b01801007387 */ /* 0x000fe80000100a00 */
[----:B------:R0:W-:Y:S01]  /*cf050*/  STL [R1+0xb8], R26 ;  /* 0x0000b81a01007387 */ /* 0x0001e20000100800 */
[----:B------:R-:W-:-:S03]  /*cf060*/  IMAD.MOV.U32 R0, RZ, RZ, R27 ;  /* 0x000000ffff007224 */ /* 0x000fc600078e001b */
[----:B0-----:R-:W5:Y:S04]  /*cf070*/  LDL.LU.64 R26, [R1+0x5968] ;  /* 0x00596800011a7983 */ /* 0x001f680000300a00 */
[----:B------:R-:W-:Y:S01]  /*cf080*/  STL [R1+0x4a50], R0 ;  /* 0x004a500001007387 */ /* 0x000fe20000100800 */
[----:B-----5:R-:W-:-:S15]  /*cf090*/  HMMA.16816.F32 R8, R20, R26, R8 ;  /* 0x0000001a1408723c */ /* 0x020fde0000001808 */
[----:B------:R-:W-:-:S04]  /*cf0a0*/  NOP ;  /* 0x0000000000007918 */ /* 0x000fc80000000000 */
[----:B------:R-:W-:Y:S02]  /*cf0b0*/  IMAD.MOV.U32 R24, RZ, RZ, R11 ;  /* 0x000000ffff187224 */ /* 0x000fe400078e000b */
[----:B------:R-:W-:Y:S02]  /*cf0c0*/  IMAD.MOV.U32 R25, RZ, RZ, R10 ;  /* 0x000000ffff197224 */ /* 0x000fe400078e000a */
[----:B------:R-:W-:Y:S02]  /*cf0d0*/  IMAD.MOV.U32 R26, RZ, RZ, R9 ;  /* 0x000000ffff1a7224 */ /* 0x000fe400078e0009 */
[----:B------:R-:W-:Y:S01]  /*cf0e0*/  IMAD.MOV.U32 R27, RZ, RZ, R8 ;  /* 0x000000ffff1b7224 */ /* 0x000fe200078e0008 */
[----:B------:R-:W5:Y:S04]  /*cf0f0*/  LDL.LU.64 R10, [R1+0x5960] ;  /* 0x00596000010a7983 */ /* 0x000f680000300a00 */
[----:B------:R-:W2:Y:S04]  /*cf100*/  LDL.LU.64 R8, [R1+0x5958] ;  /* 0x0059580001087983 */ /* 0x000ea80000300a00 */
[----:B------:R0:W-:Y:S04]  /*cf110*/  STL [R1+0x4a64], R24 ;  /* 0x004a641801007387 */ /* 0x0001e80000100800 */
[----:B------:R1:W-:Y:S04]  /*cf120*/  STL [R1+0x4a60], R25 ;  /* 0x004a601901007387 */ /* 0x0003e80000100800 */
[----:B------:R1:W-:Y:S04]  /*cf130*/  STL [R1+0x4a5c], R26 ;  /* 0x004a5c1a01007387 */ /* 0x0003e80000100800 */
[----:B------:R3:W-:Y:S04]  /*cf140*/  STL [R1+0x4a58], R27 ;  /* 0x004a581b01007387 */ /* 0x0007e80000100800 */
[----:B0-----:R-:W5:Y:S04]  /*cf150*/  LDL.LU R24, [R1+0x1360] ;  /* 0x0013600001187983 */ /* 0x001f680000300800 */
[----:B-1----:R-:W5:Y:S04]  /*cf160*/  LDL.LU R25, [R1+0x1364] ;  /* 0x0013640001197983 */ /* 0x002f680000300800 */
[----:B------:R-:W5:Y:S04]  /*cf170*/  LDL.LU R26, [R1+0x1368] ;  /* 0x00136800011a7983 */ /* 0x000f680000300800 */
[----:B---3--:R-:W5:Y:S01]  /*cf180*/  LDL.LU R27, [R1+0x136c] ;  /* 0x00136c00011b7983 */ /* 0x008f620000300800 */
[C---:B--2---:R-:W-:Y:S08]  /*cf190*/  HMMA.16816.F32 R4, R20.reuse, R8, R4 ;  /* 0x000000081404723c */ /* 0x044ff00000001804 */
[----:B-----5:R-:W-:Y:S01]  /*cf1a0*/  HMMA.16816.F32 R24, R20, R10, R24 ;  /* 0x0000000a1418723c */ /* 0x020fe20000001818 */
[----:B------:R-:W2:-:S15]  /*cf1b0*/  LDL.LU R10, [R1+0x238] ;  /* 0x00023800010a7983 */ /* 0x000e9e0000300800 */
[----:B------:R-:W-:-:S03]  /*cf1c0*/  NOP ;  /* 0x0000000000007918 */ /* 0x000fc60000000000 */
[----:B------:R-:W-:Y:S04]  /*cf1d0*/  STL.64 [R1+0x80], R24 ;  /* 0x0000801801007387 */ /* 0x000fe80000100a00 */
[----:B------:R-:W-:Y:S04]  /*cf1e0*/  STL.64 [R1+0x88], R26 ;  /* 0x0000881a01007387 */ /* 0x000fe80000100a00 */
[----:B------:R-:W2:Y:S04]  /*cf1f0*/  LDL.LU R11, [R1+0x23c] ;  /* 0x00023c00010b7983 */ /* 0x000ea80000300800 */
[----:B------:R0:W-:Y:S04]  /*cf200*/  STL.64 [R1+0x70], R4 ;  /* 0x0000700401007387 */ /* 0x0001e80000100a00 */
[----:B0-----:R-:W3:Y:S01]  /*cf210*/  LDL.LU.64 R4, [R1+0x5950] ;  /* 0x0059500001047983 */ /* 0x001ee20000300a00 */
[----:B------:R-:W-:-:S02]  /*cf220*/  IMAD.MOV.U32 R24, RZ, RZ, R6 ;  /* 0x000000ffff187224 */ /* 0x000fc400078e0006 */
[----:B------:R-:W-:Y:S01]  /*cf230*/  IMAD.MOV.U32 R25, RZ, RZ, R7 ;  /* 0x000000ffff197224 */ /* 0x000fe200078e0007 */
[----:B------:R-:W5:Y:S04]  /*cf240*/  LDL.LU.64 R26, [R1+0x2f8] ;  /* 0x0002f800011a7983 */ /* 0x000f680000300a00 */
[----:B------:R-:W-:Y:S04]  /*cf250*/  STL [R1+0x4a70], R24 ;  /* 0x004a701801007387 */ /* 0x000fe80000100800 */
[----:B------:R0:W-:Y:S04]  /*cf260*/  STL [R1+0x4a6c], R25 ;  /* 0x004a6c1901007387 */ /* 0x0001e80000100800 */
[----:B0-----:R-:W2:Y:S01]  /*cf270*/  LDL.LU.64 R24, [R1+0x2e8] ;  /* 0x0002e80001187983 */ /* 0x001ea20000300a00 */
[----:B---3--:R-:W-:Y:S03]  /*cf280*/  HMMA.16816.F32 R4, R20, R4, R16 ;  /* 0x000000041404723c */ /* 0x008fe60000001810 */
[----:B-----5:R0:W-:Y:S02]  /*cf290*/  STL.64 [R1+0x58c0], R26 ;  /* 0x0058c01a01007387 */ /* 0x0201e40000100a00 */
[----:B0-----:R-:W-:-:S02]  /*cf2a0*/  IMAD.MOV.U32 R26, RZ, RZ, R3 ;  /* 0x000000ffff1a7224 */ /* 0x001fc400078e0003 */
[----:B------:R-:W-:Y:S01]  /*cf2b0*/  IMAD.MOV.U32 R27, RZ, RZ, R2 ;  /* 0x000000ffff1b7224 */ /* 0x000fe200078e0002 */
[----:B------:R-:W3:Y:S04]  /*cf2c0*/  LDL.LU R3, [R1+0x594c] ;  /* 0x00594c0001037983 */ /* 0x000ee80000300800 */
[----:B------:R-:W5:Y:S04]  /*cf2d0*/  LDL.LU R2, [R1+0x5948] ;  /* 0x0059480001027983 */ /* 0x000f680000300800 */
[----:B--2---:R-:W-:Y:S04]  /*cf2e0*/  STL.64 [R1+0x58b8], R24 ;  /* 0x0058b81801007387 */ /* 0x004fe80000100a00 */
[----:B------:R-:W2:Y:S04]  /*cf2f0*/  LDL.LU.64 R18, [R1+0x5940] ;  /* 0x0059400001127983 */ /* 0x000ea80000300a00 */
[----:B------:R-:W2:Y:S04]  /*cf300*/  LDL.LU.64 R16, [R1+0x5938] ;  /* 0x0059380001107983 */ /* 0x000ea80000300a00 */
        /* <DEDUP_REMOVED lines=16> */
[----:B------:R-:W4:-:S15]  /*cf410*/  LDL.LU.64 R18, [R1+0x58f8] ;  /* 0x0058f80001127983 */ /* 0x000f1e0000300a00 */
[----:B------:R-:W-:Y:S02]  /*cf420*/  NOP ;  /* 0x0000000000007918 */ /* 0x000fe40000000000 */
[----:B------:R-:W-:Y:S04]  /*cf430*/  STL.64 [R1+0x10], R4 ;  /* 0x0000100401007387 */ /* 0x000fe80000100a00 */
[----:B------:R0:W-:Y:S04]  /*cf440*/  STL.64 [R1+0x18], R6 ;  /* 0x0000180601007387 */ /* 0x0001e80000100a00 */
[----:B0-----:R-:W2:Y:S04]  /*cf450*/  LDL.LU.64 R6, [R1+0x58f0] ;  /* 0x0058f00001067983 */ /* 0x001ea80000300a00 */
[----:B------:R-:W2:Y:S01]  /*cf460*/  LDL.LU.64 R4, [R1+0x58e8] ;  /* 0x0058e80001047983 */ /* 0x000ea20000300a00 */
[----:B----4-:R-:W-:-:S15]  /*cf470*/  HMMA.16816.F32 R16, R20, R18, R12 ;  /* 0x000000121410723c */ /* 0x010fde000000180c */
[----:B------:R-:W-:-:S04]  /*cf480*/  NOP ;  /* 0x0000000000007918 */ /* 0x000fc80000000000 */
[----:B------:R0:W-:Y:S04]  /*cf490*/  STL.64 [R1+0x48e8], R18 ;  /* 0x0048e81201007387 */ /* 0x0001e80000100a00 */
[----:B0-----:R-:W4:Y:S04]  /*cf4a0*/  LDL.LU R18, [R1+0x260] ;  /* 0x0002600001127983 */ /* 0x001f280000300800 */
[----:B------:R-:W4:Y:S04]  /*cf4b0*/  LDL.LU R19, [R1+0x264] ;  /* 0x0002640001137983 */ /* 0x000f280000300800 */
[----:B------:R-:W2:Y:S04]  /*cf4c0*/  LDL R14, [R1+0x298] ;  /* 0x00029800010e7983 */ /* 0x000ea80000100800 */
[----:B------:R-:W2:Y:S04]  /*cf4d0*/  LDL R15, [R1+0x29c] ;  /* 0x00029c00010f7983 */ /* 0x000ea80000100800 */
[----:B------:R-:W3:Y:S04]  /*cf4e0*/  LDL R12, [R1+0x2a8] ;  /* 0x0002a800010c7983 */ /* 0x000ee80000100800 */
[----:B------:R-:W3:Y:S04]  /*cf4f0*/  LDL R13, [R1+0x2ac] ;  /* 0x0002ac00010d7983 */ /* 0x000ee80000100800 */
[----:B--2---:R-:W-:Y:S04]  /*cf500*/  STL.64 [R1+0x5868], R14 ;  /* 0x0058680e01007387 */ /* 0x004fe80000100a00 */
[----:B---3--:R0:W-:Y:S04]  /*cf510*/  STL.64 [R1+0x5860], R12 ;  /* 0x0058600c01007387 */ /* 0x0081e80000100a00 */
[----:B0-----:R-:W2:Y:S04]  /*cf520*/  LDL.LU R12, [R1+0x1310] ;  /* 0x00131000010c7983 */ /* 0x001ea80000300800 */
[----:B------:R-:W2:Y:S04]  /*cf530*/  LDL.LU R13, [R1+0x1314] ;  /* 0x00131400010d7983 */ /* 0x000ea80000300800 */
[----:B------:R-:W2:Y:S04]  /*cf540*/  LDL.LU R14, [R1+0x1318] ;  /* 0x00131800010e7983 */ /* 0x000ea80000300800 */
[----:B------:R-:W2:Y:S04]  /*cf550*/  LDL.LU R15, [R1+0x131c] ;  /* 0x00131c00010f7983 */ /* 0x000ea80000300800 */
[----:B------:R0:W-:Y:S04]  /*cf560*/  STL.64 [R1+0x48e0], R16 ;  /* 0x0048e01001007387 */ /* 0x0001e80000100a00 */
[----:B0-----:R-:W3:Y:S04]  /*cf570*/  LDL.LU R16, [R1+0x278] ;  /* 0x0002780001107983 */ /* 0x001ee80000300800 */
[----:B------:R-:W3:Y:S04]  /*cf580*/  LDL.LU R17, [R1+0x27c] ;  /* 0x00027c0001117983 */ /* 0x000ee80000300800 */
[----:B----4-:R-:W-:Y:S01]  /*cf590*/  STL.64 [R1+0x5848], R18 ;  /* 0x0058481201007387 */ /* 0x010fe20000100a00 */
[----:B--2---:R-:W-:Y:S03]  /*cf5a0*/  HMMA.16816.F32 R8, R20, R10, R12 ;  /* 0x0000000a1408723c */ /* 0x004fe6000000180c */
[----:B---3--:R-:W-:-:S15]  /*cf5b0*/  STL.64 [R1+0x5840], R16 ;  /* 0x0058401001007387 */ /* 0x008fde0000100a00 */
[----:B------:R-:W-:Y:S01]  /*cf5c0*/  NOP ;  /* 0x0000000000007918 */ /* 0x000fe20000000000 */
[----:B------:R0:W-:Y:S04]  /*cf5d0*/  STL.64 [R1+0x4a18], R8 ;  /* 0x004a180801007387 */ /* 0x0001e80000100a00 */
[----:B0-----:R-:W2:Y:S04]  /*cf5e0*/  LDL.LU.64 R8, [R1+0x218] ;  /* 0x0002180001087983 */ /* 0x001ea80000300a00 */
[----:B------:R0:W-:Y:S04]  /*cf5f0*/  STL.64 [R1+0x48d8], R10 ;  /* 0x0048d80a01007387 */ /* 0x0001e80000100a00 */
[----:B0-----:R-:W3:Y:S04]  /*cf600*/  LDL.LU R10, [R1+0x248] ;  /* 0x00024800010a7983 */ /* 0x001ee80000300800 */
[----:B------:R-:W3:Y:S04]  /*cf610*/  LDL.LU R11, [R1+0x24c] ;  /* 0x00024c00010b7983 */ /* 0x000ee80000300800 */
[----:B---3--:R-:W-:Y:S04]  /*cf620*/  STL.64 [R1+0x5828], R10 ;  /* 0x0058280a01007387 */ /* 0x008fe80000100a00 */
[----:B--2---:R-:W-:Y:S04]  /*cf630*/  STL.64 [R1+0x5820], R8 ;  /* 0x0058200801007387 */ /* 0x004fe80000100a00 */
[----:B------:R-:W2:Y:S04]  /*cf640*/  LDL.LU R16, [R1+0x1270] ;  /* 0x0012700001107983 */ /* 0x000ea80000300800 */
[----:B------:R-:W2:Y:S04]  /*cf650*/  LDL.LU R17, [R1+0x1274] ;  /* 0x0012740001117983 */ /* 0x000ea80000300800 */
[----:B------:R-:W3:Y:S04]  /*cf660*/  LDL.LU R18, [R1+0x1278] ;  /* 0x0012780001127983 */ /* 0x000ee80000300800 */
[----:B------:R-:W3:Y:S04]  /*cf670*/  LDL.LU R19, [R1+0x127c] ;  /* 0x00127c0001137983 */ /* 0x000ee80000300800 */
[----:B---3--:R-:W-:Y:S04]  /*cf680*/  STL.64 [R1+0x5878], R18 ;  /* 0x0058781201007387 */ /* 0x008fe80000100a00 */
[----:B--2---:R-:W-:Y:S04]  /*cf690*/  STL.64 [R1+0x5870], R16 ;  /* 0x0058701001007387 */ /* 0x004fe80000100a00 */
[----:B------:R-:W2:Y:S04]  /*cf6a0*/  LDL R14, [R1+0x2c8] ;  /* 0x0002c800010e7983 */ /* 0x000ea80000100800 */
[----:B------:R-:W2:Y:S04]  /*cf6b0*/  LDL R15, [R1+0x2cc] ;  /* 0x0002cc00010f7983 */ /* 0x000ea80000100800 */
[----:B--2---:R0:W-:Y:S04]  /*cf6c0*/  STL.64 [R1+0x5880], R14 ;  /* 0x0058800e01007387 */ /* 0x0041e80000100a00 */
[----:B------:R-:W2:Y:S04]  /*cf6d0*/  LDL.LU R12, [R1+0x12b0] ;  /* 0x0012b000010c7983 */ /* 0x000ea80000300800 */
[----:B------:R-:W2:Y:S04]  /*cf6e0*/  LDL.LU R13, [R1+0x12b4] ;  /* 0x0012b400010d7983 */ /* 0x000ea80000300800 */
[----:B0-----:R-:W3:Y:S04]  /*cf6f0*/  LDL.LU R14, [R1+0x12b8] ;  /* 0x0012b800010e7983 */ /* 0x001ee80000300800 */
[----:B------:R-:W3:Y:S04]  /*cf700*/  LDL.LU R15, [R1+0x12bc] ;  /* 0x0012bc00010f7983 */ /* 0x000ee80000300800 */
[----:B---3--:R0:W-:Y:S04]  /*cf710*/  STL.64 [R1+0x5890], R14 ;  /* 0x0058900e01007387 */ /* 0x0081e80000100a00 */
[----:B--2---:R1:W-:Y:S04]  /*cf720*/  STL.64 [R1+0x5888], R12 ;  /* 0x0058880c01007387 */ /* 0x0043e80000100a00 */
[----:B0-----:R-:W2:Y:S04]  /*cf730*/  LDL R14, [R1+0x1f8] ;  /* 0x0001f800010e7983 */ /* 0x001ea80000100800 */
[----:B------:R-:W2:Y:S04]  /*cf740*/  LDL R15, [R1+0x1fc] ;  /* 0x0001fc00010f7983 */ /* 0x000ea80000100800 */
[----:B-1----:R-:W3:Y:S04]  /*cf750*/  LDL R12, [R1+0x1f0] ;  /* 0x0001f000010c7983 */ /* 0x002ee80000100800 */
[----:B------:R-:W3:Y:S01]  /*cf760*/  LDL R13, [R1+0x1f4] ;  /* 0x0001f400010d7983 */ /* 0x000ee20000100800 */
[C---:B------:R-:W-:Y:S03]  /*cf770*/  HMMA.16816.F32 R4, R20.reuse, R26, R4 ;  /* 0x0000001a1404723c */ /* 0x040fe60000001804 */
[----:B--2---:R-:W-:Y:S04]  /*cf780*/  STL.64 [R1+0x58e0], R14 ;  /* 0x0058e00e01007387 */ /* 0x004fe80000100a00 */
[----:B---3--:R0:W-:Y:S04]  /*cf790*/  STL.64 [R1+0x58d8], R12 ;  /* 0x0058d80c01007387 */ /* 0x0081e80000100a00 */
[----:B------:R-:W2:Y:S04]  /*cf7a0*/  LDL.LU R16, [R1+0x12a0] ;  /* 0x0012a00001107983 */ /* 0x000ea80000300800 */
[----:B------:R-:W2:Y:S04]  /*cf7b0*/  LDL.LU R17, [R1+0x12a4] ;  /* 0x0012a40001117983 */ /* 0x000ea80000300800 */
[----:B------:R-:W3:Y:S04]  /*cf7c0*/  LDL.LU R18, [R1+0x12a8] ;  /* 0x0012a80001127983 */ /* 0x000ee80000300800 */
[----:B------:R-:W3:Y:S04]  /*cf7d0*/  LDL.LU R19, [R1+0x12ac] ;  /* 0x0012ac0001137983 */ /* 0x000ee80000300800 */
        /* <DEDUP_REMOVED lines=20> */
[----:B----4-:R-:W-:Y:S03]  /*cf920*/  HMMA.16816.F32 R20, R20, R28, R12 ;  /* 0x0000001c1414723c */ /* 0x010fe6000000180c */
        /* <DEDUP_REMOVED lines=10> */
[----:B------:R0:W-:Y:S04]  /*cf9d0*/  STL.64 [R1+0x48f8], R6 ;  /* 0x0048f80601007387 */ /* 0x0001e80000100a00 */
[----:B0-----:R-:W4:Y:S04]  /*cf9e0*/  LDL.LU.64 R6, [R1+0x2d8] ;  /* 0x0002d80001067983 */ /* 0x001f280000300a00 */
[----:B------:R0:W-:Y:S04]  /*cf9f0*/  STL.64 [R1+0x48f0], R4 ;  /* 0x0048f00401007387 */ /* 0x0001e80000100a00 */
[----:B0-----:R-:W2:Y:S04]  /*cfa00*/  LDL.LU.64 R4, [R1+0x308] ;  /* 0x0003080001047983 */ /* 0x001ea80000300a00 */
[----:B------:R-:W2:Y:S04]  /*cfa10*/  LDL.LU.64 R14, [R1+0x58e0] ;  /* 0x0058e000010e7983 */ /* 0x000ea80000300a00 */
[----:B------:R-:W2:Y:S04]  /*cfa20*/  LDL.LU.64 R12, [R1+0x58d8] ;  /* 0x0058d800010c7983 */ /* 0x000ea80000300a00 */
[----:B------:R-:W2:Y:S04]  /*cfa30*/  LDL.LU.64 R28, [R1+0x230] ;  /* 0x00023000011c7983 */ /* 0x000ea80000300a00 */
[----:B------:R-:W-:Y:S04]  /*cfa40*/  STL [R1+0x48d4], R21 ;  /* 0x0048d41501007387 */ /* 0x000fe80000100800 */
[----:B------:R-:W-:Y:S04]  /*cfa50*/  STL [R1+0x48d0], R22 ;  /* 0x0048d01601007387 */ /* 0x000fe80000100800 */
[----:B------:R0:W-:Y:S04]  /*cfa60*/  STL [R1+0x48cc], R23 ;  /* 0x0048cc1701007387 */ /* 0x0001e80000100800 */
[----:B0-----:R-:W2:Y:S04]  /*cfa70*/  LDL.LU.64 R22, [R1+0x318] ;  /* 0x0003180001167983 */ /* 0x001ea80000300a00 */
[----:B------:R0:W-:Y:S04]  /*cfa80*/  STL [R1+0x4a30], R20 ;  /* 0x004a301401007387 */ /* 0x0001e80000100800 */
[----:B------:R-:W3:Y:S04]  /*cfa90*/  LDL R21, [R1+0x2bc] ;  /* 0x0002bc0001157983 */ /* 0x000ee80000100800 */
[----:B0-----:R-:W3:Y:S01]  /*cfaa0*/  LDL R20, [R1+0x2b8] ;  /* 0x0002b80001147983 */ /* 0x001ee20000100800 */
        /* <DEDUP_REMOVED lines=20> */
[----:B------:R-:W2:-:S13]  /*cfbf0*/  LDL.LU.64 R16, [R1+0x5898] ;  /* 0x0058980001107983 */ /* 0x000e9a0000300a00 */
[----:B------:R-:W-:Y:S04]  /*cfc00*/  STL.64 [R1+0x830], R12 ;  /* 0x0008300c01007387 */ /* 0x000fe80000100a00 */
[----:B------:R0:W-:Y:S04]  /*cfc10*/  STL.64 [R1+0x838], R14 ;  /* 0x0008380e01007387 */ /* 0x0001e80000100a00 */
[----:B0-----:R-:W4:Y:S04]  /*cfc20*/  LDL.LU.64 R14, [R1+0x5890] ;  /* 0x00589000010e7983 */ /* 0x001f280000300a00 */
[----:B------:R-:W4:Y:S04]  /*cfc30*/  LDL.LU.64 R12, [R1+0x5888] ;  /* 0x00588800010c7983 */ /* 0x000f280000300a00 */
        /* <DEDUP_REMOVED lines=21> */
[----:B------:R-:W4:Y:S01]  /*cfd90*/  LDL.LU.64 R12, [R1+0x5860] ;  /* 0x00586000010c7983 */ /* 0x000f220000300a00 */
[----:B---3--:R-:W-:Y:S01]  /*cfda0*/  HMMA.16816.F32 R4, R24, R20, R4 ;  /* 0x000000141804723c */ /* 0x008fe20000001804 */
[----:B------:R-:W-:-:S15]  /*cfdb0*/  IMAD.MOV.U32 R0, RZ, RZ, R27 ;  /* 0x000000ffff007224 */ /* 0x000fde00078e001b */
[----:B------:R-:W-:-:S03]  /*cfdc0*/  NOP ;  /* 0x0000000000007918 */ /* 0x000fc60000000000 */
[----:B------:R0:W-:Y:S04]  /*cfdd0*/  STL.64 [R1+0x900], R4 ;  /* 0x0009000401007387 */ /* 0x0001e80000100a00 */
[----:B------:R1:W-:Y:S04]  /*cfde0*/  STL.64 [R1+0x908], R6 ;  /* 0x0009080601007387 */ /* 0x0003e80000100a00 */
[----:B------:R3:W-:Y:S04]  /*cfdf0*/  STL.64 [R1+0x57d0], R22 ;  /* 0x0057d01601007387 */ /* 0x0007e80000100a00 */
[----:B------:R5:W-:Y:S01]  /*cfe00*/  STL.64 [R1+0x57c8], R20 ;  /* 0x0057c81401007387 */ /* 0x000be20000100a00 */
[----:B0-----:R-:W-:-:S02]  /*cfe10*/  IMAD.MOV.U32 R5, RZ, RZ, R25 ;  /* 0x000000ffff057224 */ /* 0x001fc400078e0019 */
[----:B-1----:R-:W-:Y:S02]  /*cfe20*/  IMAD.MOV.U32 R6, RZ, RZ, R24 ;  /* 0x000000ffff067224 */ /* 0x002fe400078e0018 */
[----:B------:R-:W-:Y:S02]  /*cfe30*/  IMAD.MOV.U32 R4, RZ, RZ, R26 ;  /* 0x000000ffff047224 */ /* 0x000fe400078e001a */
[----:B---3--:R-:W-:Y:S02]  /*cfe40*/  IMAD.MOV.U32 R23, RZ, RZ, R0 ;  /* 0x000000ffff177224 */ /* 0x008fe400078e0000 */
[----:B-----5:R-:W-:Y:S02]  /*cfe50*/  IMAD.MOV.U32 R21, RZ, RZ, R5 ;  /* 0x000000ffff157224 */ /* 0x020fe400078e0005 */
[----:B------:R-:W-:Y:S02]  /*cfe60*/  IMAD.MOV.U32 R20, RZ, RZ, R6 ;  /* 0x000000ffff147224 */ /* 0x000fe400078e0006 */
[----:B------:R-:W-:-:S02]  /*cfe70*/  IMAD.MOV.U32 R22, RZ, RZ, R4 ;  /* 0x000000ffff167224 */ /* 0x000fc400078e0004 */
[----:B------:R-:W3:Y:S05]  /*cfe80*/  LDL.LU R4, [R1+0x11f0] ;  /* 0x0011f00001047983 */ /* 0x000eea0000300800 */
[C---:B----4-:R-:W-:Y:S08]  /*cfe90*/  HMMA.16816.F32 R24, R20.reuse, R12, R8 ;  /* 0x0000000c1418723c */ /* 0x050ff00000001808 */
[C---:B--2---:R-:W-:Y:S11]  /*cfea0*/  HMMA.16816.F32 R8, R20.reuse, R14, R16 ;  /* 0x0000000e1408723c */ /* 0x044ff60000001810 */
[----:B------:R-:W-:Y:S04]  /*cfeb0*/  STL.64 [R1+0x910], R24 ;  /* 0x0009101801007387 */ /* 0x000fe80000100a00 */
[----:B------:R-:W-:Y:S04]  /*cfec0*/  STL.64 [R1+0x918], R26 ;  /* 0x0009181a01007387 */ /* 0x000fe80000100a00 */
[----:B------:R0:W-:Y:S04]  /*cfed0*/  STL.64 [R1+0x960], R8 ;  /* 0x0009600801007387 */ /* 0x0001e80000100a00 */
[----:B------:R1:W-:Y:S04]  /*cfee0*/  STL.64 [R1+0x968], R10 ;  /* 0x0009680a01007387 */ /* 0x0003e80000100a00 */
[----:B------:R-:W3:Y:S04]  /*cfef0*/  LDL.LU R5, [R1+0x11f4] ;  /* 0x0011f40001057983 */ /* 0x000ee80000300800 */
[----:B------:R-:W2:Y:S04]  /*cff00*/  LDL.LU R6, [R1+0x11f8] ;  /* 0x0011f80001067983 */ /* 0x000ea80000300800 */
[----:B------:R-:W2:Y:S04]  /*cff10*/  LDL.LU R7, [R1+0x11fc] ;  /* 0x0011fc0001077983 */ /* 0x000ea80000300800 */
[----:B0-----:R-:W4:Y:S04]  /*cff20*/  LDL.LU R8, [R1+0x1240] ;  /* 0x0012400001087983 */ /* 0x001f280000300800 */
[----:B------:R-:W4:Y:S04]  /*cff30*/  LDL.LU R9, [R1+0x1244] ;  /* 0x0012440001097983 */ /* 0x000f280000300800 */
[----:B-1----:R-:W5:Y:S04]  /*cff40*/  LDL.LU R10, [R1+0x1248] ;  /* 0x00124800010a7983 */ /* 0x002f680000300800 */
        /* <DEDUP_REMOVED lines=9> */
[----:B------:R-:W4:Y:S04]  /*cffe0*/  LDL R18, [R1+0x288] ;  /* 0x0002880001127983 */ /* 0x000f280000100800 */
[----:B------:R-:W4:Y:S04]  /*cfff0*/  LDL R19, [R1+0x28c] ;  /* 0x00028c0001137983 */ /* 0x000f280000100800 */
[----:B0-----:R-:W4:Y:S04]  /*d0000*/  LDL.LU R8, [R1+0x1260] ;  /* 0x0012600001087983 */ /* 0x001f280000300800 */
[----:B------:R-:W4:Y:S04]  /*d0010*/  LDL.LU R9, [R1+0x1264] ;  /* 0x0012640001097983 */ /* 0x000f280000300800 */
[----:B------:R-:W4:Y:S04]  /*d0020*/  LDL.LU R10, [R1+0x1268] ;  /* 0x00126800010a7983 */ /* 0x000f280000300800 */
[----:B------:R-:W4:Y:S04]  /*d0030*/  LDL.LU R11, [R1+0x126c] ;  /* 0x00126c00010b7983 */ /* 0x000f280000300800 */
        /* <DEDUP_REMOVED lines=51> */
[----:B------:R-:W5:Y:S04]  /*d0370*/  LDL.LU.64 R8, [R1+0x5820] ;  /* 0x0058200001087983 */ /* 0x000f680000300a00 */
[----:B------:R0:W-:Y:S04]  /*d0380*/  STL [R1+0x5774], R18 ;  /* 0x0057741201007387 */ /* 0x0001e80000100800 */
[----:B------:R1:W-:Y:S04]  /*d0390*/  STL [R1+0x5770], R19 ;  /* 0x0057701301007387 */ /* 0x0003e80000100800 */
[----:B------:R-:W3:Y:S04]  /*d03a0*/  LDL.LU R16, [R1+0x11b0] ;  /* 0x0011b00001107983 */ /* 0x000ee80000300800 */
[----:B------:R-:W3:Y:S01]  /*d03b0*/  LDL.LU R17, [R1+0x11b4] ;  /* 0x0011b40001117983 */ /* 0x000ee20000300800 */
[----:B0-----:R-:W-:-:S02]  /*d03c0*/  IMAD.MOV.U32 R18, RZ, RZ, R2 ;  /* 0x000000ffff127224 */ /* 0x001fc400078e0002 */
[----:B-1----:R-:W-:Y:S01]  /*d03d0*/  IMAD.MOV.U32 R19, RZ, RZ, R3 ;  /* 0x000000ffff137224 */ /* 0x002fe200078e0003 */
[----:B------:R-:W3:Y:S04]  /*d03e0*/  LDL.LU R2, [R1+0x581c] ;  /* 0x00581c0001027983 */ /* 0x000ee80000300800 */
[----:B------:R-:W3:Y:S01]  /*d03f0*/  LDL.LU R3, [R1+0x5818] ;  /* 0x0058180001037983 */ /* 0x000ee20000300800 */
        /* <DEDUP_REMOVED lines=24> */
[----:B---3--:R-:W-:Y:S03]  /*d0580*/  HMMA.16816.F32 R20, R20, R2, R4 ;  /* 0x000000021414723c */ /* 0x008fe60000001804 */
[----:B------:R-:W4:Y:S04]  /*d0590*/  LDL.LU.64 R6, [R1+0x57e0] ;  /* 0x0057e00001067983 */ /* 0x000f280000300a00 */
[----:B------:R-:W4:-:S12]  /*d05a0*/  LDL.LU.64 R4, [R1+0x57d8] ;  /* 0x0057d80001047983 */ /* 0x000f180000300a00 */
        /* <DEDUP_REMOVED lines=10> */
[----:B0-----:R-:W4:Y:S04]  /*d0650*/  LDL.LU.64 R6, [R1+0x57c0] ;  /* 0x0057c00001067983 */ /* 0x001f280000300a00 */
[----:B------:R-:W5:Y:S04]  /*d0660*/  LDL.LU.64 R4, [R1+0x57b8] ;  /* 0x0057b80001047983 */ /* 0x000f680000300a00 */
[----:B------:R-:W-:Y:S04]  /*d0670*/  STL.64 [R1+0x57a0], R22 ;  /* 0x0057a01601007387 */ /* 0x000fe80000100a00 */
[----:B---3--:R0:W-:Y:S04]  /*d0680*/  STL.64 [R1+0x5798], R20 ;  /* 0x0057981401007387 */ /* 0x0081e80000100a00 */
        /* <DEDUP_REMOVED lines=8> */
[----:B0-----:R-:W3:Y:S04]  /*d0710*/  LDL.LU.64 R26, [R1+0x57b0] ;  /* 0x0057b000011a7983 */ /* 0x001ee80000300a00 */
[----:B------:R-:W2:Y:S01]  /*d0720*/  LDL.LU.64 R24, [R1+0x57a8] ;  /* 0x0057a80001187983 */ /* 0x000ea20000300a00 */
[C---:B---3--:R-:W-:Y:S08]  /*d0730*/  HMMA.16816.F32 R20, R12.reuse, R26, R20 ;  /* 0x0000001a0c14723c */ /* 0x048ff00000001814 */
[C---:B--2---:R-:W-:Y:S01]  /*d0740*/  HMMA.16816.F32 R8, R12.reuse, R24, R8 ;  /* 0x000000180c08723c */ /* 0x044fe20000001808 */
[----:B------:R-:W-:Y:S10]  /*d0750*/  STL.64 [R1+0x56d8], R26 ;  /* 0x0056d81a01007387 */ /* 0x000ff40000100a00 */
[----:B------:R-:W-:Y:S04]  /*d0760*/  STL.64 [R1+0x18c0], R20 ;  /* 0x0018c01401007387 */ /* 0x000fe80000100a00 */
[----:B------:R-:W-:Y:S04]  /*d0770*/  STL.64 [R1+0x18c8], R22 ;  /* 0x0018c81601007387 */ /* 0x000fe80000100a00 */
[----:B------:R0:W-:Y:S04]  /*d0780*/  STL.64 [R1+0x56d0], R24 ;  /* 0x0056d01801007387 */ /* 0x0001e80000100a00 */
[----:B------:R1:W-:Y:S04]  /*d0790*/  STL.64 [R1+0x18b0], R8 ;  /* 0x0018b00801007387 */ /* 0x0003e80000100a00 */
[----:B------:R2:W-:Y:S04]  /*d07a0*/  STL.64 [R1+0x18b8], R10 ;  /* 0x0018b80a01007387 */ /* 0x0005e80000100a00 */
[----:B0-----:R-:W3:Y:S04]  /*d07b0*/  LDL.LU R24, [R1+0x1110] ;  /* 0x0011100001187983 */ /* 0x001ee80000300800 */
[----:B------:R-:W3:Y:S04]  /*d07c0*/  LDL.LU R25, [R1+0x1114] ;  /* 0x0011140001197983 */ /* 0x000ee80000300800 */
[----:B------:R-:W5:Y:S04]  /*d07d0*/  LDL.LU R26, [R1+0x1118] ;  /* 0x00111800011a7983 */ /* 0x000f680000300800 */
[----:B------:R-:W5:Y:S01]  /*d07e0*/  LDL.LU R27, [R1+0x111c] ;  /* 0x00111c00011b7983 */ /* 0x000f620000300800 */
[C---:B----4-:R-:W-:Y:S03]  /*d07f0*/  HMMA.16816.F32 R16, R12.reuse, R6, R16 ;  /* 0x000000060c10723c */ /* 0x050fe60000001810 */
[----:B-----5:R-:W-:Y:S04]  /*d0800*/  STL.64 [R1+0x5730], R26 ;  /* 0x0057301a01007387 */ /* 0x020fe80000100a00 */
[----:B---3--:R-:W-:Y:S04]  /*d0810*/  STL.64 [R1+0x5728], R24 ;  /* 0x0057281801007387 */ /* 0x008fe80000100a00 */
[----:B-1----:R-:W3:Y:S08]  /*d0820*/  LDL.LU R8, [R1+0x1140] ;  /* 0x0011400001087983 */ /* 0x002ef00000300800 */
[----:B------:R-:W-:Y:S04]  /*d0830*/  STL.64 [R1+0x18a0], R16 ;  /* 0x0018a01001007387 */ /* 0x000fe80000100a00 */
[----:B------:R0:W-:Y:S04]  /*d0840*/  STL.64 [R1+0x18a8], R18 ;  /* 0x0018a81201007387 */ /* 0x0001e80000100a00 */
[----:B------:R-:W3:Y:S04]  /*d0850*/  LDL.LU R9, [R1+0x1144] ;  /* 0x0011440001097983 */ /* 0x000ee80000300800 */
[----:B--2---:R-:W2:Y:S04]  /*d0860*/  LDL.LU R10, [R1+0x1148] ;  /* 0x00114800010a7983 */ /* 0x004ea80000300800 */
[----:B------:R-:W2:Y:S04]  /*d0870*/  LDL.LU R11, [R1+0x114c] ;  /* 0x00114c00010b7983 */ /* 0x000ea80000300800 */
[----:B------:R-:W4:Y:S04]  /*d0880*/  LDL.LU R20, [R1+0x11a0] ;  /* 0x0011a00001147983 */ /* 0x000f280000300800 */
[----:B------:R-:W4:Y:S04]  /*d0890*/  LDL.LU R21, [R1+0x11a4] ;  /* 0x0011a40001157983 */ /* 0x000f280000300800 */
[----:B------:R-:W4:Y:S04]  /*d08a0*/  LDL.LU R22, [R1+0x11a8] ;  /* 0x0011a80001167983 */ /* 0x000f280000300800 */
[----:B------:R-:W4:Y:S04]  /*d08b0*/  LDL.LU R23, [R1+0x11ac] ;  /* 0x0011ac0001177983 */ /* 0x000f280000300800 */
[----:B0-----:R-:W4:Y:S04]  /*d08c0*/  LDL.64 R18, [R1+0x2c8] ;  /* 0x0002c80001127983 */ /* 0x001f280000100a00 */
        /* <DEDUP_REMOVED lines=52> */
[----:B------:R-:W2:Y:S04]  /*d0c10*/  LDL.LU.64 R12, [R1+0x5778] ;  /* 0x00577800010c7983 */ /* 0x000ea80000300a00 */
[----:B------:R0:W-:Y:S04]  /*d0c20*/  STL.64 [R1+0x56f8], R22 ;  /* 0x0056f81601007387 */ /* 0x0001e80000100a00 */
[----:B------:R1:W-:Y:S01]  /*d0c30*/  STL.64 [R1+0x56f0], R20 ;  /* 0x0056f01401007387 */ /* 0x0003e20000100a00 */
[----:B0-----:R-:W-:-:S02]  /*d0c40*/  IMAD.MOV.U32 R22, RZ, RZ, R3 ;  /* 0x000000ffff167224 */ /* 0x001fc400078e0003 */
[----:B-1----:R-:W-:Y:S02]  /*d0c50*/  IMAD.MOV.U32 R20, RZ, RZ, R18 ;  /* 0x000000ffff147224 */ /* 0x002fe400078e0012 */
[----:B------:R-:W-:Y:S02]  /*d0c60*/  IMAD.MOV.U32 R21, RZ, RZ, R19 ;  /* 0x000000ffff157224 */ /* 0x000fe400078e0013 */
[----:B------:R-:W-:Y:S01]  /*d0c70*/  IMAD.MOV.U32 R23, RZ, RZ, R0 ;  /* 0x000000ffff177224 */ /* 0x000fe200078e0000 */
[----:B------:R-:W3:Y:S04]  /*d0c80*/  LDL.LU R18, [R1+0x5774] ;  /* 0x0057740001127983 */ /* 0x000ee80000300800 */
[----:B------:R-:W3:Y:S02]  /*d0c90*/  LDL.LU R19, [R1+0x5770] ;  /* 0x0057700001137983 */ /* 0x000ee40000300800 */
        /* <DEDUP_REMOVED lines=14> */
[----:B0-----:R-:W4:Y:S04]  /*d0d80*/  LDL.LU.64 R12, [R1+0x1b0] ;  /* 0x0001b000010c7983 */ /* 0x001f280000300a00 */
[----:B------:R-:W4:Y:S01]  /*d0d90*/  LDL.LU.64 R14, [R1+0x1b8] ;  /* 0x0001b800010e7983 */ /* 0x000f220000300a00 */
[----:B---3--:R-:W-:-:S02]  /*d0da0*/  IMAD.MOV.U32 R3, RZ, RZ, R16 ;  /* 0x000000ffff037224 */ /* 0x008fc400078e0010 */
[----:B------:R-:W-:Y:S01]  /*d0db0*/  IMAD.MOV.U32 R0, RZ, RZ, R17 ;  /* 0x000000ffff007224 */ /* 0x000fe200078e0011 */
[C---:B--2---:R-:W-:Y:S01]  /*d0dc0*/  HMMA.16816.F32 R8, R20.reuse, R16, R8 ;  /* 0x000000101408723c */ /* 0x044fe20000001808 */
[----:B----4-:R-:W-:Y:S04]  /*d0dd0*/  STL.64 [R1+0x5708], R14 ;  /* 0x0057080e01007387 */ /* 0x010fe80000100a00 */
        /* <DEDUP_REMOVED lines=9> */
[----:B------:R-:W4:Y:S02]  /*d0e70*/  LDL.LU.64 R16, [R1+0x5738] ;  /* 0x0057380001107983 */ /* 0x000f240000300a00 */
[C---:B----4-:R-:W-:Y:S08]  /*d0e80*/  HMMA.16816.F32 R24, R20.reuse, R16, R24 ;  /* 0x000000101418723c */ /* 0x050ff00000001818 */
[C---:B---3--:R-:W-:Y:S11]  /*d0e90*/  HMMA.16816.F32 R8, R20.reuse, R18, R8 ;  /* 0x000000121408723c */ /* 0x048ff60000001808 */
[----:B------:R-:W-:Y:S04]  /*d0ea0*/  STL.64 [R1+0x1840], R24 ;  /* 0x0018401801007387 */ /* 0x000fe80000100a00 */
[----:B------:R0:W-:Y:S04]  /*d0eb0*/  STL.64 [R1+0x1848], R26 ;  /* 0x0018481a01007387 */ /* 0x0001e80000100a00 */
[----:B0-----:R-:W3:Y:S04]  /*d0ec0*/  LDL.LU.64 R26, [R1+0x5730] ;  /* 0x00573000011a7983 */ /* 0x001ee80000300a00 */
[----:B------:R-:W3:Y:S04]  /*d0ed0*/  LDL.LU.64 R24, [R1+0x5728] ;  /* 0x0057280001187983 */ /* 0x000ee80000300a00 */
[----:B------:R-:W-:Y:S04]  /*d0ee0*/  STL.64 [R1+0x1820], R8 ;  /* 0x0018200801007387 */ /* 0x000fe80000100a00 */
[----:B------:R0:W-:Y:S04]  /*d0ef0*/  STL.64 [R1+0x1828], R10 ;  /* 0x0018280a01007387 */ /* 0x0001e80000100a00 */
[----:B0-----:R-:W2:Y:S04]  /*d0f00*/  LDL.LU.64 R10, [R1+0x5720] ;  /* 0x00572000010a7983 */ /* 0x001ea80000300a00 */
[----:B------:R-:W3:Y:S04]  /*d0f10*/  LDL.LU.64 R8, [R1+0x5718] ;  /* 0x0057180001087983 */ /* 0x000ee80000300a00 */
[----:B------:R-:W-:Y:S04]  /*d0f20*/  STL.64 [R1+0x5660], R18 ;  /* 0x0056601201007387 */ /* 0x000fe80000100a00 */
[----:B------:R2:W-:Y:S04]  /*d0f30*/  STL.64 [R1+0x5658], R16 ;  /* 0x0056581001007387 */ /* 0x0005e80000100a00 */
[----:B------:R-:W-:Y:S01]  /*d0f40*/  STL [R1+0x5668], R29 ;  /* 0x0056681d01007387 */ /* 0x000fe20000100800 */
[C---:B--2---:R-:W-:Y:S08]  /*d0f50*/  HMMA.16816.F32 R16, R20.reuse, R10, R12 ;  /* 0x0000000a1410723c */ /* 0x044ff0000000180c */
[C---:B-----5:R-:W-:Y:S08]  /*d0f60*/  HMMA.16816.F32 R12, R20.reuse, R28, R4 ;  /* 0x0000001c140c723c */ /* 0x060ff00000001804 */
[----:B---3--:R-:W-:Y:S03]  /*d0f70*/  HMMA.16816.F32 R4, R20, R8, R24 ;  /* 0x000000081404723c */ /* 0x008fe60000001818 */
[----:B------:R0:W-:Y:S04]  /*d0f80*/  STL.64 [R1+0x1810], R16 ;  /* 0x0018101001007387 */ /* 0x0001e80000100a00 */
[----:B------:R1:W-:Y:S04]  /*d0f90*/  STL.64 [R1+0x1818], R18 ;  /* 0x0018181201007387 */ /* 0x0003e80000100a00 */
[----:B------:R-:W-:Y:S04]  /*d0fa0*/  STL.64 [R1+0x1800], R12 ;  /* 0x0018000c01007387 */ /* 0x000fe80000100a00 */
[----:B------:R-:W-:Y:S04]  /*d0fb0*/  STL.64 [R1+0x1808], R14 ;  /* 0x0018080e01007387 */ /* 0x000fe80000100a00 */
        /* <DEDUP_REMOVED lines=20> */
[----:B------:R-:W4:Y:S04]  /*d1100*/  LDL.LU R12, [R1+0x1100] ;  /* 0x00110000010c7983 */ /* 0x000f280000300800 */
[----:B------:R-:W4:Y:S04]  /*d1110*/  LDL.LU R13, [R1+0x1104] ;  /* 0x00110400010d7983 */ /* 0x000f280000300800 */
[----:B------:R-:W4:Y:S04]  /*d1120*/  LDL.LU R14, [R1+0x1108] ;  /* 0x00110800010e7983 */ /* 0x000f280000300800 */
[----:B------:R-:W4:Y:S04]  /*d1130*/  LDL.LU R15, [R1+0x110c] ;  /* 0x00110c00010f7983 */ /* 0x000f280000300800 */
[----:B---3--:R0:W-:Y:S04]  /*d1140*/  STL.64 [R1+0x5698], R18 ;  /* 0x0056981201007387 */ /* 0x0081e80000100a00 */
[----:B0-----:R-:W3:Y:S01]  /*d1150*/  LDL R18, [R1+0x2c8] ;  /* 0x0002c80001127983 */ /* 0x001ee20000100800 */
[----:B------:R-:W-:-:S03]  /*d1160*/  IMAD.MOV.U32 R19, RZ, RZ, R2 ;  /* 0x000000ffff137224 */ /* 0x000fc600078e0002 */
[----:B------:R-:W4:Y:S04]  /*d1170*/  LDL.LU R2, [R1+0x5714] ;  /* 0x0057140001027983 */ /* 0x000f280000300800 */
[----:B--2---:R0:W-:Y:S04]  /*d1180*/  STL.64 [R1+0x5690], R16 ;  /* 0x0056901001007387 */ /* 0x0041e80000100a00 */
[----:B---3--:R1:W-:Y:S04]  /*d1190*/  STL.64 [R1+0x56a8], R18 ;  /* 0x0056a81201007387 */ /* 0x0083e80000100a00 */
[----:B0-----:R-:W2:Y:S04]  /*d11a0*/  LDL.LU R16, [R1+0x10b0] ;  /* 0x0010b00001107983 */ /* 0x001ea80000300800 */
        /* <DEDUP_REMOVED lines=15> */
[----:B------:R0:W-:Y:S02]  /*d12a0*/  STL.64 [R1+0x5640], R10 ;  /* 0x0056400a01007387 */ /* 0x0001e40000100a00 */
[----:B0-----:R-:W-:-:S02]  /*d12b0*/  IMAD.MOV.U32 R10, RZ, RZ, R3 ;  /* 0x000000ffff0a7224 */ /* 0x001fc400078e0003 */
[----:B------:R-:W4:Y:S01]  /*d12c0*/  LDL.LU R3, [R1+0x5710] ;  /* 0x0057100001037983 */ /* 0x000f220000300800 */
[----:B------:R-:W-:-:S03]  /*d12d0*/  IMAD.MOV.U32 R11, RZ, RZ, R0 ;  /* 0x000000ffff0b7224 */ /* 0x000fc600078e0000 */
[----:B------:R0:W-:Y:S04]  /*d12e0*/  STL.64 [R1+0x5638], R8 ;  /* 0x0056380801007387 */ /* 0x0001e80000100a00 */
[----:B------:R1:W-:Y:S04]  /*d12f0*/  STL.64 [R1+0x56a0], R10 ;  /* 0x0056a00a01007387 */ /* 0x0003e80000100a00 */
[----:B0-----:R-:W3:Y:S04]  /*d1300*/  LDL.LU R8, [R1+0x1090] ;  /* 0x0010900001087983 */ /* 0x001ee80000300800 */
[----:B------:R-:W3:Y:S04]  /*d1310*/  LDL.LU R9, [R1+0x1094] ;  /* 0x0010940001097983 */ /* 0x000ee80000300800 */
[----:B-1----:R-:W3:Y:S04]  /*d1320*/  LDL.LU R10, [R1+0x1098] ;  /* 0x00109800010a7983 */ /* 0x002ee80000300800 */
[----:B------:R-:W3:Y:S01]  /*d1330*/  LDL.LU R11, [R1+0x109c] ;  /* 0x00109c00010b7983 */ /* 0x000ee20000300800 */
[----:B----4-:R-:W-:Y:S03]  /*d1340*/  HMMA.16816.F32 R20, R20, R2, R12 ;  /* 0x000000021414723c */ /* 0x010fe6000000180c */
[----:B------:R-:W5:Y:S04]  /*d1350*/  LDL.LU.64 R14, [R1+0x5708] ;  /* 0x00570800010e7983 */ /* 0x000f680000300a00 */
[----:B------:R-:W5:-:S12]  /*d1360*/  LDL.LU.64 R12, [R1+0x5700] ;  /* 0x00570000010c7983 */ /* 0x000f580000300a00 */
[----:B------:R-:W-:Y:S04]  /*d1370*/  STL.64 [R1+0x1d0], R20 ;  /* 0x0001d01401007387 */ /* 0x000fe80000100a00 */
[----:B------:R0:W-:Y:S04]  /*d1380*/  STL.64 [R1+0x1d8], R22 ;  /* 0x0001d81601007387 */ /* 0x0001e80000100a00 */
[----:B0-----:R-:W5:Y:S04]  /*d1390*/  LDL.LU.64 R22, [R1+0x56f8] ;  /* 0x0056f80001167983 */ /* 0x001f680000300a00 */
[----:B------:R-:W4:Y:S01]  /*d13a0*/  LDL.LU.64 R20, [R1+0x56f0] ;  /* 0x0056f00001147983 */ /* 0x000f220000300a00 */
[----:B-----5:R-:W-:-:S15]  /*d13b0*/  HMMA.16816.F32 R4, R12, R22, R4 ;  /* 0x000000160c04723c */ /* 0x020fde0000001804 */
        /* <DEDUP_REMOVED lines=41> */
[----:B------:R-:W2:-:S15]  /*d1650*/  LDL.LU.64 R10, [R1+0x56a0] ;  /* 0x0056a000010a7983 */ /* 0x000e9e0000300a00 */
[----:B------:R-:W-:Y:S01]  /*d1660*/  NOP ;  /* 0x0000000000007918 */ /* 0x000fe20000000000 */
[----:B------:R-:W-:Y:S04]  /*d1670*/  STL.64 [R1+0x1790], R16 ;  /* 0x0017901001007387 */ /* 0x000fe80000100a00 */
[----:B------:R0:W-:Y:S04]  /*d1680*/  STL.64 [R1+0x1798], R18 ;  /* 0x0017981201007387 */ /* 0x0001e80000100a00 */
[----:B0-----:R-:W4:Y:S04]  /*d1690*/  LDL.LU.64 R18, [R1+0x5698] ;  /* 0x0056980001127983 */ /* 0x001f280000300a00 */
[----:B------:R-:W4:Y:S01]  /*d16a0*/  LDL.LU.64 R16, [R1+0x5690] ;  /* 0x0056900001107983 */ /* 0x000f220000300a00 */
[----:B------:R-:W-:-:S02]  /*d16b0*/  IMAD.MOV.U32 R8, RZ, RZ, R14 ;  /* 0x000000ffff087224 */ /* 0x000fc400078e000e */
[----:B------:R-:W-:Y:S02]  /*d16c0*/  IMAD.MOV.U32 R0, RZ, RZ, R15 ;  /* 0x000000ffff007224 */ /* 0x000fe400078e000f */
[----:B------:R-:W-:Y:S02]  /*d16d0*/  IMAD.MOV.U32 R29, RZ, RZ, R12 ;  /* 0x000000ffff1d7224 */ /* 0x000fe400078e000c */
[----:B------:R-:W-:Y:S01]  /*d16e0*/  IMAD.MOV.U32 R9, RZ, RZ, R13 ;  /* 0x000000ffff097224 */ /* 0x000fe200078e000d */
[----:B----4-:R-:W-:-:S15]  /*d16f0*/  HMMA.16816.F32 R16, R12, R20, R16 ;  /* 0x000000140c10723c */ /* 0x010fde0000001810 */
[----:B------:R-:W-:-:S04]  /*d1700*/  NOP ;  /* 0x0000000000007918 */ /* 0x000fc80000000000 */
[----:B------:R-:W-:Y:S04]  /*d1710*/  STL.64 [R1+0x1780], R16 ;  /* 0x0017801001007387 */ /* 0x000fe80000100a00 */
[----:B------:R0:W-:Y:S04]  /*d1720*/  STL.64 [R1+0x1788], R18 ;  /* 0x0017881201007387 */ /* 0x0001e80000100a00 */
[----:B0-----:R-:W3:Y:S04]  /*d1730*/  LDL.LU.64 R18, [R1+0x5688] ;  /* 0x0056880001127983 */ /* 0x001ee80000300a00 */
[----:B------:R-:W3:Y:S04]  /*d1740*/  LDL.LU.64 R16, [R1+0x5680] ;  /* 0x0056800001107983 */ /* 0x000ee80000300a00 */
[----:B------:R-:W5:Y:S04]  /*d1750*/  LDL.LU.64 R14, [R1+0x5678] ;  /* 0x00567800010e7983 */ /* 0x000f680000300a00 */
[----:B------:R-:W3:Y:S04]  /*d1760*/  LDL.LU.64 R12, [R1+0x5670] ;  /* 0x00567000010c7983 */ /* 0x000ee80000300a00 */
[----:B------:R0:W-:Y:S04]  /*d1770*/  STL.64 [R1+0x55f0], R22 ;  /* 0x0055f01601007387 */ /* 0x0001e80000100a00 */
[----:B------:R1:W-:Y:S01]  /*d1780*/  STL.64 [R1+0x55e8], R20 ;  /* 0x0055e81401007387 */ /* 0x0003e20000100a00 */
[----:B0-----:R-:W-:-:S02]  /*d1790*/  IMAD.MOV.U32 R22, RZ, RZ, R8 ;  /* 0x000000ffff167224 */ /* 0x001fc400078e0008 */
[----:B-1----:R-:W-:Y:S02]  /*d17a0*/  IMAD.MOV.U32 R20, RZ, RZ, R29 ;  /* 0x000000ffff147224 */ /* 0x002fe400078e001d */
[----:B------:R-:W-:Y:S02]  /*d17b0*/  IMAD.MOV.U32 R21, RZ, RZ, R9 ;  /* 0x000000ffff157224 */ /* 0x000fe400078e0009 */
[----:B------:R-:W-:Y:S01]  /*d17c0*/  IMAD.MOV.U32 R23, RZ, RZ, R0 ;  /* 0x000000ffff177224 */ /* 0x000fe200078e0000 */
[----:B------:R-:W4:Y:S06]  /*d17d0*/  LDL.LU R29, [R1+0x5668] ;  /* 0x00566800011d7983 */ /* 0x000f2c0000300800 */
[C---:B---3--:R-:W-:Y:S08]  /*d17e0*/  HMMA.16816.F32 R16, R20.reuse, R12, R16 ;  /* 0x0000000c1410723c */ /* 0x048ff00000001810 */
[C---:B-----5:R-:W-:Y:S11]  /*d17f0*/  HMMA.16816.F32 R4, R20.reuse, R14, R4 ;  /* 0x0000000e1404723c */ /* 0x060ff60000001804 */
[----:B------:R-:W-:Y:S04]  /*d1800*/  STL.64 [R1+0x1770], R16 ;  /* 0x0017701001007387 */ /* 0x000fe80000100a00 */
[----:B------:R0:W-:Y:S04]  /*d1810*/  STL.64 [R1+0x1778], R18 ;  /* 0x0017781201007387 */ /* 0x0001e80000100a00 */
[----:B0-----:R-:W3:Y:S04]  /*d1820*/  LDL.LU.64 R18, [R1+0x5660] ;  /* 0x0056600001127983 */ /* 0x001ee80000300a00 */
[----:B------:R-:W5:Y:S04]  /*d1830*/  LDL.LU.64 R16, [R1+0x5658] ;  /* 0x0056580001107983 */ /* 0x000f680000300a00 */
[----:B------:R-:W-:Y:S04]  /*d1840*/  STL.64 [R1+0x5590], R14 ;  /* 0x0055900e01007387 */ /* 0x000fe80000100a00 */
[----:B------:R0:W-:Y:S04]  /*d1850*/  STL.64 [R1+0x5588], R12 ;  /* 0x0055880c01007387 */ /* 0x0001e80000100a00 */
[----:B------:R-:W-:Y:S04]  /*d1860*/  STL.64 [R1+0x1760], R4 ;  /* 0x0017600401007387 */ /* 0x000fe80000100a00 */
[----:B------:R2:W-:Y:S04]  /*d1870*/  STL.64 [R1+0x1768], R6 ;  /* 0x0017680601007387 */ /* 0x0005e80000100a00 */
[----:B0-----:R-:W3:Y:S01]  /*d1880*/  LDL.LU R12, [R1+0xf70] ;  /* 0x000f7000010c7983 */ /* 0x001ee20000300800 */
[----:B--2---:R-:W-:-:S15]  /*d1890*/  HMMA.16816.F32 R4, R20, R10, R24 ;  /* 0x0000000a1404723c */ /* 0x004fde0000001818 */
[----:B------:R-:W-:-:S04]  /*d18a0*/  NOP ;  /* 0x0000000000007918 */ /* 0x000fc80000000000 */
[----:B------:R0:W-:Y:S04]  /*d18b0*/  STL.64 [R1+0x1750], R4 ;  /* 0x0017500401007387 */ /* 0x0001e80000100a00 */
[----:B------:R1:W-:Y:S04]  /*d18c0*/  STL.64 [R1+0x1758], R6 ;  /* 0x0017580601007387 */ /* 0x0003e80000100a00 */
[----:B------:R-:W3:Y:S04]  /*d18d0*/  LDL.LU R13, [R1+0xf74] ;  /* 0x000f7400010d7983 */ /* 0x000ee80000300800 */
[----:B------:R-:W2:Y:S04]  /*d18e0*/  LDL.LU R14, [R1+0xf78] ;  /* 0x000f7800010e7983 */ /* 0x000ea80000300800 */
[----:B------:R-:W2:Y:S04]  /*d18f0*/  LDL.LU R15, [R1+0xf7c] ;  /* 0x000f7c00010f7983 */ /* 0x000ea80000300800 */
[----:B------:R-:W2:Y:S04]  /*d1900*/  LDL.LU R24, [R1+0xfc0] ;  /* 0x000fc00001187983 */ /* 0x000ea80000300800 */
[----:B------:R-:W2:Y:S04]  /*d1910*/  LDL.LU R25, [R1+0xfc4] ;  /* 0x000fc40001197983 */ /* 0x000ea80000300800 */
[----:B------:R-:W2:Y:S04]  /*d1920*/  LDL.LU R26, [R1+0xfc8] ;  /* 0x000fc800011a7983 */ /* 0x000ea80000300800 */
[----:B------:R-:W2:Y:S04]  /*d1930*/  LDL.LU R27, [R1+0xfcc] ;  /* 0x000fcc00011b7983 */ /* 0x000ea80000300800 */
[----:B--2---:R-:W-:Y:S04]  /*d1940*/  STL.64 [R1+0x5600], R26 ;  /* 0x0056001a01007387 */ /* 0x004fe80000100a00 */
[----:B------:R-:W-:Y:S04]  /*d1950*/  STL.64 [R1+0x55f8], R24 ;  /* 0x0055f81801007387 */ /* 0x000fe80000100a00 */
[----:B0-----:R-:W2:Y:S04]  /*d1960*/  LDL.LU R4, [R1+0xfd0] ;  /* 0x000fd00001047983 */ /* 0x001ea80000300800 */
[----:B------:R-:W2:Y:S04]  /*d1970*/  LDL.LU R5, [R1+0xfd4] ;  /* 0x000fd40001057983 */ /* 0x000ea80000300800 */
[----:B-1----:R-:W2:Y:S04]  /*d1980*/  LDL.LU R6, [R1+0xfd8] ;  /* 0x000fd80001067983 */ /* 0x002ea80000300800 */
        /* <DEDUP_REMOVED lines=33> */
[----:B------:R-:W-:Y:S04]  /*d1ba0*/  STL.64 [R1+0x55a0], R14 ;  /* 0x0055a00e01007387 */ /* 0x000fe80000100a00 */
[----:B---3--:R0:W-:Y:S04]  /*d1bb0*/  STL.64 [R1+0x5598], R12 ;  /* 0x0055980c01007387 */ /* 0x0081e80000100a00 */
[----:B0-----:R-:W3:Y:S04]  /*d1bc0*/  LDL.LU R12, [R1+0xf90] ;  /* 0x000f9000010c7983 */ /* 0x001ee80000300800 */
[----:B------:R-:W3:Y:S04]  /*d1bd0*/  LDL.LU R13, [R1+0xf94] ;  /* 0x000f9400010d7983 */ /* 0x000ee80000300800 */
[----:B------:R-:W2:Y:S04]  /*d1be0*/  LDL.LU R14, [R1+0xf98] ;  /* 0x000f9800010e7983 */ /* 0x000ea80000300800 */
[----:B------:R-:W2:Y:S01]  /*d1bf0*/  LDL.LU R15, [R1+0xf9c] ;  /* 0x000f9c00010f7983 */ /* 0x000ea20000300800 */
[C---:B-----5:R-:W-:Y:S03]  /*d1c00*/  HMMA.16816.F32 R8, R20.reuse, R16, R8 ;  /* 0x000000101408723c */ /* 0x060fe60000001808 */
        /* <DEDUP_REMOVED lines=48> */
[----:B0-----:R-:W3:Y:S04]  /*d1f10*/  LDL.LU.64 R8, [R1+0x190] ;  /* 0x0001900001087983 */ /* 0x001ee80000300a00 */
[----:B------:R-:W3:Y:S04]  /*d1f20*/  LDL.LU.64 R10, [R1+0x198] ;  /* 0x00019800010a7983 */ /* 0x000ee80000300a00 */
[----:B------:R-:W4:Y:S04]  /*d1f30*/  LDL.LU.64 R26, [R1+0x5600] ;  /* 0x00560000011a7983 */ /* 0x000f280000300a00 */
[----:B------:R-:W4:Y:S04]  /*d1f40*/  LDL.LU.64 R24, [R1+0x55f8] ;  /* 0x0055f80001187983 */ /* 0x000f280000300a00 */
[----:B------:R-:W-:Y:S04]  /*d1f50*/  STL.64 [R1+0x1b0], R20 ;  /* 0x0001b01401007387 */ /* 0x000fe80000100a00 */
[----:B------:R0:W-:Y:S04]  /*d1f60*/  STL.64 [R1+0x1b8], R22 ;  /* 0x0001b81601007387 */ /* 0x0001e80000100a00 */
[----:B0-----:R-:W3:Y:S04]  /*d1f70*/  LDL.LU.64 R22, [R1+0x55f0] ;  /* 0x0055f00001167983 */ /* 0x001ee80000300a00 */
[----:B------:R-:W5:Y:S01]  /*d1f80*/  LDL.LU.64 R20, [R1+0x55e8] ;  /* 0x0055e80001147983 */ /* 0x000f620000300a00 */
        /* <DEDUP_REMOVED lines=39> */
[C---:B-----5:R-:W-:Y:S08]  /*d2200*/  HMMA.16816.F32 R24, R8.reuse, R20, R24 ;  /* 0x000000140818723c */ /* 0x060ff00000001818 */
[----:B--2---:R-:W-:-:S15]  /*d2210*/  HMMA.16816.F32 R12, R8, R6, R12 ;  /* 0x00000006080c723c */ /* 0x004fde000000180c */
[----:B------:R-:W-:-:S04]  /*d2220*/  NOP ;  /* 0x0000000000007918 */ /* 0x000fc80000000000 */
[----:B------:R-:W-:Y:S04]  /*d2230*/  STL.64 [R1+0x1690], R12 ;  /* 0x0016900c01007387 */ /* 0x000fe80000100a00 */
[----:B------:R0:W-:Y:S04]  /*d2240*/  STL.64 [R1+0x1698], R14 ;  /* 0x0016980e01007387 */ /* 0x0001e80000100a00 */
[----:B0-----:R-:W2:Y:S04]  /*d2250*/  LDL.LU.64 R14, [R1+0x5590] ;  /* 0x00559000010e7983 */ /* 0x001ea80000300a00 */
[----:B------:R-:W3:Y:S01]  /*d2260*/  LDL.LU.64 R12, [R1+0x5588] ;  /* 0x00558800010c7983 */ /* 0x000ee20000300a00 */
[----:B------:R-:W-:-:S02]  /*d2270*/  IMAD.MOV.U32 R0, RZ, RZ, R7 ;  /* 0x000000ffff007224 */ /* 0x000fc400078e0007 */
[----:B------:R-:W-:Y:S02]  /*d2280*/  IMAD.MOV.U32 R7, RZ, RZ, R8 ;  /* 0x000000ffff077224 */ /* 0x000fe400078e0008 */
[----:B------:R-:W-:Y:S01]  /*d2290*/  IMAD.MOV.U32 R6, RZ, RZ, R9 ;  /* 0x000000ffff067224 */ /* 0x000fe200078e0009 */
[----:B------:R-:W-:Y:S01]  /*d22a0*/  STL.64 [R1+0x1680], R24 ;  /* 0x0016801801007387 */ /* 0x000fe20000100a00 */
[----:B------:R-:W-:Y:S02]  /*d22b0*/  IMAD.MOV.U32 R5, RZ, RZ, R10 ;  /* 0x000000ffff057224 */ /* 0x000fe400078e000a */
[----:B------:R-:W-:Y:S01]  /*d22c0*/  IMAD.MOV.U32 R4, RZ, RZ, R11 ;  /* 0x000000ffff047224 */ /* 0x000fe200078e000b */
[----:B------:R-:W-:Y:S04]  /*d22d0*/  STL.64 [R1+0x1688], R26 ;  /* 0x0016881a01007387 */ /* 0x000fe80000100a00 */
[----:B------:R0:W-:Y:S04]  /*d22e0*/  STL.64 [R1+0x5510], R22 ;  /* 0x0055101601007387 */ /* 0x0001e80000100a00 */
[----:B------:R1:W-:Y:S01]  /*d22f0*/  STL.64 [R1+0x5508], R20 ;  /* 0x0055081401007387 */ /* 0x0003e20000100a00 */
[----:B0-----:R-:W-:-:S02]  /*d2300*/  IMAD.MOV.U32 R22, RZ, RZ, R5 ;  /* 0x000000ffff167224 */ /* 0x001fc400078e0005 */
[----:B-1----:R-:W-:Y:S02]  /*d2310*/  IMAD.MOV.U32 R20, RZ, RZ, R7 ;  /* 0x000000ffff147224 */ /* 0x002fe400078e0007 */
[----:B------:R-:W-:Y:S02]  /*d2320*/  IMAD.MOV.U32 R21, RZ, RZ, R6 ;  /* 0x000000ffff157224 */ /* 0x000fe400078e0006 */
[----:B------:R-:W-:Y:S02]  /*d2330*/  IMAD.MOV.U32 R23, RZ, RZ, R4 ;  /* 0x000000ffff177224 */ /* 0x000fe400078e0004 */
[----:B------:R-:W4:Y:S05]  /*d2340*/  LDL.LU R4, [R1+0xeb0] ;  /* 0x000eb00001047983 */ /* 0x000f2a0000300800 */
[----:B---3--:R-:W-:-:S15]  /*d2350*/  HMMA.16816.F32 R8, R20, R12, R16 ;  /* 0x0000000c1408723c */ /* 0x008fde0000001810 */
[----:B------:R-:W-:-:S04]  /*d2360*/  NOP ;  /* 0x0000000000007918 */ /* 0x000fc80000000000 */
[----:B------:R0:W-:Y:S04]  /*d2370*/  STL.64 [R1+0x1570], R8 ;  /* 0x0015700801007387 */ /* 0x0001e80000100a00 */
[----:B------:R1:W-:Y:S04]  /*d2380*/  STL.64 [R1+0x1578], R10 ;  /* 0x0015780a01007387 */ /* 0x0003e80000100a00 */
[----:B------:R-:W4:Y:S04]  /*d2390*/  LDL.LU R5, [R1+0xeb4] ;  /* 0x000eb40001057983 */ /* 0x000f280000300800 */
[----:B------:R-:W3:Y:S04]  /*d23a0*/  LDL.LU R6, [R1+0xeb8] ;  /* 0x000eb80001067983 */ /* 0x000ee80000300800 */
[----:B------:R-:W3:Y:S04]  /*d23b0*/  LDL.LU R7, [R1+0xebc] ;  /* 0x000ebc0001077983 */ /* 0x000ee80000300800 */
[----:B0-----:R-:W5:Y:S04]  /*d23c0*/  LDL.LU R8, [R1+0xf10] ;  /* 0x000f100001087983 */ /* 0x001f680000300800 */
[----:B------:R-:W5:Y:S04]  /*d23d0*/  LDL.LU R9, [R1+0xf14] ;  /* 0x000f140001097983 */ /* 0x000f680000300800 */
[----:B-1----:R-:W2:Y:S04]  /*d23e0*/  LDL.LU R10, [R1+0xf18] ;  /* 0x000f1800010a7983 */ /* 0x002ea80000300800 */
[----:B------:R-:W2:Y:S04]  /*d23f0*/  LDL.LU R11, [R1+0xf1c] ;  /* 0x000f1c00010b7983 */ /* 0x000ea80000300800 */
[----:B------:R-:W3:Y:S04]  /*d2400*/  LDL.LU R24, [R1+0xf40] ;  /* 0x000f400001187983 */ /* 0x000ee80000300800 */
[----:B------:R-:W3:Y:S04]  /*d2410*/  LDL.LU R25, [R1+0xf44] ;  /* 0x000f440001197983 */ /* 0x000ee80000300800 */
[----:B------:R-:W3:Y:S04]  /*d2420*/  LDL.LU R26, [R1+0xf48] ;  /* 0x000f4800011a7983 */ /* 0x000ee80000300800 */
[----:B------:R-:W3:Y:S04]  /*d2430*/  LDL.LU R27, [R1+0xf4c] ;  /* 0x000f4c00011b7983 */ /* 0x000ee80000300800 */
        /* <DEDUP_REMOVED lines=11> */
[----:B----4-:R0:W-:Y:S04]  /*d24f0*/  STL.64 [R1+0x5518], R4 ;  /* 0x0055180401007387 */ /* 0x0101e80000100a00 */
        /* <DEDUP_REMOVED lines=29> */
[----:B------:R0:W-:Y:S04]  /*d26d0*/  STL.64 [R1+0x54b8], R14 ;  /* 0x0054b80e01007387 */ /* 0x0001e80000100a00 */
[----:B0-----:R-:W5:Y:S04]  /*d26e0*/  LDL.64 R14, [R1+0x288] ;  /* 0x00028800010e7983 */ /* 0x001f680000100a00 */
[----:B------:R-:W-:Y:S01]  /*d26f0*/  STL.64 [R1+0x54b0], R12 ;  /* 0x0054b00c01007387 */ /* 0x000fe20000100a00 */
        /* <DEDUP_REMOVED lines=18> */
[----:B------:R0:W-:Y:S04]  /*d2820*/  STL.64 [R1+0x5480], R18 ;  /* 0x0054801201007387 */ /* 0x0001e80000100a00 */
[----:B------:R1:W-:Y:S04]  /*d2830*/  STL.64 [R1+0x5478], R16 ;  /* 0x0054781001007387 */ /* 0x0003e80000100a00 */
[----:B0-----:R-:W5:Y:S04]  /*d2840*/  LDL R18, [R1+0x178] ;  /* 0x0001780001127983 */ /* 0x001f680000100800 */
[----:B-1----:R-:W5:Y:S04]  /*d2850*/  LDL R16, [R1+0x170] ;  /* 0x0001700001107983 */ /* 0x002f680000100800 */
[----:B------:R-:W5:Y:S04]  /*d2860*/  LDL R17, [R1+0x174] ;  /* 0x0001740001117983 */ /* 0x000f680000100800 */
[----:B------:R-:W5:Y:S01]  /*d2870*/  LDL R19, [R1+0x17c] ;  /* 0x00017c0001137983 */ /* 0x000f620000100800 */
        /* <DEDUP_REMOVED lines=18> */
[----:B------:R-:W2:Y:S04]  /*d29a0*/  LDL.LU.64 R4, [R1+0x5528] ;  /* 0x0055280001047983 */ /* 0x000ea80000300a00 */
[----:B------:R0:W-:Y:S04]  /*d29b0*/  STL [R1+0x5444], R8 ;  /* 0x0054440801007387 */ /* 0x0001e80000100800 */
[----:B------:R1:W-:Y:S04]  /*d29c0*/  STL [R1+0x5440], R9 ;  /* 0x0054400901007387 */ /* 0x0003e80000100800 */
[----:B------:R3:W-:Y:S04]  /*d29d0*/  STL.64 [R1+0x5460], R10 ;  /* 0x0054600a01007387 */ /* 0x0007e80000100a00 */
[----:B0-----:R-:W4:Y:S04]  /*d29e0*/  LDL.LU R8, [R1+0xe80] ;  /* 0x000e800001087983 */ /* 0x001f280000300800 */
[----:B-1----:R-:W4:Y:S04]  /*d29f0*/  LDL.LU R9, [R1+0xe84] ;  /* 0x000e840001097983 */ /* 0x002f280000300800 */
[----:B---3--:R-:W3:Y:S04]  /*d2a00*/  LDL.LU R10, [R1+0xe88] ;  /* 0x000e8800010a7983 */ /* 0x008ee80000300800 */
[----:B------:R-:W3:Y:S01]  /*d2a10*/  LDL.LU R11, [R1+0xe8c] ;  /* 0x000e8c00010b7983 */ /* 0x000ee20000300800 */
[----:B--2---:R-:W-:Y:S03]  /*d2a20*/  HMMA.16816.F32 R20, R20, R2, R4 ;  /* 0x000000021414723c */ /* 0x004fe60000001804 */
[----:B------:R-:W5:Y:S04]  /*d2a30*/  LDL.LU.64 R6, [R1+0x5520] ;  /* 0x0055200001067983 */ /* 0x000f680000300a00 */
[----:B------:R-:W5:-:S12]  /*d2a40*/  LDL.LU.64 R4, [R1+0x5518] ;  /* 0x0055180001047983 */ /* 0x000f580000300a00 */
[----:B------:R-:W-:Y:S04]  /*d2a50*/  STL.64 [R1+0x190], R20 ;  /* 0x0001901401007387 */ /* 0x000fe80000100a00 */
[----:B------:R0:W-:Y:S04]  /*d2a60*/  STL.64 [R1+0x198], R22 ;  /* 0x0001981601007387 */ /* 0x0001e80000100a00 */
[----:B0-----:R-:W5:Y:S04]  /*d2a70*/  LDL.LU.64 R22, [R1+0x5510] ;  /* 0x0055100001167983 */ /* 0x001f680000300a00 */
[----:B------:R-:W2:Y:S01]  /*d2a80*/  LDL.LU.64 R20, [R1+0x5508] ;  /* 0x0055080001147983 */ /* 0x000ea20000300a00 */
[----:B-----5:R-:W-:-:S15]  /*d2a90*/  HMMA.16816.F32 R4, R16, R22, R4 ;  /* 0x000000161004723c */ /* 0x020fde0000001804 */
[----:B------:R-:W-:-:S04]  /*d2aa0*/  NOP ;  /* 0x0000000000007918 */ /* 0x000fc80000000000 */
[----:B------:R-:W-:Y:S04]  /*d2ab0*/  STL.64 [R1+0x14f0], R4 ;  /* 0x0014f00401007387 */ /* 0x000fe80000100a00 */
[----:B------:R0:W-:Y:S04]  /*d2ac0*/  STL.64 [R1+0x14f8], R6 ;  /* 0x0014f80601007387 */ /* 0x0001e80000100a00 */
[----:B0-----:R-:W5:Y:S04]  /*d2ad0*/  LDL.LU.64 R6, [R1+0x5500] ;  /* 0x0055000001067983 */ /* 0x001f680000300a00 */
[----:B------:R-:W4:Y:S04]  /*d2ae0*/  LDL.LU.64 R4, [R1+0x54f8] ;  /* 0x0054f80001047983 */ /* 0x000f280000300a00 */
[----:B------:R-:W-:Y:S04]  /*d2af0*/  STL.64 [R1+0x54c8], R22 ;  /* 0x0054c81601007387 */ /* 0x000fe80000100a00 */
[----:B--2---:R0:W-:Y:S04]  /*d2b00*/  STL.64 [R1+0x54c0], R20 ;  /* 0x0054c01401007387 */ /* 0x0041e80000100a00 */
        /* <DEDUP_REMOVED lines=9> */
[----:B------:R-:W3:Y:S01]  /*d2ba0*/  LDL.LU.64 R24, [R1+0x54e8] ;  /* 0x0054e80001187983 */ /* 0x000ee20000300a00 */
[C---:B--2---:R-:W-:Y:S08]  /*d2bb0*/  HMMA.16816.F32 R20, R16.reuse, R26, R20 ;  /* 0x0000001a1014723c */ /* 0x044ff00000001814 */
[----:B---3--:R-:W-:Y:S01]  /*d2bc0*/  HMMA.16816.F32 R8, R16, R24, R8 ;  /* 0x000000181008723c */ /* 0x008fe20000001808 */
[----:B------:R0:W-:Y:S10]  /*d2bd0*/  STL.64 [R1+0x5408], R26 ;  /* 0x0054081a01007387 */ /* 0x0001f40000100a00 */
[----:B------:R-:W-:Y:S04]  /*d2be0*/  STL.64 [R1+0x14d0], R20 ;  /* 0x0014d01401007387 */ /* 0x000fe80000100a00 */
[----:B------:R-:W-:Y:S04]  /*d2bf0*/  STL.64 [R1+0x14d8], R22 ;  /* 0x0014d81601007387 */ /* 0x000fe80000100a00 */
[----:B------:R1:W-:Y:S04]  /*d2c00*/  STL.64 [R1+0x5400], R24 ;  /* 0x0054001801007387 */ /* 0x0003e80000100a00 */
[----:B------:R-:W-:Y:S04]  /*d2c10*/  STL.64 [R1+0x14c0], R8 ;  /* 0x0014c00801007387 */ /* 0x000fe80000100a00 */
[----:B------:R-:W-:Y:S04]  /*d2c20*/  STL.64 [R1+0x14c8], R10 ;  /* 0x0014c80a01007387 */ /* 0x000fe80000100a00 */
[----:B0-----:R-:W2:Y:S04]  /*d2c30*/  LDL R26, [R1+0x158] ;  /* 0x00015800011a7983 */ /* 0x001ea80000100800 */
[----:B------:R-:W2:Y:S04]  /*d2c40*/  LDL R27, [R1+0x15c] ;  /* 0x00015c00011b7983 */ /* 0x000ea80000100800 */
[----:B-1----:R-:W3:Y:S04]  /*d2c50*/  LDL R24, [R1+0x150] ;  /* 0x0001500001187983 */ /* 0x002ee80000100800 */
[----:B------:R-:W3:Y:S01]  /*d2c60*/  LDL R25, [R1+0x154] ;  /* 0x0001540001197983 */ /* 0x000ee20000100800 */
[----:B------:R-:W-:-:S02]  /*d2c70*/  IMAD.MOV.U32 R13, RZ, RZ, R14 ;  /* 0x000000ffff0d7224 */ /* 0x000fc400078e000e */
[----:B------:R-:W-:Y:S02]  /*d2c80*/  IMAD.MOV.U32 R12, RZ, RZ, R15 ;  /* 0x000000ffff0c7224 */ /* 0x000fe400078e000f */
[----:B------:R-:W-:Y:S02]  /*d2c90*/  IMAD.MOV.U32 R18, RZ, RZ, R13 ;  /* 0x000000ffff127224 */ /* 0x000fe400078e000d */
[----:B------:R-:W-:Y:S01]  /*d2ca0*/  IMAD.MOV.U32 R19, RZ, RZ, R12 ;  /* 0x000000ffff137224 */ /* 0x000fe200078e000c */
[----:B--2---:R-:W-:Y:S04]  /*d2cb0*/  STL.64 [R1+0x5418], R26 ;  /* 0x0054181a01007387 */ /* 0x004fe80000100a00 */
[----:B---3--:R0:W-:Y:S04]  /*d2cc0*/  STL.64 [R1+0x5410], R24 ;  /* 0x0054101801007387 */ /* 0x0081e80000100a00 */
[----:B0-----:R-:W2:Y:S04]  /*d2cd0*/  LDL.LU R24, [R1+0xdc0] ;  /* 0x000dc00001187983 */ /* 0x001ea80000300800 */
[----:B------:R-:W2:Y:S04]  /*d2ce0*/  LDL.LU R25, [R1+0xdc4] ;  /* 0x000dc40001197983 */ /* 0x000ea80000300800 */
[----:B------:R-:W3:Y:S04]  /*d2cf0*/  LDL.LU R26, [R1+0xdc8] ;  /* 0x000dc800011a7983 */ /* 0x000ee80000300800 */
[----:B------:R-:W3:Y:S04]  /*d2d00*/  LDL.LU R27, [R1+0xdcc] ;  /* 0x000dcc00011b7983 */ /* 0x000ee80000300800 */
[----:B------:R-:W4:Y:S04]  /*d2d10*/  LDL.LU R8, [R1+0xdf0] ;  /* 0x000df00001087983 */ /* 0x000f280000300800 */
[----:B------:R-:W4:Y:S04]  /*d2d20*/  LDL.LU R9, [R1+0xdf4] ;  /* 0x000df40001097983 */ /* 0x000f280000300800 */
[----:B------:R-:W2:Y:S04]  /*d2d30*/  LDL.LU R10, [R1+0xdf8] ;  /* 0x000df800010a7983 */ /* 0x000ea80000300800 */
[----:B------:R-:W2:Y:S04]  /*d2d40*/  LDL.LU R11, [R1+0xdfc] ;  /* 0x000dfc00010b7983 */ /* 0x000ea80000300800 */
        /* <DEDUP_REMOVED lines=10> */
[----:B------:R-:W2:Y:S01]  /*d2df0*/  LDL.LU R19, [R1+0xe3c] ;  /* 0x000e3c0001137983 */ /* 0x000ea20000300800 */
[----:B------:R-:W-:-:S03]  /*d2e00*/  IMAD.MOV.U32 R23, RZ, RZ, R0 ;  /* 0x000000ffff177224 */ /* 0x000fc600078e0000 */
[----:B--2---:R-:W-:Y:S04]  /*d2e10*/  STL.64 [R1+0x54d8], R18 ;  /* 0x0054d81201007387 */ /* 0x004fe80000100a00 */
[----:B------:R0:W-:Y:S04]  /*d2e20*/  STL.64 [R1+0x54d0], R16 ;  /* 0x0054d01001007387 */ /* 0x0001e80000100a00 */
[----:B------:R-:W2:Y:S04]  /*d2e30*/  LDL R22, [R1+0x2c8] ;  /* 0x0002c80001167983 */ /* 0x000ea80000100800 */
[----:B--2---:R1:W-:Y:S04]  /*d2e40*/  STL.64 [R1+0x54e0], R22 ;  /* 0x0054e01601007387 */ /* 0x0043e80000100a00 */
[----:B0-----:R-:W2:Y:S04]  /*d2e50*/  LDL.LU R16, [R1+0xe50] ;  /* 0x000e500001107983 */ /* 0x001ea80000300800 */
[----:B------:R-:W2:Y:S04]  /*d2e60*/  LDL.LU R17, [R1+0xe54] ;  /* 0x000e540001117983 */ /* 0x000ea80000300800 */
[----:B------:R-:W2:Y:S04]  /*d2e70*/  LDL.LU R18, [R1+0xe58] ;  /* 0x000e580001127983 */ /* 0x000ea80000300800 */
[----:B------:R-:W2:Y:S04]  /*d2e80*/  LDL.LU R19, [R1+0xe5c] ;  /* 0x000e5c0001137983 */ /* 0x000ea80000300800 */
[----:B------:R-:W5:Y:S04]  /*d2e90*/  LDL.LU R20, [R1+0xe60] ;  /* 0x000e600001147983 */ /* 0x000f680000300800 */
[----:B------:R-:W5:Y:S04]  /*d2ea0*/  LDL.LU R21, [R1+0xe64] ;  /* 0x000e640001157983 */ /* 0x000f680000300800 */
[----:B-1----:R-:W5:Y:S04]  /*d2eb0*/  LDL.LU R22, [R1+0xe68] ;  /* 0x000e680001167983 */ /* 0x002f680000300800 */
        /* <DEDUP_REMOVED lines=31> */
[----:B0-----:R-:W5:Y:S04]  /*d30b0*/  LDL.LU.64 R24, [R1+0x170] ;  /* 0x0001700001187983 */ /* 0x001f680000300a00 */
[----:B------:R-:W5:Y:S02]  /*d30c0*/  LDL.LU.64 R26, [R1+0x178] ;  /* 0x00017800011a7983 */ /* 0x000f640000300a00 */
[----:B-----5:R-:W-:-:S15]  /*d30d0*/  HMMA.16816.F32 R20, R24, R6, R20 ;  /* 0x000000061814723c */ /* 0x020fde0000001814 */
[----:B------:R-:W-:-:S04]  /*d30e0*/  NOP ;  /* 0x0000000000007918 */ /* 0x000fc80000000000 */
        /* <DEDUP_REMOVED lines=27> */
[----:B------:R-:W-:Y:S04]  /*d32a0*/  STL [R1+0x53ac], R15 ;  /* 0x0053ac0f01007387 */ /* 0x000fe80000100800 */
[----:B------:R-:W-:Y:S04]  /*d32b0*/  STL [R1+0x53c8], R14 ;  /* 0x0053c80e01007387 */ /* 0x000fe80000100800 */
        /* <DEDUP_REMOVED lines=16> */
[----:B0-----:R-:W3:Y:S04]  /*d33c0*/  LDL.LU.64 R10, [R1+0x5470] ;  /* 0x00547000010a7983 */ /* 0x001ee80000300a00 */
[----:B------:R-:W3:Y:S01]  /*d33d0*/  LDL.LU.64 R8, [R1+0x5468] ;  /* 0x0054680001087983 */ /* 0x000ee20000300a00 */
[----:B------:R-:W-:-:S02]  /*d33e0*/  IMAD.MOV.U32 R0, RZ, RZ, R27 ;  /* 0x000000ffff007224 */ /* 0x000fc400078e001b */
[----:B------:R-:W-:Y:S01]  /*d33f0*/  IMAD.MOV.U32 R29, RZ, RZ, R24 ;  /* 0x000000ffff1d7224 */ /* 0x000fe200078e0018 */
[----:B---3--:R-:W-:-:S15]  /*d3400*/  HMMA.16816.F32 R8, R24, R18, R8 ;  /* 0x000000121808723c */ /* 0x008fde0000001808 */
[----:B------:R-:W-:-:S04]  /*d3410*/  NOP ;  /* 0x0000000000007918 */ /* 0x000fc80000000000 */
[----:B------:R0:W-:Y:S04]  /*d3420*/  STL.64 [R1+0x1440], R8 ;  /* 0x0014400801007387 */ /* 0x0001e80000100a00 */
[----:B------:R1:W-:Y:S01]  /*d3430*/  STL.64 [R1+0x1448], R10 ;  /* 0x0014480a01007387 */ /* 0x0003e20000100a00 */
[----:B0-----:R-:W-:-:S03]  /*d3440*/  IMAD.MOV.U32 R9, RZ, RZ, R26 ;  /* 0x000000ffff097224 */ /* 0x001fc600078e001a */
[----:B-1----:R-:W2:Y:S01]  /*d3450*/  LDL.LU.64 R10, [R1+0x5460] ;  /* 0x00546000010a7983 */ /* 0x002ea20000300a00 */
[----:B------:R-:W-:-:S03]  /*d3460*/  IMAD.MOV.U32 R8, RZ, RZ, R25 ;  /* 0x000000ffff087224 */ /* 0x000fc600078e0019 */
        /* <DEDUP_REMOVED lines=36> */
[----:B------:R-:W2:Y:S04]  /*d36b0*/  LDL.LU R11, [R1+0xdac] ;  /* 0x000dac00010b7983 */ /* 0x000ea80000300800 */
[----:B------:R-:W-:Y:S01]  /*d36c0*/  STL [R1+0x53a8], R3 ;  /* 0x0053a80301007387 */ /* 0x000fe20000100800 */
[----:B--2---:R-:W-:Y:S08]  /*d36d0*/  HMMA.16816.F32 R16, R16, R2, R8 ;  /* 0x000000021010723c */ /* 0x004ff00000001808 */
[----:B----4-:R-:W-:Y:S11]  /*d36e0*/  HMMA.16816.F32 R8, R24, R22, R12 ;  /* 0x000000161808723c */ /* 0x010ff6000000180c */
        /* <DEDUP_REMOVED lines=19> */
[----:B------:R-:W-:Y:S04]  /*d3820*/  STL.64 [R1+0x53d0], R20 ;  /* 0x0053d01401007387 */ /* 0x000fe80000100a00 */
        /* <DEDUP_REMOVED lines=27> */
[----:B0-----:R-:W3:Y:S04]  /*d39e0*/  LDL.LU.64 R8, [R1+0x150] ;  /* 0x0001500001087983 */ /* 0x001ee80000300a00 */
[----:B------:R-:W3:Y:S02]  /*d39f0*/  LDL.LU.64 R10, [R1+0x158] ;  /* 0x00015800010a7983 */ /* 0x000ee40000300a00 */
[----:B---3--:R-:W-:-:S15]  /*d3a00*/  HMMA.16816.F32 R24, R8, R4, R24 ;  /* 0x000000040818723c */ /* 0x008fde0000001818 */
[----:B------:R-:W-:-:S04]  /*d3a10*/  NOP ;  /* 0x0000000000007918 */ /* 0x000fc80000000000 */
        /* <DEDUP_REMOVED lines=8> */
[----:B0-----:R-:W4:Y:S04]  /*d3aa0*/  LDL.LU.64 R18, [R1+0x53f8] ;  /* 0x0053f80001127983 */ /* 0x001f280000300a00 */
[----:B------:R-:W4:Y:S01]  /*d3ab0*/  LDL.LU.64 R16, [R1+0x53f0] ;  /* 0x0053f00001107983 */ /* 0x000f220000300a00 */
[C---:B--2---:R-:W-:Y:S08]  /*d3ac0*/  HMMA.16816.F32 R12, R8.reuse, R6, R12 ;  /* 0x00000006080c723c */ /* 0x044ff0000000180c */
[C---:B------:R-:W-:Y:S08]  /*d3ad0*/  HMMA.16816.F32 R20, R8.reuse, R28, R20 ;  /* 0x0000001c0814723c */ /* 0x040ff00000001814 */
[----:B----4-:R-:W-:-:S15]  /*d3ae0*/  HMMA.16816.F32 R16, R8, R24, R16 ;  /* 0x000000180810723c */ /* 0x010fde0000001810 */
[----:B------:R-:W-:-:S04]  /*d3af0*/  NOP ;  /* 0x0000000000007918 */ /* 0x000fc80000000000 */
[----:B------:R0:W-:Y:S04]  /*d3b00*/  STL.64 [R1+0x13d0], R16 ;  /* 0x0013d01001007387 */ /* 0x0001e80000100a00 */
[----:B------:R1:W-:Y:S04]  /*d3b10*/  STL.64 [R1+0x13d8], R18 ;  /* 0x0013d81201007387 */ /* 0x0003e80000100a00 */
[----:B0-----:R-:W2:Y:S04]  /*d3b20*/  LDL.LU R16, [R1+0xce0] ;  /* 0x000ce00001107983 */ /* 0x001ea80000300800 */
[----:B------:R-:W2:Y:S04]  /*d3b30*/  LDL.LU R17, [R1+0xce4] ;  /* 0x000ce40001117983 */ /* 0x000ea80000300800 */
[----:B-1----:R-:W2:Y:S04]  /*d3b40*/  LDL.LU R18, [R1+0xce8] ;  /* 0x000ce80001127983 */ /* 0x002ea80000300800 */
        /* <DEDUP_REMOVED lines=29> */
[----:B0-----:R-:W4:Y:S04]  /*d3d20*/  LDL.LU R14, [R1+0x53c8] ;  /* 0x0053c800010e7983 */ /* 0x001f280000300800 */
[----:B------:R-:W3:Y:S01]  /*d3d30*/  LDL.LU.64 R12, [R1+0x53c0] ;  /* 0x0053c000010c7983 */ /* 0x000ee20000300a00 */
[----:B------:R-:W-:-:S03]  /*d3d40*/  IMAD.MOV.U32 R15, RZ, RZ, R8 ;  /* 0x000000ffff0f7224 */ /* 0x000fc600078e0008 */
[----:B------:R-:W3:Y:S04]  /*d3d50*/  LDL.LU.64 R10, [R1+0x53b8] ;  /* 0x0053b800010a7983 */ /* 0x000ee80000300a00 */
[----:B------:R-:W3:Y:S04]  /*d3d60*/  LDL.LU.64 R8, [R1+0x53b0] ;  /* 0x0053b00001087983 */ /* 0x000ee80000300a00 */
[----:B--2---:R0:W-:Y:S04]  /*d3d70*/  STL.64 [R1+0x5328], R22 ;  /* 0x0053281601007387 */ /* 0x0041e80000100a00 */
[----:B------:R1:W-:Y:S01]  /*d3d80*/  STL.64 [R1+0x5320], R20 ;  /* 0x0053201401007387 */ /* 0x0003e20000100a00 */
[----:B0-----:R-:W-:-:S02]  /*d3d90*/  IMAD.MOV.U32 R22, RZ, RZ, R28 ;  /* 0x000000ffff167224 */ /* 0x001fc400078e001c */
[----:B-1----:R-:W-:Y:S02]  /*d3da0*/  IMAD.MOV.U32 R20, RZ, RZ, R15 ;  /* 0x000000ffff147224 */ /* 0x002fe400078e000f */
[----:B------:R-:W-:Y:S02]  /*d3db0*/  IMAD.MOV.U32 R21, RZ, RZ, R3 ;  /* 0x000000ffff157224 */ /* 0x000fe400078e0003 */
[----:B------:R-:W-:Y:S01]  /*d3dc0*/  IMAD.MOV.U32 R23, RZ, RZ, R29 ;  /* 0x000000ffff177224 */ /* 0x000fe200078e001d */
[----:B------:R-:W4:Y:S04]  /*d3dd0*/  LDL.LU R15, [R1+0x53ac] ;  /* 0x0053ac00010f7983 */ /* 0x000f280000300800 */
        /* <DEDUP_REMOVED lines=18> */
[----:B------:R-:W2:Y:S04]  /*d3f00*/  LDL.LU.64 R14, [R1+0x138] ;  /* 0x00013800010e7983 */ /* 0x000ea80000300a00 */
[----:B--2---:R0:W-:Y:S04]  /*d3f10*/  STL.64 [R1+0x5338], R14 ;  /* 0x0053380e01007387 */ /* 0x0041e80000100a00 */
[----:B0-----:R-:W2:Y:S04]  /*d3f20*/  LDL R14, [R1+0x288] ;  /* 0x00028800010e7983 */ /* 0x001ea80000100800 */
[----:B------:R-:W2:Y:S04]  /*d3f30*/  LDL R15, [R1+0x28c] ;  /* 0x00028c00010f7983 */ /* 0x000ea80000100800 */
[----:B------:R2:W-:Y:S02]  /*d3f40*/  STL.64 [R1+0x5330], R12 ;  /* 0x0053300c01007387 */ /* 0x0005e40000100a00 */
[----:B--2---:R-:W-:Y:S02]  /*d3f50*/  HMMA.16816.F32 R12, R20, R14, R16 ;  /* 0x0000000e140c723c */ /* 0x004fe40000001810 */
[----:B------:R-:W2:Y:S04]  /*d3f60*/  LDL.LU.64 R18, [R1+0x5378] ;  /* 0x0053780001127983 */ /* 0x000ea80000300a00 */
[----:B------:R-:W5:-:S13]  /*d3f70*/  LDL.LU.64 R16, [R1+0x5370] ;  /* 0x0053700001107983 */ /* 0x000f5a0000300a00 */
[----:B------:R-:W-:Y:S04]  /*d3f80*/  STL.64 [R1+0x1370], R12 ;  /* 0x0013700c01007387 */ /* 0x000fe80000100a00 */
[----:B------:R5:W-:Y:S02]  /*d3f90*/  STL.64 [R1+0x1378], R14 ;  /* 0x0013780e01007387 */ /* 0x000be40000100a00 */
[C---:B-----5:R-:W-:Y:S08]  /*d3fa0*/  HMMA.16816.F32 R12, R20.reuse, R16, R4 ;  /* 0x00000010140c723c */ /* 0x060ff00000001804 */
[C---:B--2---:R-:W-:Y:S01]  /*d3fb0*/  HMMA.16816.F32 R4, R20.reuse, R18, R24 ;  /* 0x000000121404723c */ /* 0x044fe20000001818 */
[----:B------:R-:W2:Y:S10]  /*d3fc0*/  LDL.LU R24, [R1+0xc60] ;  /* 0x000c600001187983 */ /* 0x000eb40000300800 */
[----:B------:R-:W-:Y:S04]  /*d3fd0*/  STL.64 [R1+0x1360], R12 ;  /* 0x0013600c01007387 */ /* 0x000fe80000100a00 */
[----:B------:R-:W-:Y:S04]  /*d3fe0*/  STL.64 [R1+0x1368], R14 ;  /* 0x0013680e01007387 */ /* 0x000fe80000100a00 */
[----:B------:R0:W-:Y:S04]  /*d3ff0*/  STL.64 [R1+0x1350], R4 ;  /* 0x0013500401007387 */ /* 0x0001e80000100a00 */
[----:B------:R1:W-:Y:S04]  /*d4000*/  STL.64 [R1+0x1358], R6 ;  /* 0x0013580601007387 */ /* 0x0003e80000100a00 */
[----:B------:R-:W2:Y:S04]  /*d4010*/  LDL.LU R25, [R1+0xc64] ;  /* 0x000c640001197983 */ /* 0x000ea80000300800 */
[----:B------:R-:W5:Y:S04]  /*d4020*/  LDL.LU R26, [R1+0xc68] ;  /* 0x000c6800011a7983 */ /* 0x000f680000300800 */
[----:B------:R-:W5:Y:S04]  /*d4030*/  LDL.LU R27, [R1+0xc6c] ;  /* 0x000c6c00011b7983 */ /* 0x000f680000300800 */
[----:B-----5:R-:W-:Y:S04]  /*d4040*/  STL.64 [R1+0x5348], R26 ;  /* 0x0053481a01007387 */ /* 0x020fe80000100a00 */
[----:B--2---:R-:W-:Y:S04]  /*d4050*/  STL.64 [R1+0x5340], R24 ;  /* 0x0053401801007387 */ /* 0x004fe80000100a00 */
[----:B0-----:R-:W2:Y:S04]  /*d4060*/  LDL.LU R4, [R1+0xc70] ;  /* 0x000c700001047983 */ /* 0x001ea80000300800 */
[----:B------:R-:W2:Y:S04]  /*d4070*/  LDL.LU R5, [R1+0xc74] ;  /* 0x000c740001057983 */ /* 0x000ea80000300800 */
[----:B-1----:R-:W5:Y:S04]  /*d4080*/  LDL.LU R6, [R1+0xc78] ;  /* 0x000c780001067983 */ /* 0x002f680000300800 */
[----:B------:R-:W5:Y:S04]  /*d4090*/  LDL.LU R7, [R1+0xc7c] ;  /* 0x000c7c0001077983 */ /* 0x000f680000300800 */
        /* <DEDUP_REMOVED lines=49> */
[C---:B----4-:R-:W-:Y:S08]  /*d43b0*/  HMMA.16816.F32 R24, R20.reuse, R8, R24 ;  /* 0x000000081418723c */ /* 0x050ff00000001818 */
[C---:B---3--:R-:W-:Y:S08]  /*d43c0*/  HMMA.16816.F32 R4, R20.reuse, R28, R4 ;  /* 0x0000001c1404723c */ /* 0x048ff00000001804 */
[----:B------:R-:W-:Y:S11]  /*d43d0*/  HMMA.16816.F32 R20, R20, R2, R12 ;  /* 0x000000021414723c */ /* 0x000ff6000000180c */
[----:B------:R-:W-:Y:S04]  /*d43e0*/  STL.64 [R1+0x1330], R4 ;  /* 0x0013300401007387 */ /* 0x000fe80000100a00 */
[----:B------:R0:W-:Y:S04]  /*d43f0*/  STL.64 [R1+0x1338], R6 ;  /* 0x0013380601007387 */ /* 0x0001e80000100a00 */
[----:B0-----:R-:W3:Y:S04]  /*d4400*/  LDL.LU.64 R6, [R1+0x5358] ;  /* 0x0053580001067983 */ /* 0x001ee80000300a00 */
[----:B------:R-:W3:Y:S04]  /*d4410*/  LDL.LU.64 R4, [R1+0x5350] ;  /* 0x0053500001047983 */ /* 0x000ee80000300a00 */
[----:B------:R-:W-:Y:S04]  /*d4420*/  STL.64 [R1+0x1320], R24 ;  /* 0x0013201801007387 */ /* 0x000fe80000100a00 */
[----:B------:R0:W-:Y:S04]  /*d4430*/  STL.64 [R1+0x1328], R26 ;  /* 0x0013281a01007387 */ /* 0x0001e80000100a00 */
[----:B0-----:R-:W4:Y:S04]  /*d4440*/  LDL.LU.64 R26, [R1+0x5348] ;  /* 0x00534800011a7983 */ /* 0x001f280000300a00 */
[----:B------:R-:W4:Y:S04]  /*d4450*/  LDL.LU.64 R24, [R1+0x5340] ;  /* 0x0053400001187983 */ /* 0x000f280000300a00 */
[----:B------:R0:W-:Y:S04]  /*d4460*/  STL.64 [R1+0x5288], R10 ;  /* 0x0052880a01007387 */ /* 0x0001e80000100a00 */
[----:B0-----:R-:W5:Y:S04]  /*d4470*/  LDL R10, [R1+0x2c8] ;  /* 0x0002c800010a7983 */ /* 0x001f680000100800 */
[----:B------:R-:W-:Y:S04]  /*d4480*/  STL.64 [R1+0x5280], R8 ;  /* 0x0052800801007387 */ /* 0x000fe80000100a00 */
[----:B------:R-:W3:Y:S04]  /*d4490*/  LDL.LU.64 R14, [R1+0x5338] ;  /* 0x00533800010e7983 */ /* 0x000ee80000300a00 */
[----:B------:R-:W3:Y:S04]  /*d44a0*/  LDL.LU.64 R12, [R1+0x5330] ;  /* 0x00533000010c7983 */ /* 0x000ee80000300a00 */
        /* <DEDUP_REMOVED lines=34> */
[----:B------:R-:W-:-:S02]  /*d46d0*/  IMAD.MOV.U32 R11, RZ, RZ, R0 ;  /* 0x000000ffff0b7224 */ /* 0x000fc400078e0000 */
[----:B------:R-:W-:Y:S02]  /*d46e0*/  IMAD.MOV.U32 R8, RZ, RZ, R14 ;  /* 0x000000ffff087224 */ /* 0x000fe400078e000e */
[----:B------:R-:W-:Y:S02]  /*d46f0*/  IMAD.MOV.U32 R0, RZ, RZ, R15 ;  /* 0x000000ffff007224 */ /* 0x000fe400078e000f */
[----:B------:R-:W-:Y:S01]  /*d4700*/  IMAD.MOV.U32 R9, RZ, RZ, R13 ;  /* 0x000000ffff097224 */ /* 0x000fe200078e000d */
[----:B---3--:R-:W-:-:S15]  /*d4710*/  HMMA.16816.F32 R16, R12, R6, R16 ;  /* 0x000000060c10723c */ /* 0x008fde0000001810 */
[----:B------:R-:W-:-:S04]  /*d4720*/  NOP ;  /* 0x0000000000007918 */ /* 0x000fc80000000000 */
[----:B------:R-:W-:Y:S04]  /*d4730*/  STL.64 [R1+0x12d0], R16 ;  /* 0x0012d01001007387 */ /* 0x000fe80000100a00 */
[----:B------:R0:W-:Y:S04]  /*d4740*/  STL.64 [R1+0x12d8], R18 ;  /* 0x0012d81201007387 */ /* 0x0001e80000100a00 */
[----:B0-----:R-:W2:Y:S04]  /*d4750*/  LDL.LU.64 R18, [R1+0x52d8] ;  /* 0x0052d80001127983 */ /* 0x001ea80000300a00 */
[----:B------:R-:W2:Y:S04]  /*d4760*/  LDL.LU.64 R16, [R1+0x52d0] ;  /* 0x0052d00001107983 */ /* 0x000ea80000300a00 */
[----:B------:R-:W-:Y:S04]  /*d4770*/  STL.64 [R1+0x5228], R6 ;  /* 0x0052280601007387 */ /* 0x000fe80000100a00 */
[----:B------:R5:W-:Y:S02]  /*d4780*/  STL.64 [R1+0x5220], R4 ;  /* 0x0052200401007387 */ /* 0x000be40000100a00 */
[----:B-----5:R-:W-:Y:S01]  /*d4790*/  HMMA.16816.F32 R4, R12, R10, R24 ;  /* 0x0000000a0c04723c */ /* 0x020fe20000001818 */
[----:B------:R-:W-:-:S15]  /*d47a0*/  IMAD.MOV.U32 R10, RZ, RZ, R12 ;  /* 0x000000ffff0a7224 */ /* 0x000fde00078e000c */
[----:B------:R-:W-:-:S03]  /*d47b0*/  NOP ;  /* 0x0000000000007918 */ /* 0x000fc60000000000 */
[----:B------:R0:W-:Y:S04]  /*d47c0*/  STL.64 [R1+0x12c0], R4 ;  /* 0x0012c00401007387 */ /* 0x0001e80000100a00 */
[----:B------:R1:W-:Y:S04]  /*d47d0*/  STL.64 [R1+0x12c8], R6 ;  /* 0x0012c80601007387 */ /* 0x0003e80000100a00 */
[----:B------:R-:W3:Y:S04]  /*d47e0*/  LDL.LU.64 R14, [R1+0x52c8] ;  /* 0x0052c800010e7983 */ /* 0x000ee80000300a00 */
[----:B------:R-:W4:Y:S04]  /*d47f0*/  LDL.LU.64 R12, [R1+0x52c0] ;  /* 0x0052c000010c7983 */ /* 0x000f280000300a00 */
[----:B0-----:R-:W5:Y:S04]  /*d4800*/  LDL.LU R4, [R1+0xb50] ;  /* 0x000b500001047983 */ /* 0x001f680000300800 */
[----:B------:R-:W5:Y:S04]  /*d4810*/  LDL.LU R5, [R1+0xb54] ;  /* 0x000b540001057983 */ /* 0x000f680000300800 */
[----:B-1----:R-:W2:Y:S04]  /*d4820*/  LDL.LU R6, [R1+0xb58] ;  /* 0x000b580001067983 */ /* 0x002ea80000300800 */
[----:B------:R-:W2:Y:S04]  /*d4830*/  LDL.LU R7, [R1+0xb5c] ;  /* 0x000b5c0001077983 */ /* 0x000ea80000300800 */
[----:B--2---:R0:W-:Y:S04]  /*d4840*/  STL.64 [R1+0x5238], R6 ;  /* 0x0052380601007387 */ /* 0x0041e80000100a00 */
[----:B-----5:R1:W-:Y:S01]  /*d4850*/  STL.64 [R1+0x5230], R4 ;  /* 0x0052300401007387 */ /* 0x0203e20000100a00 */
[----:B0-----:R-:W-:-:S02]  /*d4860*/  IMAD.MOV.U32 R6, RZ, RZ, R8 ;  /* 0x000000ffff067224 */ /* 0x001fc400078e0008 */
[----:B-1----:R-:W-:Y:S02]  /*d4870*/  IMAD.MOV.U32 R4, RZ, RZ, R10 ;  /* 0x000000ffff047224 */ /* 0x002fe400078e000a */
[----:B------:R-:W-:Y:S02]  /*d4880*/  IMAD.MOV.U32 R5, RZ, RZ, R9 ;  /* 0x000000ffff057224 */ /* 0x000fe400078e0009 */
[----:B------:R-:W-:-:S07]  /*d4890*/  IMAD.MOV.U32 R7, RZ, RZ, R0 ;  /* 0x000000ffff077224 */ /* 0x000fce00078e0000 */
[----:B------:R-:W-:Y:S01]  /*d48a0*/  HMMA.16816.F32 R8, R4, R20, R16 ;  /* 0x000000140408723c */ /* 0x000fe20000001810 */
[----:B------:R-:W-:Y:S04]  /*d48b0*/  STL.64 [R1+0x5248], R22 ;  /* 0x0052481601007387 */ /* 0x000fe80000100a00 */
[----:B------:R0:W-:-:S14]  /*d48c0*/  STL.64 [R1+0x5240], R20 ;  /* 0x0052401401007387 */ /* 0x0001dc0000100a00 */
[----:B------:R-:W-:Y:S04]  /*d48d0*/  STL.64 [R1+0x12b0], R8 ;  /* 0x0012b00801007387 */ /* 0x000fe80000100a00 */
[----:B------:R-:W-:Y:S04]  /*d48e0*/  STL.64 [R1+0x12b8], R10 ;  /* 0x0012b80a01007387 */ /* 0x000fe80000100a00 */
        /* <DEDUP_REMOVED lines=34> */
[C---:B----4-:R-:W-:Y:S03]  /*d4b10*/  HMMA.16816.F32 R24, R4.reuse, R12, R24 ;  /* 0x0000000c0418723c */ /* 0x050fe60000001818 */
[----:B--2---:R-:W-:Y:S04]  /*d4b20*/  STL.64 [R1+0x5268], R22 ;  /* 0x0052681601007387 */ /* 0x004fe80000100a00 */
[----:B-----5:R0:W-:Y:S04]  /*d4b30*/  STL.64 [R1+0x5260], R20 ;  /* 0x0052601401007387 */ /* 0x0201e80000100a00 */
        /* <DEDUP_REMOVED lines=16> */
[----:B------:R0:W-:Y:S04]  /*d4c40*/  STL.64 [R1+0x1290], R24 ;  /* 0x0012901801007387 */ /* 0x0001e80000100a00 */
[----:B------:R1:W-:Y:S04]  /*d4c50*/  STL.64 [R1+0x1298], R26 ;  /* 0x0012981a01007387 */ /* 0x0003e80000100a00 */
[----:B0-----:R-:W3:Y:S04]  /*d4c60*/  LDL.LU R24, [R1+0xb40] ;  /* 0x000b400001187983 */ /* 0x001ee80000300800 */
[----:B------:R-:W3:Y:S04]  /*d4c70*/  LDL.LU R25, [R1+0xb44] ;  /* 0x000b440001197983 */ /* 0x000ee80000300800 */
[----:B-1----:R-:W3:Y:S04]  /*d4c80*/  LDL.LU R26, [R1+0xb48] ;  /* 0x000b4800011a7983 */ /* 0x002ee80000300800 */
[----:B------:R-:W3:Y:S04]  /*d4c90*/  LDL.LU R27, [R1+0xb4c] ;  /* 0x000b4c00011b7983 */ /* 0x000ee80000300800 */
[----:B------:R0:W-:Y:S04]  /*d4ca0*/  STL.64 [R1+0x51c0], R14 ;  /* 0x0051c00e01007387 */ /* 0x0001e80000100a00 */
[----:B0-----:R-:W4:Y:S04]  /*d4cb0*/  LDL.64 R14, [R1+0x288] ;  /* 0x00028800010e7983 */ /* 0x001f280000100a00 */
        /* <DEDUP_REMOVED lines=19> */
[----:B------:R0:W-:Y:S04]  /*d4df0*/  STL.64 [R1+0x51a0], R18 ;  /* 0x0051a01201007387 */ /* 0x0001e80000100a00 */
[----:B------:R1:W-:Y:S04]  /*d4e00*/  STL.64 [R1+0x5198], R16 ;  /* 0x0051981001007387 */ /* 0x0003e80000100a00 */
[----:B0-----:R-:W5:Y:S04]  /*d4e10*/  LDL R18, [R1+0x118] ;  /* 0x0001180001127983 */ /* 0x001f680000100800 */
[----:B-1----:R-:W5:Y:S04]  /*d4e20*/  LDL R16, [R1+0x110] ;  /* 0x0001100001107983 */ /* 0x002f680000100800 */
[----:B------:R-:W5:Y:S04]  /*d4e30*/  LDL R17, [R1+0x114] ;  /* 0x0001140001117983 */ /* 0x000f680000100800 */
[----:B------:R-:W5:Y:S01]  /*d4e40*/  LDL R19, [R1+0x11c] ;  /* 0x00011c0001137983 */ /* 0x000f620000100800 */
        /* <DEDUP_REMOVED lines=20> */
[----:B0-----:R-:W4:Y:S04]  /*d4f90*/  LDL.LU R8, [R1+0xb10] ;  /* 0x000b100001087983 */ /* 0x001f280000300800 */
[----:B------:R-:W4:Y:S04]  /*d4fa0*/  LDL.LU R9, [R1+0xb14] ;  /* 0x000b140001097983 */ /* 0x000f280000300800 */
[----:B------:R-:W4:Y:S04]  /*d4fb0*/  LDL.LU R10, [R1+0xb18] ;  /* 0x000b1800010a7983 */ /* 0x000f280000300800 */
[----:B------:R-:W4:Y:S01]  /*d4fc0*/  LDL.LU R11, [R1+0xb1c] ;  /* 0x000b1c00010b7983 */ /* 0x000f220000300800 */
[----:B--2---:R-:W-:Y:S03]  /*d4fd0*/  HMMA.16816.F32 R4, R4, R2, R20 ;  /* 0x000000020404723c */ /* 0x004fe60000001814 */
[----:B------:R-:W5:Y:S04]  /*d4fe0*/  LDL.LU.64 R22, [R1+0x5248] ;  /* 0x0052480001167983 */ /* 0x000f680000300a00 */
        /* <DEDUP_REMOVED lines=10> */
[----:B------:R-:W3:Y:S04]  /*d5090*/  LDL.LU.64 R4, [R1+0x5220] ;  /* 0x0052200001047983 */ /* 0x000ee80000300a00 */
[----:B------:R-:W-:Y:S04]  /*d50a0*/  STL.64 [R1+0x51f8], R22 ;  /* 0x0051f81601007387 */ /* 0x000fe80000100a00 */
[----:B--2---:R0:W-:Y:S04]  /*d50b0*/  STL.64 [R1+0x51f0], R20 ;  /* 0x0051f01401007387 */ /* 0x0041e80000100a00 */
        /* <DEDUP_REMOVED lines=9> */
[----:B------:R-:W4:Y:S01]  /*d5150*/  LDL.LU.64 R24, [R1+0x5210] ;  /* 0x0052100001187983 */ /* 0x000f220000300a00 */
[----:B------:R-:W-:-:S02]  /*d5160*/  IMAD.MOV.U32 R12, RZ, RZ, R14 ;  /* 0x000000ffff0c7224 */ /* 0x000fc400078e000e */
[----:B------:R-:W-:Y:S01]  /*d5170*/  IMAD.MOV.U32 R0, RZ, RZ, R15 ;  /* 0x000000ffff007224 */ /* 0x000fe200078e000f */
[C---:B--2---:R-:W-:Y:S08]  /*d5180*/  HMMA.16816.F32 R20, R16.reuse, R26, R20 ;  /* 0x0000001a1014723c */ /* 0x044ff00000001814 */
[----:B----4-:R-:W-:Y:S01]  /*d5190*/  HMMA.16816.F32 R16, R16, R24, R8 ;  /* 0x000000181010723c */ /* 0x010fe20000001808 */
[----:B------:R-:W2:Y:S10]  /*d51a0*/  LDL.LU R8, [R1+0xa90] ;  /* 0x000a900001087983 */ /* 0x000eb40000300800 */
[----:B------:R-:W-:Y:S04]  /*d51b0*/  STL.64 [R1+0x1200], R20 ;  /* 0x0012001401007387 */ /* 0x000fe80000100a00 */
[----:B------:R-:W-:Y:S04]  /*d51c0*/  STL.64 [R1+0x1208], R22 ;  /* 0x0012081601007387 */ /* 0x000fe80000100a00 */
[----:B------:R-:W-:Y:S04]  /*d51d0*/  STL.64 [R1+0x11f0], R16 ;  /* 0x0011f01001007387 */ /* 0x000fe80000100a00 */
[----:B------:R0:W-:Y:S04]  /*d51e0*/  STL.64 [R1+0x11f8], R18 ;  /* 0x0011f81201007387 */ /* 0x0001e80000100a00 */
[----:B------:R-:W2:Y:S04]  /*d51f0*/  LDL.LU R9, [R1+0xa94] ;  /* 0x000a940001097983 */ /* 0x000ea80000300800 */
[----:B------:R-:W3:Y:S04]  /*d5200*/  LDL.LU R10, [R1+0xa98] ;  /* 0x000a9800010a7983 */ /* 0x000ee80000300800 */
[----:B------:R-:W3:Y:S01]  /*d5210*/  LDL.LU R11, [R1+0xa9c] ;  /* 0x000a9c00010b7983 */ /* 0x000ee20000300800 */
[----:B0-----:R-:W-:-:S02]  /*d5220*/  IMAD.MOV.U32 R18, RZ, RZ, R12 ;  /* 0x000000ffff127224 */ /* 0x001fc400078e000c */
[----:B------:R-:W-:-:S05]  /*d5230*/  IMAD.MOV.U32 R19, RZ, RZ, R0 ;  /* 0x000000ffff137224 */ /* 0x000fca00078e0000 */
[----:B------:R0:W-:Y:S04]  /*d5240*/  STL.64 [R1+0x51b8], R18 ;  /* 0x0051b81201007387 */ /* 0x0001e80000100a00 */
[----:B------:R-:W4:Y:S04]  /*d5250*/  LDL.LU R16, [R1+0xac0] ;  /* 0x000ac00001107983 */ /* 0x000f280000300800 */
[----:B------:R-:W4:Y:S04]  /*d5260*/  LDL.LU R17, [R1+0xac4] ;  /* 0x000ac40001117983 */ /* 0x000f280000300800 */
[----:B0-----:R-:W2:Y:S04]  /*d5270*/  LDL.LU R18, [R1+0xac8] ;  /* 0x000ac80001127983 */ /* 0x001ea80000300800 */
        /* <DEDUP_REMOVED lines=23> */
[----:B0-----:R-:W5:Y:S04]  /*d53f0*/  LDL.LU.64 R16, [R1+0x110] ;  /* 0x0001100001107983 */ /* 0x001f680000300a00 */
[----:B------:R-:W5:Y:S04]  /*d5400*/  LDL.LU.64 R18, [R1+0x118] ;  /* 0x0001180001127983 */ /* 0x000f680000300a00 */
[----:B---3--:R-:W-:Y:S04]  /*d5410*/  STL.64 [R1+0x5190], R10 ;  /* 0x0051900a01007387 */ /* 0x008fe80000100a00 */
[----:B------:R0:W-:Y:S04]  /*d5420*/  STL.64 [R1+0x5188], R8 ;  /* 0x0051880801007387 */ /* 0x0001e80000100a00 */
[----:B0-----:R-:W2:Y:S04]  /*d5430*/  LDL.LU R8, [R1+0xaa0] ;  /* 0x000aa00001087983 */ /* 0x001ea80000300800 */
[----:B------:R-:W2:Y:S04]  /*d5440*/  LDL.LU R9, [R1+0xaa4] ;  /* 0x000aa40001097983 */ /* 0x000ea80000300800 */
[----:B------:R-:W3:Y:S04]  /*d5450*/  LDL.LU R10, [R1+0xaa8] ;  /* 0x000aa800010a7983 */ /* 0x000ee80000300800 */
[----:B------:R-:W3:Y:S01]  /*d5460*/  LDL.LU R11, [R1+0xaac] ;  /* 0x000aac00010b7983 */ /* 0x000ee20000300800 */
[C---:B-----5:R-:W-:Y:S03]  /*d5470*/  HMMA.16816.F32 R12, R16.reuse, R6, R12 ;  /* 0x00000006100c723c */ /* 0x060fe6000000180c */
        /* <DEDUP_REMOVED lines=24> */
[----:B------:R-:W4:Y:S01]  /*d5600*/  LDL.LU.64 R20, [R1+0x51f0] ;  /* 0x0051f00001147983 */ /* 0x000f220000300a00 */
[----:B------:R-:W-:-:S02]  /*d5610*/  IMAD.MOV.U32 R4, RZ, RZ, R6 ;  /* 0x000000ffff047224 */ /* 0x000fc400078e0006 */
[----:B------:R-:W-:Y:S02]  /*d5620*/  IMAD.MOV.U32 R0, RZ, RZ, R7 ;  /* 0x000000ffff007224 */ /* 0x000fe400078e0007 */
[----:B------:R-:W-:Y:S02]  /*d5630*/  IMAD.MOV.U32 R6, RZ, RZ, R18 ;  /* 0x000000ffff067224 */ /* 0x000fe400078e0012 */
[----:B------:R-:W-:Y:S02]  /*d5640*/  IMAD.MOV.U32 R5, RZ, RZ, R19 ;  /* 0x000000ffff057224 */ /* 0x000fe400078e0013 */
[----:B------:R-:W-:Y:S01]  /*d5650*/  IMAD.MOV.U32 R7, RZ, RZ, R17 ;  /* 0x000000ffff077224 */ /* 0x000fe200078e0011 */
[----:B----4-:R-:W-:-:S15]  /*d5660*/  HMMA.16816.F32 R12, R16, R20, R12 ;  /* 0x00000014100c723c */ /* 0x010fde000000180c */
[----:B------:R-:W-:-:S04]  /*d5670*/  NOP ;  /* 0x0000000000007918 */ /* 0x000fc80000000000 */
[----:B------:R0:W-:Y:S04]  /*d5680*/  STL.64 [R1+0x11c0], R12 ;  /* 0x0011c00c01007387 */ /* 0x0001e80000100a00 */
[----:B------:R1:W-:Y:S04]  /*d5690*/  STL.64 [R1+0x11c8], R14 ;  /* 0x0011c80e01007387 */ /* 0x0003e80000100a00 */
[----:B0-----:R-:W4:Y:S01]  /*d56a0*/  LDL.LU.64 R12, [R1+0x51e8] ;  /* 0x0051e800010c7983 */ /* 0x001f220000300a00 */
[----:B-1----:R-:W-:-:S03]  /*d56b0*/  IMAD.MOV.U32 R14, RZ, RZ, R16 ;  /* 0x000000ffff0e7224 */ /* 0x002fc600078e0010 */
[----:B------:R-:W4:Y:S04]  /*d56c0*/  LDL.LU.64 R18, [R1+0x51e0] ;  /* 0x0051e00001127983 */ /* 0x000f280000300a00 */
[----:B------:R-:W4:Y:S04]  /*d56d0*/  LDL.LU.64 R16, [R1+0x51d8] ;  /* 0x0051d80001107983 */ /* 0x000f280000300a00 */
[----:B-----5:R0:W-:Y:S04]  /*d56e0*/  STL.64 [R1+0x5160], R22 ;  /* 0x0051601601007387 */ /* 0x0201e80000100a00 */
[----:B------:R1:W-:Y:S01]  /*d56f0*/  STL.64 [R1+0x5158], R20 ;  /* 0x0051581401007387 */ /* 0x0003e20000100a00 */
[----:B0-----:R-:W-:-:S02]  /*d5700*/  IMAD.MOV.U32 R22, RZ, RZ, R6 ;  /* 0x000000ffff167224 */ /* 0x001fc400078e0006 */
[----:B-1----:R-:W-:Y:S02]  /*d5710*/  IMAD.MOV.U32 R20, RZ, RZ, R14 ;  /* 0x000000ffff147224 */ /* 0x002fe400078e000e */
[----:B------:R-:W-:Y:S02]  /*d5720*/  IMAD.MOV.U32 R21, RZ, RZ, R7 ;  /* 0x000000ffff157224 */ /* 0x000fe400078e0007 */
[----:B------:R-:W-:-:S07]  /*d5730*/  IMAD.MOV.U32 R23, RZ, RZ, R5 ;  /* 0x000000ffff177224 */ /* 0x000fce00078e0005 */
[----:B----4-:R-:W-:Y:S01]  /*d5740*/  HMMA.16816.F32 R12, R20, R12, R16 ;  /* 0x0000000c140c723c */ /* 0x010fe20000001810 */
[----:B------:R-:W4:Y:S04]  /*d5750*/  LDL.LU.64 R18, [R1+0x51d0] ;  /* 0x0051d00001127983 */ /* 0x000f280000300a00 */
[----:B------:R-:W4:-:S14]  /*d5760*/  LDL.LU.64 R16, [R1+0x51c8] ;  /* 0x0051c80001107983 */ /* 0x000f1c0000300a00 */
[----:B------:R-:W-:Y:S04]  /*d5770*/  STL.64 [R1+0x11b0], R12 ;  /* 0x0011b00c01007387 */ /* 0x000fe80000100a00 */
[----:B------:R0:W-:Y:S04]  /*d5780*/  STL.64 [R1+0x11b8], R14 ;  /* 0x0011b80e01007387 */ /* 0x0001e80000100a00 */
[----:B0-----:R-:W4:Y:S02]  /*d5790*/  LDL.LU.64 R14, [R1+0x51c0] ;  /* 0x0051c000010e7983 */ /* 0x001f240000300a00 */
[----:B----4-:R-:W-:-:S15]  /*d57a0*/  HMMA.16816.F32 R16, R20, R14, R16 ;  /* 0x0000000e1410723c */ /* 0x010fde0000001810 */
[----:B------:R-:W-:-:S04]  /*d57b0*/  NOP ;  /* 0x0000000000007918 */ /* 0x000fc80000000000 */
[----:B------:R-:W-:Y:S04]  /*d57c0*/  STL.64 [R1+0x11a0], R16 ;  /* 0x0011a01001007387 */ /* 0x000fe80000100a00 */
[----:B------:R0:W-:Y:S04]  /*d57d0*/  STL.64 [R1+0x11a8], R18 ;  /* 0x0011a81201007387 */ /* 0x0001e80000100a00 */
[----:B0-----:R-:W2:Y:S04]  /*d57e0*/  LDL.LU.64 R18, [R1+0x51b8] ;  /* 0x0051b80001127983 */ /* 0x001ea80000300a00 */
[----:B------:R0:W-:Y:S04]  /*d57f0*/  STL.64 [R1+0x50c0], R14 ;  /* 0x0050c00e01007387 */ /* 0x0001e80000100a00 */
[----:B------:R-:W4:Y:S04]  /*d5800*/  LDL.LU R12, [R1+0xa70] ;  /* 0x000a7000010c7983 */ /* 0x000f280000300800 */
[----:B------:R-:W4:Y:S04]  /*d5810*/  LDL.LU R13, [R1+0xa74] ;  /* 0x000a7400010d7983 */ /* 0x000f280000300800 */
[----:B0-----:R-:W4:Y:S04]  /*d5820*/  LDL.LU R14, [R1+0xa78] ;  /* 0x000a7800010e7983 */ /* 0x001f280000300800 */
[----:B------:R-:W4:Y:S01]  /*d5830*/  LDL.LU R15, [R1+0xa7c] ;  /* 0x000a7c00010f7983 */ /* 0x000f220000300800 */
[----:B--2---:R-:W-:Y:S03]  /*d5840*/  HMMA.16816.F32 R16, R20, R18, R8 ;  /* 0x000000121410723c */ /* 0x004fe60000001808 */
[----:B------:R-:W2:Y:S04]  /*d5850*/  LDL.LU.64 R10, [R1+0x51b0] ;  /* 0x0051b000010a7983 */ /* 0x000ea80000300a00 */
[----:B------:R-:W2:-:S12]  /*d5860*/  LDL.LU.64 R8, [R1+0x51a8] ;  /* 0x0051a80001087983 */ /* 0x000e980000300a00 */
        /* <DEDUP_REMOVED lines=17> */
[----:B------:R-:W3:Y:S04]  /*d5980*/  LDL.LU.64 R8, [R1+0x5178] ;  /* 0x0051780001087983 */ /* 0x000ee80000300a00 */
[----:B------:R-:W-:Y:S04]  /*d5990*/  STL [R1+0x50d0], R19 ;  /* 0x0050d01301007387 */ /* 0x000fe80000100800 */
[----:B------:R0:W-:Y:S04]  /*d59a0*/  STL [R1+0x50e8], R18 ;  /* 0x0050e81201007387 */ /* 0x0001e80000100800 */
[----:B------:R-:W2:Y:S04]  /*d59b0*/  LDL.LU R16, [R1+0xa80] ;  /* 0x000a800001107983 */ /* 0x000ea80000300800 */
[----:B------:R-:W2:Y:S04]  /*d59c0*/  LDL.LU R17, [R1+0xa84] ;  /* 0x000a840001117983 */ /* 0x000ea80000300800 */
[----:B0-----:R-:W2:Y:S04]  /*d59d0*/  LDL.LU R18, [R1+0xa88] ;  /* 0x000a880001127983 */ /* 0x001ea80000300800 */
[----:B------:R-:W2:Y:S02]  /*d59e0*/  LDL.LU R19, [R1+0xa8c] ;  /* 0x000a8c0001137983 */ /* 0x000ea40000300800 */
[----:B--2---:R-:W-:-:S15]  /*d59f0*/  HMMA.16816.F32 R16, R20, R10, R16 ;  /* 0x0000000a1410723c */ /* 0x004fde0000001810 */
[----:B------:R-:W-:-:S04]  /*d5a00*/  NOP ;  /* 0x0000000000007918 */ /* 0x000fc80000000000 */
[----:B------:R-:W-:Y:S04]  /*d5a10*/  STL.64 [R1+0x1160], R16 ;  /* 0x0011601001007387 */ /* 0x000fe80000100a00 */
[----:B------:R4:W-:Y:S02]  /*d5a20*/  STL.64 [R1+0x1168], R18 ;  /* 0x0011681201007387 */ /* 0x0009e40000100a00 */
[C---:B----4-:R-:W-:Y:S08]  /*d5a30*/  HMMA.16816.F32 R16, R20.reuse, R28, R12 ;  /* 0x0000001c1410723c */ /* 0x050ff0000000180c */
[----:B---3--:R-:W-:Y:S11]  /*d5a40*/  HMMA.16816.F32 R12, R20, R8, R24 ;  /* 0x00000008140c723c */ /* 0x008ff60000001818 */
        /* <DEDUP_REMOVED lines=8> */
[----:B---3--:R0:W-:Y:S04]  /*d5ad0*/  STL.64 [R1+0x50f8], R18 ;  /* 0x0050f81201007387 */ /* 0x0081e80000100a00 */
[----:B--2---:R1:W-:Y:S01]  /*d5ae0*/  STL.64 [R1+0x50f0], R16 ;  /* 0x0050f01001007387 */ /* 0x0043e20000100a00 */
[----:B0-----:R-:W-:-:S02]  /*d5af0*/  IMAD.MOV.U32 R18, RZ, RZ, R4 ;  /* 0x000000ffff127224 */ /* 0x001fc400078e0004 */
[----:B------:R-:W-:-:S05]  /*d5b00*/  IMAD.MOV.U32 R19, RZ, RZ, R0 ;  /* 0x000000ffff137224 */ /* 0x000fca00078e0000 */
[----:B------:R0:W-:Y:S04]  /*d5b10*/  STL.64 [R1+0x5110], R18 ;  /* 0x0051101201007387 */ /* 0x0001e80000100a00 */
[----:B-1----:R-:W2:Y:S04]  /*d5b20*/  LDL.LU R16, [R1+0x9f0] ;  /* 0x0009f00001107983 */ /* 0x002ea80000300800 */
[----:B------:R-:W2:Y:S04]  /*d5b30*/  LDL.LU R17, [R1+0x9f4] ;  /* 0x0009f40001117983 */ /* 0x000ea80000300800 */
        /* <DEDUP_REMOVED lines=8> */
[----:B------:R-:W4:Y:S04]  /*d5bc0*/  LDL.LU R4, [R1+0xa30] ;  /* 0x000a300001047983 */ /* 0x000f280000300800 */
[----:B------:R-:W4:Y:S04]  /*d5bd0*/  LDL.LU R5, [R1+0xa34] ;  /* 0x000a340001057983 */ /* 0x000f280000300800 */
[----:B------:R-:W4:Y:S04]  /*d5be0*/  LDL.LU R6, [R1+0xa38] ;  /* 0x000a380001067983 */ /* 0x000f280000300800 */
[----:B------:R-:W4:Y:S04]  /*d5bf0*/  LDL.LU R7, [R1+0xa3c] ;  /* 0x000a3c0001077983 */ /* 0x000f280000300800 */
[----:B0-----:R-:W5:Y:S04]  /*d5c00*/  LDL.LU R24, [R1+0xa40] ;  /* 0x000a400001187983 */ /* 0x001f680000300800 */
[----:B------:R-:W5:Y:S04]  /*d5c10*/  LDL.LU R25, [R1+0xa44] ;  /* 0x000a440001197983 */ /* 0x000f680000300800 */
[----:B------:R-:W5:Y:S04]  /*d5c20*/  LDL.LU R26, [R1+0xa48] ;  /* 0x000a4800011a7983 */ /* 0x000f680000300800 */
[----:B------:R-:W5:Y:S04]  /*d5c30*/  LDL.LU R27, [R1+0xa4c] ;  /* 0x000a4c00011b7983 */ /* 0x000f680000300800 */
        /* <DEDUP_REMOVED lines=16> */
[----:B-----5:R-:W-:Y:S03]  /*d5d40*/  HMMA.16816.F32 R20, R20, R2, R24 ;  /* 0x000000021414723c */ /* 0x020fe60000001818 */
[----:B--2---:R-:W-:Y:S04]  /*d5d50*/  STL.64 [R1+0x50e0], R14 ;  /* 0x0050e00e01007387 */ /* 0x004fe80000100a00 */
[----:B---3--:R0:W-:Y:S04]  /*d5d60*/  STL.64 [R1+0x50d8], R12 ;  /* 0x0050d80c01007387 */ /* 0x0081e80000100a00 */
[----:B0-----:R-:W4:Y:S04]  /*d5d70*/  LDL.LU.64 R12, [R1+0xf0] ;  /* 0x0000f000010c7983 */ /* 0x001f280000300a00 */
[----:B------:R-:W4:Y:S04]  /*d5d80*/  LDL.LU.64 R14, [R1+0xf8] ;  /* 0x0000f800010e7983 */ /* 0x000f280000300a00 */
[----:B------:R0:W-:Y:S04]  /*d5d90*/  STL.64 [R1+0x50a8], R10 ;  /* 0x0050a80a01007387 */ /* 0x0001e80000100a00 */
[----:B0-----:R-:W2:Y:S04]  /*d5da0*/  LDL.64 R10, [R1+0x288] ;  /* 0x00028800010a7983 */ /* 0x001ea80000100a00 */
[----:B------:R0:W-:Y:S04]  /*d5db0*/  STL.64 [R1+0x50a0], R8 ;  /* 0x0050a00801007387 */ /* 0x0001e80000100a00 */
[----:B0-----:R-:W3:Y:S04]  /*d5dc0*/  LDL.64 R8, [R1+0x2a8] ;  /* 0x0002a80001087983 */ /* 0x001ee80000100a00 */
[----:B--2---:R-:W-:Y:S04]  /*d5dd0*/  STL.64 [R1+0x5108], R10 ;  /* 0x0051080a01007387 */ /* 0x004fe80000100a00 */
[----:B---3--:R0:W-:Y:S04]  /*d5de0*/  STL.64 [R1+0x5100], R8 ;  /* 0x0051000801007387 */ /* 0x0081e80000100a00 */
[----:B0-----:R-:W2:Y:S04]  /*d5df0*/  LDL.LU R8, [R1+0x9d0] ;  /* 0x0009d00001087983 */ /* 0x001ea80000300800 */
[----:B------:R-:W2:Y:S04]  /*d5e00*/  LDL.LU R9, [R1+0x9d4] ;  /* 0x0009d40001097983 */ /* 0x000ea80000300800 */
[----:B------:R-:W2:Y:S04]  /*d5e10*/  LDL.LU R10, [R1+0x9d8] ;  /* 0x0009d800010a7983 */ /* 0x000ea80000300800 */
[----:B------:R-:W2:Y:S04]  /*d5e20*/  LDL.LU R11, [R1+0x9dc] ;  /* 0x0009dc00010b7983 */ /* 0x000ea80000300800 */
[----:B------:R-:W3:Y:S04]  /*d5e30*/  LDL.LU.64 R26, [R1+0x5170] ;  /* 0x00517000011a7983 */ /* 0x000ee80000300a00 */
[----:B------:R-:W3:Y:S04]  /*d5e40*/  LDL.LU.64 R24, [R1+0x5168] ;  /* 0x0051680001187983 */ /* 0x000ee80000300a00 */
        /* <DEDUP_REMOVED lines=39> */
[----:B------:R-:W-:Y:S04]  /*d60c0*/  STL.64 [R1+0x5048], R6 ;  /* 0x0050480601007387 */ /* 0x000fe80000100a00 */
[----:B------:R0:W-:Y:S04]  /*d60d0*/  STL.64 [R1+0x5040], R4 ;  /* 0x0050400401007387 */ /* 0x0001e80000100a00 */
[----:B0-----:R-:W4:Y:S04]  /*d60e0*/  LDL.LU R4, [R1+0x9a0] ;  /* 0x0009a00001047983 */ /* 0x001f280000300800 */
[----:B------:R-:W4:Y:S04]  /*d60f0*/  LDL.LU R5, [R1+0x9a4] ;  /* 0x0009a40001057983 */ /* 0x000f280000300800 */
[----:B------:R-:W4:Y:S04]  /*d6100*/  LDL.LU R6, [R1+0x9a8] ;  /* 0x0009a80001067983 */ /* 0x000f280000300800 */
[----:B------:R-:W4:Y:S01]  /*d6110*/  LDL.LU R7, [R1+0x9ac] ;  /* 0x0009ac0001077983 */ /* 0x000f220000300800 */
[----:B---3--:R-:W-:Y:S03]  /*d6120*/  HMMA.16816.F32 R16, R12, R18, R8 ;  /* 0x000000120c10723c */ /* 0x008fe60000001808 */
[----:B------:R-:W2:Y:S04]  /*d6130*/  LDL.LU.64 R10, [R1+0x5108] ;  /* 0x00510800010a7983 */ /* 0x000ea80000300a00 */
[----:B------:R-:W3:-:S12]  /*d6140*/  LDL.LU.64 R8, [R1+0x5100] ;  /* 0x0051000001087983 */ /* 0x000ed80000300a00 */
[----:B------:R-:W-:Y:S04]  /*d6150*/  STL.64 [R1+0x10e0], R16 ;  /* 0x0010e01001007387 */ /* 0x000fe80000100a00 */
[----:B------:R0:W-:Y:S04]  /*d6160*/  STL.64 [R1+0x10e8], R18 ;  /* 0x0010e81201007387 */ /* 0x0001e80000100a00 */
[----:B0-----:R-:W5:Y:S04]  /*d6170*/  LDL.LU.64 R18, [R1+0x50f8] ;  /* 0x0050f80001127983 */ /* 0x001f680000300a00 */
[----:B------:R-:W5:Y:S01]  /*d6180*/  LDL.LU.64 R16, [R1+0x50f0] ;  /* 0x0050f00001107983 */ /* 0x000f620000300a00 */
[----:B------:R-:W-:Y:S01]  /*d6190*/  IMAD.MOV.U32 R0, RZ, RZ, R15 ;  /* 0x000000ffff007224 */ /* 0x000fe200078e000f */
[----:B-----5:R-:W-:-:S15]  /*d61a0*/  HMMA.16816.F32 R16, R12, R20, R16 ;  /* 0x000000140c10723c */ /* 0x020fde0000001810 */
[----:B------:R-:W-:-:S04]  /*d61b0*/  NOP ;  /* 0x0000000000007918 */ /* 0x000fc80000000000 */
[----:B------:R0:W-:Y:S04]  /*d61c0*/  STL.64 [R1+0x10d0], R16 ;  /* 0x0010d01001007387 */ /* 0x0001e80000100a00 */
[----:B------:R1:W-:Y:S01]  /*d61d0*/  STL.64 [R1+0x10d8], R18 ;  /* 0x0010d81201007387 */ /* 0x0003e20000100a00 */
[----:B0-----:R-:W-:-:S03]  /*d61e0*/  IMAD.MOV.U32 R17, RZ, RZ, R14 ;  /* 0x000000ffff117224 */ /* 0x001fc600078e000e */
[----:B-1----:R-:W5:Y:S01]  /*d61f0*/  LDL.LU R18, [R1+0x50e8] ;  /* 0x0050e80001127983 */ /* 0x002f620000300800 */
[----:B------:R-:W-:Y:S02]  /*d6200*/  IMAD.MOV.U32 R19, RZ, RZ, R12 ;  /* 0x000000ffff137224 */ /* 0x000fe400078e000c */
[----:B------:R-:W-:Y:S01]  /*d6210*/  IMAD.MOV.U32 R16, RZ, RZ, R13 ;  /* 0x000000ffff107224 */ /* 0x000fe200078e000d */
[----:B------:R-:W3:Y:S04]  /*d6220*/  LDL.LU.64 R14, [R1+0x50e0] ;  /* 0x0050e000010e7983 */ /* 0x000ee80000300a00 */
[----:B------:R-:W3:Y:S04]  /*d6230*/  LDL.LU.64 R12, [R1+0x50d8] ;  /* 0x0050d800010c7983 */ /* 0x000ee80000300a00 */
[----:B------:R0:W-:Y:S04]  /*d6240*/  STL.64 [R1+0x5058], R22 ;  /* 0x0050581601007387 */ /* 0x0001e80000100a00 */
[----:B------:R1:W-:Y:S01]  /*d6250*/  STL.64 [R1+0x5050], R20 ;  /* 0x0050501401007387 */ /* 0x0003e20000100a00 */
[----:B0-----:R-:W-:-:S02]  /*d6260*/  IMAD.MOV.U32 R22, RZ, RZ, R17 ;  /* 0x000000ffff167224 */ /* 0x001fc400078e0011 */
[----:B-1----:R-:W-:Y:S02]  /*d6270*/  IMAD.MOV.U32 R20, RZ, RZ, R19 ;  /* 0x000000ffff147224 */ /* 0x002fe400078e0013 */
[----:B------:R-:W-:Y:S02]  /*d6280*/  IMAD.MOV.U32 R21, RZ, RZ, R16 ;  /* 0x000000ffff157224 */ /* 0x000fe400078e0010 */
[----:B------:R-:W-:Y:S01]  /*d6290*/  IMAD.MOV.U32 R23, RZ, RZ, R0 ;  /* 0x000000ffff177224 */ /* 0x000fe200078e0000 */
[----:B------:R-:W5:Y:S04]  /*d62a0*/  LDL.LU R19, [R1+0x50d0] ;  /* 0x0050d00001137983 */ /* 0x000f680000300800 */
[----:B------:R-:W2:Y:S04]  /*d62b0*/  LDL.LU R16, [R1+0x50cc] ;  /* 0x0050cc0001107983 */ /* 0x000ea80000300800 */
[----:B------:R-:W2:Y:S01]  /*d62c0*/  LDL.LU R17, [R1+0x50c8] ;  /* 0x0050c80001117983 */ /* 0x000ea20000300800 */
[----:B---3--:R-:W-:-:S15]  /*d62d0*/  HMMA.16816.F32 R12, R20, R8, R12 ;  /* 0x00000008140c723c */ /* 0x008fde000000180c */
[----:B------:R-:W-:-:S04]  /*d62e0*/  NOP ;  /* 0x0000000000007918 */ /* 0x000fc80000000000 */
[----:B------:R-:W-:Y:S04]  /*d62f0*/  STL.64 [R1+0x10c0], R12 ;  /* 0x0010c00c01007387 */ /* 0x000fe80000100a00 */
[----:B------:R0:W-:Y:S04]  /*d6300*/  STL.64 [R1+0x10c8], R14 ;  /* 0x0010c80e01007387 */ /* 0x0001e80000100a00 */
[----:B0-----:R-:W4:Y:S01]  /*d6310*/  LDL.LU.64 R14, [R1+0x50c0] ;  /* 0x0050c000010e7983 */ /* 0x001f220000300a00 */
[----:B------:R-:W-:Y:S02]  /*d6320*/  IMAD.MOV.U32 R13, RZ, RZ, R8 ;  /* 0x000000ffff0d7224 */ /* 0x000fe400078e0008 */
[----:B------:R-:W-:Y:S01]  /*d6330*/  IMAD.MOV.U32 R12, RZ, RZ, R9 ;  /* 0x000000ffff0c7224 */ /* 0x000fe200078e0009 */
[----:B----4-:R-:W-:-:S15]  /*d6340*/  HMMA.16816.F32 R4, R20, R14, R4 ;  /* 0x0000000e1404723c */ /* 0x010fde0000001804 */
[----:B------:R-:W-:-:S04]  /*d6350*/  NOP ;  /* 0x0000000000007918 */ /* 0x000fc80000000000 */
[----:B------:R-:W-:Y:S04]  /*d6360*/  STL.64 [R1+0x9c0], R4 ;  /* 0x0009c00401007387 */ /* 0x000fe80000100a00 */
[----:B------:R2:W-:Y:S02]  /*d6370*/  STL.64 [R1+0x9c8], R6 ;  /* 0x0009c80601007387 */ /* 0x0005e40000100a00 */
[----:B--2---:R-:W-:Y:S01]  /*d6380*/  HMMA.16816.F32 R4, R20, R10, R24 ;  /* 0x0000000a1404723c */ /* 0x004fe20000001818 */
[----:B------:R-:W-:Y:S02]  /*d6390*/  IMAD.MOV.U32 R15, RZ, RZ, R10 ;  /* 0x000000ffff0f7224 */ /* 0x000fe400078e000a */
[----:B------:R-:W-:-:S15]  /*d63a0*/  IMAD.MOV.U32 R14, RZ, RZ, R11 ;  /* 0x000000ffff0e7224 */ /* 0x000fde00078e000b */
[----:B------:R-:W-:Y:S01]  /*d63b0*/  NOP ;  /* 0x0000000000007918 */ /* 0x000fe20000000000 */
        /* <DEDUP_REMOVED lines=34> */
[C---:B--2---:R-:W-:Y:S03]  /*d65e0*/  HMMA.16816.F32 R8, R20.reuse, R16, R8 ;  /* 0x000000101408723c */ /* 0x044fe60000001808 */
        /* <DEDUP_REMOVED lines=12> */
[----:B0-----:R-:W3:Y:S04]  /*d66b0*/  LDL.LU.64 R12, [R1+0xc0] ;  /* 0x0000c000010c7983 */ /* 0x001ee80000300a00 */
[----:B------:R-:W3:Y:S04]  /*d66c0*/  LDL.LU.64 R14, [R1+0xc8] ;  /* 0x0000c800010e7983 */ /* 0x000ee80000300a00 */
        /* <DEDUP_REMOVED lines=10> */
[----:B------:R0:W-:Y:S04]  /*d6770*/  STL.64 [R1+0x4fb8], R18 ;  /* 0x004fb81201007387 */ /* 0x0001e80000100a00 */
[----:B0-----:R-:W5:Y:S04]  /*d6780*/  LDL.64 R18, [R1+0x2c8] ;  /* 0x0002c80001127983 */ /* 0x001f680000100a00 */
[----:B------:R0:W-:Y:S04]  /*d6790*/  STL.64 [R1+0x4fb0], R16 ;  /* 0x004fb01001007387 */ /* 0x0001e80000100a00 */
[----:B-----5:R1:W-:Y:S04]  /*d67a0*/  STL.64 [R1+0x5018], R18 ;  /* 0x0050181201007387 */ /* 0x0203e80000100a00 */
[----:B0-----:R-:W5:Y:S04]  /*d67b0*/  LDL.LU R16, [R1+0x8a0] ;  /* 0x0008a00001107983 */ /* 0x001f680000300800 */
[----:B------:R-:W5:Y:S04]  /*d67c0*/  LDL.LU R17, [R1+0x8a4] ;  /* 0x0008a40001117983 */ /* 0x000f680000300800 */
[----:B-1----:R-:W3:Y:S04]  /*d67d0*/  LDL.LU R18, [R1+0x8a8] ;  /* 0x0008a80001127983 */ /* 0x002ee80000300800 */
        /* <DEDUP_REMOVED lines=62> */
[----:B0-----:R-:W2:Y:S04]  /*d6bc0*/  LDL.LU R24, [R1+0x890] ;  /* 0x0008900001187983 */ /* 0x001ea80000300800 */
[----:B------:R-:W2:Y:S04]  /*d6bd0*/  LDL.LU R25, [R1+0x894] ;  /* 0x0008940001197983 */ /* 0x000ea80000300800 */
[----:B------:R-:W2:Y:S04]  /*d6be0*/  LDL.LU R26, [R1+0x898] ;  /* 0x00089800011a7983 */ /* 0x000ea80000300800 */
[----:B------:R-:W2:Y:S04]  /*d6bf0*/  LDL.LU R27, [R1+0x89c] ;  /* 0x00089c00011b7983 */ /* 0x000ea80000300800 */
[----:B-----5:R-:W-:Y:S04]  /*d6c00*/  STL.64 [R1+0x4f38], R6 ;  /* 0x004f380601007387 */ /* 0x020fe80000100a00 */
[----:B------:R4:W-:Y:S01]  /*d6c10*/  STL.64 [R1+0x4f30], R4 ;  /* 0x004f300401007387 */ /* 0x0009e20000100a00 */
[C---:B--2---:R-:W-:Y:S08]  /*d6c20*/  HMMA.16816.F32 R24, R12.reuse, R6, R24 ;  /* 0x000000060c18723c */ /* 0x044ff00000001818 */
[----:B----4-:R-:W-:Y:S01]  /*d6c30*/  HMMA.16816.F32 R4, R12, R18, R8 ;  /* 0x000000120c04723c */ /* 0x010fe20000001808 */
[----:B------:R-:W-:-:S02]  /*d6c40*/  IMAD.MOV.U32 R9, RZ, RZ, R14 ;  /* 0x000000ffff097224 */ /* 0x000fc400078e000e */
[----:B------:R-:W-:Y:S02]  /*d6c50*/  IMAD.MOV.U32 R8, RZ, RZ, R15 ;  /* 0x000000ffff087224 */ /* 0x000fe400078e000f */
[----:B------:R-:W-:Y:S02]  /*d6c60*/  IMAD.MOV.U32 R11, RZ, RZ, R12 ;  /* 0x000000ffff0b7224 */ /* 0x000fe400078e000c */
[----:B------:R-:W-:-:S04]  /*d6c70*/  IMAD.MOV.U32 R10, RZ, RZ, R13 ;  /* 0x000000ffff0a7224 */ /* 0x000fc800078e000d */
[----:B------:R-:W-:Y:S04]  /*d6c80*/  STL.64 [R1+0xae0], R24 ;  /* 0x000ae01801007387 */ /* 0x000fe80000100a00 */
[----:B------:R-:W-:Y:S04]  /*d6c90*/  STL.64 [R1+0xae8], R26 ;  /* 0x000ae81a01007387 */ /* 0x000fe80000100a00 */
[----:B------:R0:W-:Y:S04]  /*d6ca0*/  STL.64 [R1+0xaf0], R4 ;  /* 0x000af00401007387 */ /* 0x0001e80000100a00 */
[----:B------:R1:W-:Y:S04]  /*d6cb0*/  STL.64 [R1+0xaf8], R6 ;  /* 0x000af80601007387 */ /* 0x0003e80000100a00 */
[----:B------:R-:W2:Y:S04]  /*d6cc0*/  LDL.LU.64 R14, [R1+0x5010] ;  /* 0x00501000010e7983 */ /* 0x000ea80000300a00 */
[----:B------:R-:W3:Y:S04]  /*d6cd0*/  LDL.LU.64 R12, [R1+0x5008] ;  /* 0x00500800010c7983 */ /* 0x000ee80000300a00 */
[----:B0-----:R-:W4:Y:S04]  /*d6ce0*/  LDL.LU R4, [R1+0x7b0] ;  /* 0x0007b00001047983 */ /* 0x001f280000300800 */
[----:B------:R-:W4:Y:S04]  /*d6cf0*/  LDL.LU R5, [R1+0x7b4] ;  /* 0x0007b40001057983 */ /* 0x000f280000300800 */
[----:B-1----:R-:W5:Y:S04]  /*d6d00*/  LDL.LU R6, [R1+0x7b8] ;  /* 0x0007b80001067983 */ /* 0x002f680000300800 */
[----:B------:R-:W5:Y:S04]  /*d6d10*/  LDL.LU R7, [R1+0x7bc] ;  /* 0x0007bc0001077983 */ /* 0x000f680000300800 */
[----:B-----5:R0:W-:Y:S04]  /*d6d20*/  STL.64 [R1+0x4f48], R6 ;  /* 0x004f480601007387 */ /* 0x0201e80000100a00 */
[----:B----4-:R1:W-:Y:S04]  /*d6d30*/  STL.64 [R1+0x4f40], R4 ;  /* 0x004f400401007387 */ /* 0x0103e80000100a00 */
[----:B------:R-:W4:Y:S04]  /*d6d40*/  LDL.LU R24, [R1+0x7a0] ;  /* 0x0007a00001187983 */ /* 0x000f280000300800 */
[----:B------:R-:W4:Y:S04]  /*d6d50*/  LDL.LU R25, [R1+0x7a4] ;  /* 0x0007a40001197983 */ /* 0x000f280000300800 */
[----:B------:R-:W5:Y:S04]  /*d6d60*/  LDL.LU R26, [R1+0x7a8] ;  /* 0x0007a800011a7983 */ /* 0x000f680000300800 */
[----:B------:R-:W5:Y:S01]  /*d6d70*/  LDL.LU R27, [R1+0x7ac] ;  /* 0x0007ac00011b7983 */ /* 0x000f620000300800 */
[----:B0-----:R-:W-:-:S02]  /*d6d80*/  IMAD.MOV.U32 R7, RZ, RZ, R8 ;  /* 0x000000ffff077224 */ /* 0x001fc400078e0008 */
[----:B------:R-:W-:Y:S02]  /*d6d90*/  IMAD.MOV.U32 R6, RZ, RZ, R9 ;  /* 0x000000ffff067224 */ /* 0x000fe400078e0009 */
[----:B-1----:R-:W-:Y:S02]  /*d6da0*/  IMAD.MOV.U32 R5, RZ, RZ, R10 ;  /* 0x000000ffff057224 */ /* 0x002fe400078e000a */
[----:B------:R-:W-:Y:S01]  /*d6db0*/  IMAD.MOV.U32 R4, RZ, RZ, R11 ;  /* 0x000000ffff047224 */ /* 0x000fe200078e000b */
        /* <DEDUP_REMOVED lines=17> */
[----:B------:R-:W2:Y:S01]  /*d6ed0*/  LDL.64 R16, [R1+0x298] ;  /* 0x0002980001107983 */ /* 0x000ea20000100a00 */
[----:B------:R-:W-:-:S02]  /*d6ee0*/  IMAD.MOV.U32 R18, RZ, RZ, R15 ;  /* 0x000000ffff127224 */ /* 0x000fc400078e000f */
[----:B------:R-:W-:-:S05]  /*d6ef0*/  IMAD.MOV.U32 R19, RZ, RZ, R14 ;  /* 0x000000ffff137224 */ /* 0x000fca00078e000e */
[----:B------:R-:W-:Y:S04]  /*d6f00*/  STL.64 [R1+0x4fe8], R18 ;  /* 0x004fe81201007387 */ /* 0x000fe80000100a00 */
[----:B--2---:R-:W-:Y:S04]  /*d6f10*/  STL.64 [R1+0x4fe0], R16 ;  /* 0x004fe01001007387 */ /* 0x004fe80000100a00 */
[----:B------:R-:W-:Y:S04]  /*d6f20*/  STL.64 [R1+0x4fc8], R10 ;  /* 0x004fc80a01007387 */ /* 0x000fe80000100a00 */
[----:B------:R0:W-:Y:S04]  /*d6f30*/  STL.64 [R1+0x4fc0], R8 ;  /* 0x004fc00801007387 */ /* 0x0001e80000100a00 */
[----:B0-----:R-:W2:Y:S04]  /*d6f40*/  LDL.LU R8, [R1+0x820] ;  /* 0x0008200001087983 */ /* 0x001ea80000300800 */
[----:B------:R-:W2:Y:S04]  /*d6f50*/  LDL.LU R9, [R1+0x824] ;  /* 0x0008240001097983 */ /* 0x000ea80000300800 */
[----:B------:R-:W2:Y:S04]  /*d6f60*/  LDL.LU R10, [R1+0x828] ;  /* 0x00082800010a7983 */ /* 0x000ea80000300800 */
[----:B------:R-:W2:Y:S01]  /*d6f70*/  LDL.LU R11, [R1+0x82c] ;  /* 0x00082c00010b7983 */ /* 0x000ea20000300800 */
[----:B---3--:R-:W-:-:S02]  /*d6f80*/  IMAD.MOV.U32 R18, RZ, RZ, R13 ;  /* 0x000000ffff127224 */ /* 0x008fc400078e000d */
[----:B------:R-:W-:-:S05]  /*d6f90*/  IMAD.MOV.U32 R19, RZ, RZ, R12 ;  /* 0x000000ffff137224 */ /* 0x000fca00078e000c */
[----:B------:R0:W-:Y:S04]  /*d6fa0*/  STL.64 [R1+0x5000], R18 ;  /* 0x0050001201007387 */ /* 0x0001e80000100a00 */
[----:B------:R-:W3:Y:S04]  /*d6fb0*/  LDL.LU R16, [R1+0x860] ;  /* 0x0008600001107983 */ /* 0x000ee80000300800 */
[----:B------:R-:W3:Y:S04]  /*d6fc0*/  LDL.LU R17, [R1+0x864] ;  /* 0x0008640001117983 */ /* 0x000ee80000300800 */
[----:B0-----:R-:W3:Y:S04]  /*d6fd0*/  LDL.LU R18, [R1+0x868] ;  /* 0x0008680001127983 */ /* 0x001ee80000300800 */
        /* <DEDUP_REMOVED lines=19> */
[C---:B---3--:R-:W-:Y:S03]  /*d7110*/  HMMA.16816.F32 R16, R4.reuse, R20, R16 ;  /* 0x000000140410723c */ /* 0x048fe60000001810 */
[----:B-----5:R-:W-:Y:S04]  /*d7120*/  STL.64 [R1+0x4f78], R26 ;  /* 0x004f781a01007387 */ /* 0x020fe80000100a00 */
        /* <DEDUP_REMOVED lines=15> */
[----:B------:R-:W-:Y:S04]  /*d7220*/  STL [R1+0x4f00], R0 ;  /* 0x004f000001007387 */ /* 0x000fe80000100800 */
        /* <DEDUP_REMOVED lines=15> */
[----:B------:R-:W5:Y:S01]  /*d7320*/  LDL.LU.64 R8, [R1+0x4fd0] ;  /* 0x004fd00001087983 */ /* 0x000f620000300a00 */
[----:B------:R-:W-:-:S02]  /*d7330*/  IMAD.MOV.U32 R0, RZ, RZ, R17 ;  /* 0x000000ffff007224 */ /* 0x000fc400078e0011 */
        /* <DEDUP_REMOVED lines=13> */
[----:B------:R-:W-:Y:S01]  /*d7410*/  STL.64 [R1+0x4e88], R16 ;  /* 0x004e881001007387 */ /* 0x000fe20000100a00 */
[----:B-----5:R-:W-:-:S15]  /*d7420*/  HMMA.16816.F32 R8, R4, R18, R8 ;  /* 0x000000120408723c */ /* 0x020fde0000001808 */
[----:B------:R-:W-:-:S04]  /*d7430*/  NOP ;  /* 0x0000000000007918 */ /* 0x000fc80000000000 */
[----:B------:R-:W-:Y:S04]  /*d7440*/  STL.64 [R1+0xb80], R8 ;  /* 0x000b800801007387 */ /* 0x000fe80000100a00 */
[----:B------:R0:W-:Y:S04]  /*d7450*/  STL.64 [R1+0xb88], R10 ;  /* 0x000b880a01007387 */ /* 0x0001e80000100a00 */
[----:B0-----:R-:W3:Y:S04]  /*d7460*/  LDL.LU.64 R10, [R1+0x4f98] ;  /* 0x004f9800010a7983 */ /* 0x001ee80000300a00 */
[----:B------:R-:W2:Y:S04]  /*d7470*/  LDL.LU.64 R8, [R1+0x4f90] ;  /* 0x004f900001087983 */ /* 0x000ea80000300a00 */
[----:B------:R0:W-:Y:S04]  /*d7480*/  STL.64 [R1+0x4f08], R18 ;  /* 0x004f081201007387 */ /* 0x0001e80000100a00 */
[----:B------:R-:W5:Y:S04]  /*d7490*/  LDL.LU.64 R16, [R1+0x90] ;  /* 0x0000900001107983 */ /* 0x000f680000300a00 */
[----:B0-----:R-:W5:Y:S01]  /*d74a0*/  LDL.LU.64 R18, [R1+0x98] ;  /* 0x0000980001127983 */ /* 0x001f620000300a00 */
        /* <DEDUP_REMOVED lines=53> */
[----:B0-----:R-:W2:Y:S04]  /*d7800*/  LDL.LU.64 R14, [R1+0x4f18] ;  /* 0x004f1800010e7983 */ /* 0x001ea80000300a00 */
[----:B------:R-:W4:Y:S01]  /*d7810*/  LDL.LU.64 R12, [R1+0x4f10] ;  /* 0x004f1000010c7983 */ /* 0x000f220000300a00 */
[----:B-----5:R-:W-:Y:S03]  /*d7820*/  HMMA.16816.F32 R20, R16, R24, R20 ;  /* 0x000000181014723c */ /* 0x020fe60000001814 */
[----:B------:R-:W-:Y:S04]  /*d7830*/  STL.64 [R1+0x4e10], R26 ;  /* 0x004e101a01007387 */ /* 0x000fe80000100a00 */
[----:B------:R-:W-:-:S12]  /*d7840*/  STL.64 [R1+0x4e08], R24 ;  /* 0x004e081801007387 */ /* 0x000fd80000100a00 */
[----:B------:R-:W-:Y:S04]  /*d7850*/  STL.64 [R1+0xd40], R20 ;  /* 0x000d401401007387 */ /* 0x000fe80000100a00 */
[----:B------:R3:W-:Y:S02]  /*d7860*/  STL.64 [R1+0xd48], R22 ;  /* 0x000d481601007387 */ /* 0x0007e40000100a00 */
[----:B---3--:R-:W-:Y:S01]  /*d7870*/  HMMA.16816.F32 R20, R16, R6, R8 ;  /* 0x000000061014723c */ /* 0x008fe20000001808 */
[----:B------:R-:W-:Y:S02]  /*d7880*/  IMAD.MOV.U32 R9, RZ, RZ, R18 ;  /* 0x000000ffff097224 */ /* 0x000fe400078e0012 */
[----:B------:R-:W-:-:S15]  /*d7890*/  IMAD.MOV.U32 R8, RZ, RZ, R19 ;  /* 0x000000ffff087224 */ /* 0x000fde00078e0013 */
[----:B------:R-:W-:Y:S01]  /*d78a0*/  NOP ;  /* 0x0000000000007918 */ /* 0x000fe20000000000 */
[----:B------:R-:W-:Y:S04]  /*d78b0*/  STL.64 [R1+0xc50], R20 ;  /* 0x000c501401007387 */ /* 0x000fe80000100a00 */
[----:B------:R-:W-:Y:S04]  /*d78c0*/  STL.64 [R1+0xc58], R22 ;  /* 0x000c581601007387 */ /* 0x000fe80000100a00 */
[----:B------:R-:W3:Y:S01]  /*d78d0*/  LDL.LU.64 R18, [R1+0x4f08] ;  /* 0x004f080001127983 */ /* 0x000ee20000300a00 */
[----:B--2---:R-:W-:Y:S02]  /*d78e0*/  IMAD.MOV.U32 R24, RZ, RZ, R15 ;  /* 0x000000ffff187224 */ /* 0x004fe400078e000f */
[----:B----4-:R-:W-:-:S02]  /*d78f0*/  IMAD.MOV.U32 R26, RZ, RZ, R13 ;  /* 0x000000ffff1a7224 */ /* 0x010fc400078e000d */
[----:B------:R-:W-:Y:S02]  /*d7900*/  IMAD.MOV.U32 R27, RZ, RZ, R12 ;  /* 0x000000ffff1b7224 */ /* 0x000fe400078e000c */
[----:B------:R-:W-:-:S03]  /*d7910*/  IMAD.MOV.U32 R25, RZ, RZ, R14 ;  /* 0x000000ffff197224 */ /* 0x000fc600078e000e */
[----:B------:R0:W-:Y:S04]  /*d7920*/  STL.64 [R1+0x4e20], R26 ;  /* 0x004e201a01007387 */ /* 0x0001e80000100a00 */
[----:B------:R1:W-:Y:S04]  /*d7930*/  STL.64 [R1+0x4e18], R24 ;  /* 0x004e181801007387 */ /* 0x0003e80000100a00 */
[----:B------:R-:W2:Y:S04]  /*d7940*/  LDL.LU.64 R12, [R1+0x60] ;  /* 0x00006000010c7983 */ /* 0x000ea80000300a00 */
[----:B------:R-:W4:Y:S01]  /*d7950*/  LDL.LU.64 R14, [R1+0x68] ;  /* 0x00006800010e7983 */ /* 0x000f220000300a00 */
[----:B------:R-:W-:-:S02]  /*d7960*/  IMAD.MOV.U32 R10, RZ, RZ, R17 ;  /* 0x000000ffff0a7224 */ /* 0x000fc400078e0011 */
[----:B------:R-:W-:Y:S02]  /*d7970*/  IMAD.MOV.U32 R11, RZ, RZ, R16 ;  /* 0x000000ffff0b7224 */ /* 0x000fe400078e0010 */
[----:B0-----:R-:W-:Y:S02]  /*d7980*/  IMAD.MOV.U32 R27, RZ, RZ, R8 ;  /* 0x000000ffff1b7224 */ /* 0x001fe400078e0008 */
[----:B------:R-:W-:Y:S02]  /*d7990*/  IMAD.MOV.U32 R26, RZ, RZ, R9 ;  /* 0x000000ffff1a7224 */ /* 0x000fe400078e0009 */
[----:B-1----:R-:W-:Y:S02]  /*d79a0*/  IMAD.MOV.U32 R25, RZ, RZ, R10 ;  /* 0x000000ffff197224 */ /* 0x002fe400078e000a */
[----:B------:R-:W-:Y:S01]  /*d79b0*/  IMAD.MOV.U32 R24, RZ, RZ, R11 ;  /* 0x000000ffff187224 */ /* 0x000fe200078e000b */
[----:B----4-:R-:W-:Y:S04]  /*d79c0*/  STL.64 [R1+0x4e30], R14 ;  /* 0x004e300e01007387 */ /* 0x010fe80000100a00 */
[----:B--2---:R0:W-:Y:S04]  /*d79d0*/  STL.64 [R1+0x4e28], R12 ;  /* 0x004e280c01007387 */ /* 0x0041e80000100a00 */
        /* <DEDUP_REMOVED lines=8> */
[----:B------:R-:W2:Y:S04]  /*d7a60*/  LDL.64 R16, [R1+0x288] ;  /* 0x0002880001107983 */ /* 0x000ea80000100a00 */
[----:B---3--:R0:W-:Y:S02]  /*d7a70*/  STL.64 [R1+0x4ea8], R18 ;  /* 0x004ea81201007387 */ /* 0x0081e40000100a00 */
[----:B0-----:R-:W-:-:S02]  /*d7a80*/  IMAD.MOV.U32 R19, RZ, RZ, R0 ;  /* 0x000000ffff137224 */ /* 0x001fc400078e0000 */
[----:B--2---:R-:W-:Y:S04]  /*d7a90*/  STL.64 [R1+0x4ea0], R16 ;  /* 0x004ea01001007387 */ /* 0x004fe80000100a00 */
[----:B------:R-:W-:Y:S04]  /*d7aa0*/  STL.64 [R1+0x4e80], R10 ;  /* 0x004e800a01007387 */ /* 0x000fe80000100a00 */
[----:B-----5:R0:W-:Y:S04]  /*d7ab0*/  STL.64 [R1+0x4e78], R8 ;  /* 0x004e780801007387 */ /* 0x0201e80000100a00 */
[----:B0-----:R-:W2:Y:S04]  /*d7ac0*/  LDL.LU R8, [R1+0x710] ;  /* 0x0007100001087983 */ /* 0x001ea80000300800 */
[----:B------:R-:W2:Y:S04]  /*d7ad0*/  LDL.LU R9, [R1+0x714] ;  /* 0x0007140001097983 */ /* 0x000ea80000300800 */
[----:B------:R-:W3:Y:S04]  /*d7ae0*/  LDL.LU R10, [R1+0x718] ;  /* 0x00071800010a7983 */ /* 0x000ee80000300800 */
[----:B------:R-:W3:Y:S04]  /*d7af0*/  LDL.LU R11, [R1+0x71c] ;  /* 0x00071c00010b7983 */ /* 0x000ee80000300800 */
[----:B------:R-:W5:Y:S04]  /*d7b00*/  LDL R18, [R1+0x298] ;  /* 0x0002980001127983 */ /* 0x000f680000100800 */
[----:B------:R-:W2:Y:S04]  /*d7b10*/  LDL.LU R0, [R1+0x4f00] ;  /* 0x004f000001007983 */ /* 0x000ea80000300800 */
[----:B------:R-:W2:Y:S04]  /*d7b20*/  LDL.64 R16, [R1+0x2a8] ;  /* 0x0002a80001107983 */ /* 0x000ea80000100a00 */
[----:B-----5:R-:W-:Y:S04]  /*d7b30*/  STL.64 [R1+0x4ed8], R18 ;  /* 0x004ed81201007387 */ /* 0x020fe80000100a00 */
[----:B--2---:R-:W-:Y:S04]  /*d7b40*/  STL.64 [R1+0x4ed0], R16 ;  /* 0x004ed01001007387 */ /* 0x004fe80000100a00 */
        /* <DEDUP_REMOVED lines=12> */
[----:B------:R-:W2:Y:S04]  /*d7c10*/  LDL R22, [R1+0x2c8] ;  /* 0x0002c80001167983 */ /* 0x000ea80000100800 */
        /* <DEDUP_REMOVED lines=16> */
[----:B----4-:R-:W-:Y:S04]  /*d7d20*/  STL.64 [R1+0x4e40], R14 ;  /* 0x004e400e01007387 */ /* 0x010fe80000100a00 */
[----:B------:R0:W-:Y:S04]  /*d7d30*/  STL.64 [R1+0x4e38], R12 ;  /* 0x004e380c01007387 */ /* 0x0001e80000100a00 */
[----:B0-----:R-:W4:Y:S04]  /*d7d40*/  LDL.LU R12, [R1+0x6d0] ;  /* 0x0006d000010c7983 */ /* 0x001f280000300800 */
        /* <DEDUP_REMOVED lines=8> */
[----:B------:R-:W5:Y:S04]  /*d7dd0*/  LDL.LU R14, [R1+0x6e8] ;  /* 0x0006e800010e7983 */ /* 0x000f680000300800 */
[----:B------:R-:W5:Y:S01]  /*d7de0*/  LDL.LU R15, [R1+0x6ec] ;  /* 0x0006ec00010f7983 */ /* 0x000f620000300800 */
[C---:B--2---:R-:W-:Y:S03]  /*d7df0*/  HMMA.16816.F32 R20, R24.reuse, R22, R16 ;  /* 0x000000161814723c */ /* 0x044fe60000001810 */
[----:B-----5:R-:W-:Y:S04]  /*d7e00*/  STL.64 [R1+0x4e60], R14 ;  /* 0x004e600e01007387 */ /* 0x020fe80000100a00 */
[----:B----4-:R0:W-:Y:S04]  /*d7e10*/  STL.64 [R1+0x4e58], R12 ;  /* 0x004e580c01007387 */ /* 0x0101e80000100a00 */
[----:B0-----:R-:W2:Y:S04]  /*d7e20*/  LDL.LU R12, [R1+0x6f0] ;  /* 0x0006f000010c7983 */ /* 0x001ea80000300800 */
[----:B------:R-:W2:Y:S04]  /*d7e30*/  LDL.LU R13, [R1+0x6f4] ;  /* 0x0006f400010d7983 */ /* 0x000ea80000300800 */
[----:B------:R-:W2:Y:S04]  /*d7e40*/  LDL.LU R14, [R1+0x6f8] ;  /* 0x0006f800010e7983 */ /* 0x000ea80000300800 */
[----:B------:R-:W2:Y:S04]  /*d7e50*/  LDL.LU R15, [R1+0x6fc] ;  /* 0x0006fc00010f7983 */ /* 0x000ea80000300800 */
[----:B------:R-:W-:Y:S04]  /*d7e60*/  STL [R1+0x4dfc], R6 ;  /* 0x004dfc0601007387 */ /* 0x000fe80000100800 */
[----:B------:R-:W-:Y:S04]  /*d7e70*/  STL [R1+0x4df8], R7 ;  /* 0x004df80701007387 */ /* 0x000fe80000100800 */
[----:B------:R-:W4:Y:S04]  /*d7e80*/  LDL.LU.64 R18, [R1+0x4ef8] ;  /* 0x004ef80001127983 */ /* 0x000f280000300a00 */
[----:B------:R-:W4:Y:S04]  /*d7e90*/  LDL.LU.64 R16, [R1+0x4ef0] ;  /* 0x004ef00001107983 */ /* 0x000f280000300a00 */
        /* <DEDUP_REMOVED lines=17> */
[----:B------:R-:W-:-:S03]  /*d7fb0*/  IMAD.MOV.U32 R0, RZ, RZ, R17 ;  /* 0x000000ffff007224 */ /* 0x000fc600078e0011 */
[----:B------:R-:W-:Y:S01]  /*d7fc0*/  STL [R1+0x4e00], R7 ;  /* 0x004e000701007387 */ /* 0x000fe20000100800 */
[----:B----4-:R-:W-:Y:S03]  /*d7fd0*/  HMMA.16816.F32 R16, R24, R18, R8 ;  /* 0x000000121810723c */ /* 0x010fe60000001808 */
[----:B------:R-:W3:Y:S04]  /*d7fe0*/  LDL.LU.64 R10, [R1+0x4eb8] ;  /* 0x004eb800010a7983 */ /* 0x000ee80000300a00 */
[----:B------:R-:W3:-:S12]  /*d7ff0*/  LDL.LU.64 R8, [R1+0x4eb0] ;  /* 0x004eb00001087983 */ /* 0x000ed80000300a00 */
[----:B------:R-:W-:Y:S04]  /*d8000*/  STL.64 [R1+0xcb0], R16 ;  /* 0x000cb01001007387 */ /* 0x000fe80000100a00 */
[----:B------:R0:W-:Y:S04]  /*d8010*/  STL.64 [R1+0xcb8], R18 ;  /* 0x000cb81201007387 */ /* 0x0001e80000100a00 */
[----:B0-----:R-:W4:Y:S04]  /*d8020*/  LDL.LU.64 R18, [R1+0x4ea8] ;  /* 0x004ea80001127983 */ /* 0x001f280000300a00 */
[----:B------:R-:W3:Y:S02]  /*d8030*/  LDL.LU.64 R16, [R1+0x4ea0] ;  /* 0x004ea00001107983 */ /* 0x000ee40000300a00 */
        /* <DEDUP_REMOVED lines=74> */
[----:B0-----:R-:W-:Y:S02]  /*d84e0*/  IMAD.MOV.U32 R23, RZ, RZ, R12 ;  /* 0x000000ffff177224 */ /* 0x001fe400078e000c */
[----:B------:R-:W-:Y:S01]  /*d84f0*/  IMAD.MOV.U32 R22, RZ, RZ, R13 ;  /* 0x000000ffff167224 */ /* 0x000fe200078e000d */
[----:B------:R-:W2:Y:S01]  /*d8500*/  LDL.LU R12, [R1] ;  /* 0x00000000010c7983 */ /* 0x000ea20000300800 */
[----:B------:R-:W-:-:S03]  /*d8510*/  IMAD.MOV.U32 R21, RZ, RZ, R14 ;  /* 0x000000ffff157224 */ /* 0x000fc600078e000e */
[----:B------:R-:W2:Y:S01]  /*d8520*/  LDL.LU R13, [R1+0x4] ;  /* 0x00000400010d7983 */ /* 0x000ea20000300800 */
[----:B------:R-:W-:-:S03]  /*d8530*/  IMAD.MOV.U32 R20, RZ, RZ, R15 ;  /* 0x000000ffff147224 */ /* 0x000fc600078e000f */
[----:B------:R-:W5:Y:S04]  /*d8540*/  LDL.LU R14, [R1+0x8] ;  /* 0x00000800010e7983 */ /* 0x000f680000300800 */
[----:B------:R-:W5:Y:S04]  /*d8550*/  LDL.LU R15, [R1+0xc] ;  /* 0x00000c00010f7983 */ /* 0x000f680000300800 */
[----:B-----5:R-:W-:Y:S04]  /*d8560*/  STL.64 [R1+0x4c30], R14 ;  /* 0x004c300e01007387 */ /* 0x020fe80000100a00 */
[----:B--2---:R0:W-:Y:S04]  /*d8570*/  STL.64 [R1+0x4c28], R12 ;  /* 0x004c280c01007387 */ /* 0x0041e80000100a00 */
[----:B0-----:R-:W2:Y:S04]  /*d8580*/  LDL.LU R12, [R1+0x30] ;  /* 0x00003000010c7983 */ /* 0x001ea80000300800 */
[----:B------:R-:W2:Y:S04]  /*d8590*/  LDL.LU R13, [R1+0x34] ;  /* 0x00003400010d7983 */ /* 0x000ea80000300800 */
[----:B------:R-:W5:Y:S04]  /*d85a0*/  LDL.LU R14, [R1+0x38] ;  /* 0x00003800010e7983 */ /* 0x000f680000300800 */
[----:B------:R-:W5:Y:S04]  /*d85b0*/  LDL.LU R15, [R1+0x3c] ;  /* 0x00003c00010f7983 */ /* 0x000f680000300800 */
[----:B-----5:R0:W-:Y:S04]  /*d85c0*/  STL.64 [R1+0x4d38], R14 ;  /* 0x004d380e01007387 */ /* 0x0201e80000100a00 */
[----:B--2---:R1:W-:Y:S01]  /*d85d0*/  STL.64 [R1+0x4d30], R12 ;  /* 0x004d300c01007387 */ /* 0x0043e20000100a00 */
[----:B0-----:R-:W-:-:S02]  /*d85e0*/  IMAD.MOV.U32 R14, RZ, RZ, R21 ;  /* 0x000000ffff0e7224 */ /* 0x001fc400078e0015 */
[----:B-1----:R-:W-:Y:S02]  /*d85f0*/  IMAD.MOV.U32 R12, RZ, RZ, R23 ;  /* 0x000000ffff0c7224 */ /* 0x002fe400078e0017 */
[----:B------:R-:W-:Y:S02]  /*d8600*/  IMAD.MOV.U32 R13, RZ, RZ, R22 ;  /* 0x000000ffff0d7224 */ /* 0x000fe400078e0016 */
[----:B------:R-:W-:-:S07]  /*d8610*/  IMAD.MOV.U32 R15, RZ, RZ, R20 ;  /* 0x000000ffff0f7224 */ /* 0x000fce00078e0014 */
[C---:B---3--:R-:W-:Y:S08]  /*d8620*/  HMMA.16816.F32 R20, R12.reuse, R26, R8 ;  /* 0x0000001a0c14723c */ /* 0x048ff00000001808 */
        /* <DEDUP_REMOVED lines=10> */
[----:B------:R-:W-:Y:S01]  /*d86d0*/  IMAD.MOV.U32 R19, RZ, RZ, R6 ;  /* 0x000000ffff137224 */ /* 0x000fe200078e0006 */
[----:B------:R-:W4:Y:S04]  /*d86e0*/  LDL.LU R7, [R1+0x4e00] ;  /* 0x004e000001077983 */ /* 0x000f280000300800 */
[----:B------:R-:W5:Y:S04]  /*d86f0*/  LDL.LU R6, [R1+0x4dfc] ;  /* 0x004dfc0001067983 */ /* 0x000f680000300800 */
[----:B---3--:R-:W-:Y:S04]  /*d8700*/  STL.64 [R1+0x4d78], R10 ;  /* 0x004d780a01007387 */ /* 0x008fe80000100a00 */
[----:B--2---:R0:W-:Y:S04]  /*d8710*/  STL.64 [R1+0x4d70], R8 ;  /* 0x004d700801007387 */ /* 0x0041e80000100a00 */
[----:B0-----:R-:W2:Y:S04]  /*d8720*/  LDL.LU R8, [R1+0x610] ;  /* 0x0006100001087983 */ /* 0x001ea80000300800 */
[----:B------:R-:W2:Y:S04]  /*d8730*/  LDL.LU R9, [R1+0x614] ;  /* 0x0006140001097983 */ /* 0x000ea80000300800 */
[----:B------:R-:W3:Y:S04]  /*d8740*/  LDL.LU R10, [R1+0x618] ;  /* 0x00061800010a7983 */ /* 0x000ee80000300800 */
[----:B------:R-:W3:Y:S04]  /*d8750*/  LDL.LU R11, [R1+0x61c] ;  /* 0x00061c00010b7983 */ /* 0x000ee80000300800 */
[----:B------:R-:W2:Y:S04]  /*d8760*/  LDL.64 R16, [R1+0x298] ;  /* 0x0002980001107983 */ /* 0x000ea80000100a00 */
[----:B------:R4:W-:Y:S02]  /*d8770*/  STL.64 [R1+0x4db8], R18 ;  /* 0x004db81201007387 */ /* 0x0009e40000100a00 */
[----:B----4-:R-:W-:-:S02]  /*d8780*/  IMAD.MOV.U32 R18, RZ, RZ, R7 ;  /* 0x000000ffff127224 */ /* 0x010fc400078e0007 */
        /* <DEDUP_REMOVED lines=8> */
[----:B------:R-:W4:Y:S04]  /*d8810*/  LDL.LU R20, [R1+0x660] ;  /* 0x0006600001147983 */ /* 0x000f280000300800 */
[----:B------:R-:W4:Y:S04]  /*d8820*/  LDL.LU R21, [R1+0x664] ;  /* 0x0006640001157983 */ /* 0x000f280000300800 */
[----:B------:R-:W2:Y:S04]  /*d8830*/  LDL.LU R22, [R1+0x668] ;  /* 0x0006680001167983 */ /* 0x000ea80000300800 */
[----:B------:R-:W2:Y:S01]  /*d8840*/  LDL.LU R23, [R1+0x66c] ;  /* 0x00066c0001177983 */ /* 0x000ea20000300800 */
[----:B------:R-:W-:-:S03]  /*d8850*/  IMAD.MOV.U32 R19, RZ, RZ, R0 ;  /* 0x000000ffff137224 */ /* 0x000fc600078e0000 */
[----:B--2---:R-:W-:Y:S04]  /*d8860*/  STL.64 [R1+0x4df0], R22 ;  /* 0x004df01601007387 */ /* 0x004fe80000100a00 */
[----:B----4-:R0:W-:Y:S04]  /*d8870*/  STL.64 [R1+0x4de8], R20 ;  /* 0x004de81401007387 */ /* 0x0101e80000100a00 */
[----:B0-----:R-:W5:Y:S04]  /*d8880*/  LDL.LU R20, [R1+0x670] ;  /* 0x0006700001147983 */ /* 0x001f680000300800 */
[----:B------:R-:W5:Y:S04]  /*d8890*/  LDL.LU R21, [R1+0x674] ;  /* 0x0006740001157983 */ /* 0x000f680000300800 */
[----:B------:R-:W5:Y:S04]  /*d88a0*/  LDL.LU R22, [R1+0x678] ;  /* 0x0006780001167983 */ /* 0x000f680000300800 */
[----:B------:R-:W5:Y:S04]  /*d88b0*/  LDL.LU R23, [R1+0x67c] ;  /* 0x00067c0001177983 */ /* 0x000f680000300800 */
[----:B------:R0:W-:Y:S04]  /*d88c0*/  STL.64 [R1+0x4dd0], R18 ;  /* 0x004dd01201007387 */ /* 0x0001e80000100a00 */
[----:B------:R-:W2:Y:S04]  /*d88d0*/  LDL.LU R16, [R1+0x650] ;  /* 0x0006500001107983 */ /* 0x000ea80000300800 */
[----:B------:R-:W2:Y:S04]  /*d88e0*/  LDL.LU R17, [R1+0x654] ;  /* 0x0006540001117983 */ /* 0x000ea80000300800 */
[----:B0-----:R-:W2:Y:S04]  /*d88f0*/  LDL.LU R18, [R1+0x658] ;  /* 0x0006580001127983 */ /* 0x001ea80000300800 */
        /* <DEDUP_REMOVED lines=43> */
[----:B0-----:R-:W3:Y:S04]  /*d8bb0*/  LDL.LU.64 R18, [R1+0x4dd0] ;  /* 0x004dd00001127983 */ /* 0x001ee80000300a00 */
[----:B----4-:R-:W-:Y:S04]  /*d8bc0*/  STL.64 [R1+0x4d48], R22 ;  /* 0x004d481601007387 */ /* 0x010fe80000100a00 */
        /* <DEDUP_REMOVED lines=20> */
[----:B------:R-:W-:Y:S02]  /*d8d10*/  IMAD.MOV.U32 R5, RZ, RZ, R17 ;  /* 0x000000ffff057224 */ /* 0x000fe400078e0011 */
[----:B-----5:R-:W-:Y:S01]  /*d8d20*/  HMMA.16816.F32 R16, R12, R18, R8 ;  /* 0x000000120c10723c */ /* 0x020fe20000001808 */
[----:B------:R-:W3:Y:S04]  /*d8d30*/  LDL.LU.64 R10, [R1+0x4d98] ;  /* 0x004d9800010a7983 */ /* 0x000ee80000300a00 */
[----:B------:R-:W3:-:S14]  /*d8d40*/  LDL.LU.64 R8, [R1+0x4d90] ;  /* 0x004d900001087983 */ /* 0x000edc0000300a00 */
        /* <DEDUP_REMOVED lines=15> */
[----:B------:R-:W3:Y:S04]  /*d8e40*/  LDL.LU.64 R8, [R1+0x4d60] ;  /* 0x004d600001087983 */ /* 0x000ee80000300a00 */
[----:B------:R-:W-:Y:S04]  /*d8e50*/  STL.64 [R1+0x4c80], R18 ;  /* 0x004c801201007387 */ /* 0x000fe80000100a00 */
[----:B------:R0:W-:Y:S04]  /*d8e60*/  STL.64 [R1+0x4c78], R16 ;  /* 0x004c781001007387 */ /* 0x0001e80000100a00 */
[----:B0-----:R-:W5:Y:S04]  /*d8e70*/  LDL.LU R16, [R1+0x520] ;  /* 0x0005200001107983 */ /* 0x001f680000300800 */
[----:B------:R-:W5:Y:S04]  /*d8e80*/  LDL.LU R17, [R1+0x524] ;  /* 0x0005240001117983 */ /* 0x000f680000300800 */
[----:B------:R-:W3:Y:S04]  /*d8e90*/  LDL.LU R18, [R1+0x528] ;  /* 0x0005280001127983 */ /* 0x000ee80000300800 */
[----:B------:R-:W3:Y:S01]  /*d8ea0*/  LDL.LU R19, [R1+0x52c] ;  /* 0x00052c0001137983 */ /* 0x000ee20000300800 */
[----:B--2---:R-:W-:Y:S03]  /*d8eb0*/  HMMA.16816.F32 R24, R12, R10, R24 ;  /* 0x0000000a0c18723c */ /* 0x004fe60000001818 */
[----:B---3--:R-:W-:Y:S04]  /*d8ec0*/  STL.64 [R1+0x4c90], R18 ;  /* 0x004c901201007387 */ /* 0x008fe80000100a00 */
[----:B-----5:R-:W-:-:S12]  /*d8ed0*/  STL.64 [R1+0x4c88], R16 ;  /* 0x004c881001007387 */ /* 0x020fd80000100a00 */
[----:B------:R-:W-:Y:S04]  /*d8ee0*/  STL.64 [R1+0xe40], R24 ;  /* 0x000e401801007387 */ /* 0x000fe80000100a00 */
[----:B------:R0:W-:Y:S04]  /*d8ef0*/  STL.64 [R1+0xe48], R26 ;  /* 0x000e481a01007387 */ /* 0x0001e80000100a00 */
[----:B0-----:R-:W2:Y:S04]  /*d8f00*/  LDL.LU.64 R26, [R1+0x4d58] ;  /* 0x004d5800011a7983 */ /* 0x001ea80000300a00 */
[----:B------:R-:W2:Y:S04]  /*d8f10*/  LDL.LU.64 R24, [R1+0x4d50] ;  /* 0x004d500001187983 */ /* 0x000ea80000300a00 */
[----:B------:R-:W3:Y:S01]  /*d8f20*/  LDL.64 R16, [R1+0x2a8] ;  /* 0x0002a80001107983 */ /* 0x000ee20000100a00 */
[----:B----4-:R-:W-:Y:S01]  /*d8f30*/  HMMA.16816.F32 R20, R12, R28, R20 ;  /* 0x0000001c0c14723c */ /* 0x010fe20000001814 */
[----:B------:R-:W-:-:S02]  /*d8f40*/  IMAD.MOV.U32 R18, RZ, RZ, R6 ;  /* 0x000000ffff127224 */ /* 0x000fc400078e0006 */
[----:B------:R-:W-:-:S05]  /*d8f50*/  IMAD.MOV.U32 R19, RZ, RZ, R5 ;  /* 0x000000ffff137224 */ /* 0x000fca00078e0005 */
[----:B------:R-:W-:Y:S11]  /*d8f60*/  STL.64 [R1+0x4cc0], R18 ;  /* 0x004cc01201007387 */ /* 0x000ff60000100a00 */
[----:B------:R-:W-:Y:S04]  /*d8f70*/  STL.64 [R1+0xe50], R20 ;  /* 0x000e501401007387 */ /* 0x000fe80000100a00 */
[----:B------:R2:W-:Y:S02]  /*d8f80*/  STL.64 [R1+0xe58], R22 ;  /* 0x000e581601007387 */ /* 0x0005e40000100a00 */
[----:B--2---:R-:W-:Y:S02]  /*d8f90*/  HMMA.16816.F32 R20, R12, R8, R24 ;  /* 0x000000080c14723c */ /* 0x004fe40000001818 */
[----:B---3--:R0:W-:Y:S04]  /*d8fa0*/  STL.64 [R1+0x4cb8], R16 ;  /* 0x004cb81001007387 */ /* 0x0081e80000100a00 */
[----:B0-----:R-:W2:-:S13]  /*d8fb0*/  LDL.LU R16, [R1+0x550] ;  /* 0x0005500001107983 */ /* 0x001e9a0000300800 */
[----:B------:R-:W-:Y:S04]  /*d8fc0*/  STL.64 [R1+0xe60], R20 ;  /* 0x000e601401007387 */ /* 0x000fe80000100a00 */
[----:B------:R-:W-:Y:S04]  /*d8fd0*/  STL.64 [R1+0xe68], R22 ;  /* 0x000e681601007387 */ /* 0x000fe80000100a00 */
[----:B------:R-:W2:Y:S04]  /*d8fe0*/  LDL.LU R17, [R1+0x554] ;  /* 0x0005540001117983 */ /* 0x000ea80000300800 */
[----:B------:R-:W3:Y:S04]  /*d8ff0*/  LDL.LU R18, [R1+0x558] ;  /* 0x0005580001127983 */ /* 0x000ee80000300800 */
[----:B------:R-:W3:Y:S01]  /*d9000*/  LDL.LU R19, [R1+0x55c] ;  /* 0x00055c0001137983 */ /* 0x000ee20000300800 */
[----:B------:R-:W-:-:S03]  /*d9010*/  IMAD.MOV.U32 R0, RZ, RZ, R7 ;  /* 0x000000ffff007224 */ /* 0x000fc600078e0007 */
[----:B---3--:R0:W-:Y:S04]  /*d9020*/  STL.64 [R1+0x4cd0], R18 ;  /* 0x004cd01201007387 */ /* 0x0081e80000100a00 */
[----:B--2---:R1:W-:Y:S01]  /*d9030*/  STL.64 [R1+0x4cc8], R16 ;  /* 0x004cc81001007387 */ /* 0x0043e20000100a00 */
[----:B0-----:R-:W-:Y:S02]  /*d9040*/  IMAD.MOV.U32 R18, RZ, RZ, R4 ;  /* 0x000000ffff127224 */ /* 0x001fe400078e0004 */
        /* <DEDUP_REMOVED lines=49> */
[----:B------:R-:W5:Y:S04]  /*d9360*/  LDL.LU.64 R22, [R1+0x4d48] ;  /* 0x004d480001167983 */ /* 0x000f680000300a00 */
        /* <DEDUP_REMOVED lines=46> */
[----:B----4-:R-:W-:Y:S03]  /*d9650*/  HMMA.16816.F32 R16, R12, R18, R8 ;  /* 0x000000120c10723c */ /* 0x010fe60000001808 */
[----:B------:R-:W4:Y:S04]  /*d9660*/  LDL.LU.64 R10, [R1+0x4ce0] ;  /* 0x004ce000010a7983 */ /* 0x000f280000300a00 */
[----:B------:R-:W4:-:S12]  /*d9670*/  LDL.LU.64 R8, [R1+0x4cd8] ;  /* 0x004cd80001087983 */ /* 0x000f180000300a00 */
        /* <DEDUP_REMOVED lines=10> */
[----:B------:R0:W-:Y:S04]  /*d9720*/  STL.64 [R1+0x4c40], R22 ;  /* 0x004c401601007387 */ /* 0x0001e80000100a00 */
[----:B0-----:R-:W2:Y:S04]  /*d9730*/  LDL.64 R22, [R1+0x288] ;  /* 0x0002880001167983 */ /* 0x001ea80000100a00 */
[----:B------:R-:W-:Y:S01]  /*d9740*/  STL.64 [R1+0x4c38], R20 ;  /* 0x004c381401007387 */ /* 0x000fe20000100a00 */
[----:B----4-:R-:W-:-:S15]  /*d9750*/  HMMA.16816.F32 R8, R12, R16, R8 ;  /* 0x000000100c08723c */ /* 0x010fde0000001808 */
[----:B------:R-:W-:-:S04]  /*d9760*/  NOP ;  /* 0x0000000000007918 */ /* 0x000fc80000000000 */
[----:B------:R-:W-:Y:S04]  /*d9770*/  STL.64 [R1+0xef0], R8 ;  /* 0x000ef00801007387 */ /* 0x000fe80000100a00 */
[----:B------:R0:W-:Y:S04]  /*d9780*/  STL.64 [R1+0xef8], R10 ;  /* 0x000ef80a01007387 */ /* 0x0001e80000100a00 */
[----:B0-----:R-:W3:Y:S04]  /*d9790*/  LDL.LU.64 R10, [R1+0x4cb0] ;  /* 0x004cb000010a7983 */ /* 0x001ee80000300a00 */
[----:B------:R-:W3:Y:S01]  /*d97a0*/  LDL.LU.64 R8, [R1+0x4ca8] ;  /* 0x004ca80001087983 */ /* 0x000ee20000300a00 */
[----:B------:R-:W-:-:S05]  /*d97b0*/  IMAD.MOV.U32 R0, RZ, RZ, R17 ;  /* 0x000000ffff007224 */ /* 0x000fca00078e0011 */
[----:B------:R-:W-:Y:S01]  /*d97c0*/  STL [R1+0x4bd0], R0 ;  /* 0x004bd00001007387 */ /* 0x000fe20000100800 */
[----:B---3--:R-:W-:Y:S03]  /*d97d0*/  HMMA.16816.F32 R16, R12, R18, R8 ;  /* 0x000000120c10723c */ /* 0x008fe60000001808 */
[----:B------:R-:W3:Y:S04]  /*d97e0*/  LDL.LU.64 R10, [R1+0x4ca0] ;  /* 0x004ca000010a7983 */ /* 0x000ee80000300a00 */
        /* <DEDUP_REMOVED lines=10> */
[----:B------:R-:W5:Y:S01]  /*d9890*/  LDL.LU.64 R16, [R1+0x4c78] ;  /* 0x004c780001107983 */ /* 0x000f620000300a00 */
[----:B------:R-:W-:-:S02]  /*d98a0*/  IMAD.MOV.U32 R0, RZ, RZ, R23 ;  /* 0x000000ffff007224 */ /* 0x000fc400078e0017 */
        /* <DEDUP_REMOVED lines=78> */
[----:B------:R-:W5:Y:S04]  /*d9d90*/  LDL R11, [R1+0x2cc] ;  /* 0x0002cc00010b7983 */ /* 0x000f680000100800 */
[----:B------:R-:W-:Y:S04]  /*d9da0*/  STL.64 [R1+0x4b60], R8 ;  /* 0x004b600801007387 */ /* 0x000fe80000100a00 */
[----:B------:R-:W3:Y:S04]  /*d9db0*/  LDL.LU.64 R22, [R1+0x4c40] ;  /* 0x004c400001167983 */ /* 0x000ee80000300a00 */
        /* <DEDUP_REMOVED lines=11> */
[----:B------:R-:W-:Y:S01]  /*d9e70*/  STL.64 [R1+0x4b28], R22 ;  /* 0x004b281601007387 */ /* 0x000fe20000100a00 */
        /* <DEDUP_REMOVED lines=30> */
[----:B------:R-:W-:Y:S01]  /*da060*/  STL.64 [R1+0x4b10], R6 ;  /* 0x004b100601007387 */ /* 0x000fe20000100a00 */
[C---:B-----5:R-:W-:Y:S03]  /*da070*/  HMMA.16816.F32 R8, R12.reuse, R10, R24 ;  /* 0x0000000a0c08723c */ /* 0x060fe60000001818 */
[----:B------:R2:W-:Y:S05]  /*da080*/  STL.64 [R1+0x4b08], R4 ;  /* 0x004b080401007387 */ /* 0x0005ea0000100a00 */
[----:B--2---:R-:W-:Y:S01]  /*da090*/  HMMA.16816.F32 R4, R12, R20, R16 ;  /* 0x000000140c04723c */ /* 0x004fe20000001810 */
[----:B------:R-:W2:Y:S10]  /*da0a0*/  LDL.LU R20, [R1+0x3c0] ;  /* 0x0003c00001147983 */ /* 0x000eb40000300800 */
        /* <DEDUP_REMOVED lines=9> */
[----:B-1----:R-:W5:Y:S04]  /*da140*/  LDL.LU R10, [R1+0x408] ;  /* 0x00040800010a7983 */ /* 0x002f680000300800 */
[----:B------:R-:W5:Y:S04]  /*da150*/  LDL.LU R11, [R1+0x40c] ;  /* 0x00040c00010b7983 */ /* 0x000f680000300800 */
[----:B------:R-:W2:Y:S01]  /*da160*/  LDL R18, [R1+0x288] ;  /* 0x0002880001127983 */ /* 0x000ea20000100800 */
[----:B------:R-:W-:-:S03]  /*da170*/  IMAD.MOV.U32 R19, RZ, RZ, R0 ;  /* 0x000000ffff137224 */ /* 0x000fc600078e0000 */
[----:B------:R-:W3:Y:S04]  /*da180*/  LDL.LU R0, [R1+0x4bd0] ;  /* 0x004bd00001007983 */ /* 0x000ee80000300800 */
[----:B--2---:R-:W-:Y:S04]  /*da190*/  STL.64 [R1+0x4ba0], R18 ;  /* 0x004ba01201007387 */ /* 0x004fe80000100a00 */
[----:B-----5:R-:W-:Y:S04]  /*da1a0*/  STL.64 [R1+0x4b78], R10 ;  /* 0x004b780a01007387 */ /* 0x020fe80000100a00 */
[----:B----4-:R0:W-:Y:S04]  /*da1b0*/  STL.64 [R1+0x4b70], R8 ;  /* 0x004b700801007387 */ /* 0x0101e80000100a00 */
[----:B0-----:R-:W2:Y:S04]  /*da1c0*/  LDL.LU R8, [R1+0x410] ;  /* 0x0004100001087983 */ /* 0x001ea80000300800 */
[----:B------:R-:W2:Y:S04]  /*da1d0*/  LDL.LU R9, [R1+0x414] ;  /* 0x0004140001097983 */ /* 0x000ea80000300800 */
[----:B------:R-:W4:Y:S04]  /*da1e0*/  LDL.LU R10, [R1+0x418] ;  /* 0x00041800010a7983 */ /* 0x000f280000300800 */
[----:B------:R-:W4:Y:S04]  /*da1f0*/  LDL.LU R11, [R1+0x41c] ;  /* 0x00041c00010b7983 */ /* 0x000f280000300800 */
[----:B------:R-:W5:Y:S04]  /*da200*/  LDL R16, [R1+0x298] ;  /* 0x0002980001107983 */ /* 0x000f680000100800 */
[----:B------:R-:W5:Y:S04]  /*da210*/  LDL R17, [R1+0x29c] ;  /* 0x00029c0001117983 */ /* 0x000f680000100800 */
[----:B-----5:R-:W-:Y:S04]  /*da220*/  STL.64 [R1+0x4bb8], R16 ;  /* 0x004bb81001007387 */ /* 0x020fe80000100a00 */
[----:B----4-:R-:W-:Y:S04]  /*da230*/  STL.64 [R1+0x4b98], R10 ;  /* 0x004b980a01007387 */ /* 0x010fe80000100a00 */
[----:B--2---:R0:W-:Y:S04]  /*da240*/  STL.64 [R1+0x4b90], R8 ;  /* 0x004b900801007387 */ /* 0x0041e80000100a00 */
[----:B0-----:R-:W2:Y:S04]  /*da250*/  LDL.LU R8, [R1+0x420] ;  /* 0x0004200001087983 */ /* 0x001ea80000300800 */
[----:B------:R-:W2:Y:S04]  /*da260*/  LDL.LU R9, [R1+0x424] ;  /* 0x0004240001097983 */ /* 0x000ea80000300800 */
[----:B------:R-:W4:Y:S04]  /*da270*/  LDL.LU R10, [R1+0x428] ;  /* 0x00042800010a7983 */ /* 0x000f280000300800 */
[----:B------:R-:W4:Y:S04]  /*da280*/  LDL.LU R11, [R1+0x42c] ;  /* 0x00042c00010b7983 */ /* 0x000f280000300800 */
[----:B------:R-:W5:Y:S04]  /*da290*/  LDL R18, [R1+0x2a8] ;  /* 0x0002a80001127983 */ /* 0x000f680000100800 */
        /* <DEDUP_REMOVED lines=18> */
[----:B------:R-:W-:-:S03]  /*da3c0*/  IMAD.MOV.U32 R19, RZ, RZ, R0 ;  /* 0x000000ffff137224 */ /* 0x000fc600078e0000 */
[----:B---3--:R-:W-:Y:S04]  /*da3d0*/  STL.64 [R1+0x4b48], R22 ;  /* 0x004b481601007387 */ /* 0x008fe80000100a00 */
[----:B--2---:R0:W-:Y:S04]  /*da3e0*/  STL.64 [R1+0x4b40], R20 ;  /* 0x004b401401007387 */ /* 0x0041e80000100a00 */
        /* <DEDUP_REMOVED lines=76> */
[----:B------:R-:W2:Y:S04]  /*da8b0*/  LDL.LU.64 R20, [R1+0x4b30] ;  /* 0x004b300001147983 */ /* 0x000ea80000300a00 */
[----:B------:R0:W-:Y:S04]  /*da8c0*/  STL [R1+0x4a80], R8 ;  /* 0x004a800801007387 */ /* 0x0001e80000100800 */
[----:B------:R1:W-:Y:S04]  /*da8d0*/  STL [R1+0x4a7c], R9 ;  /* 0x004a7c0901007387 */ /* 0x0003e80000100800 */
[----:B0-----:R-:W5:Y:S04]  /*da8e0*/  LDL.LU R8, [R1+0x390] ;  /* 0x0003900001087983 */ /* 0x001f680000300800 */
[----:B-1----:R-:W5:Y:S04]  /*da8f0*/  LDL.LU R9, [R1+0x394] ;  /* 0x0003940001097983 */ /* 0x002f680000300800 */
[----:B------:R-:W5:Y:S04]  /*da900*/  LDL.LU R10, [R1+0x398] ;  /* 0x00039800010a7983 */ /* 0x000f680000300800 */
[----:B------:R-:W5:Y:S01]  /*da910*/  LDL.LU R11, [R1+0x39c] ;  /* 0x00039c00010b7983 */ /* 0x000f620000300800 */
[----:B--2---:R-:W-:Y:S03]  /*da920*/  HMMA.16816.F32 R12, R12, R2, R20 ;  /* 0x000000020c0c723c */ /* 0x004fe60000001814 */
[----:B------:R-:W3:-:S15]  /*da930*/  LDL.LU.64 R22, [R1+0x4b28] ;  /* 0x004b280001167983 */ /* 0x000ede0000300a00 */
[----:B------:R-:W-:Y:S01]  /*da940*/  NOP ;  /* 0x0000000000007918 */ /* 0x000fe20000000000 */
        /* <DEDUP_REMOVED lines=20> */
[----:B0-----:R-:W5:Y:S04]  /*daa90*/  LDL.LU.64 R26, [R1+0x4b00] ;  /* 0x004b0000011a7983 */ /* 0x001f680000300a00 */
[----:B------:R-:W3:Y:S04]  /*daaa0*/  LDL.LU.64 R24, [R1+0x4af8] ;  /* 0x004af80001187983 */ /* 0x000ee80000300a00 */
[----:B------:R-:W-:Y:S04]  /*daab0*/  STL.64 [R1+0x4a90], R22 ;  /* 0x004a901601007387 */ /* 0x000fe80000100a00 */
[----:B------:R0:W-:Y:S04]  /*daac0*/  STL.64 [R1+0x4a88], R20 ;  /* 0x004a881401007387 */ /* 0x0001e80000100a00 */
[----:B0-----:R-:W4:Y:S04]  /*daad0*/  LDL.LU R20, [R1+0x380] ;  /* 0x0003800001147983 */ /* 0x001f280000300800 */
[----:B------:R-:W4:Y:S04]  /*daae0*/  LDL.LU R21, [R1+0x384] ;  /* 0x0003840001157983 */ /* 0x000f280000300800 */
[----:B------:R-:W4:Y:S04]  /*daaf0*/  LDL.LU R22, [R1+0x388] ;  /* 0x0003880001167983 */ /* 0x000f280000300800 */
[----:B------:R-:W4:Y:S01]  /*dab00*/  LDL.LU R23, [R1+0x38c] ;  /* 0x00038c0001177983 */ /* 0x000f220000300800 */
[C---:B--2---:R-:W-:Y:S08]  /*dab10*/  HMMA.16816.F32 R16, R12.reuse, R6, R16 ;  /* 0x000000060c10723c */ /* 0x044ff00000001810 */
[----:B-----5:R-:W-:Y:S01]  /*dab20*/  HMMA.16816.F32 R8, R12, R26, R8 ;  /* 0x0000001a0c08723c */ /* 0x020fe20000001808 */
[----:B------:R-:W-:-:S02]  /*dab30*/  IMAD.MOV.U32 R0, RZ, RZ, R27 ;  /* 0x000000ffff007224 */ /* 0x000fc400078e001b */
[----:B---3--:R-:W-:-:S05]  /*dab40*/  IMAD.MOV.U32 R27, RZ, RZ, R25 ;  /* 0x000000ffff1b7224 */ /* 0x008fca00078e0019 */
[----:B----4-:R-:W-:Y:S11]  /*dab50*/  HMMA.16816.F32 R20, R12, R24, R20 ;  /* 0x000000180c14723c */ /* 0x010ff60000001814 */
[----:B------:R-:W-:Y:S04]  /*dab60*/  STL.64 [R1+0xf80], R8 ;  /* 0x000f800801007387 */ /* 0x000fe80000100a00 */
[----:B------:R0:W-:Y:S01]  /*dab70*/  STL.64 [R1+0xf88], R10 ;  /* 0x000f880a01007387 */ /* 0x0001e20000100a00 */
[----:B------:R-:W-:-:S02]  /*dab80*/  IMAD.MOV.U32 R25, RZ, RZ, R6 ;  /* 0x000000ffff197224 */ /* 0x000fc400078e0006 */
[----:B0-----:R-:W-:Y:S02]  /*dab90*/  IMAD.MOV.U32 R11, RZ, RZ, R26 ;  /* 0x000000ffff0b7224 */ /* 0x001fe400078e001a */
[----:B------:R-:W-:Y:S02]  /*daba0*/  IMAD.MOV.U32 R26, RZ, RZ, R24 ;  /* 0x000000ffff1a7224 */ /* 0x000fe400078e0018 */
[----:B------:R-:W-:Y:S01]  /*dabb0*/  IMAD.MOV.U32 R10, RZ, RZ, R7 ;  /* 0x000000ffff0a7224 */ /* 0x000fe200078e0007 */
[----:B------:R-:W-:Y:S04]  /*dabc0*/  STL.64 [R1+0xd70], R20 ;  /* 0x000d701401007387 */ /* 0x000fe80000100a00 */
[----:B------:R-:W-:Y:S04]  /*dabd0*/  STL.64 [R1+0xd78], R22 ;  /* 0x000d781601007387 */ /* 0x000fe80000100a00 */
[----:B------:R-:W-:Y:S04]  /*dabe0*/  STL.64 [R1+0x4ab8], R26 ;  /* 0x004ab81a01007387 */ /* 0x000fe80000100a00 */
[----:B------:R0:W-:Y:S04]  /*dabf0*/  STL.64 [R1+0xd60], R16 ;  /* 0x000d601001007387 */ /* 0x0001e80000100a00 */
[----:B------:R1:W-:Y:S04]  /*dac00*/  STL.64 [R1+0xd68], R18 ;  /* 0x000d681201007387 */ /* 0x0003e80000100a00 */
[----:B------:R-:W-:Y:S04]  /*dac10*/  STL [R1+0x4ae0], R25 ;  /* 0x004ae01901007387 */ /* 0x000fe80000100800 */
[----:B------:R2:W-:Y:S04]  /*dac20*/  STL.64 [R1+0x4ad8], R10 ;  /* 0x004ad80a01007387 */ /* 0x0005e80000100a00 */
[----:B0-----:R-:W3:Y:S04]  /*dac30*/  LDL.LU R16, [R1+0x200] ;  /* 0x0002000001107983 */ /* 0x001ee80000300800 */
[----:B------:R-:W3:Y:S04]  /*dac40*/  LDL.LU R17, [R1+0x204] ;  /* 0x0002040001117983 */ /* 0x000ee80000300800 */
[----:B-1----:R-:W4:Y:S04]  /*dac50*/  LDL.LU R18, [R1+0x208] ;  /* 0x0002080001127983 */ /* 0x002f280000300800 */
[----:B------:R-:W4:Y:S04]  /*dac60*/  LDL.LU R19, [R1+0x20c] ;  /* 0x00020c0001137983 */ /* 0x000f280000300800 */
[----:B------:R-:W5:Y:S04]  /*dac70*/  LDL.LU R8, [R1+0x350] ;  /* 0x0003500001087983 */ /* 0x000f680000300800 */
[----:B------:R-:W5:Y:S04]  /*dac80*/  LDL.LU R9, [R1+0x354] ;  /* 0x0003540001097983 */ /* 0x000f680000300800 */
[----:B--2---:R-:W2:Y:S04]  /*dac90*/  LDL.LU R10, [R1+0x358] ;  /* 0x00035800010a7983 */ /* 0x004ea80000300800 */
[----:B------:R-:W2:Y:S04]  /*daca0*/  LDL.LU R11, [R1+0x35c] ;  /* 0x00035c00010b7983 */ /* 0x000ea80000300800 */
[----:B--2---:R-:W-:Y:S04]  /*dacb0*/  STL.64 [R1+0x4af0], R10 ;  /* 0x004af00a01007387 */ /* 0x004fe80000100a00 */
[----:B-----5:R0:W-:Y:S04]  /*dacc0*/  STL.64 [R1+0x4ae8], R8 ;  /* 0x004ae80801007387 */ /* 0x0201e80000100a00 */
[----:B0-----:R-:W2:Y:S04]  /*dacd0*/  LDL.LU R8, [R1+0x360] ;  /* 0x0003600001087983 */ /* 0x001ea80000300800 */
[----:B------:R-:W2:Y:S04]  /*dace0*/  LDL.LU R9, [R1+0x364] ;  /* 0x0003640001097983 */ /* 0x000ea80000300800 */
[----:B------:R-:W2:Y:S04]  /*dacf0*/  LDL.LU R10, [R1+0x368] ;  /* 0x00036800010a7983 */ /* 0x000ea80000300800 */
[----:B------:R-:W2:Y:S04]  /*dad00*/  LDL.LU R11, [R1+0x36c] ;  /* 0x00036c00010b7983 */ /* 0x000ea80000300800 */
[----:B------:R-:W2:Y:S04]  /*dad10*/  LDL.LU.64 R24, [R1+0x2c8] ;  /* 0x0002c80001187983 */ /* 0x000ea80000300a00 */
[----:B------:R-:W5:Y:S04]  /*dad20*/  LDL.LU.64 R2, [R1+0x2b8] ;  /* 0x0002b80001027983 */ /* 0x000f680000300a00 */
[----:B------:R-:W2:Y:S04]  /*dad30*/  LDL.LU.64 R26, [R1+0x2a8] ;  /* 0x0002a800011a7983 */ /* 0x000ea80000300a00 */
        /* <DEDUP_REMOVED lines=25> */
[----:B------:R-:W3:Y:S04]  /*daed0*/  LDL.LU R6, [R1+0x28] ;  /* 0x0000280001067983 */ /* 0x000ee80000300800 */
[----:B------:R-:W3:Y:S04]  /*daee0*/  LDL.LU R7, [R1+0x2c] ;  /* 0x00002c0001077983 */ /* 0x000ee80000300800 */
[----:B---3--:R0:W-:Y:S04]  /*daef0*/  STL.64 [R1+0x4918], R6 ;  /* 0x0049180601007387 */ /* 0x0081e80000100a00 */
[----:B0-----:R-:W3:Y:S04]  /*daf00*/  LDL.LU R6, [R1+0x288] ;  /* 0x0002880001067983 */ /* 0x001ee80000300800 */
[----:B------:R-:W3:Y:S04]  /*daf10*/  LDL.LU R7, [R1+0x28c] ;  /* 0x00028c0001077983 */ /* 0x000ee80000300800 */
[----:B--2---:R0:W-:Y:S04]  /*daf20*/  STL.64 [R1+0x4910], R4 ;  /* 0x0049100401007387 */ /* 0x0041e80000100a00 */
[----:B0-----:R-:W2:Y:S04]  /*daf30*/  LDL.LU R4, [R1+0x298] ;  /* 0x0002980001047983 */ /* 0x001ea80000300800 */
[----:B------:R-:W2:Y:S04]  /*daf40*/  LDL.LU R5, [R1+0x29c] ;  /* 0x00029c0001057983 */ /* 0x000ea80000300800 */
[----:B------:R-:W-:Y:S04]  /*daf50*/  STL.64 [R1+0xd50], R8 ;  /* 0x000d500801007387 */ /* 0x000fe80000100a00 */
[----:B------:R0:W-:Y:S04]  /*daf60*/  STL.64 [R1+0xd58], R10 ;  /* 0x000d580a01007387 */ /* 0x0001e80000100a00 */
[----:B0-----:R-:W5:Y:S04]  /*daf70*/  LDL.LU.64 R10, [R1+0x4af0] ;  /* 0x004af000010a7983 */ /* 0x001f680000300a00 */
[----:B------:R-:W5:Y:S01]  /*daf80*/  LDL.LU.64 R8, [R1+0x4ae8] ;  /* 0x004ae80001087983 */ /* 0x000f620000300a00 */
[----:B------:R-:W-:Y:S01]  /*daf90*/  HMMA.16816.F32 R16, R12, R26, R16 ;  /* 0x0000001a0c10723c */ /* 0x000fe20000001810 */
[----:B------:R-:W-:-:S02]  /*dafa0*/  IMAD.MOV.U32 R29, RZ, RZ, R24 ;  /* 0x000000ffff1d7224 */ /* 0x000fc400078e0018 */
[----:B------:R-:W-:Y:S02]  /*dafb0*/  IMAD.MOV.U32 R24, RZ, RZ, R25 ;  /* 0x000000ffff187224 */ /* 0x000fe400078e0019 */
[----:B------:R-:W2:Y:S03]  /*dafc0*/  LDL.LU R25, [R1+0x4ae0] ;  /* 0x004ae00001197983 */ /* 0x000ea60000300800 */
[----:B-----5:R-:W-:-:S15]  /*dafd0*/  HMMA.16816.F32 R8, R12, R2, R8 ;  /* 0x000000020c08723c */ /* 0x020fde0000001808 */
[----:B------:R-:W-:-:S04]  /*dafe0*/  NOP ;  /* 0x0000000000007918 */ /* 0x000fc80000000000 */
[----:B------:R0:W-:Y:S04]  /*daff0*/  STL.64 [R1+0xcf0], R8 ;  /* 0x000cf00801007387 */ /* 0x0001e80000100a00 */
[----:B------:R1:W-:Y:S01]  /*db000*/  STL.64 [R1+0xcf8], R10 ;  /* 0x000cf80a01007387 */ /* 0x0003e20000100a00 */
[----:B0-----:R-:W-:-:S03]  /*db010*/  IMAD.MOV.U32 R9, RZ, RZ, R2 ;  /* 0x000000ffff097224 */ /* 0x001fc600078e0002 */
[----:B-1----:R-:W5:Y:S04]  /*db020*/  LDL.LU.64 R10, [R1+0x4ad8] ;  /* 0x004ad800010a7983 */ /* 0x002f680000300a00 */
[----:B------:R-:W2:Y:S04]  /*db030*/  LDL.LU R2, [R1+0x4ad0] ;  /* 0x004ad00001027983 */ /* 0x000ea80000300800 */
[----:B------:R-:W-:Y:S04]  /*db040*/  STL.64 [R1+0xcc0], R16 ;  /* 0x000cc01001007387 */ /* 0x000fe80000100a00 */
[----:B------:R0:W-:Y:S04]  /*db050*/  STL.64 [R1+0xcc8], R18 ;  /* 0x000cc81201007387 */ /* 0x0001e80000100a00 */
[----:B0-----:R-:W2:Y:S04]  /*db060*/  LDL.LU.64 R18, [R1+0x4ac8] ;  /* 0x004ac80001127983 */ /* 0x001ea80000300a00 */
[----:B------:R-:W2:Y:S01]  /*db070*/  LDL.LU.64 R16, [R1+0x4ac0] ;  /* 0x004ac00001107983 */ /* 0x000ea20000300a00 */
[----:B------:R-:W-:-:S02]  /*db080*/  IMAD.MOV.U32 R28, RZ, RZ, R3 ;  /* 0x000000ffff1c7224 */ /* 0x000fc400078e0003 */
[----:B------:R-:W-:Y:S02]  /*db090*/  IMAD.MOV.U32 R3, RZ, RZ, R26 ;  /* 0x000000ffff037224 */ /* 0x000fe400078e001a */
[----:B------:R-:W-:Y:S02]  /*db0a0*/  IMAD.MOV.U32 R8, RZ, RZ, R27 ;  /* 0x000000ffff087224 */ /* 0x000fe400078e001b */
        /* <DEDUP_REMOVED lines=19> */
[C---:B----4-:R-:W-:Y:S08]  /*db1e0*/  HMMA.16816.F32 R20, R12.reuse, R16, R20 ;  /* 0x000000100c14723c */ /* 0x050ff00000001814 */
[----:B--2---:R-:W-:Y:S11]  /*db1f0*/  HMMA.16816.F32 R4, R12, R18, R4 ;  /* 0x000000120c04723c */ /* 0x004ff60000001804 */
[----:B------:R-:W-:Y:S04]  /*db200*/  STL.64 [R1+0xc30], R20 ;  /* 0x000c301401007387 */ /* 0x000fe80000100a00 */
[----:B------:R0:W-:Y:S04]  /*db210*/  STL.64 [R1+0xc38], R22 ;  /* 0x000c381601007387 */ /* 0x0001e80000100a00 */
[----:B0-----:R-:W2:Y:S04]  /*db220*/  LDL.LU.64 R22, [R1+0x4a90] ;  /* 0x004a900001167983 */ /* 0x001ea80000300a00 */
[----:B------:R-:W3:Y:S04]  /*db230*/  LDL.LU.64 R20, [R1+0x4a88] ;  /* 0x004a880001147983 */ /* 0x000ee80000300a00 */
[----:B------:R0:W-:Y:S04]  /*db240*/  STL.64 [R1+0xbf0], R4 ;  /* 0x000bf00401007387 */ /* 0x0001e80000100a00 */
[----:B------:R1:W-:Y:S01]  /*db250*/  STL.64 [R1+0xbf8], R6 ;  /* 0x000bf80601007387 */ /* 0x0003e20000100a00 */
[----:B0-----:R-:W-:-:S02]  /*db260*/  IMAD.MOV.U32 R4, RZ, RZ, R9 ;  /* 0x000000ffff047224 */ /* 0x001fc400078e0009 */
[----:B-1----:R-:W-:Y:S02]  /*db270*/  IMAD.MOV.U32 R6, RZ, RZ, R3 ;  /* 0x000000ffff067224 */ /* 0x002fe400078e0003 */
[----:B------:R-:W-:Y:S01]  /*db280*/  IMAD.MOV.U32 R7, RZ, RZ, R8 ;  /* 0x000000ffff077224 */ /* 0x000fe200078e0008 */
[----:B------:R-:W4:Y:S01]  /*db290*/  LDL.LU R3, [R1+0x4a84] ;  /* 0x004a840001037983 */ /* 0x000f220000300800 */
[----:B------:R-:W-:-:S03]  /*db2a0*/  IMAD.MOV.U32 R5, RZ, RZ, R28 ;  /* 0x000000ffff057224 */ /* 0x000fc600078e001c */
[----:B------:R-:W2:Y:S04]  /*db2b0*/  LDL.LU R8, [R1+0x4a80] ;  /* 0x004a800001087983 */ /* 0x000ea80000300800 */
[----:B------:R-:W2:Y:S04]  /*db2c0*/  LDL.LU R9, [R1+0x4a7c] ;  /* 0x004a7c0001097983 */ /* 0x000ea80000300800 */
[----:B------:R-:W2:Y:S04]  /*db2d0*/  LDL.LU R28, [R1+0x4a78] ;  /* 0x004a7800011c7983 */ /* 0x000ea80000300800 */
[----:B------:R-:W-:Y:S04]  /*db2e0*/  STL.64 [R1+0x4960], R6 ;  /* 0x0049600601007387 */ /* 0x000fe80000100a00 */
[----:B------:R-:W-:Y:S04]  /*db2f0*/  STL.64 [R1+0x4978], R4 ;  /* 0x0049780401007387 */ /* 0x000fe80000100a00 */
[----:B------:R-:W-:Y:S04]  /*db300*/  STL.64 [R1+0x4928], R18 ;  /* 0x0049281201007387 */ /* 0x000fe80000100a00 */
[----:B------:R0:W-:Y:S04]  /*db310*/  STL.64 [R1+0x4920], R16 ;  /* 0x0049201001007387 */ /* 0x0001e80000100a00 */
[----:B0-----:R-:W2:Y:S04]  /*db320*/  LDL.LU R16, [R1+0x40] ;  /* 0x0000400001107983 */ /* 0x001ea80000300800 */
[----:B------:R-:W2:Y:S04]  /*db330*/  LDL.LU R17, [R1+0x44] ;  /* 0x0000440001117983 */ /* 0x000ea80000300800 */
[----:B------:R-:W2:Y:S04]  /*db340*/  LDL.LU R18, [R1+0x48] ;  /* 0x0000480001127983 */ /* 0x000ea80000300800 */
        /* <DEDUP_REMOVED lines=13> */
[----:B-----5:R-:W-:Y:S01]  /*db420*/  IMAD.MOV.U32 R5, RZ, RZ, R10 ;  /* 0x000000ffff057224 */ /* 0x020fe200078e000a */
[----:B------:R-:W5:Y:S04]  /*db430*/  LDL.LU R25, [R1+0x4a6c] ;  /* 0x004a6c0001197983 */ /* 0x000f680000300800 */
[----:B------:R-:W3:Y:S04]  /*db440*/  LDL.LU R10, [R1+0x4a68] ;  /* 0x004a6800010a7983 */ /* 0x000ee80000300800 */
[----:B------:R-:W-:Y:S04]  /*db450*/  STL.64 [R1+0x49a8], R4 ;  /* 0x0049a80401007387 */ /* 0x000fe80000100a00 */
[----:B--2---:R-:W-:Y:S04]  /*db460*/  STL.64 [R1+0x4958], R18 ;  /* 0x0049581201007387 */ /* 0x004fe80000100a00 */
[----:B------:R0:W-:Y:S04]  /*db470*/  STL.64 [R1+0x4950], R16 ;  /* 0x0049501001007387 */ /* 0x0001e80000100a00 */
[----:B0-----:R-:W2:Y:S04]  /*db480*/  LDL.LU R16, [R1+0x70] ;  /* 0x0000700001107983 */ /* 0x001ea80000300800 */
[----:B------:R-:W2:Y:S01]  /*db490*/  LDL.LU R17, [R1+0x74] ;  /* 0x0000740001117983 */ /* 0x000ea20000300800 */
[----:B---3--:R-:W-:-:S02]  /*db4a0*/  IMAD.MOV.U32 R18, RZ, RZ, R24 ;  /* 0x000000ffff127224 */ /* 0x008fc400078e0018 */
[----:B------:R-:W-:Y:S02]  /*db4b0*/  IMAD.MOV.U32 R6, RZ, RZ, R26 ;  /* 0x000000ffff067224 */ /* 0x000fe400078e001a */
[----:B------:R-:W-:Y:S01]  /*db4c0*/  IMAD.MOV.U32 R7, RZ, RZ, R27 ;  /* 0x000000ffff077224 */ /* 0x000fe200078e001b */
[----:B------:R-:W3:Y:S01]  /*db4d0*/  LDL.LU R24, [R1+0x4a64] ;  /* 0x004a640001187983 */ /* 0x000ee20000300800 */
[----:B-----5:R-:W-:-:S03]  /*db4e0*/  IMAD.MOV.U32 R19, RZ, RZ, R25 ;  /* 0x000000ffff137224 */ /* 0x020fc600078e0019 */
[----:B------:R-:W5:Y:S04]  /*db4f0*/  LDL.LU R25, [R1+0x4a60] ;  /* 0x004a600001197983 */ /* 0x000f680000300800 */
[----:B------:R-:W3:Y:S04]  /*db500*/  LDL.LU R26, [R1+0x4a5c] ;  /* 0x004a5c00011a7983 */ /* 0x000ee80000300800 */
[----:B------:R-:W3:Y:S04]  /*db510*/  LDL.LU R27, [R1+0x4a58] ;  /* 0x004a5800011b7983 */ /* 0x000ee80000300800 */
[----:B------:R-:W-:Y:S04]  /*db520*/  STL.64 [R1+0x49c0], R6 ;  /* 0x0049c00601007387 */ /* 0x000fe80000100a00 */
[----:B------:R-:W-:Y:S04]  /*db530*/  STL.64 [R1+0x4970], R18 ;  /* 0x0049701201007387 */ /* 0x000fe80000100a00 */
[----:B--2---:R0:W-:Y:S04]  /*db540*/  STL.64 [R1+0x4968], R16 ;  /* 0x0049681001007387 */ /* 0x0041e80000100a00 */
        /* <DEDUP_REMOVED lines=9> */
[----:B--2---:R3:W-:Y:S04]  /*db5e0*/  STL.64 [R1+0x4988], R18 ;  /* 0x0049881201007387 */ /* 0x0047e80000100a00 */
[----:B------:R0:W-:Y:S01]  /*db5f0*/  STL.64 [R1+0x4980], R16 ;  /* 0x0049801001007387 */ /* 0x0001e20000100a00 */
[----:B---3--:R-:W-:-:S02]  /*db600*/  IMAD.MOV.U32 R19, RZ, RZ, R24 ;  /* 0x000000ffff137224 */ /* 0x008fc400078e0018 */
[----:B-----5:R-:W-:Y:S01]  /*db610*/  IMAD.MOV.U32 R18, RZ, RZ, R25 ;  /* 0x000000ffff127224 */ /* 0x020fe200078e0019 */
[----:B------:R-:W2:Y:S01]  /*db620*/  LDL.LU R24, [R1+0x160] ;  /* 0x0001600001187983 */ /* 0x000ea20000300800 */
[----:B0-----:R-:W-:-:S03]  /*db630*/  IMAD.MOV.U32 R17, RZ, RZ, R26 ;  /* 0x000000ffff117224 */ /* 0x001fc600078e001a */
[----:B------:R-:W2:Y:S01]  /*db640*/  LDL.LU R25, [R1+0x164] ;  /* 0x0001640001197983 */ /* 0x000ea20000300800 */
[----:B------:R-:W-:-:S03]  /*db650*/  IMAD.MOV.U32 R16, RZ, RZ, R27 ;  /* 0x000000ffff107224 */ /* 0x000fc600078e001b */
[----:B------:R-:W3:Y:S04]  /*db660*/  LDL.LU R26, [R1+0x168] ;  /* 0x00016800011a7983 */ /* 0x000ee80000300800 */
[----:B------:R-:W3:Y:S01]  /*db670*/  LDL.LU R27, [R1+0x16c] ;  /* 0x00016c00011b7983 */ /* 0x000ee20000300800 */
[----:B------:R-:W-:Y:S02]  /*db680*/  IMAD.MOV.U32 R5, RZ, RZ, R20 ;  /* 0x000000ffff057224 */ /* 0x000fe400078e0014 */
[----:B------:R-:W-:Y:S02]  /*db690*/  IMAD.MOV.U32 R4, RZ, RZ, R21 ;  /* 0x000000ffff047224 */ /* 0x000fe400078e0015 */
[----:B------:R-:W-:Y:S02]  /*db6a0*/  IMAD.MOV.U32 R7, RZ, RZ, R22 ;  /* 0x000000ffff077224 */ /* 0x000fe400078e0016 */
[----:B------:R-:W-:Y:S01]  /*db6b0*/  IMAD.MOV.U32 R6, RZ, RZ, R23 ;  /* 0x000000ffff067224 */ /* 0x000fe200078e0017 */
[----:B---3--:R-:W-:Y:S04]  /*db6c0*/  STL.64 [R1+0x4a40], R26 ;  /* 0x004a401a01007387 */ /* 0x008fe80000100a00 */
[----:B--2---:R0:W-:Y:S04]  /*db6d0*/  STL.64 [R1+0x4a38], R24 ;  /* 0x004a381801007387 */ /* 0x0041e80000100a00 */
        /* <DEDUP_REMOVED lines=8> */
[----:B------:R-:W-:Y:S04]  /*db760*/  STL.64 [R1+0x49f0], R6 ;  /* 0x0049f00601007387 */ /* 0x000fe80000100a00 */
[----:B------:R-:W-:Y:S04]  /*db770*/  STL.64 [R1+0x49a0], R18 ;  /* 0x0049a01201007387 */ /* 0x000fe80000100a00 */
[----:B------:R0:W-:Y:S04]  /*db780*/  STL.64 [R1+0x4998], R16 ;  /* 0x0049981001007387 */ /* 0x0001e80000100a00 */
[----:B0-----:R-:W5:Y:S04]  /*db790*/  LDL.LU R16, [R1+0xb0] ;  /* 0x0000b00001107983 */ /* 0x001f680000300800 */
[----:B------:R-:W5:Y:S04]  /*db7a0*/  LDL.LU R17, [R1+0xb4] ;  /* 0x0000b40001117983 */ /* 0x000f680000300800 */
[----:B------:R-:W2:Y:S01]  /*db7b0*/  LDL.LU R18, [R1+0xb8] ;  /* 0x0000b80001127983 */ /* 0x000ea20000300800 */
[----:B------:R-:W-:-:S03]  /*db7c0*/  IMAD.MOV.U32 R19, RZ, RZ, R0 ;  /* 0x000000ffff137224 */ /* 0x000fc600078e0000 */
[----:B------:R-:W3:Y:S04]  /*db7d0*/  LDL.LU R0, [R1+0x4a4c] ;  /* 0x004a4c0001007983 */ /* 0x000ee80000300800 */
        /* <DEDUP_REMOVED lines=10> */
[----:B------:R-:W5:Y:S01]  /*db880*/  LDL.LU R18, [R1+0xe8] ;  /* 0x0000e80001127983 */ /* 0x000f620000300800 */
[----:B---3--:R-:W-:-:S03]  /*db890*/  IMAD.MOV.U32 R19, RZ, RZ, R0 ;  /* 0x000000ffff137224 */ /* 0x008fc600078e0000 */
[----:B------:R-:W3:Y:S01]  /*db8a0*/  LDL.LU R0, [R1+0x4a48] ;  /* 0x004a480001007983 */ /* 0x000ee20000300800 */
[C---:B------:R-:W-:Y:S03]  /*db8b0*/  HMMA.16816.F32 R24, R12.reuse, R10, R24 ;  /* 0x0000000a0c18723c */ /* 0x040fe60000001818 */
        /* <DEDUP_REMOVED lines=11> */
[----:B------:R-:W-:Y:S04]  /*db970*/  STL.64 [R1+0xbd0], R24 ;  /* 0x000bd01801007387 */ /* 0x000fe80000100a00 */
[----:B------:R0:W-:Y:S04]  /*db980*/  STL.64 [R1+0xbd8], R26 ;  /* 0x000bd81a01007387 */ /* 0x0001e80000100a00 */
[----:B0-----:R-:W5:Y:S04]  /*db990*/  LDL.LU.64 R26, [R1+0x4a40] ;  /* 0x004a4000011a7983 */ /* 0x001f680000300a00 */
[----:B------:R-:W5:Y:S01]  /*db9a0*/  LDL.LU.64 R24, [R1+0x4a38] ;  /* 0x004a380001187983 */ /* 0x000f620000300a00 */
[----:B------:R-:W-:-:S15]  /*db9b0*/  HMMA.16816.F32 R20, R12, R28, R20 ;  /* 0x0000001c0c14723c */ /* 0x000fde0000001814 */
[----:B------:R-:W-:-:S04]  /*db9c0*/  NOP ;  /* 0x0000000000007918 */ /* 0x000fc80000000000 */
[----:B------:R0:W-:Y:S04]  /*db9d0*/  STL.64 [R1+0xba0], R20 ;  /* 0x000ba01401007387 */ /* 0x0001e80000100a00 */
[----:B------:R-:W-:Y:S04]  /*db9e0*/  STL.64 [R1+0xba8], R22 ;  /* 0x000ba81601007387 */ /* 0x000fe80000100a00 */
[----:B0-----:R-:W2:Y:S01]  /*db9f0*/  LDL.LU R20, [R1+0x4a30] ;  /* 0x004a300001147983 */ /* 0x001ea20000300800 */
[----:B------:R-:W-:-:S03]  /*dba00*/  IMAD.MOV.U32 R21, RZ, RZ, R28 ;  /* 0x000000ffff157224 */ /* 0x000fc600078e001c */
[----:B------:R-:W2:Y:S01]  /*dba10*/  LDL.LU R28, [R1+0x19f0] ;  /* 0x0019f000011c7983 */ /* 0x000ea20000300800 */
[----:B-----5:R-:W-:-:S15]  /*dba20*/  HMMA.16816.F32 R24, R12, R8, R24 ;  /* 0x000000080c18723c */ /* 0x020fde0000001818 */
[----:B------:R-:W-:-:S04]  /*dba30*/  NOP ;  /* 0x0000000000007918 */ /* 0x000fc80000000000 */
[----:B------:R-:W-:Y:S04]  /*dba40*/  STL.64 [R1+0xb70], R24 ;  /* 0x000b701801007387 */ /* 0x000fe80000100a00 */
[----:B------:R0:W-:Y:S04]  /*dba50*/  STL.64 [R1+0xb78], R26 ;  /* 0x000b781a01007387 */ /* 0x0001e80000100a00 */
[----:B0-----:R-:W4:Y:S04]  /*dba60*/  LDL.LU.64 R26, [R1+0x4a28] ;  /* 0x004a2800011a7983 */ /* 0x001f280000300a00 */
[----:B------:R-:W4:Y:S01]  /*dba70*/  LDL.LU.64 R24, [R1+0x4a20] ;  /* 0x004a200001187983 */ /* 0x000f220000300a00 */
[----:B---3--:R-:W-:-:S02]  /*dba80*/  IMAD.MOV.U32 R19, RZ, RZ, R0 ;  /* 0x000000ffff137224 */ /* 0x008fc400078e0000 */
[----:B------:R-:W-:Y:S02]  /*dba90*/  IMAD.MOV.U32 R23, RZ, RZ, R8 ;  /* 0x000000ffff177224 */ /* 0x000fe400078e0008 */
[----:B------:R-:W-:Y:S02]  /*dbaa0*/  IMAD.MOV.U32 R0, RZ, RZ, R9 ;  /* 0x000000ffff007224 */ /* 0x000fe400078e0009 */
[----:B------:R-:W3:Y:S01]  /*dbab0*/  LDL.LU.64 R8, [R1+0x4a18] ;  /* 0x004a180001087983 */ /* 0x000ee20000300a00 */
[----:B----4-:R-:W-:Y:S03]  /*dbac0*/  HMMA.16816.F32 R12, R12, R2, R24 ;  /* 0x000000020c0c723c */ /* 0x010fe60000001818 */
[----:B------:R-:W2:Y:S04]  /*dbad0*/  LDL.LU.64 R26, [R1+0x4a10] ;  /* 0x004a1000011a7983 */ /* 0x000ea80000300a00 */
[----:B------:R-:W2:-:S12]  /*dbae0*/  LDL.LU.64 R24, [R1+0x4a08] ;  /* 0x004a080001187983 */ /* 0x000e980000300a00 */
[----:B------:R-:W-:Y:S04]  /*dbaf0*/  STL.64 [R1+0xa70], R12 ;  /* 0x000a700c01007387 */ /* 0x000fe80000100a00 */
[----:B------:R0:W-:Y:S04]  /*dbb00*/  STL.64 [R1+0xa78], R14 ;  /* 0x000a780e01007387 */ /* 0x0001e80000100a00 */
[----:B0-----:R-:W4:Y:S04]  /*dbb10*/  LDL.LU R14, [R1+0x19e8] ;  /* 0x0019e800010e7983 */ /* 0x001f280000300800 */
[----:B------:R-:W5:Y:S01]  /*dbb20*/  LDL.LU R12, [R1+0x2064] ;  /* 0x00206400010c7983 */ /* 0x000f620000300800 */
        /* <DEDUP_REMOVED lines=67> */
[----:B------:R-:W-:-:S03]  /*dbf60*/  IMAD.MOV.U32 R22, RZ, RZ, R29 ;  /* 0x000000ffff167224 */ /* 0x000fc600078e001d */
[----:B------:R-:W3:Y:S01]  /*dbf70*/  LDL.LU R29, [R1+0x19f8] ;  /* 0x0019f800011d7983 */ /* 0x000ee20000300800 */
[----:B--2---:R-:W-:Y:S03]  /*dbf80*/  HMMA.16816.F32 R16, R24, R18, R4 ;  /* 0x000000121810723c */ /* 0x004fe60000001804 */
[----:B------:R-:W2:Y:S04]  /*dbf90*/  LDL.LU.64 R6, [R1+0x48f8] ;  /* 0x0048f80001067983 */ /* 0x000ea80000300a00 */
[----:B------:R-:W2:-:S12]  /*dbfa0*/  LDL.LU.64 R4, [R1+0x48f0] ;  /* 0x0048f00001047983 */ /* 0x000e980000300a00 */
[----:B------:R-:W-:Y:S04]  /*dbfb0*/  STL.64 [R1+0x6d0], R16 ;  /* 0x0006d01001007387 */ /* 0x000fe80000100a00 */
[----:B------:R0:W-:Y:S04]  /*dbfc0*/  STL.64 [R1+0x6d8], R18 ;  /* 0x0006d81201007387 */ /* 0x0001e80000100a00 */
[----:B0-----:R-:W2:Y:S04]  /*dbfd0*/  LDL.LU.64 R18, [R1+0x48e8] ;  /* 0x0048e80001127983 */ /* 0x001ea80000300a00 */
[----:B------:R-:W2:Y:S02]  /*dbfe0*/  LDL.LU.64 R16, [R1+0x48e0] ;  /* 0x0048e00001107983 */ /* 0x000ea40000300a00 */
[----:B--2---:R-:W-:Y:S02]  /*dbff0*/  HMMA.16816.F32 R16, R24, R10, R16 ;  /* 0x0000000a1810723c */ /* 0x004fe40000001810 */
[----:B------:R-:W2:-:S15]  /*dc000*/  LDL.LU.64 R10, [R1+0x48d8] ;  /* 0x0048d800010a7983 */ /* 0x000e9e0000300a00 */
[----:B------:R-:W-:Y:S02]  /*dc010*/  NOP ;  /* 0x0000000000007918 */ /* 0x000fe40000000000 */
[----:B------:R0:W-:Y:S04]  /*dc020*/  STL.64 [R1+0x6a0], R16 ;  /* 0x0006a01001007387 */ /* 0x0001e80000100a00 */
[----:B------:R1:W-:Y:S01]  /*dc030*/  STL.64 [R1+0x6a8], R18 ;  /* 0x0006a81201007387 */ /* 0x0003e20000100a00 */
[----:B0-----:R-:W-:Y:S02]  /*dc040*/  IMAD.MOV.U32 R16, RZ, RZ, R21 ;  /* 0x000000ffff107224 */ /* 0x001fe400078e0015 */
[----:B------:R-:W-:Y:S01]  /*dc050*/  IMAD.MOV.U32 R17, RZ, RZ, R22 ;  /* 0x000000ffff117224 */ /* 0x000fe200078e0016 */
[----:B------:R-:W2:Y:S04]  /*dc060*/  LDL.LU R21, [R1+0x48d4] ;  /* 0x0048d40001157983 */ /* 0x000ea80000300800 */
[----:B------:R-:W2:Y:S01]  /*dc070*/  LDL.LU R22, [R1+0x48d0] ;  /* 0x0048d00001167983 */ /* 0x000ea20000300800 */
[----:B-1----:R-:W-:-:S03]  /*dc080*/  IMAD.MOV.U32 R18, RZ, RZ, R23 ;  /* 0x000000ffff127224 */ /* 0x002fc600078e0017 */
[----:B------:R-:W2:Y:S01]  /*dc090*/  LDL.LU R23, [R1+0x48cc] ;  /* 0x0048cc0001177983 */ /* 0x000ea20000300800 */
[----:B------:R-:W-:-:S03]  /*dc0a0*/  IMAD.MOV.U32 R19, RZ, RZ, R0 ;  /* 0x000000ffff137224 */ /* 0x000fc600078e0000 */
[----:B------:R-:W2:Y:S04]  /*dc0b0*/  LDL.LU R0, [R1+0x1a00] ;  /* 0x001a000001007983 */ /* 0x000ea80000300800 */
[----:B------:R-:W-:Y:S01]  /*dc0c0*/  HMMA.16816.F32 R4, R24, R18, R4 ;  /* 0x000000121804723c */ /* 0x000fe20000001804 */
[----:B------:R-:W-:-:S06]  /*dc0d0*/  USHF.L.U32 UR11, UR4, 0x7, URZ ;  /* 0x00000007040b7899 */ /* 0x000fcc00080006ff */
[----:B----4-:R-:W-:Y:S02]  /*dc0e0*/  IADD3 R14, P3, PT, R14, UR11, RZ ;  /* 0x0000000b0e0e7c10 */ /* 0x010fe4000ff7e0ff */
[----:B------:R-:W-:Y:S01]  /*dc0f0*/  IADD3 R28, P2, PT, R28, UR11, RZ ;  /* 0x0000000b1c1c7c10 */ /* 0x000fe2000ff5e0ff */
[----:B-----5:R-:W-:Y:S01]  /*dc100*/  VIADD R12, R12, 0x1 ;  /* 0x000000010c0c7836 */ /* 0x020fe20000000000 */
[----:B---3--:R-:W-:Y:S01]  /*dc110*/  IADD3 R29, P1, PT, R29, UR11, RZ ;  /* 0x0000000b1d1d7c10 */ /* 0x008fe2000ff3e0ff */
[----:B--2---:R-:W-:-:S15]  /*dc120*/  HMMA.16816.F32 R8, R24, R16, R8 ;  /* 0x000000101808723c */ /* 0x004fde0000001808 */
[----:B------:R-:W-:-:S04]  /*dc130*/  NOP ;  /* 0x0000000000007918 */ /* 0x000fc80000000000 */
[----:B------:R-:W-:Y:S04]  /*dc140*/  STL.64 [R1+0x650], R8 ;  /* 0x0006500801007387 */ /* 0x000fe80000100a00 */
[----:B------:R-:W-:Y:S04]  /*dc150*/  STL.64 [R1+0x658], R10 ;  /* 0x0006580a01007387 */ /* 0x000fe80000100a00 */
[----:B------:R-:W-:Y:S04]  /*dc160*/  STL.64 [R1+0x640], R4 ;  /* 0x0006400401007387 */ /* 0x000fe80000100a00 */
[----:B------:R0:W-:Y:S04]  /*dc170*/  STL.64 [R1+0x648], R6 ;  /* 0x0006480601007387 */ /* 0x0001e80000100a00 */
[----:B------:R-:W2:Y:S01]  /*dc180*/  LDL.LU R15, [R1+0x2aa0] ;  /* 0x002aa000010f7983 */ /* 0x000ea20000300800 */
[----:B0-----:R-:W-:-:S15]  /*dc190*/  HMMA.16816.F32 R4, R24, R2, R20 ;  /* 0x000000021804723c */ /* 0x001fde0000001814 */
[----:B------:R-:W-:-:S04]  /*dc1a0*/  NOP ;  /* 0x0000000000007918 */ /* 0x000fc80000000000 */
[----:B------:R0:W-:Y:S04]  /*dc1b0*/  STL.64 [R1+0x5e0], R4 ;  /* 0x0005e00401007387 */ /* 0x0001e80000100a00 */
[----:B------:R-:W-:Y:S04]  /*dc1c0*/  STL.64 [R1+0x5e8], R6 ;  /* 0x0005e80601007387 */ /* 0x000fe80000100a00 */
[----:B------:R-:W3:Y:S04]  /*dc1d0*/  LDL.LU R24, [R1+0x2a98] ;  /* 0x002a980001187983 */ /* 0x000ee80000300800 */
[----:B------:R-:W4:Y:S04]  /*dc1e0*/  LDL.LU R25, [R1+0x2a90] ;  /* 0x002a900001197983 */ /* 0x000f280000300800 */
[----:B------:R-:W-:Y:S04]  /*dc1f0*/  STL [R1+0x19e8], R14 ;  /* 0x0019e80e01007387 */ /* 0x000fe80000100800 */
[----:B------:R-:W5:Y:S04]  /*dc200*/  LDL.LU R26, [R1+0x19e4] ;  /* 0x0019e400011a7983 */ /* 0x000f680000300800 */
        /* <DEDUP_REMOVED lines=10> */
[----:B-1----:R-:W5:Y:S04]  /*dc2b0*/  LDL.LU R28, [R1+0x2a94] ;  /* 0x002a9400011c7983 */ /* 0x002f680000300800 */
[----:B------:R-:W-:Y:S04]  /*dc2c0*/  STL [R1+0x2064], R12 ;  /* 0x0020640c01007387 */ /* 0x000fe80000100800 */
[----:B------:R-:W5:Y:S04]  /*dc2d0*/  LDL.LU R6, [R1+0x2a60] ;  /* 0x002a600001067983 */ /* 0x000f680000300800 */
[----:B------:R-:W5:Y:S04]  /*dc2e0*/  LDL.LU R7, [R1+0x2a8c] ;  /* 0x002a8c0001077983 */ /* 0x000f680000300800 */
[----:B------:R-:W5:Y:S04]  /*dc2f0*/  LDL.LU R8, [R1+0x2a58] ;  /* 0x002a580001087983 */ /* 0x000f680000300800 */
[----:B------:R0:W-:Y:S01]  /*dc300*/  STL [R1+0x19f8], R29 ;  /* 0x0019f81d01007387 */ /* 0x0001e20000100800 */
[----:B------:R-:W-:-:S03]  /*dc310*/  IADD3 R0, P0, PT, R0, UR11, RZ ;  /* 0x0000000b00007c10 */ /* 0x000fc6000ff1e0ff */
[----:B0-----:R-:W5:Y:S04]  /*dc320*/  LDL.LU R29, [R1+0x2a84] ;  /* 0x002a8400011d7983 */ /* 0x001f680000300800 */
[----:B------:R-:W5:Y:S04]  /*dc330*/  LDL.LU R9, [R1+0x2a50] ;  /* 0x002a500001097983 */ /* 0x000f680000300800 */
[----:B------:R-:W5:Y:S04]  /*dc340*/  LDL.LU R10, [R1+0x2a7c] ;  /* 0x002a7c00010a7983 */ /* 0x000f680000300800 */
[----:B------:R-:W5:Y:S04]  /*dc350*/  LDL.LU R11, [R1+0x2a48] ;  /* 0x002a4800010b7983 */ /* 0x000f680000300800 */
[----:B------:R0:W-:Y:S04]  /*dc360*/  STL [R1+0x1a00], R0 ;  /* 0x001a000001007387 */ /* 0x0001e80000100800 */
[----:B------:R-:W5:Y:S04]  /*dc370*/  LDL.LU R16, [R1+0x2a74] ;  /* 0x002a740001107983 */ /* 0x000f680000300800 */
[----:B0-----:R-:W5:Y:S04]  /*dc380*/  LDL.LU R0, [R1+0x2a40] ;  /* 0x002a400001007983 */ /* 0x001f680000300800 */
[----:B------:R-:W5:Y:S04]  /*dc390*/  LDL.LU R17, [R1+0x2a6c] ;  /* 0x002a6c0001117983 */ /* 0x000f680000300800 */
[----:B------:R-:W5:Y:S04]  /*dc3a0*/  LDL.LU R18, [R1+0x2a38] ;  /* 0x002a380001127983 */ /* 0x000f680000300800 */
[----:B------:R-:W5:Y:S01]  /*dc3b0*/  LDL.LU R19, [R1+0x2a64] ;  /* 0x002a640001137983 */ /* 0x000f620000300800 */
[----:B------:R-:W-:-:S02]  /*dc3c0*/  USHF.R.S32.HI UR12, URZ, 0x1f, UR11 ;  /* 0x0000001fff0c7899 */ /* 0x000fc4000801140b */
[----:B--2---:R-:W-:-:S05]  /*dc3d0*/  IADD3 R15, P4, PT, R15, UR11, RZ ;  /* 0x0000000b0f0f7c10 */ /* 0x004fca000ff9e0ff */
[----:B------:R0:W-:Y:S04]  /*dc3e0*/  STL [R1+0x2aa0], R15 ;  /* 0x002aa00f01007387 */ /* 0x0001e80000100800 */
[----:B------:R-:W2:Y:S04]  /*dc3f0*/  LDL.LU R13, [R1+0x2a30] ;  /* 0x002a3000010d7983 */ /* 0x000ea80000300800 */
[----:B------:R-:W2:Y:S04]  /*dc400*/  LDL.LU R14, [R1+0x2a5c] ;  /* 0x002a5c00010e7983 */ /* 0x000ea80000300800 */
[----:B0-----:R-:W2:Y:S01]  /*dc410*/  LDL.LU R15, [R1+0x2a28] ;  /* 0x002a2800010f7983 */ /* 0x001ea20000300800 */
[----:B---3--:R-:W-:-:S02]  /*dc420*/  IADD3 R24, P6, PT, R24, UR11, RZ ;  /* 0x0000000b18187c10 */ /* 0x008fc4000ffde0ff */
[----:B----4-:R-:W-:Y:S02]  /*dc430*/  IADD3 R25, P5, PT, R25, UR11, RZ ;  /* 0x0000000b19197c10 */ /* 0x010fe4000ffbe0ff */
[----:B-----5:R-:W-:Y:S02]  /*dc440*/  IADD3.X R26, PT, PT, R26, UR12, RZ, P3, !PT ;  /* 0x0000000c1a1a7c10 */ /* 0x020fe40009ffe4ff */
[----:B------:R-:W-:Y:S02]  /*dc450*/  IADD3 R27, P3, PT, R27, UR11, RZ ;  /* 0x0000000b1b1b7c10 */ /* 0x000fe4000ff7e0ff */
[----:B------:R-:W-:Y:S01]  /*dc460*/  IADD3.X R2, PT, PT, R2, UR12, RZ, P2, !PT ;  /* 0x0000000c02027c10 */ /* 0x000fe200097fe4ff */
[----:B------:R-:W-:Y:S01]  /*dc470*/  STL [R1+0x2a98], R24 ;  /* 0x002a981801007387 */ /* 0x000fe20000100800 */
[----:B------:R-:W-:-:S03]  /*dc480*/  IADD3 R3, P2, PT, R3, UR11, RZ ;  /* 0x0000000b03037c10 */ /* 0x000fc6000ff5e0ff */
[----:B------:R-:W-:Y:S01]  /*dc490*/  STL [R1+0x2a90], R25 ;  /* 0x002a901901007387 */ /* 0x000fe20000100800 */
[----:B------:R-:W-:-:S03]  /*dc4a0*/  IADD3.X R20, PT, PT, R20, UR12, RZ, P1, !PT ;  /* 0x0000000c14147c10 */ /* 0x000fc60008ffe4ff */
        /* <DEDUP_REMOVED lines=9> */
[----:B------:R-:W-:-:S03]  /*dc540*/  IADD3.X R4, PT, PT, R4, UR12, RZ, P4, !PT ;  /* 0x0000000c04047c10 */ /* 0x000fc6000a7fe4ff */
[----:B------:R-:W-:Y:S04]  /*dc550*/  STL [R1+0x2a78], R21 ;  /* 0x002a781501007387 */ /* 0x000fe80000100800 */
[----:B------:R-:W-:Y:S04]  /*dc560*/  STL [R1+0x19fc], R22 ;  /* 0x0019fc1601007387 */ /* 0x000fe80000100800 */
[----:B------:R-:W-:Y:S04]  /*dc570*/  STL [R1+0x2a70], R23 ;  /* 0x002a701701007387 */ /* 0x000fe80000100800 */
[----:B------:R0:W-:Y:S01]  /*dc580*/  STL [R1+0x2a94], R28 ;  /* 0x002a941c01007387 */ /* 0x0001e20000100800 */
[----:B------:R-:W-:-:S03]  /*dc590*/  IADD3 R5, P4, PT, R5, UR11, RZ ;  /* 0x0000000b05057c10 */ /* 0x000fc6000ff9e0ff */
[----:B------:R-:W-:Y:S01]  /*dc5a0*/  STL [R1+0x2a9c], R4 ;  /* 0x002a9c0401007387 */ /* 0x000fe20000100800 */
[----:B------:R-:W-:Y:S02]  /*dc5b0*/  IADD3 R6, P6, PT, R6, UR11, RZ ;  /* 0x0000000b06067c10 */ /* 0x000fe4000ffde0ff */
[----:B------:R-:W-:Y:S02]  /*dc5c0*/  IADD3.X R7, PT, PT, R7, UR12, RZ, P5, !PT ;  /* 0x0000000c07077c10 */ /* 0x000fe4000affe4ff */
[----:B------:R-:W-:Y:S01]  /*dc5d0*/  IADD3.X R29, PT, PT, R29, UR12, RZ, P3, !PT ;  /* 0x0000000c1d1d7c10 */ /* 0x000fe20009ffe4ff */
[----:B0-----:R-:W3:Y:S04]  /*dc5e0*/  LDL.LU R28, [R1+0x2a54] ;  /* 0x002a5400011c7983 */ /* 0x001ee80000300800 */
[----:B------:R-:W-:Y:S04]  /*dc5f0*/  STL [R1+0x2a68], R5 ;  /* 0x002a680501007387 */ /* 0x000fe80000100800 */
[----:B------:R-:W-:Y:S04]  /*dc600*/  STL [R1+0x2a60], R6 ;  /* 0x002a600601007387 */ /* 0x000fe80000100800 */
[----:B------:R0:W-:Y:S01]  /*dc610*/  STL [R1+0x2a84], R29 ;  /* 0x002a841d01007387 */ /* 0x0001e20000100800 */
[----:B------:R-:W-:-:S03]  /*dc620*/  IADD3 R8, P5, PT, R8, UR11, RZ ;  /* 0x0000000b08087c10 */ /* 0x000fc6000ffbe0ff */
[----:B------:R-:W-:Y:S01]  /*dc630*/  STL [R1+0x2a8c], R7 ;  /* 0x002a8c0701007387 */ /* 0x000fe20000100800 */
[----:B------:R-:W-:Y:S02]  /*dc640*/  IADD3 R9, P3, PT, R9, UR11, RZ ;  /* 0x0000000b09097c10 */ /* 0x000fe4000ff7e0ff */
[----:B------:R-:W-:Y:S02]  /*dc650*/  IADD3.X R10, PT, PT, R10, UR12, RZ, P2, !PT ;  /* 0x0000000c0a0a7c10 */ /* 0x000fe400097fe4ff */
[----:B------:R-:W-:Y:S02]  /*dc660*/  IADD3.X R16, PT, PT, R16, UR12, RZ, P1, !PT ;  /* 0x0000000c10107c10 */ /* 0x000fe40008ffe4ff */
[----:B------:R-:W-:Y:S02]  /*dc670*/  IADD3 R0, P1, PT, R0, UR11, RZ ;  /* 0x0000000b00007c10 */ /* 0x000fe4000ff3e0ff */
[----:B------:R-:W-:Y:S01]  /*dc680*/  IADD3 R11, P2, PT, R11, UR11, RZ ;  /* 0x0000000b0b0b7c10 */ /* 0x000fe2000ff5e0ff */
[----:B0-----:R-:W4:Y:S04]  /*dc690*/  LDL.LU R29, [R1+0x2a20] ;  /* 0x002a2000011d7983 */ /* 0x001f280000300800 */
[----:B------:R-:W-:Y:S04]  /*dc6a0*/  STL [R1+0x2a58], R8 ;  /* 0x002a580801007387 */ /* 0x000fe80000100800 */
[----:B------:R-:W-:Y:S04]  /*dc6b0*/  STL [R1+0x2a50], R9 ;  /* 0x002a500901007387 */ /* 0x000fe80000100800 */
[----:B------:R-:W-:Y:S04]  /*dc6c0*/  STL [R1+0x2a7c], R10 ;  /* 0x002a7c0a01007387 */ /* 0x000fe80000100800 */
[----:B------:R0:W-:Y:S04]  /*dc6d0*/  STL [R1+0x2a40], R0 ;  /* 0x002a400001007387 */ /* 0x0001e80000100800 */
[----:B------:R-:W-:Y:S04]  /*dc6e0*/  STL [R1+0x2a48], R11 ;  /* 0x002a480b01007387 */ /* 0x000fe80000100800 */
[----:B0-----:R-:W5:Y:S01]  /*dc6f0*/  LDL.LU R0, [R1+0x2a4c] ;  /* 0x002a4c0001007983 */ /* 0x001f620000300800 */
[----:B------:R-:W-:-:S02]  /*dc700*/  IADD3.X R17, PT, PT, R17, UR12, RZ, P0, !PT ;  /* 0x0000000c11117c10 */ /* 0x000fc400087fe4ff */
[----:B------:R-:W-:Y:S02]  /*dc710*/  IADD3 R18, P0, PT, R18, UR11, RZ ;  /* 0x0000000b12127c10 */ /* 0x000fe4000ff1e0ff */
[----:B------:R-:W-:Y:S01]  /*dc720*/  IADD3.X R19, PT, PT, R19, UR12, RZ, P4, !PT ;  /* 0x0000000c13137c10 */ /* 0x000fe2000a7fe4ff */
[----:B------:R-:W-:Y:S04]  /*dc730*/  STL [R1+0x2a74], R16 ;  /* 0x002a741001007387 */ /* 0x000fe80000100800 */
[----:B------:R-:W-:Y:S04]  /*dc740*/  STL [R1+0x2a6c], R17 ;  /* 0x002a6c1101007387 */ /* 0x000fe80000100800 */
[----:B------:R-:W-:Y:S04]  /*dc750*/  STL [R1+0x2a38], R18 ;  /* 0x002a381201007387 */ /* 0x000fe80000100800 */
[----:B------:R-:W-:Y:S04]  /*dc760*/  STL [R1+0x2a64], R19 ;  /* 0x002a641301007387 */ /* 0x000fe80000100800 */
[----:B------:R-:W5:Y:S01]  /*dc770*/  LDL.LU R24, [R1+0x2a18] ;  /* 0x002a180001187983 */ /* 0x000f620000300800 */
[----:B--2---:R-:W-:-:S02]  /*dc780*/  IADD3 R13, P4, PT, R13, UR11, RZ ;  /* 0x0000000b0d0d7c10 */ /* 0x004fc4000ff9e0ff */
[----:B------:R-:W-:-:S03]  /*dc790*/  IADD3.X R14, PT, PT, R14, UR12, RZ, P6, !PT ;  /* 0x0000000c0e0e7c10 */ /* 0x000fc6000b7fe4ff */
[----:B------:R-:W-:Y:S04]  /*dc7a0*/  STL [R1+0x2a30], R13 ;  /* 0x002a300d01007387 */ /* 0x000fe80000100800 */
[----:B------:R-:W2:Y:S01]  /*dc7b0*/  LDL.LU R25, [R1+0x2a44] ;  /* 0x002a440001197983 */ /* 0x000ea20000300800 */
[----:B------:R-:W-:-:S03]  /*dc7c0*/  IADD3 R15, P6, PT, R15, UR11, RZ ;  /* 0x0000000b0f0f7c10 */ /* 0x000fc6000ffde0ff */
[----:B------:R-:W-:Y:S04]  /*dc7d0*/  STL [R1+0x2a5c], R14 ;  /* 0x002a5c0e01007387 */ /* 0x000fe80000100800 */
[----:B------:R-:W2:Y:S04]  /*dc7e0*/  LDL.LU R26, [R1+0x2a10] ;  /* 0x002a1000011a7983 */ /* 0x000ea80000300800 */
        /* <DEDUP_REMOVED lines=12> */
[----:B------:R-:W2:Y:S04]  /*dc8b0*/  LDL.LU R7, [R1+0x29f8] ;  /* 0x0029f80001077983 */ /* 0x000ea80000300800 */
[----:B------:R-:W2:Y:S01]  /*dc8c0*/  LDL.LU R8, [R1+0x2a0c] ;  /* 0x002a0c0001087983 */ /* 0x000ea20000300800 */
[----:B---3--:R-:W-:-:S05]  /*dc8d0*/  IADD3.X R28, PT, PT, R28, UR12, RZ, P5, !PT ;  /* 0x0000000c1c1c7c10 */ /* 0x008fca000affe4ff */
[----:B------:R0:W-:Y:S01]  /*dc8e0*/  STL [R1+0x2a54], R28 ;  /* 0x002a541c01007387 */ /* 0x0001e20000100800 */
[----:B----4-:R-:W-:-:S03]  /*dc8f0*/  IADD3 R29, P5, PT, R29, UR11, RZ ;  /* 0x0000000b1d1d7c10 */ /* 0x010fc6000ffbe0ff */
[----:B0-----:R-:W3:Y:S04]  /*dc900*/  LDL.LU R28, [R1+0x29f0] ;  /* 0x0029f000011c7983 */ /* 0x001ee80000300800 */
[----:B------:R-:W4:Y:S04]  /*dc910*/  LDL.LU R9, [R1+0x2a04] ;  /* 0x002a040001097983 */ /* 0x000f280000300800 */
[----:B------:R-:W4:Y:S04]  /*dc920*/  LDL.LU R10, [R1+0x29e8] ;  /* 0x0029e800010a7983 */ /* 0x000f280000300800 */
[----:B------:R-:W4:Y:S04]  /*dc930*/  LDL.LU R11, [R1+0x2ab4] ;  /* 0x002ab400010b7983 */ /* 0x000f280000300800 */
[----:B------:R0:W-:Y:S04]  /*dc940*/  STL [R1+0x2a20], R29 ;  /* 0x002a201d01007387 */ /* 0x0001e80000100800 */
[----:B------:R-:W4:Y:S01]  /*dc950*/  LDL.LU R16, [R1+0x29e0] ;  /* 0x0029e00001107983 */ /* 0x000f220000300800 */
[----:B-----5:R-:W-:-:S03]  /*dc960*/  IADD3.X R0, PT, PT, R0, UR12, RZ, P3, !PT ;  /* 0x0000000c00007c10 */ /* 0x020fc60009ffe4ff */
[----:B0-----:R-:W5:Y:S04]  /*dc970*/  LDL.LU R29, [R1+0x2aac] ;  /* 0x002aac00011d7983 */ /* 0x001f680000300800 */
[----:B------:R-:W5:Y:S04]  /*dc980*/  LDL.LU R17, [R1+0x29d8] ;  /* 0x0029d80001117983 */ /* 0x000f680000300800 */
[----:B------:R-:W5:Y:S04]  /*dc990*/  LDL.LU R18, [R1+0x2aa4] ;  /* 0x002aa40001127983 */ /* 0x000f680000300800 */
[----:B------:R-:W5:Y:S04]  /*dc9a0*/  LDL.LU R19, [R1+0x29d0] ;  /* 0x0029d00001137983 */ /* 0x000f680000300800 */
[----:B------:R0:W-:Y:S04]  /*dc9b0*/  STL [R1+0x2a4c], R0 ;  /* 0x002a4c0001007387 */ /* 0x0001e80000100800 */
[----:B------:R-:W5:Y:S04]  /*dc9c0*/  LDL.LU R13, [R1+0x29fc] ;  /* 0x0029fc00010d7983 */ /* 0x000f680000300800 */
[----:B------:R-:W5:Y:S04]  /*dc9d0*/  LDL.LU R14, [R1+0x29c8] ;  /* 0x0029c800010e7983 */ /* 0x000f680000300800 */
[----:B0-----:R-:W5:Y:S01]  /*dc9e0*/  LDL.LU R0, [R1+0x29f4] ;  /* 0x0029f40001007983 */ /* 0x001f620000300800 */
[----:B------:R-:W-:-:S05]  /*dc9f0*/  IADD3 R24, P3, PT, R24, UR11, RZ ;  /* 0x0000000b18187c10 */ /* 0x000fca000ff7e0ff */
[----:B------:R-:W-:Y:S01]  /*dca00*/  STL [R1+0x2a18], R24 ;  /* 0x002a181801007387 */ /* 0x000fe20000100800 */
[----:B--2---:R-:W-:Y:S02]  /*dca10*/  IADD3.X R25, PT, PT, R25, UR12, RZ, P2, !PT ;  /* 0x0000000c19197c10 */ /* 0x004fe400097fe4ff */
[----:B------:R-:W-:-:S03]  /*dca20*/  IADD3 R26, P2, PT, R26, UR11, RZ ;  /* 0x0000000b1a1a7c10 */ /* 0x000fc6000ff5e0ff */
[----:B------:R-:W-:Y:S01]  /*dca30*/  STL [R1+0x2a44], R25 ;  /* 0x002a441901007387 */ /* 0x000fe20000100800 */
[----:B------:R-:W-:Y:S02]  /*dca40*/  IADD3.X R27, PT, PT, R27, UR12, RZ, P1, !PT ;  /* 0x0000000c1b1b7c10 */ /* 0x000fe40008ffe4ff */
[----:B------:R-:W-:Y:S02]  /*dca50*/  IADD3 R2, P1, PT, R2, UR11, RZ ;  /* 0x0000000b02027c10 */ /* 0x000fe4000ff3e0ff */
[----:B------:R-:W-:Y:S02]  /*dca60*/  IADD3.X R3, PT, PT, R3, UR12, RZ, P0, !PT ;  /* 0x0000000c03037c10 */ /* 0x000fe400087fe4ff */
[----:B------:R-:W-:Y:S01]  /*dca70*/  IADD3 R20, P0, PT, R20, UR11, RZ ;  /* 0x0000000b14147c10 */ /* 0x000fe2000ff1e0ff */
[----:B------:R-:W-:Y:S01]  /*dca80*/  STL [R1+0x2a10], R26 ;  /* 0x002a101a01007387 */ /* 0x000fe20000100800 */
[----:B------:R-:W-:-:S03]  /*dca90*/  IADD3.X R21, PT, PT, R21, UR12, RZ, P4, !PT ;  /* 0x0000000c15157c10 */ /* 0x000fc6000a7fe4ff */
[----:B------:R-:W-:Y:S01]  /*dcaa0*/  STL [R1+0x2a3c], R27 ;  /* 0x002a3c1b01007387 */ /* 0x000fe20000100800 */
[----:B------:R-:W-:-:S03]  /*dcab0*/  IADD3 R22, P4, PT, R22, UR11, RZ ;  /* 0x0000000b16167c10 */ /* 0x000fc6000ff9e0ff */
[----:B------:R-:W-:Y:S01]  /*dcac0*/  STL [R1+0x2a08], R2 ;  /* 0x002a080201007387 */ /* 0x000fe20000100800 */
[----:B------:R-:W-:Y:S02]  /*dcad0*/  IADD3.X R23, PT, PT, R23, UR12, RZ, P6, !PT ;  /* 0x0000000c17177c10 */ /* 0x000fe4000b7fe4ff */
[----:B------:R-:W-:Y:S01]  /*dcae0*/  IADD3.X R5, PT, PT, R5, UR12, RZ, P5, !PT ;  /* 0x0000000c05057c10 */ /* 0x000fe2000affe4ff */
[----:B------:R-:W-:Y:S01]  /*dcaf0*/  STL [R1+0x2a34], R3 ;  /* 0x002a340301007387 */ /* 0x000fe20000100800 */
[----:B------:R-:W-:-:S03]  /*dcb00*/  IADD3 R15, P5, PT, R15, UR11, RZ ;  /* 0x0000000b0f0f7c10 */ /* 0x000fc6000ffbe0ff */
[----:B------:R-:W-:Y:S01]  /*dcb10*/  STL [R1+0x2ab8], R20 ;  /* 0x002ab81401007387 */ /* 0x000fe20000100800 */
[----:B------:R-:W-:-:S03]  /*dcb20*/  IADD3 R4, P6, PT, R4, UR11, RZ ;  /* 0x0000000b04047c10 */ /* 0x000fc6000ffde0ff */
[----:B------:R-:W-:Y:S04]  /*dcb30*/  STL [R1+0x2a2c], R21 ;  /* 0x002a2c1501007387 */ /* 0x000fe80000100800 */
[----:B------:R-:W-:Y:S04]  /*dcb40*/  STL [R1+0x2ab0], R22 ;  /* 0x002ab01601007387 */ /* 0x000fe80000100800 */
[----:B------:R-:W-:Y:S04]  /*dcb50*/  STL [R1+0x2a24], R23 ;  /* 0x002a241701007387 */ /* 0x000fe80000100800 */
[----:B------:R0:W-:Y:S04]  /*dcb60*/  STL [R1+0x2a00], R15 ;  /* 0x002a000f01007387 */ /* 0x0001e80000100800 */
[----:B------:R-:W-:Y:S01]  /*dcb70*/  STL [R1+0x2aa8], R4 ;  /* 0x002aa80401007387 */ /* 0x000fe20000100800 */
[----:B------:R-:W-:-:S02]  /*dcb80*/  IADD3.X R6, PT, PT, R6, UR12, RZ, P3, !PT ;  /* 0x0000000c06067c10 */ /* 0x000fc40009ffe4ff */
[----:B------:R-:W-:Y:S02]  /*dcb90*/  IADD3.X R8, PT, PT, R8, UR12, RZ, P2, !PT ;  /* 0x0000000c08087c10 */ /* 0x000fe400097fe4ff */
[----:B------:R-:W-:Y:S01]  /*dcba0*/  IADD3 R7, P3, PT, R7, UR11, RZ ;  /* 0x0000000b07077c10 */ /* 0x000fe2000ff7e0ff */
[----:B0-----:R-:W2:Y:S04]  /*dcbb0*/  LDL.LU R15, [R1+0x29c0] ;  /* 0x0029c000010f7983 */ /* 0x001ea80000300800 */
[----:B------:R-:W-:Y:S04]  /*dcbc0*/  STL [R1+0x2a1c], R5 ;  /* 0x002a1c0501007387 */ /* 0x000fe80000100800 */
[----:B------:R-:W-:Y:S01]  /*dcbd0*/  STL [R1+0x2a14], R6 ;  /* 0x002a140601007387 */ /* 0x000fe20000100800 */
[----:B---3--:R-:W-:-:S02]  /*dcbe0*/  IADD3 R28, P2, PT, R28, UR11, RZ ;  /* 0x0000000b1c1c7c10 */ /* 0x008fc4000ff5e0ff */
[----:B----4-:R-:W-:Y:S02]  /*dcbf0*/  IADD3.X R9, PT, PT, R9, UR12, RZ, P1, !PT ;  /* 0x0000000c09097c10 */ /* 0x010fe40008ffe4ff */
[----:B------:R-:W-:Y:S01]  /*dcc00*/  IADD3 R10, P1, PT, R10, UR11, RZ ;  /* 0x0000000b0a0a7c10 */ /* 0x000fe2000ff3e0ff */
[----:B------:R0:W-:Y:S04]  /*dcc10*/  STL [R1+0x29f0], R28 ;  /* 0x0029f01c01007387 */ /* 0x0001e80000100800 */
[----:B------:R-:W-:Y:S01]  /*dcc20*/  STL [R1+0x29f8], R7 ;  /* 0x0029f80701007387 */ /* 0x000fe20000100800 */
[----:B------:R-:W-:Y:S02]  /*dcc30*/  IADD3.X R11, PT, PT, R11, UR12, RZ, P0, !PT ;  /* 0x0000000c0b0b7c10 */ /* 0x000fe400087fe4ff */
[----:B------:R-:W-:Y:S01]  /*dcc40*/  IADD3 R16, P0, PT, R16, UR11, RZ ;  /* 0x0000000b10107c10 */ /* 0x000fe2000ff1e0ff */
[----:B0-----:R-:W3:Y:S01]  /*dcc50*/  LDL.LU R28, [R1+0x29ec] ;  /* 0x0029ec00011c7983 */ /* 0x001ee20000300800 */
[----:B-----5:R-:W-:-:S03]  /*dcc60*/  IADD3.X R29, PT, PT, R29, UR12, RZ, P4, !PT ;  /* 0x0000000c1d1d7c10 */ /* 0x020fc6000a7fe4ff */
[----:B------:R-:W-:Y:S04]  /*dcc70*/  STL [R1+0x2a0c], R8 ;  /* 0x002a0c0801007387 */ /* 0x000fe80000100800 */
[----:B------:R-:W-:Y:S04]  /*dcc80*/  STL [R1+0x2a04], R9 ;  /* 0x002a040901007387 */ /* 0x000fe80000100800 */
[----:B------:R-:W-:Y:S01]  /*dcc90*/  STL [R1+0x29e8], R10 ;  /* 0x0029e80a01007387 */ /* 0x000fe20000100800 */
[----:B------:R-:W-:-:S03]  /*dcca0*/  IADD3 R17, P4, PT, R17, UR11, RZ ;  /* 0x0000000b11117c10 */ /* 0x000fc6000ff9e0ff */
[----:B------:R0:W-:Y:S01]  /*dccb0*/  STL [R1+0x2aac], R29 ;  /* 0x002aac1d01007387 */ /* 0x0001e20000100800 */
[----:B------:R-:W-:-:S03]  /*dccc0*/  IADD3.X R18, PT, PT, R18, UR12, RZ, P6, !PT ;  /* 0x0000000c12127c10 */ /* 0x000fc6000b7fe4ff */
[----:B------:R-:W-:Y:S01]  /*dccd0*/  STL [R1+0x2ab4], R11 ;  /* 0x002ab40b01007387 */ /* 0x000fe20000100800 */
[----:B------:R-:W-:Y:S02]  /*dcce0*/  IADD3 R19, P6, PT, R19, UR11, RZ ;  /* 0x0000000b13137c10 */ /* 0x000fe4000ffde0ff */
[----:B------:R-:W-:Y:S02]  /*dccf0*/  IADD3.X R13, PT, PT, R13, UR12, RZ, P5, !PT ;  /* 0x0000000c0d0d7c10 */ /* 0x000fe4000affe4ff */
[----:B------:R-:W-:Y:S01]  /*dcd00*/  IADD3 R14, P5, PT, R14, UR11, RZ ;  /* 0x0000000b0e0e7c10 */ /* 0x000fe2000ffbe0ff */
[----:B0-----:R-:W4:Y:S04]  /*dcd10*/  LDL.LU R29, [R1+0x29b8] ;  /* 0x0029b800011d7983 */ /* 0x001f280000300800 */
[----:B------:R-:W-:Y:S04]  /*dcd20*/  STL [R1+0x29e0], R16 ;  /* 0x0029e01001007387 */ /* 0x000fe80000100800 */
[----:B------:R-:W-:Y:S04]  /*dcd30*/  STL [R1+0x29d8], R17 ;  /* 0x0029d81101007387 */ /* 0x000fe80000100800 */
[----:B------:R-:W-:Y:S04]  /*dcd40*/  STL [R1+0x2aa4], R18 ;  /* 0x002aa41201007387 */ /* 0x000fe80000100800 */
[----:B------:R-:W-:Y:S01]  /*dcd50*/  STL [R1+0x29d0], R19 ;  /* 0x0029d01301007387 */ /* 0x000fe20000100800 */
[----:B------:R-:W-:-:S03]  /*dcd60*/  IADD3.X R0, PT, PT, R0, UR12, RZ, P3, !PT ;  /* 0x0000000c00007c10 */ /* 0x000fc60009ffe4ff */
[----:B------:R-:W5:Y:S04]  /*dcd70*/  LDL.LU R24, [R1+0x29e4] ;  /* 0x0029e40001187983 */ /* 0x000f680000300800 */
[----:B------:R-:W-:Y:S04]  /*dcd80*/  STL [R1+0x29fc], R13 ;  /* 0x0029fc0d01007387 */ /* 0x000fe80000100800 */
[----:B------:R-:W5:Y:S04]  /*dcd90*/  LDL.LU R25, [R1+0x29b0] ;  /* 0x0029b00001197983 */ /* 0x000f680000300800 */
        /* <DEDUP_REMOVED lines=15> */
[----:B------:R-:W5:Y:S01]  /*dce90*/  LDL.LU R8, [R1+0x2978] ;  /* 0x0029780001087983 */ /* 0x000f620000300800 */
[----:B--2---:R-:W-:-:S05]  /*dcea0*/  IADD3 R15, P3, PT, R15, UR11, RZ ;  /* 0x0000000b0f0f7c10 */ /* 0x004fca000ff7e0ff */
[----:B------:R0:W-:Y:S04]  /*dceb0*/  STL [R1+0x29c0], R15 ;  /* 0x0029c00f01007387 */ /* 0x0001e80000100800 */
[----:B0-----:R-:W2:Y:S04]  /*dcec0*/  LDL.LU R15, [R1+0x29a4] ;  /* 0x0029a400010f7983 */ /* 0x001ea80000300800 */
[----:B------:R-:W2:Y:S04]  /*dced0*/  LDL.LU R9, [R1+0x2970] ;  /* 0x0029700001097983 */ /* 0x000ea80000300800 */
[----:B------:R-:W2:Y:S04]  /*dcee0*/  LDL.LU R10, [R1+0x299c] ;  /* 0x00299c00010a7983 */ /* 0x000ea80000300800 */
[----:B------:R-:W2:Y:S01]  /*dcef0*/  LDL.LU R11, [R1+0x2968] ;  /* 0x00296800010b7983 */ /* 0x000ea20000300800 */
[----:B---3--:R-:W-:-:S05]  /*dcf00*/  IADD3.X R28, PT, PT, R28, UR12, RZ, P2, !PT ;  /* 0x0000000c1c1c7c10 */ /* 0x008fca00097fe4ff */
[----:B------:R0:W-:Y:S04]  /*dcf10*/  STL [R1+0x29ec], R28 ;  /* 0x0029ec1c01007387 */ /* 0x0001e80000100800 */
[----:B------:R-:W3:Y:S04]  /*dcf20*/  LDL.LU R16, [R1+0x2994] ;  /* 0x0029940001107983 */ /* 0x000ee80000300800 */
[----:B0-----:R-:W3:Y:S01]  /*dcf30*/  LDL.LU R28, [R1+0x2960] ;  /* 0x00296000011c7983 */ /* 0x001ee20000300800 */
[----:B----4-:R-:W-:-:S03]  /*dcf40*/  IADD3 R29, P2, PT, R29, UR11, RZ ;  /* 0x0000000b1d1d7c10 */ /* 0x010fc6000ff5e0ff */
[----:B------:R-:W4:Y:S04]  /*dcf50*/  LDL.LU R17, [R1+0x298c] ;  /* 0x00298c0001117983 */ /* 0x000f280000300800 */
[----:B------:R-:W4:Y:S04]  /*dcf60*/  LDL.LU R18, [R1+0x2958] ;  /* 0x0029580001127983 */ /* 0x000f280000300800 */
[----:B------:R-:W4:Y:S04]  /*dcf70*/  LDL.LU R19, [R1+0x2984] ;  /* 0x0029840001137983 */ /* 0x000f280000300800 */
[----:B------:R0:W-:Y:S04]  /*dcf80*/  STL [R1+0x29b8], R29 ;  /* 0x0029b81d01007387 */ /* 0x0001e80000100800 */
[----:B------:R-:W4:Y:S04]  /*dcf90*/  LDL.LU R13, [R1+0x2950] ;  /* 0x00295000010d7983 */ /* 0x000f280000300800 */
[----:B------:R-:W4:Y:S01]  /*dcfa0*/  LDL.LU R14, [R1+0x297c] ;  /* 0x00297c00010e7983 */ /* 0x000f220000300800 */
[----:B-----5:R-:W-:-:S02]  /*dcfb0*/  IADD3.X R24, PT, PT, R24, UR12, RZ, P1, !PT ;  /* 0x0000000c18187c10 */ /* 0x020fc40008ffe4ff */
[----:B------:R-:W-:Y:S02]  /*dcfc0*/  IADD3 R25, P1, PT, R25, UR11, RZ ;  /* 0x0000000b19197c10 */ /* 0x000fe4000ff3e0ff */
[----:B------:R-:W-:Y:S01]  /*dcfd0*/  IADD3.X R26, PT, PT, R26, UR12, RZ, P0, !PT ;  /* 0x0000000c1a1a7c10 */ /* 0x000fe200087fe4ff */
[----:B0-----:R-:W5:Y:S01]  /*dcfe0*/  LDL.LU R29, [R1+0x2948] ;  /* 0x00294800011d7983 */ /* 0x001f620000300800 */
        /* <DEDUP_REMOVED lines=19> */
[----:B------:R0:W-:Y:S04]  /*dd120*/  STL [R1+0x29b4], R0 ;  /* 0x0029b40001007387 */ /* 0x0001e80000100800 */
[----:B------:R-:W-:Y:S04]  /*dd130*/  STL [R1+0x29bc], R4 ;  /* 0x0029bc0401007387 */ /* 0x000fe80000100800 */
[----:B0-----:R-:W5:Y:S01]  /*dd140*/  LDL.LU R0, [R1+0x2974] ;  /* 0x0029740001007983 */ /* 0x001f620000300800 */
[----:B------:R-:W-:-:S02]  /*dd150*/  IADD3 R5, P3, PT, R5, UR11, RZ ;  /* 0x0000000b05057c10 */ /* 0x000fc4000ff7e0ff */
[----:B------:R-:W-:Y:S02]  /*dd160*/  IADD3 R6, P2, PT, R6, UR11, RZ ;  /* 0x0000000b06067c10 */ /* 0x000fe4000ff5e0ff */
[----:B------:R-:W-:Y:S01]  /*dd170*/  IADD3.X R7, PT, PT, R7, UR12, RZ, P1, !PT ;  /* 0x0000000c07077c10 */ /* 0x000fe20008ffe4ff */
[----:B------:R-:W-:Y:S04]  /*dd180*/  STL [R1+0x2988], R5 ;  /* 0x0029880501007387 */ /* 0x000fe80000100800 */
[----:B------:R-:W-:Y:S01]  /*dd190*/  STL [R1+0x2980], R6 ;  /* 0x0029800601007387 */ /* 0x000fe20000100800 */
[----:B------:R-:W-:Y:S02]  /*dd1a0*/  IADD3 R8, P1, PT, R8, UR11, RZ ;  /* 0x0000000b08087c10 */ /* 0x000fe4000ff3e0ff */
[----:B--2---:R-:W-:-:S02]  /*dd1b0*/  IADD3.X R15, PT, PT, R15, UR12, RZ, P0, !PT ;  /* 0x0000000c0f0f7c10 */ /* 0x004fc400087fe4ff */
[----:B------:R-:W-:Y:S02]  /*dd1c0*/  IADD3 R9, P0, PT, R9, UR11, RZ ;  /* 0x0000000b09097c10 */ /* 0x000fe4000ff1e0ff */
[----:B------:R-:W-:Y:S01]  /*dd1d0*/  IADD3.X R10, PT, PT, R10, UR12, RZ, P4, !PT ;  /* 0x0000000c0a0a7c10 */ /* 0x000fe2000a7fe4ff */
[----:B------:R0:W-:Y:S04]  /*dd1e0*/  STL [R1+0x29a4], R15 ;  /* 0x0029a40f01007387 */ /* 0x0001e80000100800 */
[----:B------:R-:W-:Y:S01]  /*dd1f0*/  STL [R1+0x29ac], R7 ;  /* 0x0029ac0701007387 */ /* 0x000fe20000100800 */
[----:B------:R-:W-:-:S03]  /*dd200*/  IADD3 R11, P4, PT, R11, UR11, RZ ;  /* 0x0000000b0b0b7c10 */ /* 0x000fc6000ff9e0ff */
[----:B0-----:R-:W2:Y:S04]  /*dd210*/  LDL.LU R15, [R1+0x2940] ;  /* 0x00294000010f7983 */ /* 0x001ea80000300800 */
[----:B------:R-:W-:Y:S04]  /*dd220*/  STL [R1+0x2978], R8 ;  /* 0x0029780801007387 */ /* 0x000fe80000100800 */
[----:B------:R-:W-:Y:S04]  /*dd230*/  STL [R1+0x2970], R9 ;  /* 0x0029700901007387 */ /* 0x000fe80000100800 */
[----:B------:R-:W-:Y:S01]  /*dd240*/  STL [R1+0x299c], R10 ;  /* 0x00299c0a01007387 */ /* 0x000fe20000100800 */
[----:B---3--:R-:W-:-:S02]  /*dd250*/  IADD3.X R16, PT, PT, R16, UR12, RZ, P6, !PT ;  /* 0x0000000c10107c10 */ /* 0x008fc4000b7fe4ff */
[----:B------:R-:W-:Y:S02]  /*dd260*/  IADD3 R28, P6, PT, R28, UR11, RZ ;  /* 0x0000000b1c1c7c10 */ /* 0x000fe4000ffde0ff */
[----:B----4-:R-:W-:Y:S02]  /*dd270*/  IADD3.X R17, PT, PT, R17, UR12, RZ, P5, !PT ;  /* 0x0000000c11117c10 */ /* 0x010fe4000affe4ff */
[----:B------:R-:W-:Y:S02]  /*dd280*/  IADD3 R18, P5, PT, R18, UR11, RZ ;  /* 0x0000000b12127c10 */ /* 0x000fe4000ffbe0ff */
[----:B------:R-:W-:Y:S01]  /*dd290*/  IADD3.X R19, PT, PT, R19, UR12, RZ, P3, !PT ;  /* 0x0000000c13137c10 */ /* 0x000fe20009ffe4ff */
[----:B------:R0:W-:Y:S04]  /*dd2a0*/  STL [R1+0x2960], R28 ;  /* 0x0029601c01007387 */ /* 0x0001e80000100800 */
[----:B------:R-:W-:Y:S01]  /*dd2b0*/  STL [R1+0x2968], R11 ;  /* 0x0029680b01007387 */ /* 0x000fe20000100800 */
[----:B------:R-:W-:-:S02]  /*dd2c0*/  IADD3 R13, P3, PT, R13, UR11, RZ ;  /* 0x0000000b0d0d7c10 */ /* 0x000fc4000ff7e0ff */
[----:B------:R-:W-:Y:S01]  /*dd2d0*/  IADD3.X R14, PT, PT, R14, UR12, RZ, P2, !PT ;  /* 0x0000000c0e0e7c10 */ /* 0x000fe200097fe4ff */
[----:B0-----:R-:W3:Y:S04]  /*dd2e0*/  LDL.LU R28, [R1+0x296c] ;  /* 0x00296c00011c7983 */ /* 0x001ee80000300800 */
[----:B------:R-:W-:Y:S04]  /*dd2f0*/  STL [R1+0x2994], R16 ;  /* 0x0029941001007387 */ /* 0x000fe80000100800 */
[----:B------:R-:W-:Y:S04]  /*dd300*/  STL [R1+0x298c], R17 ;  /* 0x00298c1101007387 */ /* 0x000fe80000100800 */
[----:B------:R-:W-:Y:S04]  /*dd310*/  STL [R1+0x2958], R18 ;  /* 0x0029581201007387 */ /* 0x000fe80000100800 */
[----:B------:R-:W-:Y:S01]  /*dd320*/  STL [R1+0x2984], R19 ;  /* 0x0029841301007387 */ /* 0x000fe20000100800 */
[----:B-----5:R-:W-:-:S03]  /*dd330*/  IADD3 R29, P2, PT, R29, UR11, RZ ;  /* 0x0000000b1d1d7c10 */ /* 0x020fc6000ff5e0ff */
[----:B------:R-:W4:Y:S04]  /*dd340*/  LDL.LU R24, [R1+0x2938] ;  /* 0x0029380001187983 */ /* 0x000f280000300800 */
        /* <DEDUP_REMOVED lines=18> */
[----:B------:R-:W-:-:S05]  /*dd470*/  IADD3.X R0, PT, PT, R0, UR12, RZ, P1, !PT ;  /* 0x0000000c00007c10 */ /* 0x000fca0008ffe4ff */
[----:B------:R0:W-:Y:S04]  /*dd480*/  STL [R1+0x2974], R0 ;  /* 0x0029740001007387 */ /* 0x0001e80000100800 */
[----:B0-----:R-:W5:Y:S04]  /*dd490*/  LDL.LU R0, [R1+0x28f8] ;  /* 0x0028f80001007983 */ /* 0x001f680000300800 */
[----:B------:R-:W5:Y:S04]  /*dd4a0*/  LDL.LU R9, [R1+0x2924] ;  /* 0x0029240001097983 */ /* 0x000f680000300800 */
[----:B------:R-:W5:Y:S04]  /*dd4b0*/  LDL.LU R10, [R1+0x28f0] ;  /* 0x0028f000010a7983 */ /* 0x000f680000300800 */
[----:B------:R-:W5:Y:S01]  /*dd4c0*/  LDL.LU R11, [R1+0x291c] ;  /* 0x00291c00010b7983 */ /* 0x000f620000300800 */
[----:B--2---:R-:W-:-:S05]  /*dd4d0*/  IADD3 R15, P1, PT, R15, UR11, RZ ;  /* 0x0000000b0f0f7c10 */ /* 0x004fca000ff3e0ff */
[----:B------:R0:W-:Y:S04]  /*dd4e0*/  STL [R1+0x2940], R15 ;  /* 0x0029400f01007387 */ /* 0x0001e80000100800 */
[----:B------:R-:W2:Y:S04]  /*dd4f0*/  LDL.LU R16, [R1+0x28e8] ;  /* 0x0028e80001107983 */ /* 0x000ea80000300800 */
[----:B0-----:R-:W2:Y:S04]  /*dd500*/  LDL.LU R15, [R1+0x2914] ;  /* 0x00291400010f7983 */ /* 0x001ea80000300800 */
[----:B------:R-:W2:Y:S04]  /*dd510*/  LDL.LU R17, [R1+0x28e0] ;  /* 0x0028e00001117983 */ /* 0x000ea80000300800 */
[----:B------:R-:W2:Y:S04]  /*dd520*/  LDL.LU R18, [R1+0x290c] ;  /* 0x00290c0001127983 */ /* 0x000ea80000300800 */
[----:B------:R-:W2:Y:S01]  /*dd530*/  LDL.LU R19, [R1+0x28d8] ;  /* 0x0028d80001137983 */ /* 0x000ea20000300800 */
[----:B---3--:R-:W-:-:S05]  /*dd540*/  IADD3.X R28, PT, PT, R28, UR12, RZ, P0, !PT ;  /* 0x0000000c1c1c7c10 */ /* 0x008fca00087fe4ff */
[----:B------:R0:W-:Y:S04]  /*dd550*/  STL [R1+0x296c], R28 ;  /* 0x00296c1c01007387 */ /* 0x0001e80000100800 */
[----:B------:R-:W3:Y:S04]  /*dd560*/  LDL.LU R13, [R1+0x2904] ;  /* 0x00290400010d7983 */ /* 0x000ee80000300800 */
[----:B------:R-:W3:Y:S01]  /*dd570*/  LDL.LU R14, [R1+0x28d0] ;  /* 0x0028d000010e7983 */ /* 0x000ee20000300800 */
[----:B----4-:R-:W-:Y:S02]  /*dd580*/  IADD3 R24, P0, PT, R24, UR11, RZ ;  /* 0x0000000b18187c10 */ /* 0x010fe4000ff1e0ff */
[----:B-----5:R-:W-:-:S02]  /*dd590*/  IADD3.X R25, PT, PT, R25, UR12, RZ, P4, !PT ;  /* 0x0000000c19197c10 */ /* 0x020fc4000a7fe4ff */
[----:B------:R-:W-:Y:S02]  /*dd5a0*/  IADD3 R26, P4, PT, R26, UR11, RZ ;  /* 0x0000000b1a1a7c10 */ /* 0x000fe4000ff9e0ff */
[----:B------:R-:W-:Y:S01]  /*dd5b0*/  IADD3.X R27, PT, PT, R27, UR12, RZ, P6, !PT ;  /* 0x0000000c1b1b7c10 */ /* 0x000fe2000b7fe4ff */
[----:B0-----:R-:W4:Y:S01]  /*dd5c0*/  LDL.LU R28, [R1+0x28fc] ;  /* 0x0028fc00011c7983 */ /* 0x001f220000300800 */
        /* <DEDUP_REMOVED lines=24> */
[----:B0-----:R-:W5:Y:S01]  /*dd750*/  LDL.LU R29, [R1+0x28c8] ;  /* 0x0028c800011d7983 */ /* 0x001f620000300800 */
[----:B------:R-:W-:-:S03]  /*dd760*/  IADD3 R0, P4, PT, R0, UR11, RZ ;  /* 0x0000000b00007c10 */ /* 0x000fc6000ff9e0ff */
        /* <DEDUP_REMOVED lines=10> */
[----:B------:R-:W-:Y:S01]  /*dd810*/  STL [R1+0x28f0], R10 ;  /* 0x0028f00a01007387 */ /* 0x000fe20000100800 */
[----:B--2---:R-:W-:-:S02]  /*dd820*/  IADD3 R16, P5, PT, R16, UR11, RZ ;  /* 0x0000000b10107c10 */ /* 0x004fc4000ffbe0ff */
[----:B------:R-:W-:Y:S02]  /*dd830*/  IADD3.X R15, PT, PT, R15, UR12, RZ, P3, !PT ;  /* 0x0000000c0f0f7c10 */ /* 0x000fe40009ffe4ff */
[----:B------:R-:W-:Y:S02]  /*dd840*/  IADD3 R17, P3, PT, R17, UR11, RZ ;  /* 0x0000000b11117c10 */ /* 0x000fe4000ff7e0ff */
[----:B------:R-:W-:Y:S02]  /*dd850*/  IADD3.X R18, PT, PT, R18, UR12, RZ, P2, !PT ;  /* 0x0000000c12127c10 */ /* 0x000fe400097fe4ff */
[----:B------:R-:W-:Y:S01]  /*dd860*/  IADD3 R19, P2, PT, R19, UR11, RZ ;  /* 0x0000000b13137c10 */ /* 0x000fe2000ff5e0ff */
[----:B------:R0:W-:Y:S04]  /*dd870*/  STL [R1+0x2914], R15 ;  /* 0x0029140f01007387 */ /* 0x0001e80000100800 */
[----:B------:R-:W-:Y:S04]  /*dd880*/  STL [R1+0x291c], R11 ;  /* 0x00291c0b01007387 */ /* 0x000fe80000100800 */
[----:B0-----:R-:W2:Y:S04]  /*dd890*/  LDL.LU R15, [R1+0x28c0] ;  /* 0x0028c000010f7983 */ /* 0x001ea80000300800 */
[----:B------:R-:W-:Y:S04]  /*dd8a0*/  STL [R1+0x28e8], R16 ;  /* 0x0028e81001007387 */ /* 0x000fe80000100800 */
[----:B------:R-:W-:Y:S04]  /*dd8b0*/  STL [R1+0x28e0], R17 ;  /* 0x0028e01101007387 */ /* 0x000fe80000100800 */
[----:B------:R-:W-:Y:S04]  /*dd8c0*/  STL [R1+0x290c], R18 ;  /* 0x00290c1201007387 */ /* 0x000fe80000100800 */
[----:B------:R-:W-:Y:S04]  /*dd8d0*/  STL [R1+0x28d8], R19 ;  /* 0x0028d81301007387 */ /* 0x000fe80000100800 */
[----:B------:R-:W2:Y:S01]  /*dd8e0*/  LDL.LU R24, [R1+0x28ec] ;  /* 0x0028ec0001187983 */ /* 0x000ea20000300800 */
[----:B---3--:R-:W-:-:S02]  /*dd8f0*/  IADD3.X R13, PT, PT, R13, UR12, RZ, P1, !PT ;  /* 0x0000000c0d0d7c10 */ /* 0x008fc40008ffe4ff */
[----:B------:R-:W-:-:S03]  /*dd900*/  IADD3 R14, P1, PT, R14, UR11, RZ ;  /* 0x0000000b0e0e7c10 */ /* 0x000fc6000ff3e0ff */
[----:B------:R-:W-:Y:S04]  /*dd910*/  STL [R1+0x2904], R13 ;  /* 0x0029040d01007387 */ /* 0x000fe80000100800 */
[----:B------:R-:W3:Y:S01]  /*dd920*/  LDL.LU R25, [R1+0x28b8] ;  /* 0x0028b80001197983 */ /* 0x000ee20000300800 */
[----:B----4-:R-:W-:-:S03]  /*dd930*/  IADD3.X R28, PT, PT, R28, UR12, RZ, P0, !PT ;  /* 0x0000000c1c1c7c10 */ /* 0x010fc600087fe4ff */
[----:B------:R-:W-:Y:S04]  /*dd940*/  STL [R1+0x28d0], R14 ;  /* 0x0028d00e01007387 */ /* 0x000fe80000100800 */
[----:B------:R-:W4:Y:S04]  /*dd950*/  LDL.LU R26, [R1+0x28e4] ;  /* 0x0028e400011a7983 */ /* 0x000f280000300800 */
        /* <DEDUP_REMOVED lines=11> */
[----:B------:R-:W4:Y:S04]  /*dda10*/  LDL.LU R6, [R1+0x2888] ;  /* 0x0028880001067983 */ /* 0x000f280000300800 */
[----:B------:R-:W4:Y:S04]  /*dda20*/  LDL.LU R7, [R1+0x28b4] ;  /* 0x0028b40001077983 */ /* 0x000f280000300800 */
[----:B------:R-:W4:Y:S01]  /*dda30*/  LDL.LU R8, [R1+0x2880] ;  /* 0x0028800001087983 */ /* 0x000f220000300800 */
[----:B-----5:R-:W-:-:S05]  /*dda40*/  IADD3 R29, P0, PT, R29, UR11, RZ ;  /* 0x0000000b1d1d7c10 */ /* 0x020fca000ff1e0ff */
[----:B------:R0:W-:Y:S04]  /*dda50*/  STL [R1+0x28c8], R29 ;  /* 0x0028c81d01007387 */ /* 0x0001e80000100800 */
[----:B0-----:R-:W5:Y:S01]  /*dda60*/  LDL.LU R29, [R1+0x28ac] ;  /* 0x0028ac00011d7983 */ /* 0x001f620000300800 */
[----:B------:R-:W-:-:S03]  /*dda70*/  IADD3.X R0, PT, PT, R0, UR12, RZ, P4, !PT ;  /* 0x0000000c00007c10 */ /* 0x000fc6000a7fe4ff */
        /* <DEDUP_REMOVED lines=9> */
[----:B--2---:R-:W-:-:S05]  /*ddb10*/  IADD3 R15, P4, PT, R15, UR11, RZ ;  /* 0x0000000b0f0f7c10 */ /* 0x004fca000ff9e0ff */
[----:B------:R0:W-:Y:S04]  /*ddb20*/  STL [R1+0x28c0], R15 ;  /* 0x0028c00f01007387 */ /* 0x0001e80000100800 */
[----:B------:R-:W2:Y:S04]  /*ddb30*/  LDL.LU R13, [R1+0x2858] ;  /* 0x00285800010d7983 */ /* 0x000ea80000300800 */
[----:B------:R-:W2:Y:S01]  /*ddb40*/  LDL.LU R14, [R1+0x2884] ;  /* 0x00288400010e7983 */ /* 0x000ea20000300800 */
[----:B------:R-:W-:-:S03]  /*ddb50*/  IADD3.X R24, PT, PT, R24, UR12, RZ, P6, !PT ;  /* 0x0000000c18187c10 */ /* 0x000fc6000b7fe4ff */
[----:B0-----:R-:W2:Y:S04]  /*ddb60*/  LDL.LU R15, [R1+0x2850] ;  /* 0x00285000010f7983 */ /* 0x001ea80000300800 */
[----:B------:R-:W-:Y:S01]  /*ddb70*/  STL [R1+0x28ec], R24 ;  /* 0x0028ec1801007387 */ /* 0x000fe20000100800 */
[----:B---3--:R-:W-:Y:S02]  /*ddb80*/  IADD3 R25, P6, PT, R25, UR11, RZ ;  /* 0x0000000b19197c10 */ /* 0x008fe4000ffde0ff */
[----:B----4-:R-:W-:-:S03]  /*ddb90*/  IADD3.X R26, PT, PT, R26, UR12, RZ, P5, !PT ;  /* 0x0000000c1a1a7c10 */ /* 0x010fc6000affe4ff */
[----:B------:R-:W-:Y:S01]  /*ddba0*/  STL [R1+0x28b8], R25 ;  /* 0x0028b81901007387 */ /* 0x000fe20000100800 */
[----:B------:R-:W-:Y:S02]  /*ddbb0*/  IADD3 R27, P5, PT, R27, UR11, RZ ;  /* 0x0000000b1b1b7c10 */ /* 0x000fe4000ffbe0ff */
[----:B------:R-:W-:Y:S02]  /*ddbc0*/  IADD3.X R2, PT, PT, R2, UR12, RZ, P3, !PT ;  /* 0x0000000c02027c10 */ /* 0x000fe40009ffe4ff */
        /* <DEDUP_REMOVED lines=19> */
[----:B------:R-:W-:Y:S01]  /*ddd00*/  IADD3.X R7, PT, PT, R7, UR12, RZ, P6, !PT ;  /* 0x0000000c07077c10 */ /* 0x000fe2000b7fe4ff */
[----:B0-----:R-:W3:Y:S04]  /*ddd10*/  LDL.LU R28, [R1+0x287c] ;  /* 0x00287c00011c7983 */ /* 0x001ee80000300800 */
[----:B------:R-:W-:Y:S04]  /*ddd20*/  STL [R1+0x2890], R5 ;  /* 0x0028900501007387 */ /* 0x000fe80000100800 */
[----:B------:R-:W-:Y:S01]  /*ddd30*/  STL [R1+0x2888], R6 ;  /* 0x0028880601007387 */ /* 0x000fe20000100800 */
[----:B------:R-:W-:-:S02]  /*ddd40*/  IADD3 R8, P6, PT, R8, UR11, RZ ;  /* 0x0000000b08087c10 */ /* 0x000fc4000ffde0ff */
[----:B-----5:R-:W-:Y:S02]  /*ddd50*/  IADD3.X R29, PT, PT, R29, UR12, RZ, P5, !PT ;  /* 0x0000000c1d1d7c10 */ /* 0x020fe4000affe4ff */
[----:B------:R-:W-:-:S03]  /*ddd60*/  IADD3 R9, P5, PT, R9, UR11, RZ ;  /* 0x0000000b09097c10 */ /* 0x000fc6000ffbe0ff */
[----:B------:R0:W-:Y:S04]  /*ddd70*/  STL [R1+0x28ac], R29 ;  /* 0x0028ac1d01007387 */ /* 0x0001e80000100800 */
[----:B------:R-:W-:Y:S01]  /*ddd80*/  STL [R1+0x28b4], R7 ;  /* 0x0028b40701007387 */ /* 0x000fe20000100800 */
[----:B------:R-:W-:Y:S02]  /*ddd90*/  IADD3.X R10, PT, PT, R10, UR12, RZ, P3, !PT ;  /* 0x0000000c0a0a7c10 */ /* 0x000fe40009ffe4ff */
[----:B------:R-:W-:Y:S02]  /*ddda0*/  IADD3.X R16, PT, PT, R16, UR12, RZ, P2, !PT ;  /* 0x0000000c10107c10 */ /* 0x000fe400097fe4ff */
[----:B------:R-:W-:Y:S01]  /*dddb0*/  IADD3 R11, P3, PT, R11, UR11, RZ ;  /* 0x0000000b0b0b7c10 */ /* 0x000fe2000ff7e0ff */
[----:B0-----:R-:W4:Y:S01]  /*dddc0*/  LDL.LU R29, [R1+0x2848] ;  /* 0x00284800011d7983 */ /* 0x001f220000300800 */
[----:B------:R-:W-:-:S03]  /*dddd0*/  IADD3 R0, P2, PT, R0, UR11, RZ ;  /* 0x0000000b00007c10 */ /* 0x000fc6000ff5e0ff */
        /* <DEDUP_REMOVED lines=36> */
[----:B------:R0:W-:Y:S04]  /*de020*/  STL [R1+0x287c], R28 ;  /* 0x00287c1c01007387 */ /* 0x0001e80000100800 */
[----:B0-----:R-:W3:Y:S04]  /*de030*/  LDL.LU R28, [R1+0x2800] ;  /* 0x00280000011c7983 */ /* 0x001ee80000300800 */
[----:B------:R-:W3:Y:S04]  /*de040*/  LDL.LU R9, [R1+0x282c] ;  /* 0x00282c0001097983 */ /* 0x000ee80000300800 */
[----:B------:R-:W3:Y:S04]  /*de050*/  LDL.LU R10, [R1+0x27f8] ;  /* 0x0027f800010a7983 */ /* 0x000ee80000300800 */
[----:B------:R-:W3:Y:S01]  /*de060*/  LDL.LU R11, [R1+0x2824] ;  /* 0x00282400010b7983 */ /* 0x000ee20000300800 */
[----:B----4-:R-:W-:-:S05]  /*de070*/  IADD3 R29, P6, PT, R29, UR11, RZ ;  /* 0x0000000b1d1d7c10 */ /* 0x010fca000ffde0ff */
[----:B------:R0:W-:Y:S04]  /*de080*/  STL [R1+0x2848], R29 ;  /* 0x0028481d01007387 */ /* 0x0001e80000100800 */
[----:B------:R-:W4:Y:S04]  /*de090*/  LDL.LU R16, [R1+0x27f0] ;  /* 0x0027f00001107983 */ /* 0x000f280000300800 */
[----:B0-----:R-:W4:Y:S01]  /*de0a0*/  LDL.LU R29, [R1+0x281c] ;  /* 0x00281c00011d7983 */ /* 0x001f220000300800 */
[----:B-----5:R-:W-:-:S03]  /*de0b0*/  IADD3.X R0, PT, PT, R0, UR12, RZ, P5, !PT ;  /* 0x0000000c00007c10 */ /* 0x020fc6000affe4ff */
        /* <DEDUP_REMOVED lines=39> */
[----:B------:R-:W-:Y:S02]  /*de330*/  IADD3.X R9, PT, PT, R9, UR12, RZ, P2, !PT ;  /* 0x0000000c09097c10 */ /* 0x000fe400097fe4ff */
[----:B------:R-:W-:Y:S01]  /*de340*/  IADD3 R10, P2, PT, R10, UR11, RZ ;  /* 0x0000000b0a0a7c10 */ /* 0x000fe2000ff5e0ff */
[----:B------:R0:W-:Y:S04]  /*de350*/  STL [R1+0x2800], R28 ;  /* 0x0028001c01007387 */ /* 0x0001e80000100800 */
[----:B------:R-:W-:Y:S01]  /*de360*/  STL [R1+0x2808], R7 ;  /* 0x0028080701007387 */ /* 0x000fe20000100800 */
[----:B------:R-:W-:-:S03]  /*de370*/  IADD3.X R11, PT, PT, R11, UR12, RZ, P1, !PT ;  /* 0x0000000c0b0b7c10 */ /* 0x000fc60008ffe4ff */
[----:B0-----:R-:W3:Y:S04]  /*de380*/  LDL.LU R28, [R1+0x27fc] ;  /* 0x0027fc00011c7983 */ /* 0x001ee80000300800 */
[----:B------:R-:W-:Y:S04]  /*de390*/  STL [R1+0x2834], R8 ;  /* 0x0028340801007387 */ /* 0x000fe80000100800 */
[----:B------:R-:W-:Y:S01]  /*de3a0*/  STL [R1+0x282c], R9 ;  /* 0x00282c0901007387 */ /* 0x000fe20000100800 */
[----:B----4-:R-:W-:-:S03]  /*de3b0*/  IADD3 R16, P1, PT, R16, UR11, RZ ;  /* 0x0000000b10107c10 */ /* 0x010fc6000ff3e0ff */
[----:B------:R-:W-:Y:S01]  /*de3c0*/  STL [R1+0x27f8], R10 ;  /* 0x0027f80a01007387 */ /* 0x000fe20000100800 */
[----:B------:R-:W-:Y:S02]  /*de3d0*/  IADD3.X R29, PT, PT, R29, UR12, RZ, P0, !PT ;  /* 0x0000000c1d1d7c10 */ /* 0x000fe400087fe4ff */
[----:B-----5:R-:W-:Y:S02]  /*de3e0*/  IADD3 R17, P0, PT, R17, UR11, RZ ;  /* 0x0000000b11117c10 */ /* 0x020fe4000ff1e0ff */
[----:B------:R-:W-:Y:S02]  /*de3f0*/  IADD3.X R18, PT, PT, R18, UR12, RZ, P4, !PT ;  /* 0x0000000c12127c10 */ /* 0x000fe4000a7fe4ff */
[----:B------:R-:W-:Y:S01]  /*de400*/  IADD3 R19, P4, PT, R19, UR11, RZ ;  /* 0x0000000b13137c10 */ /* 0x000fe2000ff9e0ff */
[----:B------:R0:W-:Y:S04]  /*de410*/  STL [R1+0x281c], R29 ;  /* 0x00281c1d01007387 */ /* 0x0001e80000100800 */
[----:B------:R-:W-:Y:S01]  /*de420*/  STL [R1+0x2824], R11 ;  /* 0x0028240b01007387 */ /* 0x000fe20000100800 */
[----:B------:R-:W-:-:S02]  /*de430*/  IADD3.X R13, PT, PT, R13, UR12, RZ, P6, !PT ;  /* 0x0000000c0d0d7c10 */ /* 0x000fc4000b7fe4ff */
        /* <DEDUP_REMOVED lines=35> */
[----:B0-----:R-:W3:Y:S04]  /*de670*/  LDL.LU R28, [R1+0x2770] ;  /* 0x00277000011c7983 */ /* 0x001ee80000300800 */
[----:B------:R-:W3:Y:S04]  /*de680*/  LDL.LU R17, [R1+0x279c] ;  /* 0x00279c0001117983 */ /* 0x000ee80000300800 */
[----:B------:R-:W3:Y:S04]  /*de690*/  LDL.LU R18, [R1+0x2768] ;  /* 0x0027680001127983 */ /* 0x000ee80000300800 */
[----:B------:R-:W3:Y:S01]  /*de6a0*/  LDL.LU R19, [R1+0x2794] ;  /* 0x0027940001137983 */ /* 0x000ee20000300800 */
[----:B----4-:R-:W-:-:S05]  /*de6b0*/  IADD3 R29, P3, PT, R29, UR11, RZ ;  /* 0x0000000b1d1d7c10 */ /* 0x010fca000ff7e0ff */
[----:B------:R0:W-:Y:S04]  /*de6c0*/  STL [R1+0x27c8], R29 ;  /* 0x0027c81d01007387 */ /* 0x0001e80000100800 */
[----:B------:R-:W4:Y:S04]  /*de6d0*/  LDL.LU R13, [R1+0x2760] ;  /* 0x00276000010d7983 */ /* 0x000f280000300800 */
[----:B------:R-:W4:Y:S01]  /*de6e0*/  LDL.LU R14, [R1+0x278c] ;  /* 0x00278c00010e7983 */ /* 0x000f220000300800 */
[----:B-----5:R-:W-:Y:S02]  /*de6f0*/  IADD3.X R24, PT, PT, R24, UR12, RZ, P2, !PT ;  /* 0x0000000c18187c10 */ /* 0x020fe400097fe4ff */
[----:B------:R-:W-:-:S02]  /*de700*/  IADD3 R25, P2, PT, R25, UR11, RZ ;  /* 0x0000000b19197c10 */ /* 0x000fc4000ff5e0ff */
[----:B------:R-:W-:Y:S02]  /*de710*/  IADD3.X R26, PT, PT, R26, UR12, RZ, P1, !PT ;  /* 0x0000000c1a1a7c10 */ /* 0x000fe40008ffe4ff */
[----:B------:R-:W-:Y:S01]  /*de720*/  IADD3 R27, P1, PT, R27, UR11, RZ ;  /* 0x0000000b1b1b7c10 */ /* 0x000fe2000ff3e0ff */
[----:B0-----:R-:W5:Y:S01]  /*de730*/  LDL.LU R29, [R1+0x2758] ;  /* 0x00275800011d7983 */ /* 0x001f620000300800 */
        /* <DEDUP_REMOVED lines=39> */
[----:B------:R-:W-:Y:S02]  /*de9b0*/  IADD3.X R17, PT, PT, R17, UR12, RZ, P6, !PT ;  /* 0x0000000c11117c10 */ /* 0x000fe4000b7fe4ff */
[----:B------:R-:W-:Y:S02]  /*de9c0*/  IADD3 R18, P6, PT, R18, UR11, RZ ;  /* 0x0000000b12127c10 */ /* 0x000fe4000ffde0ff */
[----:B------:R-:W-:Y:S01]  /*de9d0*/  IADD3.X R19, PT, PT, R19, UR12, RZ, P5, !PT ;  /* 0x0000000c13137c10 */ /* 0x000fe2000affe4ff */
[----:B------:R0:W-:Y:S04]  /*de9e0*/  STL [R1+0x2770], R28 ;  /* 0x0027701c01007387 */ /* 0x0001e80000100800 */
[----:B------:R-:W-:Y:S04]  /*de9f0*/  STL [R1+0x2778], R11 ;  /* 0x0027780b01007387 */ /* 0x000fe80000100800 */
[----:B0-----:R-:W3:Y:S04]  /*dea00*/  LDL.LU R28, [R1+0x277c] ;  /* 0x00277c00011c7983 */ /* 0x001ee80000300800 */
[----:B------:R-:W-:Y:S04]  /*dea10*/  STL [R1+0x27a4], R16 ;  /* 0x0027a41001007387 */ /* 0x000fe80000100800 */
[----:B------:R-:W-:Y:S01]  /*dea20*/  STL [R1+0x279c], R17 ;  /* 0x00279c1101007387 */ /* 0x000fe20000100800 */
[----:B----4-:R-:W-:-:S02]  /*dea30*/  IADD3 R13, P5, PT, R13, UR11, RZ ;  /* 0x0000000b0d0d7c10 */ /* 0x010fc4000ffbe0ff */
[----:B------:R-:W-:Y:S01]  /*dea40*/  IADD3.X R14, PT, PT, R14, UR12, RZ, P3, !PT ;  /* 0x0000000c0e0e7c10 */ /* 0x000fe20009ffe4ff */
[----:B------:R-:W-:Y:S04]  /*dea50*/  STL [R1+0x2768], R18 ;  /* 0x0027681201007387 */ /* 0x000fe80000100800 */
[----:B------:R-:W-:Y:S04]  /*dea60*/  STL [R1+0x2794], R19 ;  /* 0x0027941301007387 */ /* 0x000fe80000100800 */
[----:B------:R-:W4:Y:S04]  /*dea70*/  LDL.LU R24, [R1+0x2748] ;  /* 0x0027480001187983 */ /* 0x000f280000300800 */
[----:B------:R-:W-:Y:S04]  /*dea80*/  STL [R1+0x2760], R13 ;  /* 0x0027600d01007387 */ /* 0x000fe80000100800 */
[----:B------:R-:W4:Y:S01]  /*dea90*/  LDL.LU R25, [R1+0x2774] ;  /* 0x0027740001197983 */ /* 0x000f220000300800 */
[----:B-----5:R-:W-:-:S03]  /*deaa0*/  IADD3 R29, P3, PT, R29, UR11, RZ ;  /* 0x0000000b1d1d7c10 */ /* 0x020fc6000ff7e0ff */
        /* <DEDUP_REMOVED lines=34> */
[----:B------:R-:W-:Y:S01]  /*decd0*/  IADD3.X R25, PT, PT, R25, UR12, RZ, P0, !PT ;  /* 0x0000000c19197c10 */ /* 0x000fe200087fe4ff */
[----:B0-----:R-:W4:Y:S01]  /*dece0*/  LDL.LU R28, [R1+0x270c] ;  /* 0x00270c00011c7983 */ /* 0x001f220000300800 */
[----:B-----5:R-:W-:-:S02]  /*decf0*/  IADD3 R26, P0, PT, R26, UR11, RZ ;  /* 0x0000000b1a1a7c10 */ /* 0x020fc4000ff1e0ff */
[----:B------:R-:W-:Y:S02]  /*ded00*/  IADD3.X R27, PT, PT, R27, UR12, RZ, P4, !PT ;  /* 0x0000000c1b1b7c10 */ /* 0x000fe4000a7fe4ff */
[----:B------:R-:W-:Y:S01]  /*ded10*/  IADD3 R2, P4, PT, R2, UR11, RZ ;  /* 0x0000000b02027c10 */ /* 0x000fe2000ff9e0ff */
        /* <DEDUP_REMOVED lines=23> */
[----:B0-----:R-:W5:Y:S04]  /*dee90*/  LDL.LU R29, [R1+0x26d8] ;  /* 0x0026d800011d7983 */ /* 0x001f680000300800 */
[----:B------:R-:W-:Y:S04]  /*deea0*/  STL [R1+0x274c], R5 ;  /* 0x00274c0501007387 */ /* 0x000fe80000100800 */
[----:B------:R-:W-:Y:S01]  /*deeb0*/  STL [R1+0x2744], R6 ;  /* 0x0027440601007387 */ /* 0x000fe20000100800 */
[----:B------:R-:W-:-:S05]  /*deec0*/  IADD3 R0, P0, PT, R0, UR11, RZ ;  /* 0x0000000b00007c10 */ /* 0x000fca000ff1e0ff */
[----:B------:R0:W-:Y:S04]  /*deed0*/  STL [R1+0x2708], R0 ;  /* 0x0027080001007387 */ /* 0x0001e80000100800 */
[----:B------:R-:W-:Y:S04]  /*deee0*/  STL [R1+0x2710], R7 ;  /* 0x0027100701007387 */ /* 0x000fe80000100800 */
[----:B0-----:R-:W5:Y:S01]  /*deef0*/  LDL.LU R0, [R1+0x2704] ;  /* 0x0027040001007983 */ /* 0x001f620000300800 */
[----:B------:R-:W-:Y:S02]  /*def00*/  IADD3.X R9, PT, PT, R9, UR12, RZ, P4, !PT ;  /* 0x0000000c09097c10 */ /* 0x000fe4000a7fe4ff */
[----:B------:R-:W-:-:S02]  /*def10*/  IADD3 R10, P4, PT, R10, UR11, RZ ;  /* 0x0000000b0a0a7c10 */ /* 0x000fc4000ff9e0ff */
        /* <DEDUP_REMOVED lines=40> */
[----:B0-----:R-:W5:Y:S04]  /*df1a0*/  LDL.LU R29, [R1+0x26bc] ;  /* 0x0026bc00011d7983 */ /* 0x001f680000300800 */
[----:B------:R-:W5:Y:S04]  /*df1b0*/  LDL.LU R9, [R1+0x2688] ;  /* 0x0026880001097983 */ /* 0x000f680000300800 */
[----:B------:R-:W5:Y:S04]  /*df1c0*/  LDL.LU R10, [R1+0x26b4] ;  /* 0x0026b400010a7983 */ /* 0x000f680000300800 */
[----:B------:R-:W5:Y:S01]  /*df1d0*/  LDL.LU R11, [R1+0x2680] ;  /* 0x00268000010b7983 */ /* 0x000f620000300800 */
[----:B------:R-:W-:-:S05]  /*df1e0*/  IADD3.X R0, PT, PT, R0, UR12, RZ, P0, !PT ;  /* 0x0000000c00007c10 */ /* 0x000fca00087fe4ff */
        /* <DEDUP_REMOVED lines=43> */
[----:B------:R-:W-:Y:S02]  /*df4a0*/  IADD3 R9, P6, PT, R9, UR11, RZ ;  /* 0x0000000b09097c10 */ /* 0x000fe4000ffde0ff */
[----:B------:R-:W-:Y:S01]  /*df4b0*/  IADD3.X R10, PT, PT, R10, UR12, RZ, P5, !PT ;  /* 0x0000000c0a0a7c10 */ /* 0x000fe2000affe4ff */
[----:B------:R0:W-:Y:S04]  /*df4c0*/  STL [R1+0x26bc], R29 ;  /* 0x0026bc1d01007387 */ /* 0x0001e80000100800 */
[----:B------:R-:W-:Y:S01]  /*df4d0*/  STL [R1+0x26c4], R7 ;  /* 0x0026c40701007387 */ /* 0x000fe20000100800 */
[----:B------:R-:W-:-:S02]  /*df4e0*/  IADD3 R11, P5, PT, R11, UR11, RZ ;  /* 0x0000000b0b0b7c10 */ /* 0x000fc4000ffbe0ff */
[----:B------:R-:W-:Y:S01]  /*df4f0*/  IADD3.X R16, PT, PT, R16, UR12, RZ, P3, !PT ;  /* 0x0000000c10107c10 */ /* 0x000fe20009ffe4ff */
[----:B0-----:R-:W4:Y:S04]  /*df500*/  LDL.LU R29, [R1+0x2658] ;  /* 0x00265800011d7983 */ /* 0x001f280000300800 */
[----:B------:R-:W-:Y:S04]  /*df510*/  STL [R1+0x2690], R8 ;  /* 0x0026900801007387 */ /* 0x000fe80000100800 */
        /* <DEDUP_REMOVED lines=44> */
[----:B0-----:R-:W4:Y:S04]  /*df7e0*/  LDL.LU R29, [R1+0x262c] ;  /* 0x00262c00011d7983 */ /* 0x001f280000300800 */
[----:B------:R-:W4:Y:S04]  /*df7f0*/  LDL.LU R17, [R1+0x25f8] ;  /* 0x0025f80001117983 */ /* 0x000f280000300800 */
[----:B------:R-:W4:Y:S04]  /*df800*/  LDL.LU R18, [R1+0x2624] ;  /* 0x0026240001127983 */ /* 0x000f280000300800 */
[----:B------:R-:W4:Y:S01]  /*df810*/  LDL.LU R19, [R1+0x25f0] ;  /* 0x0025f00001137983 */ /* 0x000f220000300800 */
[----:B-----5:R-:W-:-:S05]  /*df820*/  IADD3.X R0, PT, PT, R0, UR12, RZ, P6, !PT ;  /* 0x0000000c00007c10 */ /* 0x020fca000b7fe4ff */
        /* <DEDUP_REMOVED lines=43> */
[----:B------:R-:W-:Y:S04]  /*dfae0*/  STL [R1+0x263c], R9 ;  /* 0x00263c0901007387 */ /* 0x000fe80000100800 */
[----:B------:R-:W-:Y:S01]  /*dfaf0*/  STL [R1+0x2608], R10 ;  /* 0x0026080a01007387 */ /* 0x000fe20000100800 */
[----:B----4-:R-:W-:-:S02]  /*dfb00*/  IADD3 R16, P2, PT, R16, UR11, RZ ;  /* 0x0000000b10107c10 */ /* 0x010fc4000ff5e0ff */
[----:B------:R-:W-:Y:S02]  /*dfb10*/  IADD3.X R29, PT, PT, R29, UR12, RZ, P1, !PT ;  /* 0x0000000c1d1d7c10 */ /* 0x000fe40008ffe4ff */
[----:B------:R-:W-:Y:S02]  /*dfb20*/  IADD3 R17, P1, PT, R17, UR11, RZ ;  /* 0x0000000b11117c10 */ /* 0x000fe4000ff3e0ff */
[----:B------:R-:W-:Y:S02]  /*dfb30*/  IADD3.X R18, PT, PT, R18, UR12, RZ, P0, !PT ;  /* 0x0000000c12127c10 */ /* 0x000fe400087fe4ff */
[----:B------:R-:W-:Y:S01]  /*dfb40*/  IADD3 R19, P0, PT, R19, UR11, RZ ;  /* 0x0000000b13137c10 */ /* 0x000fe2000ff1e0ff */
[----:B------:R0:W-:Y:S04]  /*dfb50*/  STL [R1+0x262c], R29 ;  /* 0x00262c1d01007387 */ /* 0x0001e80000100800 */
[----:B------:R-:W-:Y:S01]  /*dfb60*/  STL [R1+0x2634], R11 ;  /* 0x0026340b01007387 */ /* 0x000fe20000100800 */
[----:B-----5:R-:W-:-:S03]  /*dfb70*/  IADD3.X R13, PT, PT, R13, UR12, RZ, P4, !PT ;  /* 0x0000000c0d0d7c10 */ /* 0x020fc6000a7fe4ff */
[----:B0-----:R-:W4:Y:S04]  /*dfb80*/  LDL.LU R29, [R1+0x25d8] ;  /* 0x0025d800011d7983 */ /* 0x001f280000300800 */
[----:B------:R-:W-:Y:S04]  /*dfb90*/  STL [R1+0x2600], R16 ;  /* 0x0026001001007387 */ /* 0x000fe80000100800 */
[----:B------:R-:W-:Y:S01]  /*dfba0*/  STL [R1+0x25f8], R17 ;  /* 0x0025f81101007387 */ /* 0x000fe20000100800 */
[----:B------:R-:W-:-:S03]  /*dfbb0*/  IADD3 R14, P4, PT, R14, UR11, RZ ;  /* 0x0000000b0e0e7c10 */ /* 0x000fc6000ff9e0ff */
[----:B------:R-:W-:Y:S04]  /*dfbc0*/  STL [R1+0x2624], R18 ;  /* 0x0026241201007387 */ /* 0x000fe80000100800 */
[----:B------:R-:W-:Y:S04]  /*dfbd0*/  STL [R1+0x25f0], R19 ;  /* 0x0025f01301007387 */ /* 0x000fe80000100800 */
[----:B------:R-:W5:Y:S04]  /*dfbe0*/  LDL.LU R24, [R1+0x2604] ;  /* 0x0026040001187983 */ /* 0x000f680000300800 */
[----:B------:R-:W-:Y:S01]  /*dfbf0*/  STL [R1+0x261c], R13 ;  /* 0x00261c0d01007387 */ /* 0x000fe20000100800 */
[----:B------:R-:W-:-:S03]  /*dfc00*/  IADD3.X R0, PT, PT, R0, UR12, RZ, P6, !PT ;  /* 0x0000000c00007c10 */ /* 0x000fc6000b7fe4ff */
        /* <DEDUP_REMOVED lines=85> */
[----:B------:R-:W-:Y:S04]  /*e0160*/  STL [R1+0x25ac], R17 ;  /* 0x0025ac1101007387 */ /* 0x000fe80000100800 */
[----:B------:R-:W-:Y:S01]  /*e0170*/  STL [R1+0x2578], R18 ;  /* 0x0025781201007387 */ /* 0x000fe20000100800 */
[----:B----4-:R-:W-:-:S02]  /*e0180*/  IADD3 R13, P6, PT, R13, UR11, RZ ;  /* 0x0000000b0d0d7c10 */ /* 0x010fc4000ffde0ff */
[----:B------:R-:W-:Y:S01]  /*e0190*/  IADD3.X R14, PT, PT, R14, UR12, RZ, P5, !PT ;  /* 0x0000000c0e0e7c10 */ /* 0x000fe2000affe4ff */
[----:B------:R-:W-:Y:S04]  /*e01a0*/  STL [R1+0x25a4], R19 ;  /* 0x0025a41301007387 */ /* 0x000fe80000100800 */
[----:B------:R-:W4:Y:S04]  /*e01b0*/  LDL.LU R24, [R1+0x2558] ;  /* 0x0025580001187983 */ /* 0x000f280000300800 */
[----:B------:R-:W-:Y:S04]  /*e01c0*/  STL [R1+0x2570], R13 ;  /* 0x0025700d01007387 */ /* 0x000fe80000100800 */
[----:B------:R-:W4:Y:S04]  /*e01d0*/  LDL.LU R25, [R1+0x2584] ;  /* 0x0025840001197983 */ /* 0x000f280000300800 */
[----:B------:R-:W-:Y:S04]  /*e01e0*/  STL [R1+0x259c], R14 ;  /* 0x00259c0e01007387 */ /* 0x000fe80000100800 */
[----:B------:R-:W4:Y:S01]  /*e01f0*/  LDL.LU R26, [R1+0x2550] ;  /* 0x00255000011a7983 */ /* 0x000f220000300800 */
[----:B-----5:R-:W-:-:S05]  /*e0200*/  IADD3 R29, P5, PT, R29, UR11, RZ ;  /* 0x0000000b1d1d7c10 */ /* 0x020fca000ffbe0ff */
        /* <DEDUP_REMOVED lines=32> */
[----:B------:R-:W-:-:S02]  /*e0410*/  IADD3.X R25, PT, PT, R25, UR12, RZ, P1, !PT ;  /* 0x0000000c19197c10 */ /* 0x000fc40008ffe4ff */
[----:B------:R-:W-:Y:S01]  /*e0420*/  IADD3 R26, P1, PT, R26, UR11, RZ ;  /* 0x0000000b1a1a7c10 */ /* 0x000fe2000ff3e0ff */
[----:B0-----:R-:W4:Y:S04]  /*e0430*/  LDL.LU R28, [R1+0x251c] ;  /* 0x00251c00011c7983 */ /* 0x001f280000300800 */
[----:B------:R-:W-:Y:S04]  /*e0440*/  STL [R1+0x2558], R24 ;  /* 0x0025581801007387 */ /* 0x000fe80000100800 */
[----:B------:R-:W-:Y:S01]  /*e0450*/  STL [R1+0x2584], R25 ;  /* 0x0025841901007387 */ /* 0x000fe20000100800 */
[----:B-----5:R-:W-:-:S02]  /*e0460*/  IADD3.X R27, PT, PT, R27, UR12, RZ, P0, !PT ;  /* 0x0000000c1b1b7c10 */ /* 0x020fc400087fe4ff */
        /* <DEDUP_REMOVED lines=123> */
[----:B------:R-:W-:-:S03]  /*e0c20*/  IADD3 R11, P6, PT, R11, UR11, RZ ;  /* 0x0000000b0b0b7c10 */ /* 0x000fc6000ffde0ff */
[----:B0-----:R-:W4:Y:S01]  /*e0c30*/  LDL.LU R29, [R1+0x2468] ;  /* 0x00246800011d7983 */ /* 0x001f220000300800 */
[----:B------:R-:W-:-:S03]  /*e0c40*/  IADD3.X R16, PT, PT, R16, UR12, RZ, P5, !PT ;  /* 0x0000000c10107c10 */ /* 0x000fc6000affe4ff */
        /* <DEDUP_REMOVED lines=101> */
[----:B------:R-:W-:Y:S04]  /*e12a0*/  STL [R1+0x2444], R11 ;  /* 0x0024440b01007387 */ /* 0x000fe80000100800 */
[----:B0-----:R-:W4:Y:S04]  /*e12b0*/  LDL.LU R29, [R1+0x23e8] ;  /* 0x0023e800011d7983 */ /* 0x001f280000300800 */
[----:B------:R-:W-:Y:S01]  /*e12c0*/  STL [R1+0x2410], R16 ;  /* 0x0024101001007387 */ /* 0x000fe20000100800 */
[----:B-----5:R-:W-:-:S03]  /*e12d0*/  IADD3.X R13, PT, PT, R13, UR12, RZ, P0, !PT ;  /* 0x0000000c0d0d7c10 */ /* 0x020fc600087fe4ff */
[----:B------:R-:W-:Y:S01]  /*e12e0*/  STL [R1+0x2408], R17 ;  /* 0x0024081101007387 */ /* 0x000fe20000100800 */
[----:B------:R-:W-:-:S03]  /*e12f0*/  IADD3 R14, P0, PT, R14, UR11, RZ ;  /* 0x0000000b0e0e7c10 */ /* 0x000fc6000ff1e0ff */
[----:B------:R-:W-:Y:S04]  /*e1300*/  STL [R1+0x2434], R18 ;  /* 0x0024341201007387 */ /* 0x000fe80000100800 */
[----:B------:R-:W-:Y:S04]  /*e1310*/  STL [R1+0x2400], R19 ;  /* 0x0024001301007387 */ /* 0x000fe80000100800 */
[----:B------:R-:W5:Y:S04]  /*e1320*/  LDL.LU R24, [R1+0x2414] ;  /* 0x0024140001187983 */ /* 0x000f680000300800 */
[----:B------:R-:W-:Y:S04]  /*e1330*/  STL [R1+0x242c], R13 ;  /* 0x00242c0d01007387 */ /* 0x000fe80000100800 */
[----:B------:R-:W5:Y:S01]  /*e1340*/  LDL.LU R25, [R1+0x23e0] ;  /* 0x0023e00001197983 */ /* 0x000f620000300800 */
[----:B------:R-:W-:-:S03]  /*e1350*/  IADD3.X R0, PT, PT, R0, UR12, RZ, P4, !PT ;  /* 0x0000000c00007c10 */ /* 0x000fc6000a7fe4ff */
        /* <DEDUP_REMOVED lines=85> */
[----:B------:R-:W-:Y:S04]  /*e18b0*/  STL [R1+0x2388], R18 ;  /* 0x0023881201007387 */ /* 0x000fe80000100800 */
[----:B------:R-:W-:Y:S04]  /*e18c0*/  STL [R1+0x23b4], R19 ;  /* 0x0023b41301007387 */ /* 0x000fe80000100800 */
[----:B------:R-:W3:Y:S01]  /*e18d0*/  LDL.LU R24, [R1+0x2368] ;  /* 0x0023680001187983 */ /* 0x000ee20000300800 */
[----:B----4-:R-:W-:-:S02]  /*e18e0*/  IADD3 R13, P4, PT, R13, UR11, RZ ;  /* 0x0000000b0d0d7c10 */ /* 0x010fc4000ff9e0ff */
[----:B------:R-:W-:-:S03]  /*e18f0*/  IADD3.X R14, PT, PT, R14, UR12, RZ, P6, !PT ;  /* 0x0000000c0e0e7c10 */ /* 0x000fc6000b7fe4ff */
        /* <DEDUP_REMOVED lines=36> */
[----:B------:R-:W-:Y:S02]  /*e1b40*/  IADD3 R24, P3, PT, R24, UR11, RZ ;  /* 0x0000000b18187c10 */ /* 0x000fe4000ff7e0ff */
[----:B----4-:R-:W-:Y:S01]  /*e1b50*/  IADD3.X R25, PT, PT, R25, UR12, RZ, P2, !PT ;  /* 0x0000000c19197c10 */ /* 0x010fe200097fe4ff */
[----:B0-----:R-:W4:Y:S01]  /*e1b60*/  LDL.LU R28, [R1+0x232c] ;  /* 0x00232c00011c7983 */ /* 0x001f220000300800 */
[----:B-----5:R-:W-:-:S03]  /*e1b70*/  IADD3 R26, P2, PT, R26, UR11, RZ ;  /* 0x0000000b1a1a7c10 */ /* 0x020fc6000ff5e0ff */
[----:B------:R-:W-:Y:S01]  /*e1b80*/  STL [R1+0x2368], R24 ;  /* 0x0023681801007387 */ /* 0x000fe20000100800 */
        /* <DEDUP_REMOVED lines=367> */
[----:B------:R-:W-:-:S03]  /*e3280*/  IADD3 R24, P5, PT, R24, UR11, RZ ;  /* 0x0000000b18187c10 */ /* 0x000fc6000ffbe0ff */
[----:B0-----:R-:W3:Y:S01]  /*e3290*/  LDL.LU R28, [R1+0x4128] ;  /* 0x00412800011c7983 */ /* 0x001ee20000300800 */
[----:B----4-:R-:W-:-:S03]  /*e32a0*/  IADD3.X R25, PT, PT, R25, UR12, RZ, P3, !PT ;  /* 0x0000000c19197c10 */ /* 0x010fc60009ffe4ff */
[----:B------:R-:W-:Y:S01]  /*e32b0*/  STL [R1+0x4164], R24 ;  /* 0x0041641801007387 */ /* 0x000fe20000100800 */
[----:B-----5:R-:W-:-:S03]  /*e32c0*/  IADD3 R26, P3, PT, R26, UR11, RZ ;  /* 0x0000000b1a1a7c10 */ /* 0x020fc6000ff7e0ff */
        /* <DEDUP_REMOVED lines=24> */
[----:B0-----:R-:W4:Y:S04]  /*e3450*/  LDL.LU R29, [R1+0x40f4] ;  /* 0x0040f400011d7983 */ /* 0x001f280000300800 */
        /* <DEDUP_REMOVED lines=29> */
[----:B------:R-:W-:-:S03]  /*e3630*/  IADD3.X R28, PT, PT, R28, UR12, RZ, P5, !PT ;  /* 0x0000000c1c1c7c10 */ /* 0x000fc6000affe4ff */
[----:B------:R-:W-:Y:S04]  /*e3640*/  STL [R1+0x40fc], R14 ;  /* 0x0040fc0e01007387 */ /* 0x000fe80000100800 */
[----:B------:R-:W3:Y:S04]  /*e3650*/  LDL.LU R26, [R1+0x4110] ;  /* 0x00411000011a7983 */ /* 0x000ee80000300800 */
        /* <DEDUP_REMOVED lines=13> */
[----:B------:R-:W3:Y:S01]  /*e3730*/  LDL.LU R8, [R1+0x40ac] ;  /* 0x0040ac0001087983 */ /* 0x000ee20000300800 */
[----:B----4-:R-:W-:-:S05]  /*e3740*/  IADD3 R29, P5, PT, R29, UR11, RZ ;  /* 0x0000000b1d1d7c10 */ /* 0x010fca000ffbe0ff */
[----:B------:R0:W-:Y:S04]  /*e3750*/  STL [R1+0x40f4], R29 ;  /* 0x0040f41d01007387 */ /* 0x0001e80000100800 */
[----:B0-----:R-:W4:Y:S04]  /*e3760*/  LDL.LU R29, [R1+0x40d8] ;  /* 0x0040d800011d7983 */ /* 0x001f280000300800 */
[----:B------:R-:W4:Y:S04]  /*e3770*/  LDL.LU R9, [R1+0x40a4] ;  /* 0x0040a40001097983 */ /* 0x000f280000300800 */
[----:B------:R-:W4:Y:S04]  /*e3780*/  LDL.LU R10, [R1+0x40d0] ;  /* 0x0040d000010a7983 */ /* 0x000f280000300800 */
[----:B------:R-:W4:Y:S01]  /*e3790*/  LDL.LU R11, [R1+0x409c] ;  /* 0x00409c00010b7983 */ /* 0x000f220000300800 */
[----:B-----5:R-:W-:-:S05]  /*e37a0*/  IADD3.X R0, PT, PT, R0, UR12, RZ, P3, !PT ;  /* 0x0000000c00007c10 */ /* 0x020fca0009ffe4ff */
        /* <DEDUP_REMOVED lines=14> */
[----:B------:R-:W-:-:S03]  /*e3890*/  IADD3.X R26, PT, PT, R26, UR12, RZ, P1, !PT ;  /* 0x0000000c1a1a7c10 */ /* 0x000fc60008ffe4ff */
        /* <DEDUP_REMOVED lines=27> */
[----:B----4-:R-:W-:Y:S02]  /*e3a50*/  IADD3.X R29, PT, PT, R29, UR12, RZ, P1, !PT ;  /* 0x0000000c1d1d7c10 */ /* 0x010fe40008ffe4ff */
[----:B------:R-:W-:Y:S02]  /*e3a60*/  IADD3 R9, P1, PT, R9, UR11, RZ ;  /* 0x0000000b09097c10 */ /* 0x000fe4000ff3e0ff */
[----:B------:R-:W-:Y:S01]  /*e3a70*/  IADD3.X R10, PT, PT, R10, UR12, RZ, P0, !PT ;  /* 0x0000000c0a0a7c10 */ /* 0x000fe200087fe4ff */
[----:B------:R0:W-:Y:S04]  /*e3a80*/  STL [R1+0x40d8], R29 ;  /* 0x0040d81d01007387 */ /* 0x0001e80000100800 */
[----:B------:R-:W-:Y:S01]  /*e3a90*/  STL [R1+0x40e0], R7 ;  /* 0x0040e00701007387 */ /* 0x000fe20000100800 */
[----:B------:R-:W-:-:S03]  /*e3aa0*/  IADD3 R11, P0, PT, R11, UR11, RZ ;  /* 0x0000000b0b0b7c10 */ /* 0x000fc6000ff1e0ff */
[----:B0-----:R-:W4:Y:S01]  /*e3ab0*/  LDL.LU R29, [R1+0x4074] ;  /* 0x00407400011d7983 */ /* 0x001f220000300800 */
[----:B-----5:R-:W-:-:S03]  /*e3ac0*/  IADD3.X R16, PT, PT, R16, UR12, RZ, P4, !PT ;  /* 0x0000000c10107c10 */ /* 0x020fc6000a7fe4ff */
        /* <DEDUP_REMOVED lines=1072> */
[----:B------:R-:W-:Y:S01]  /*e7dd0*/  USHF.L.U32 UR9, UR6, 0x7, URZ ;  /* 0x0000000706097899 */ /* 0x000fe200080006ff */
        /* <DEDUP_REMOVED lines=98> */
[----:B------:R-:W-:-:S02]  /*e8400*/  USHF.R.S32.HI UR10, URZ, 0x1f, UR9 ;  /* 0x0000001fff0a7899 */ /* 0x000fc40008011409 */
        /* <DEDUP_REMOVED lines=558> */
[----:B0-----:R-:W3:Y:S04]  /*ea6f0*/  LDL.LU R28, [R1+0x35cc] ;  /* 0x0035cc00011c7983 */ /* 0x001ee80000300800 */
[----:B------:R-:W-:Y:S01]  /*ea700*/  STL [R1+0x3608], R24 ;  /* 0x0036081801007387 */ /* 0x000fe20000100800 */
[----:B----4-:R-:W-:Y:S02]  /*ea710*/  IADD3.X R25, PT, PT, R25, UR10, RZ, P1, !PT ;  /* 0x0000000a19197c10 */ /* 0x010fe40008ffe4ff */
        /* <DEDUP_REMOVED lines=1206> */
[----:B0-----:R-:W2:Y:S01]  /*ef280*/  LDL.LU R15, [R1+0x2f50] ;  /* 0x002f5000010f7983 */ /* 0x001ea20000300800 */
[----:B---3--:R-:W-:-:S03]  /*ef290*/  IADD3 R25, P3, PT, R25, UR9, RZ ;  /* 0x0000000919197c10 */ /* 0x008fc6000ff7e0ff */
[----:B------:R-:W-:Y:S01]  /*ef2a0*/  STL [R1+0x2fec], R24 ;  /* 0x002fec1801007387 */ /* 0x000fe20000100800 */
        /* <DEDUP_REMOVED lines=366> */
[----:B------:R-:W2:Y:S01]  /*f0990*/  LDL.LU R13, [R1+0x2d68] ;  /* 0x002d6800010d7983 */ /* 0x000ea20000300800 */
[----:B------:R-:W-:-:S03]  /*f09a0*/  IADD3.X R24, PT, PT, R24, UR10, RZ, P5, !PT ;  /* 0x0000000a18187c10 */ /* 0x000fc6000affe4ff */
[----:B------:R-:W2:Y:S04]  /*f09b0*/  LDL.LU R14, [R1+0x2d94] ;  /* 0x002d9400010e7983 */ /* 0x000ea80000300800 */
        /* <DEDUP_REMOVED lines=115> */
[----:B------:R-:W-:Y:S01]  /*f10f0*/  STL [R1+0x2d5c], R23 ;  /* 0x002d5c1701007387 */ /* 0x000fe20000100800 */
[----:B------:R-:W-:Y:S02]  /*f1100*/  IADD3.X R6, PT, PT, R6, UR10, RZ, P3, !PT ;  /* 0x0000000a06067c10 */ /* 0x000fe40009ffe4ff */
[----:B------:R-:W-:Y:S01]  /*f1110*/  IADD3.X R8, PT, PT, R8, UR10, RZ, P2, !PT ;  /* 0x0000000a08087c10 */ /* 0x000fe200097fe4ff */
[----:B------:R0:W-:Y:S04]  /*f1120*/  STL [R1+0x2d20], R15 ;  /* 0x002d200f01007387 */ /* 0x0001e80000100800 */
[----:B------:R-:W-:Y:S01]  /*f1130*/  STL [R1+0x2d28], R4 ;  /* 0x002d280401007387 */ /* 0x000fe20000100800 */
[----:B------:R-:W-:-:S03]  /*f1140*/  IADD3 R7, P3, PT, R7, UR9, RZ ;  /* 0x0000000907077c10 */ /* 0x000fc6000ff7e0ff */
[----:B0-----:R-:W2:Y:S04]  /*f1150*/  LDL.LU R15, [R1+0x2ce0] ;  /* 0x002ce000010f7983 */ /* 0x001ea80000300800 */
[----:B------:R-:W-:Y:S04]  /*f1160*/  STL [R1+0x2d54], R5 ;  /* 0x002d540501007387 */ /* 0x000fe80000100800 */
[----:B------:R-:W-:Y:S01]  /*f1170*/  STL [R1+0x2d4c], R6 ;  /* 0x002d4c0601007387 */ /* 0x000fe20000100800 */
[----:B---3--:R-:W-:Y:S02]  /*f1180*/  IADD3 R28, P2, PT, R28, UR9, RZ ;  /* 0x000000091c1c7c10 */ /* 0x008fe4000ff5e0ff */
[----:B------:R-:W-:-:S02]  /*f1190*/  IADD3.X R9, PT, PT, R9, UR10, RZ, P1, !PT ;  /* 0x0000000a09097c10 */ /* 0x000fc40008ffe4ff */
        /* <DEDUP_REMOVED lines=87> */
[----:B------:R-:W-:Y:S02]  /*f1710*/  IADD3.X R7, PT, PT, R7, UR10, RZ, P1, !PT ;  /* 0x0000000a07077c10 */ /* 0x000fe40008ffe4ff */
[----:B------:R-:W-:Y:S01]  /*f1720*/  IADD3 R8, P1, PT, R8, UR9, RZ ;  /* 0x0000000908087c10 */ /* 0x000fe2000ff3e0ff */
[----:B------:R-:W-:Y:S04]  /*f1730*/  STL [R1+0x2ca8], R5 ;  /* 0x002ca80501007387 */ /* 0x000fe80000100800 */
[----:B------:R-:W-:Y:S01]  /*f1740*/  STL [R1+0x2ca0], R6 ;  /* 0x002ca00601007387 */ /* 0x000fe20000100800 */
[----:B--2---:R-:W-:-:S02]  /*f1750*/  IADD3.X R15, PT, PT, R15, UR10, RZ, P0, !PT ;  /* 0x0000000a0f0f7c10 */ /* 0x004fc400087fe4ff */
        /* <DEDUP_REMOVED lines=58> */
[----:B------:R-:W3:Y:S01]  /*f1b00*/  LDL.LU R13, [R1+0x2c24] ;  /* 0x002c2400010d7983 */ /* 0x000ee20000300800 */
[----:B------:R-:W-:-:S03]  /*f1b10*/  IADD3 R24, P0, PT, R24, UR9, RZ ;  /* 0x0000000918187c10 */ /* 0x000fc6000ff1e0ff */
[----:B------:R-:W3:Y:S04]  /*f1b20*/  LDL.LU R14, [R1+0x2bf0] ;  /* 0x002bf000010e7983 */ /* 0x000ee80000300800 */
        /* <DEDUP_REMOVED lines=92> */
[----:B------:R-:W2:Y:S01]  /*f20f0*/  LDL.LU R14, [R1+0x2ba4] ;  /* 0x002ba400010e7983 */ /* 0x000ea20000300800 */
[----:B---3--:R-:W-:-:S03]  /*f2100*/  IADD3 R25, P6, PT, R25, UR9, RZ ;  /* 0x0000000919197c10 */ /* 0x008fc6000ffde0ff */
[----:B0-----:R-:W3:Y:S04]  /*f2110*/  LDL.LU R15, [R1+0x2b70] ;  /* 0x002b7000010f7983 */ /* 0x001ee80000300800 */
        /* <DEDUP_REMOVED lines=17> */
[----:B------:R-:W-:Y:S01]  /*f2230*/  STL [R1+0x2bc0], R21 ;  /* 0x002bc01501007387 */ /* 0x000fe20000100800 */
[----:B------:R-:W-:-:S03]  /*f2240*/  IADD3 R5, P0, PT, R5, UR9, RZ ;  /* 0x0000000905057c10 */ /* 0x000fc6000ff1e0ff */
[----:B------:R-:W-:Y:S04]  /*f2250*/  STL [R1+0x2bec], R22 ;  /* 0x002bec1601007387 */ /* 0x000fe80000100800 */
[----:B------:R-:W-:Y:S01]  /*f2260*/  STL [R1+0x2bb8], R23 ;  /* 0x002bb81701007387 */ /* 0x000fe20000100800 */
[----:B------:R-:W-:-:S03]  /*f2270*/  IADD3 R6, P4, PT, R6, UR9, RZ ;  /* 0x0000000906067c10 */ /* 0x000fc6000ff9e0ff */
[----:B------:R0:W-:Y:S04]  /*f2280*/  STL [R1+0x2bdc], R28 ;  /* 0x002bdc1c01007387 */ /* 0x0001e80000100800 */
[----:B------:R-:W-:Y:S01]  /*f2290*/  STL [R1+0x2be4], R4 ;  /* 0x002be40401007387 */ /* 0x000fe20000100800 */
[----:B------:R-:W-:Y:S02]  /*f22a0*/  IADD3.X R7, PT, PT, R7, UR10, RZ, P6, !PT ;  /* 0x0000000a07077c10 */ /* 0x000fe4000b7fe4ff */
[----:B------:R-:W-:Y:S01]  /*f22b0*/  IADD3 R8, P6, PT, R8, UR9, RZ ;  /* 0x0000000908087c10 */ /* 0x000fe2000ffde0ff */
[----:B0-----:R-:W3:Y:S04]  /*f22c0*/  LDL.LU R28, [R1+0x2b9c] ;  /* 0x002b9c00011c7983 */ /* 0x001ee80000300800 */
[----:B------:R-:W-:Y:S04]  /*f22d0*/  STL [R1+0x2bb0], R5 ;  /* 0x002bb00501007387 */ /* 0x000fe80000100800 */
[----:B------:R-:W-:Y:S01]  /*f22e0*/  STL [R1+0x2ba8], R6 ;  /* 0x002ba80601007387 */ /* 0x000fe20000100800 */
[----:B----4-:R-:W-:-:S02]  /*f22f0*/  IADD3.X R29, PT, PT, R29, UR10, RZ, P5, !PT ;  /* 0x0000000a1d1d7c10 */ /* 0x010fc4000affe4ff */
        /* <DEDUP_REMOVED lines=25> */
[----:B------:R-:W2:Y:S04]  /*f2490*/  LDL.LU R25, [R1+0x2b8c] ;  /* 0x002b8c0001197983 */ /* 0x000ea80000300800 */
[----:B------:R-:W-:Y:S04]  /*f24a0*/  STL [R1+0x2ba4], R14 ;  /* 0x002ba40e01007387 */ /* 0x000fe80000100800 */
[----:B------:R-:W2:Y:S01]  /*f24b0*/  LDL.LU R26, [R1+0x2b58] ;  /* 0x002b5800011a7983 */ /* 0x000ea20000300800 */
[----:B---3--:R-:W-:-:S05]  /*f24c0*/  IADD3 R15, P4, PT, R15, UR9, RZ ;  /* 0x000000090f0f7c10 */ /* 0x008fca000ff9e0ff */
        /* <DEDUP_REMOVED lines=14> */
[----:B------:R-:W-:-:S05]  /*f25b0*/  IADD3.X R28, PT, PT, R28, UR10, RZ, P6, !PT ;  /* 0x0000000a1c1c7c10 */ /* 0x000fca000b7fe4ff */
        /* <DEDUP_REMOVED lines=21> */
[----:B------:R-:W-:Y:S04]  /*f2710*/  STL [R1+0x2b8c], R25 ;  /* 0x002b8c1901007387 */ /* 0x000fe80000100800 */
[----:B------:R-:W-:Y:S01]  /*f2720*/  STL [R1+0x2b58], R26 ;  /* 0x002b581a01007387 */ /* 0x000fe20000100800 */
[----:B---3--:R-:W-:Y:S02]  /*f2730*/  IADD3.X R27, PT, PT, R27, UR10, RZ, P2, !PT ;  /* 0x0000000a1b1b7c10 */ /* 0x008fe400097fe4ff */
[----:B------:R-:W-:Y:S02]  /*f2740*/  IADD3 R2, P2, PT, R2, UR9, RZ ;  /* 0x0000000902027c10 */ /* 0x000fe4000ff5e0ff */
[----:B------:R-:W-:Y:S02]  /*f2750*/  IADD3.X R3, PT, PT, R3, UR10, RZ, P1, !PT ;  /* 0x0000000a03037c10 */ /* 0x000fe40008ffe4ff */
[----:B------:R-:W-:-:S02]  /*f2760*/  IADD3 R20, P1, PT, R20, UR9, RZ ;  /* 0x0000000914147c10 */ /* 0x000fc4000ff3e0ff */
[----:B------:R-:W-:Y:S01]  /*f2770*/  IADD3.X R21, PT, PT, R21, UR10, RZ, P0, !PT ;  /* 0x0000000a15157c10 */ /* 0x000fe200087fe4ff */
        /* <DEDUP_REMOVED lines=20> */
[----:B------:R-:W-:Y:S02]  /*f28c0*/  IADD3 R28, P3, PT, R28, UR9, RZ ;  /* 0x000000091c1c7c10 */ /* 0x000fe4000ff7e0ff */
[----:B------:R-:W-:-:S02]  /*f28d0*/  IADD3.X R9, PT, PT, R9, UR10, RZ, P2, !PT ;  /* 0x0000000a09097c10 */ /* 0x000fc400097fe4ff */
        /* <DEDUP_REMOVED lines=57> */
[----:B------:R-:W4:Y:S01]  /*f2c70*/  LDL.LU R13, [R1+0x3984] ;  /* 0x00398400010d7983 */ /* 0x000f220000300800 */
[----:B-----5:R-:W-:-:S03]  /*f2c80*/  IADD3.X R24, PT, PT, R24, UR10, RZ, P2, !PT ;  /* 0x0000000a18187c10 */ /* 0x020fc600097fe4ff */
[----:B------:R-:W5:Y:S01]  /*f2c90*/  LDL.LU R14, [R1+0x391c] ;  /* 0x00391c00010e7983 */ /* 0x000f620000300800 */
        /* <DEDUP_REMOVED lines=55> */
[----:B-----5:R-:W-:-:S03]  /*f3010*/  IADD3.X R14, PT, PT, R14, UR10, RZ, P3, !PT ;  /* 0x0000000a0e0e7c10 */ /* 0x020fc60009ffe4ff */
[----:B------:R-:W-:Y:S04]  /*f3020*/  STL [R1+0x3984], R13 ;  /* 0x0039840d01007387 */ /* 0x000fe80000100800 */
[----:B------:R-:W4:Y:S01]  /*f3030*/  LDL.LU R25, [R1+0x3928] ;  /* 0x0039280001197983 */ /* 0x000f220000300800 */
[----:B------:R-:W-:-:S03]  /*f3040*/  IADD3 R29, P3, PT, R29, UR9, RZ ;  /* 0x000000091d1d7c10 */ /* 0x000fc6000ff7e0ff */
        /* <DEDUP_REMOVED lines=167> */
[----:B------:R-:W-:Y:S04]  /*f3ac0*/  STL [R1+0x3a50], R9 ;  /* 0x003a500901007387 */ /* 0x000fe80000100800 */
[----:B------:R-:W-:Y:S01]  /*f3ad0*/  STL [R1+0x39e8], R10 ;  /* 0x0039e80a01007387 */ /* 0x000fe20000100800 */
[----:B------:R-:W-:-:S05]  /*f3ae0*/  IADD3 R0, P3, PT, R0, UR9, RZ ;  /* 0x0000000900007c10 */ /* 0x000fca000ff7e0ff */
[----:B------:R0:W-:Y:S04]  /*f3af0*/  STL [R1+0x3a60], R0 ;  /* 0x003a600001007387 */ /* 0x0001e80000100800 */
[----:B------:R1:W-:Y:S04]  /*f3b00*/  STL [R1+0x3a64], R11 ;  /* 0x003a640b01007387 */ /* 0x0003e80000100800 */
[----:B0-----:R-:W5:Y:S01]  /*f3b10*/  LDL.LU R0, [R1+0x3a18] ;  /* 0x003a180001007983 */ /* 0x001f620000300800 */
[----:B------:R-:W-:Y:S02]  /*f3b20*/  IADD3.X R17, PT, PT, R17, UR10, RZ, P2, !PT ;  /* 0x0000000a11117c10 */ /* 0x000fe400097fe4ff */
[----:B------:R-:W-:-:S02]  /*f3b30*/  IADD3 R18, P2, PT, R18, UR9, RZ ;  /* 0x0000000912127c10 */ /* 0x000fc4000ff5e0ff */
[----:B------:R-:W-:Y:S01]  /*f3b40*/  IADD3.X R19, PT, PT, R19, UR10, RZ, P1, !PT ;  /* 0x0000000a13137c10 */ /* 0x000fe20008ffe4ff */
[----:B------:R0:W-:Y:S04]  /*f3b50*/  STL [R1+0x39fc], R16 ;  /* 0x0039fc1001007387 */ /* 0x0001e80000100800 */
[----:B------:R0:W-:Y:S04]  /*f3b60*/  STL [R1+0x39f8], R17 ;  /* 0x0039f81101007387 */ /* 0x0001e80000100800 */
[----:B------:R0:W-:Y:S04]  /*f3b70*/  STL [R1+0x3a74], R18 ;  /* 0x003a741201007387 */ /* 0x0001e80000100800 */
[----:B------:R0:W-:Y:S04]  /*f3b80*/  STL [R1+0x3a0c], R19 ;  /* 0x003a0c1301007387 */ /* 0x0001e80000100800 */
[----:B------:R-:W5:Y:S01]  /*f3b90*/  LDL.LU R24, [R1+0x3a94] ;  /* 0x003a940001187983 */ /* 0x000f620000300800 */
[----:B--2---:R-:W-:-:S02]  /*f3ba0*/  IADD3 R13, P1, PT, R13, UR9, RZ ;  /* 0x000000090d0d7c10 */ /* 0x004fc4000ff3e0ff */
[----:B------:R-:W-:-:S03]  /*f3bb0*/  IADD3.X R14, PT, PT, R14, UR10, RZ, P0, !PT ;  /* 0x0000000a0e0e7c10 */ /* 0x000fc600087fe4ff */
[----:B------:R2:W-:Y:S04]  /*f3bc0*/  STL [R1+0x3a70], R13 ;  /* 0x003a700d01007387 */ /* 0x0005e80000100800 */
[----:B------:R-:W5:Y:S01]  /*f3bd0*/  LDL.LU R25, [R1+0x3a2c] ;  /* 0x003a2c0001197983 */ /* 0x000f620000300800 */
[----:B---3--:R-:W-:-:S03]  /*f3be0*/  IADD3 R15, P0, PT, R15, UR9, RZ ;  /* 0x000000090f0f7c10 */ /* 0x008fc6000ff1e0ff */
[----:B------:R3:W-:Y:S04]  /*f3bf0*/  STL [R1+0x3a08], R14 ;  /* 0x003a080e01007387 */ /* 0x0007e80000100800 */
        /* <DEDUP_REMOVED lines=15> */
[----:B------:R-:W-:-:S05]  /*f3cf0*/  IADD3.X R28, PT, PT, R28, UR10, RZ, P4, !PT ;  /* 0x0000000a1c1c7c10 */ /* 0x000fca000a7fe4ff */
[----:B------:R0:W-:Y:S04]  /*f3d00*/  STL [R1+0x3a1c], R28 ;  /* 0x003a1c1c01007387 */ /* 0x0001e80000100800 */
[----:B------:R-:W5:Y:S04]  /*f3d10*/  LDL.LU R10, [R1+0x3ab4] ;  /* 0x003ab400010a7983 */ /* 0x000f680000300800 */
[----:B-1----:R-:W5:Y:S04]  /*f3d20*/  LDL.LU R11, [R1+0x3a6c] ;  /* 0x003a6c00010b7983 */ /* 0x002f680000300800 */
[----:B0-----:R-:W5:Y:S04]  /*f3d30*/  LDL.LU R16, [R1+0x3ab0] ;  /* 0x003ab00001107983 */ /* 0x001f680000300800 */
[----:B------:R-:W5:Y:S01]  /*f3d40*/  LDL.LU R17, [R1+0x3a68] ;  /* 0x003a680001117983 */ /* 0x000f620000300800 */
[----:B----4-:R-:W-:-:S05]  /*f3d50*/  IADD3 R29, P4, PT, R29, UR9, RZ ;  /* 0x000000091d1d7c10 */ /* 0x010fca000ff9e0ff */
[----:B------:R0:W-:Y:S04]  /*f3d60*/  STL [R1+0x3a80], R29 ;  /* 0x003a801d01007387 */ /* 0x0001e80000100800 */
[----:B------:R-:W4:Y:S04]  /*f3d70*/  LDL.LU R18, [R1+0x3aac] ;  /* 0x003aac0001127983 */ /* 0x000f280000300800 */
[----:B------:R-:W4:Y:S04]  /*f3d80*/  LDL.LU R19, [R1+0x3a7c] ;  /* 0x003a7c0001137983 */ /* 0x000f280000300800 */
[----:B--2---:R-:W2:Y:S04]  /*f3d90*/  LDL.LU R13, [R1+0x3a78] ;  /* 0x003a7800010d7983 */ /* 0x004ea80000300800 */
[----:B---3--:R-:W3:Y:S04]  /*f3da0*/  LDL.LU R14, [R1+0x3a8c] ;  /* 0x003a8c00010e7983 */ /* 0x008ee80000300800 */
[----:B------:R-:W3:Y:S01]  /*f3db0*/  LDL.LU R15, [R1+0x3a88] ;  /* 0x003a8800010f7983 */ /* 0x000ee20000300800 */
[----:B-----5:R-:W-:-:S05]  /*f3dc0*/  IADD3.X R0, PT, PT, R0, UR10, RZ, P6, !PT ;  /* 0x0000000a00007c10 */ /* 0x020fca000b7fe4ff */
[----:B------:R1:W-:Y:S04]  /*f3dd0*/  STL [R1+0x3a18], R0 ;  /* 0x003a180001007387 */ /* 0x0003e80000100800 */
[----:B------:R-:W5:Y:S04]  /*f3de0*/  LDL.LU R28, [R1+0x3a9c] ;  /* 0x003a9c00011c7983 */ /* 0x000f680000300800 */
[----:B0-----:R-:W5:Y:S04]  /*f3df0*/  LDL.LU R29, [R1+0x3a98] ;  /* 0x003a9800011d7983 */ /* 0x001f680000300800 */
[----:B-1----:R-:W5:Y:S01]  /*f3e00*/  LDL.LU R0, [R1+0x3aa8] ;  /* 0x003aa80001007983 */ /* 0x002f620000300800 */
[----:B------:R-:W-:-:S05]  /*f3e10*/  IADD3 R24, P6, PT, R24, UR9, RZ ;  /* 0x0000000918187c10 */ /* 0x000fca000ffde0ff */
[----:B------:R0:W-:Y:S01]  /*f3e20*/  STL [R1+0x3a94], R24 ;  /* 0x003a941801007387 */ /* 0x0001e20000100800 */
[----:B------:R-:W-:-:S04]  /*f3e30*/  UIADD3 UR7, UPT, UPT, UR5, 0x7f, URZ ;  /* 0x0000007f05077890 */ /* 0x000fc8000fffe0ff */
[----:B------:R-:W-:-:S04]  /*f3e40*/  USHF.R.S32.HI UR8, URZ, 0x1f, UR7 ;  /* 0x0000001fff087899 */ /* 0x000fc80008011407 */
[----:B------:R-:W-:-:S04]  /*f3e50*/  ULEA.HI UR8, UR8, UR7, URZ, 0x7 ;  /* 0x0000000708087291 */ /* 0x000fc8000f8f38ff */
[----:B------:R-:W-:Y:S01]  /*f3e60*/  USHF.R.S32.HI UR8, URZ, 0x7, UR8 ;  /* 0x00000007ff087899 */ /* 0x000fe20008011408 */
[----:B------:R-:W-:Y:S02]  /*f3e70*/  IADD3.X R25, PT, PT, R25, UR10, RZ, P5, !PT ;  /* 0x0000000a19197c10 */ /* 0x000fe4000affe4ff */
[----:B------:R-:W-:-:S03]  /*f3e80*/  IADD3 R26, P5, PT, R26, UR9, RZ ;  /* 0x000000091a1a7c10 */ /* 0x000fc6000ffbe0ff */
[----:B------:R0:W-:Y:S01]  /*f3e90*/  STL [R1+0x3a2c], R25 ;  /* 0x003a2c1901007387 */ /* 0x0001e20000100800 */
[----:B------:R-:W-:Y:S02]  /*f3ea0*/  IADD3.X R27, PT, PT, R27, UR10, RZ, P3, !PT ;  /* 0x0000000a1b1b7c10 */ /* 0x000fe40009ffe4ff */
[----:B------:R-:W-:Y:S02]  /*f3eb0*/  IADD3 R2, P3, PT, R2, UR9, RZ ;  /* 0x0000000902027c10 */ /* 0x000fe4000ff7e0ff */
[----:B------:R-:W-:Y:S02]  /*f3ec0*/  IADD3.X R3, PT, PT, R3, UR10, RZ, P2, !PT ;  /* 0x0000000a03037c10 */ /* 0x000fe400097fe4ff */
[----:B------:R-:W-:Y:S01]  /*f3ed0*/  IADD3 R20, P2, PT, R20, UR9, RZ ;  /* 0x0000000914147c10 */ /* 0x000fe2000ff5e0ff */
[----:B------:R0:W-:Y:S01]  /*f3ee0*/  STL [R1+0x3a90], R26 ;  /* 0x003a901a01007387 */ /* 0x0001e20000100800 */
[----:B------:R-:W-:-:S03]  /*f3ef0*/  IADD3.X R21, PT, PT, R21, UR10, RZ, P1, !PT ;  /* 0x0000000a15157c10 */ /* 0x000fc60008ffe4ff */
[----:B------:R0:W-:Y:S01]  /*f3f00*/  STL [R1+0x3a28], R27 ;  /* 0x003a281b01007387 */ /* 0x0001e20000100800 */
[----:B------:R-:W-:-:S03]  /*f3f10*/  IADD3 R22, P1, PT, R22, UR9, RZ ;  /* 0x0000000916167c10 */ /* 0x000fc6000ff3e0ff */
        /* <DEDUP_REMOVED lines=14> */
[----:B------:R0:W-:Y:S04]  /*f4000*/  STL [R1+0x3a48], R5 ;  /* 0x003a480501007387 */ /* 0x0001e80000100800 */
[----:B------:R0:W-:Y:S04]  /*f4010*/  STL [R1+0x3abc], R6 ;  /* 0x003abc0601007387 */ /* 0x0001e80000100800 */
[----:B------:R0:W-:Y:S04]  /*f4020*/  STL [R1+0x3a5c], R7 ;  /* 0x003a5c0701007387 */ /* 0x0001e80000100800 */
[----:B------:R0:W-:Y:S04]  /*f4030*/  STL [R1+0x3ab8], R8 ;  /* 0x003ab80801007387 */ /* 0x0001e80000100800 */
[----:B------:R0:W-:Y:S01]  /*f4040*/  STL [R1+0x3a58], R9 ;  /* 0x003a580901007387 */ /* 0x0001e20000100800 */
[----:B------:R-:W-:-:S02]  /*f4050*/  IADD3 R10, P5, PT, R10, UR9, RZ ;  /* 0x000000090a0a7c10 */ /* 0x000fc4000ffbe0ff */
[----:B------:R-:W-:Y:S02]  /*f4060*/  IADD3.X R11, PT, PT, R11, UR10, RZ, P3, !PT ;  /* 0x0000000a0b0b7c10 */ /* 0x000fe40009ffe4ff */
[----:B------:R-:W-:Y:S02]  /*f4070*/  IADD3 R16, P3, PT, R16, UR9, RZ ;  /* 0x0000000910107c10 */ /* 0x000fe4000ff7e0ff */
[----:B------:R-:W-:Y:S01]  /*f4080*/  IADD3.X R17, PT, PT, R17, UR10, RZ, P2, !PT ;  /* 0x0000000a11117c10 */ /* 0x000fe200097fe4ff */
[----:B------:R0:W-:Y:S04]  /*f4090*/  STL [R1+0x3ab4], R10 ;  /* 0x003ab40a01007387 */ /* 0x0001e80000100800 */
[----:B------:R0:W-:Y:S04]  /*f40a0*/  STL [R1+0x3a6c], R11 ;  /* 0x003a6c0b01007387 */ /* 0x0001e80000100800 */
[----:B------:R0:W-:Y:S04]  /*f40b0*/  STL [R1+0x3ab0], R16 ;  /* 0x003ab01001007387 */ /* 0x0001e80000100800 */
[----:B------:R0:W-:Y:S01]  /*f40c0*/  STL [R1+0x3a68], R17 ;  /* 0x003a681101007387 */ /* 0x0001e20000100800 */
[----:B----4-:R-:W-:-:S02]  /*f40d0*/  IADD3 R18, P2, PT, R18, UR9, RZ ;  /* 0x0000000912127c10 */ /* 0x010fc4000ff5e0ff */
[----:B------:R-:W-:Y:S02]  /*f40e0*/  IADD3.X R19, PT, PT, R19, UR10, RZ, P1, !PT ;  /* 0x0000000a13137c10 */ /* 0x000fe40008ffe4ff */
[----:B--2---:R-:W-:Y:S02]  /*f40f0*/  IADD3.X R13, PT, PT, R13, UR10, RZ, P0, !PT ;  /* 0x0000000a0d0d7c10 */ /* 0x004fe400087fe4ff */
[----:B---3--:R-:W-:Y:S02]  /*f4100*/  IADD3.X R14, PT, PT, R14, UR10, RZ, P4, !PT ;  /* 0x0000000a0e0e7c10 */ /* 0x008fe4000a7fe4ff */
[----:B------:R-:W-:Y:S01]  /*f4110*/  IADD3.X R15, PT, PT, R15, UR10, RZ, P6, !PT ;  /* 0x0000000a0f0f7c10 */ /* 0x000fe2000b7fe4ff */
[----:B------:R0:W-:Y:S04]  /*f4120*/  STL [R1+0x3aac], R18 ;  /* 0x003aac1201007387 */ /* 0x0001e80000100800 */
[----:B------:R0:W-:Y:S04]  /*f4130*/  STL [R1+0x3a7c], R19 ;  /* 0x003a7c1301007387 */ /* 0x0001e80000100800 */
[----:B------:R0:W-:Y:S04]  /*f4140*/  STL [R1+0x3a78], R13 ;  /* 0x003a780d01007387 */ /* 0x0001e80000100800 */
[----:B------:R0:W-:Y:S04]  /*f4150*/  STL [R1+0x3a8c], R14 ;  /* 0x003a8c0e01007387 */ /* 0x0001e80000100800 */
[----:B------:R0:W-:Y:S01]  /*f4160*/  STL [R1+0x3a88], R15 ;  /* 0x003a880f01007387 */ /* 0x0001e20000100800 */
[----:B------:R-:W-:-:S02]  /*f4170*/  ISETP.NE.U32.AND P1, PT, R12, UR8, PT ;  /* 0x000000080c007c0c */ /* 0x000fc4000bf25070 */
[----:B-----5:R-:W-:Y:S02]  /*f4180*/  IADD3.X R28, PT, PT, R28, UR10, RZ, P5, !PT ;  /* 0x0000000a1c1c7c10 */ /* 0x020fe4000affe4ff */
[----:B------:R-:W-:Y:S02]  /*f4190*/  IADD3.X R29, PT, PT, R29, UR10, RZ, P3, !PT ;  /* 0x0000000a1d1d7c10 */ /* 0x000fe40009ffe4ff */
[----:B------:R-:W-:-:S05]  /*f41a0*/  IADD3.X R0, PT, PT, R0, UR10, RZ, P2, !PT ;  /* 0x0000000a00007c10 */ /* 0x000fca00097fe4ff */
[----:B------:R0:W-:Y:S04]  /*f41b0*/  STL [R1+0x3aa8], R0 ;  /* 0x003aa80001007387 */ /* 0x0001e80000100800 */
[----:B------:R0:W-:Y:S04]  /*f41c0*/  STL [R1+0x3a9c], R28 ;  /* 0x003a9c1c01007387 */ /* 0x0001e80000100800 */
[----:B------:R0:W-:Y:S01]  /*f41d0*/  STL [R1+0x3a98], R29 ;  /* 0x003a981d01007387 */ /* 0x0001e20000100800 */
[----:B------:R-:W-:Y:S05]  /*f41e0*/  @P1 BRA `(.L_x_2) ;  /* 0xfffff3fc00d81947 */ /* 0x000fea000383ffff */
.L_x_1:
[----:B0-----:R-:W2:Y:S01]  /*f41f0*/  LDL.LU R29, [R1+0x320] ;  /* 0x00032000011d7983 */ /* 0x001ea20000300800 */
[----:B------:R-:W0:Y:S01]  /*f4200*/  LDCU.64 UR44, c[0x0][0x398] ;  /* 0x00007300ff2c77ac */ /* 0x000e220008000a00 */
[----:B------:R-:W3:Y:S01]  /*f4210*/  LDCU.64 UR46, c[0x0][0x398] ;  /* 0x00007300ff2e77ac */ /* 0x000ee20008000a00 */
[----:B------:R-:W4:Y:S01]  /*f4220*/  LDCU UR8, c[0x0][0x3b4] ;  /* 0x00007680ff0877ac */ /* 0x000f220008000800 */
[----:B------:R-:W1:Y:S01]  /*f4230*/  LDCU UR9, c[0x0][0x3b4] ;  /* 0x00007680ff0977ac */ /* 0x000e620008000800 */
[----:B------:R-:W0:Y:S01]  /*f4240*/  LDCU.64 UR10, c[0x0][0x390] ;  /* 0x00007200ff0a77ac */ /* 0x000e220008000a00 */
[----:B------:R-:W0:Y:S01]  /*f4250*/  LDCU.64 UR14, c[0x0][0x390] ;  /* 0x00007200ff0e77ac */ /* 0x000e220008000a00 */
        /* <DEDUP_REMOVED lines=57> */
[----:B------:R-:W-:Y:S01]  /*f45f0*/  UMOV UR7, 0x400 ;  /* 0x0000040000077882 */ /* 0x000fe20000000000 */
[----:B------:R-:W0:Y:S01]  /*f4600*/  LDCU UR76, c[0x0][0x3b8] ;  /* 0x00007700ff4c77ac */ /* 0x000e220008000800 */
[----:B--2---:R2:W-:Y:S04]  /*f4610*/  STL [R1+0x5100], R29 ;  /* 0x0051001d01007387 */ /* 0x0045e80000100800 */
[----:B--2---:R-:W2:Y:S04]  /*f4620*/  LDL.LU R29, [R1+0x258] ;  /* 0x00025800011d7983 */ /* 0x004ea80000300800 */
[----:B--2---:R2:W-:Y:S04]  /*f4630*/  STL [R1+0x5104], R29 ;  /* 0x0051041d01007387 */ /* 0x0045e80000100800 */
[----:B--2---:R-:W2:Y:S04]  /*f4640*/  LDL.LU R29, [R1+0x254] ;  /* 0x00025400011d7983 */ /* 0x004ea80000300800 */
[----:B--2---:R2:W-:Y:S04]  /*f4650*/  STL [R1+0x510c], R29 ;  /* 0x00510c1d01007387 */ /* 0x0045e80000100800 */
[----:B--2---:R-:W2:Y:S04]  /*f4660*/  LDL.LU R29, [R1+0x22c] ;  /* 0x00022c00011d7983 */ /* 0x004ea80000300800 */
[----:B--2---:R2:W-:Y:S04]  /*f4670*/  STL [R1+0x5114], R29 ;  /* 0x0051141d01007387 */ /* 0x0045e80000100800 */
[----:B--2---:R-:W2:Y:S04]  /*f4680*/  LDL.LU R29, [R1+0x224] ;  /* 0x00022400011d7983 */ /* 0x004ea80000300800 */
[----:B------:R-:W2:Y:S04]  /*f4690*/  LDL.LU R28, [R1+0x324] ;  /* 0x00032400011c7983 */ /* 0x000ea80000300800 */
[----:B--2---:R2:W-:Y:S04]  /*f46a0*/  STL [R1+0x5108], R28 ;  /* 0x0051081c01007387 */ /* 0x0045e80000100800 */
[----:B--2---:R-:W2:Y:S04]  /*f46b0*/  LDL.LU R28, [R1+0x250] ;  /* 0x00025000011c7983 */ /* 0x004ea80000300800 */
[----:B--2---:R2:W-:Y:S04]  /*f46c0*/  STL [R1+0x5110], R28 ;  /* 0x0051101c01007387 */ /* 0x0045e80000100800 */
[----:B--2---:R-:W2:Y:S04]  /*f46d0*/  LDL.LU R28, [R1+0x228] ;  /* 0x00022800011c7983 */ /* 0x004ea80000300800 */
[----:B--2---:R2:W-:Y:S04]  /*f46e0*/  STL [R1+0x5118], R28 ;  /* 0x0051181c01007387 */ /* 0x0045e80000100800 */
[----:B--2---:R-:W2:Y:S04]  /*f46f0*/  LDL.LU R28, [R1+0x220] ;  /* 0x00022000011c7983 */ /* 0x004ea80000300800 */
        /* <DEDUP_REMOVED lines=25> */
[----:B-1----:R-:W3:Y:S04]  /*f4890*/  LDL.LU R0, [R1+0x96c] ;  /* 0x00096c0001007983 */ /* 0x002ee80000300800 */
[----:B------:R1:W-:Y:S04]  /*f48a0*/  STL [R1+0x48e0], R13 ;  /* 0x0048e00d01007387 */ /* 0x0003e80000100800 */
[----:B-1----:R-:W3:Y:S01]  /*f48b0*/  LDL.LU R13, [R1+0x25c] ;  /* 0x00025c00010d7983 */ /* 0x002ee20000300800 */
[----:B--2---:R-:W-:-:S03]  /*f48c0*/  F2FP.SATFINITE.E5M2.F32.PACK_AB_MERGE_C R29, R29, R28, RZ ;  /* 0x0000001c1d1d723e */ /* 0x004fc600048060ff */
[----:B------:R-:W2:Y:S04]  /*f48d0*/  LDL.LU R28, [R1+0x5118] ;  /* 0x00511800011c7983 */ /* 0x000ea80000300800 */
[----:B------:R1:W-:Y:S04]  /*f48e0*/  STL [R1+0x63c], R29 ;  /* 0x00063c1d01007387 */ /* 0x0003e80000100800 */
[----:B-1----:R-:W2:Y:S02]  /*f48f0*/  LDL.LU R29, [R1+0x5114] ;  /* 0x00511400011d7983 */ /* 0x002ea40000300800 */
[----:B--2---:R-:W-:-:S02]  /*f4900*/  F2FP.SATFINITE.E5M2.F32.PACK_AB_MERGE_C R29, R29, R28, RZ ;  /* 0x0000001c1d1d723e */ /* 0x004fc400048060ff */
[----:B------:R-:W2:Y:S04]  /*f4910*/  LDL.LU R28, [R1+0x5110] ;  /* 0x00511000011c7983 */ /* 0x000ea80000300800 */
[----:B------:R1:W-:Y:S04]  /*f4920*/  STL [R1+0x630], R29 ;  /* 0x0006301d01007387 */ /* 0x0003e80000100800 */
[----:B-1----:R-:W2:Y:S02]  /*f4930*/  LDL.LU R29, [R1+0x510c] ;  /* 0x00510c00011d7983 */ /* 0x002ea40000300800 */
[----:B--2---:R-:W-:-:S02]  /*f4940*/  F2FP.SATFINITE.E5M2.F32.PACK_AB_MERGE_C R29, R29, R28, RZ ;  /* 0x0000001c1d1d723e */ /* 0x004fc400048060ff */
[----:B------:R-:W2:Y:S04]  /*f4950*/  LDL.LU R28, [R1+0x5108] ;  /* 0x00510800011c7983 */ /* 0x000ea80000300800 */
[----:B------:R1:W-:Y:S04]  /*f4960*/  STL [R1+0x628], R29 ;  /* 0x0006281d01007387 */ /* 0x0003e80000100800 */
[----:B-1----:R-:W3:Y:S02]  /*f4970*/  LDL.LU R29, [R1+0x5104] ;  /* 0x00510400011d7983 */ /* 0x002ee40000300800 */
[----:B---3--:R-:W-:-:S02]  /*f4980*/  F2FP.SATFINITE.E5M2.F32.PACK_AB_MERGE_C R13, R13, R29, RZ ;  /* 0x0000001d0d0d723e */ /* 0x008fc400048060ff */
[----:B------:R-:W2:Y:S01]  /*f4990*/  LDL.LU R29, [R1+0x5100] ;  /* 0x00510000011d7983 */ /* 0x000ea20000300800 */
[----:B------:R-:W-:Y:S02]  /*f49a0*/  F2FP.SATFINITE.E5M2.F32.PACK_AB_MERGE_C R24, R24, R25, RZ ;  /* 0x000000191818723e */ /* 0x000fe400048060ff */
[----:B------:R-:W-:Y:S01]  /*f49b0*/  F2FP.SATFINITE.E5M2.F32.PACK_AB_MERGE_C R22, R22, R23, RZ ;  /* 0x000000171616723e */ /* 0x000fe200048060ff */
[----:B------:R1:W-:Y:S01]  /*f49c0*/  STL [R1+0x62c], R13 ;  /* 0x00062c0d01007387 */ /* 0x0003e20000100800 */
[----:B------:R-:W-:Y:S02]  /*f49d0*/  F2FP.SATFINITE.E5M2.F32.PACK_AB_MERGE_C R18, R18, R19, RZ ;  /* 0x000000131212723e */ /* 0x000fe400048060ff */
[----:B------:R-:W-:Y:S02]  /*f49e0*/  F2FP.SATFINITE.E5M2.F32.PACK_AB_MERGE_C R16, R16, R17, RZ ;  /* 0x000000111010723e */ /* 0x000fe400048060ff */
[----:B------:R-:W-:Y:S02]  /*f49f0*/  F2FP.SATFINITE.E5M2.F32.PACK_AB_MERGE_C R11, R11, R12, RZ ;  /* 0x0000000c0b0b723e */ /* 0x000fe400048060ff */
[----:B------:R-:W-:-:S02]  /*f4a00*/  F2FP.SATFINITE.E5M2.F32.PACK_AB_MERGE_C R9, R9, R10, RZ ;  /* 0x0000000a0909723e */ /* 0x000fc400048060ff */
[----:B------:R-:W-:Y:S02]  /*f4a10*/  F2FP.SATFINITE.E5M2.F32.PACK_AB_MERGE_C R7, R7, R8, RZ ;  /* 0x000000080707723e */ /* 0x000fe400048060ff */
[----:B-1----:R-:W-:Y:S02]  /*f4a20*/  F2FP.SATFINITE.E5M2.F32.PACK_AB_MERGE_C R13, R26, R27, RZ ;  /* 0x0000001b1a0d723e */ /* 0x002fe400048060ff */
[----:B------:R-:W-:Y:S02]  /*f4a30*/  F2FP.SATFINITE.E5M2.F32.PACK_AB_MERGE_C R5, R5, R6, RZ ;  /* 0x000000060505723e */ /* 0x000fe400048060ff */
[----:B------:R-:W-:Y:S02]  /*f4a40*/  F2FP.SATFINITE.E5M2.F32.PACK_AB_MERGE_C R3, R3, R4, RZ ;  /* 0x000000040303723e */ /* 0x000fe400048060ff */
[----:B------:R-:W-:Y:S02]  /*f4a50*/  F2FP.SATFINITE.E5M2.F32.PACK_AB_MERGE_C R0, R0, R2, RZ ;  /* 0x000000020000723e */ /* 0x000fe400048060ff */
[----:B--2---:R-:W-:-:S05]  /*f4a60*/  F2FP.SATFINITE.E5M2.F32.PACK_AB_MERGE_C R28, R28, R29, RZ ;  /* 0x0000001d1c1c723e */ /* 0x004fca00048060ff */
[----:B------:R-:W-:Y:S04]  /*f4a70*/  STL [R1+0x61c], R28 ;  /* 0x00061c1c01007387 */ /* 0x000fe80000100800 */
[----:B------:R1:W-:Y:S04]  /*f4a80*/  STL [R1+0x60c], R13 ;  /* 0x00060c0d01007387 */ /* 0x0003e80000100800 */
[----:B------:R-:W-:Y:S04]  /*f4a90*/  STL [R1+0x5d4], R24 ;  /* 0x0005d41801007387 */ /* 0x000fe80000100800 */
[----:B------:R-:W-:Y:S01]  /*f4aa0*/  STL [R1+0x5f8], R22 ;  /* 0x0005f81601007387 */ /* 0x000fe20000100800 */
[----:B-1----:R-:W-:-:S05]  /*f4ab0*/  F2FP.SATFINITE.E5M2.F32.PACK_AB_MERGE_C R13, R20, R21, RZ ;  /* 0x00000015140d723e */ /* 0x002fca00048060ff */
[----:B------:R1:W-:Y:S04]  /*f4ac0*/  STL [R1+0x5ac], R13 ;  /* 0x0005ac0d01007387 */ /* 0x0003e80000100800 */
[----:B------:R-:W-:Y:S04]  /*f4ad0*/  STL [R1+0x5a8], R18 ;  /* 0x0005a81201007387 */ /* 0x000fe80000100800 */
[----:B------:R-:W-:Y:S01]  /*f4ae0*/  STL [R1+0x590], R16 ;  /* 0x0005901001007387 */ /* 0x000fe20000100800 */
[----:B-1----:R-:W-:-:S05]  /*f4af0*/  F2FP.SATFINITE.E5M2.F32.PACK_AB_MERGE_C R13, R14, R15, RZ ;  /* 0x0000000f0e0d723e */ /* 0x002fca00048060ff */
[----:B------:R1:W-:Y:S04]  /*f4b00*/  STL [R1+0x594], R13 ;  /* 0x0005940d01007387 */ /* 0x0003e80000100800 */
[----:B------:R-:W-:Y:S04]  /*f4b10*/  STL [R1+0x588], R11 ;  /* 0x0005880b01007387 */ /* 0x000fe80000100800 */
[----:B------:R-:W-:Y:S04]  /*f4b20*/  STL [R1+0x584], R9 ;  /* 0x0005840901007387 */ /* 0x000fe80000100800 */
[----:B------:R-:W-:Y:S04]  /*f4b30*/  STL [R1+0x578], R7 ;  /* 0x0005780701007387 */ /* 0x000fe80000100800 */
[----:B------:R-:W-:Y:S04]  /*f4b40*/  STL [R1+0x568], R5 ;  /* 0x0005680501007387 */ /* 0x000fe80000100800 */
[----:B-1----:R-:W2:Y:S04]  /*f4b50*/  LDL.LU R13, [R1+0x18d4] ;  /* 0x0018d400010d7983 */ /* 0x002ea80000300800 */
[----:B------:R-:W-:Y:S04]  /*f4b60*/  STL [R1+0x564], R3 ;  /* 0x0005640301007387 */ /* 0x000fe80000100800 */
[----:B--2---:R1:W-:Y:S04]  /*f4b70*/  STL [R1+0x5080], R13 ;  /* 0x0050800d01007387 */ /* 0x0043e80000100800 */
[----:B------:R-:W-:Y:S04]  /*f4b80*/  STL [R1+0x55c], R0 ;  /* 0x00055c0001007387 */ /* 0x000fe80000100800 */
[----:B-1----:R-:W2:Y:S04]  /*f4b90*/  LDL.LU R13, [R1+0x18ec] ;  /* 0x0018ec00010d7983 */ /* 0x002ea80000300800 */
[----:B--2---:R1:W-:Y:S04]  /*f4ba0*/  STL [R1+0x5088], R13 ;  /* 0x0050880d01007387 */ /* 0x0043e80000100800 */
        /* <DEDUP_REMOVED lines=29> */
[----:B------:R-:W3:Y:S04]  /*f4d80*/  LDL.LU R29, [R1+0x18d8] ;  /* 0x0018d800011d7983 */ /* 0x000ee80000300800 */
[----:B---3--:R1:W-:Y:S04]  /*f4d90*/  STL [R1+0x507c], R29 ;  /* 0x00507c1d01007387 */ /* 0x0083e80000100800 */
[----:B-1----:R-:W3:Y:S04]  /*f4da0*/  LDL.LU R29, [R1+0x18d0] ;  /* 0x0018d000011d7983 */ /* 0x002ee80000300800 */
        /* <DEDUP_REMOVED lines=31> */
[----:B-1----:R-:W2:Y:S04]  /*f4fa0*/  LDL.LU R29, [R1+0x980] ;  /* 0x00098000011d7983 */ /* 0x002ea80000300800 */
        /* <DEDUP_REMOVED lines=92> */
[----:B------:R-:W2:Y:S01]  /*f5570*/  LDL.LU R29, [R1+0x507c] ;  /* 0x00507c00011d7983 */ /* 0x000ea20000300800 */
[----:B---3--:R-:W-:Y:S02]  /*f5580*/  F2FP.SATFINITE.E5M2.F32.PACK_AB_MERGE_C R24, R24, R25, RZ ;  /* 0x000000191818723e */ /* 0x008fe400048060ff */
        /* <DEDUP_REMOVED lines=1139> */
[----:B------:R1:W-:Y:S01]  /*f9cc0*/  STL [R1+0x168], R13 ;  /* 0x0001680d01007387 */ /* 0x0003e20000100800 */
[----:B---3--:R-:W-:Y:S02]  /*f9cd0*/  F2FP.SATFINITE.E5M2.F32.PACK_AB_MERGE_C R24, R24, R25, RZ ;  /* 0x000000191818723e */ /* 0x008fe400048060ff */
[----:B------:R-:W-:Y:S02]  /*f9ce0*/  F2FP.SATFINITE.E5M2.F32.PACK_AB_MERGE_C R22, R22, R23, RZ ;  /* 0x000000171616723e */ /* 0x000fe400048060ff */
[----:B------:R-:W-:Y:S02]  /*f9cf0*/  F2FP.SATFINITE.E5M2.F32.PACK_AB_MERGE_C R18, R18, R19, RZ ;  /* 0x000000131212723e */ /* 0x000fe400048060ff */
[----:B------:R-:W-:-:S02]  /*f9d00*/  F2FP.SATFINITE.E5M2.F32.PACK_AB_MERGE_C R16, R16, R17, RZ ;  /* 0x000000111010723e */ /* 0x000fc400048060ff */
[----:B------:R-:W-:Y:S02]  /*f9d10*/  F2FP.SATFINITE.E5M2.F32.PACK_AB_MERGE_C R11, R11, R12, RZ ;  /* 0x0000000c0b0b723e */ /* 0x000fe400048060ff */
[----:B------:R-:W-:Y:S02]  /*f9d20*/  F2FP.SATFINITE.E5M2.F32.PACK_AB_MERGE_C R9, R9, R10, RZ ;  /* 0x0000000a0909723e */ /* 0x000fe400048060ff */
[----:B------:R-:W-:Y:S02]  /*f9d30*/  F2FP.SATFINITE.E5M2.F32.PACK_AB_MERGE_C R7, R7, R8, RZ ;  /* 0x000000080707723e */ /* 0x000fe400048060ff */
[----:B------:R-:W-:Y:S02]  /*f9d40*/  F2FP.SATFINITE.E5M2.F32.PACK_AB_MERGE_C R5, R5, R6, RZ ;  /* 0x000000060505723e */ /* 0x000fe400048060ff */
[----:B------:R-:W-:Y:S02]  /*f9d50*/  F2FP.SATFINITE.E5M2.F32.PACK_AB_MERGE_C R3, R3, R4, RZ ;  /* 0x000000040303723e */ /* 0x000fe400048060ff */
[----:B-1----:R-:W-:-:S02]  /*f9d60*/  F2FP.SATFINITE.E5M2.F32.PACK_AB_MERGE_C R13, R26, R27, RZ ;  /* 0x0000001b1a0d723e */ /* 0x002fc400048060ff */
        /* <DEDUP_REMOVED lines=171> */
[----:B--2---:R-:W-:-:S05]  /*fa820*/  F2FP.SATFINITE.E5M2.F32.PACK_AB_MERGE_C R13, R28, R29, RZ ;  /* 0x0000001d1c0d723e */ /* 0x004fca00048060ff */
[----:B------:R1:W-:Y:S04]  /*fa830*/  STL [R1+0x11c], R13 ;  /* 0x00011c0d01007387 */ /* 0x0003e80000100800 */
[----:B------:R-:W-:Y:S04]  /*fa840*/  STL [R1+0x118], R26 ;  /* 0x0001181a01007387 */ /* 0x000fe80000100800 */
[----:B------:R-:W-:Y:S04]  /*fa850*/  STL [R1+0xfc], R24 ;  /* 0x0000fc1801007387 */ /* 0x000fe80000100800 */
[----:B------:R2:W-:Y:S01]  /*fa860*/  STL [R1+0x4938], R8 ;  /* 0x0049380801007387 */ /* 0x0005e20000100800 */
[----:B-1----:R-:W-:-:S02]  /*fa870*/  F2FP.SATFINITE.E5M2.F32.PACK_AB_MERGE_C R13, R22, R23, RZ ;  /* 0x00000017160d723e */ /* 0x002fc400048060ff */
[----:B--2---:R-:W-:-:S03]  /*fa880*/  F2FP.SATFINITE.E5M2.F32.PACK_AB_MERGE_C R8, R18, R19, RZ ;  /* 0x000000131208723e */ /* 0x004fc600048060ff */
[----:B------:R1:W-:Y:S04]  /*fa890*/  STL [R1+0xf0], R13 ;  /* 0x0000f00d01007387 */ /* 0x0003e80000100800 */
[----:B------:R2:W-:Y:S04]  /*fa8a0*/  STL [R1+0x493c], R7 ;  /* 0x00493c0701007387 */ /* 0x0005e80000100800 */
[----:B------:R3:W-:Y:S01]  /*fa8b0*/  STL [R1+0x2b8], R8 ;  /* 0x0002b80801007387 */ /* 0x0007e20000100800 */
[----:B-1----:R-:W-:Y:S02]  /*fa8c0*/  F2FP.SATFINITE.E5M2.F32.PACK_AB_MERGE_C R13, R14, R15, RZ ;  /* 0x0000000f0e0d723e */ /* 0x002fe400048060ff */
[----:B--2---:R-:W-:-:S02]  /*fa8d0*/  F2FP.SATFINITE.E5M2.F32.PACK_AB_MERGE_C R7, R16, R17, RZ ;  /* 0x000000111007723e */ /* 0x004fc400048060ff */
[----:B---3--:R-:W-:-:S03]  /*fa8e0*/  F2FP.SATFINITE.E5M2.F32.PACK_AB_MERGE_C R8, R11, R12, RZ ;  /* 0x0000000c0b08723e */ /* 0x008fc600048060ff */
[----:B------:R1:W-:Y:S04]  /*fa8f0*/  STL [R1+0x2b4], R7 ;  /* 0x0002b40701007387 */ /* 0x0003e80000100800 */
[----:B------:R-:W-:Y:S04]  /*fa900*/  STL [R1+0x288], R13 ;  /* 0x0002880d01007387 */ /* 0x000fe80000100800 */
[----:B------:R-:W-:Y:S01]  /*fa910*/  STL [R1+0x294], R8 ;  /* 0x0002940801007387 */ /* 0x000fe20000100800 */
[----:B-1----:R-:W-:-:S05]  /*fa920*/  F2FP.SATFINITE.E5M2.F32.PACK_AB_MERGE_C R7, R9, R10, RZ ;  /* 0x0000000a0907723e */ /* 0x002fca00048060ff */
[----:B------:R1:W-:Y:S04]  /*fa930*/  STL [R1+0x258], R7 ;  /* 0x0002580701007387 */ /* 0x0003e80000100800 */
        /* <DEDUP_REMOVED lines=168> */
[----:B-1----:R-:W-:-:S02]  /*fb3c0*/  F2FP.SATFINITE.E5M2.F32.PACK_AB_MERGE_C R7, R28, R29, RZ ;  /* 0x0000001d1c07723e */ /* 0x002fc400048060ff */
[----:B--2---:R-:W-:Y:S02]  /*fb3d0*/  F2FP.SATFINITE.E5M2.F32.PACK_AB_MERGE_C R8, R13, R8, RZ ;  /* 0x000000080d08723e */ /* 0x004fe400048060ff */
[----:B------:R-:W-:-:S03]  /*fb3e0*/  F2FP.SATFINITE.E5M2.F32.PACK_AB_MERGE_C R13, R26, R27, RZ ;  /* 0x0000001b1a0d723e */ /* 0x000fc600048060ff */
[----:B------:R1:W-:Y:S04]  /*fb3f0*/  STL [R1+0xc4], R8 ;  /* 0x0000c40801007387 */ /* 0x0003e80000100800 */
[----:B------:R2:W-:Y:S04]  /*fb400*/  STL [R1+0xac], R7 ;  /* 0x0000ac0701007387 */ /* 0x0005e80000100800 */
[----:B------:R3:W-:Y:S01]  /*fb410*/  STL [R1+0xa4], R13 ;  /* 0x0000a40d01007387 */ /* 0x0007e20000100800 */
[----:B-1----:R-:W-:Y:S02]  /*fb420*/  F2FP.SATFINITE.E5M2.F32.PACK_AB_MERGE_C R8, R24, R25, RZ ;  /* 0x000000191808723e */ /* 0x002fe400048060ff */
[----:B--2---:R-:W-:-:S02]  /*fb430*/  F2FP.SATFINITE.E5M2.F32.PACK_AB_MERGE_C R7, R22, R23, RZ ;  /* 0x000000171607723e */ /* 0x004fc400048060ff */
[----:B---3--:R-:W-:Y:S01]  /*fb440*/  F2FP.SATFINITE.E5M2.F32.PACK_AB_MERGE_C R13, R20, R21, RZ ;  /* 0x00000015140d723e */ /* 0x008fe200048060ff */
[----:B------:R1:W-:Y:S04]  /*fb450*/  STL [R1+0x90], R8 ;  /* 0x0000900801007387 */ /* 0x0003e80000100800 */
[----:B------:R2:W-:Y:S04]  /*fb460*/  STL [R1+0x88], R7 ;  /* 0x0000880701007387 */ /* 0x0005e80000100800 */
[----:B------:R3:W-:Y:S01]  /*fb470*/  STL [R1+0x74], R13 ;  /* 0x0000740d01007387 */ /* 0x0007e20000100800 */
[----:B-1----:R-:W-:-:S02]  /*fb480*/  F2FP.SATFINITE.E5M2.F32.PACK_AB_MERGE_C R8, R18, R19, RZ ;  /* 0x000000131208723e */ /* 0x002fc400048060ff */
[----:B--2---:R-:W-:Y:S02]  /*fb490*/  F2FP.SATFINITE.E5M2.F32.PACK_AB_MERGE_C R7, R16, R17, RZ ;  /* 0x000000111007723e */ /* 0x004fe400048060ff */
[----:B---3--:R-:W-:Y:S01]  /*fb4a0*/  F2FP.SATFINITE.E5M2.F32.PACK_AB_MERGE_C R13, R14, R15, RZ ;  /* 0x0000000f0e0d723e */ /* 0x008fe200048060ff */
[----:B------:R1:W-:Y:S04]  /*fb4b0*/  STL [R1+0x70], R8 ;  /* 0x0000700801007387 */ /* 0x0003e80000100800 */
[----:B------:R2:W-:Y:S04]  /*fb4c0*/  STL [R1+0x1ec], R7 ;  /* 0x0001ec0701007387 */ /* 0x0005e80000100800 */
[----:B------:R-:W-:Y:S01]  /*fb4d0*/  STL [R1+0x1e0], R13 ;  /* 0x0001e00d01007387 */ /* 0x000fe20000100800 */
[----:B-1----:R-:W-:-:S02]  /*fb4e0*/  F2FP.SATFINITE.E5M2.F32.PACK_AB_MERGE_C R8, R11, R12, RZ ;  /* 0x0000000c0b08723e */ /* 0x002fc400048060ff */
[----:B--2---:R-:W-:-:S03]  /*fb4f0*/  F2FP.SATFINITE.E5M2.F32.PACK_AB_MERGE_C R7, R9, R10, RZ ;  /* 0x0000000a0907723e */ /* 0x004fc600048060ff */
[----:B------:R-:W-:Y:S04]  /*fb500*/  STL [R1+0x1fc], R8 ;  /* 0x0001fc0801007387 */ /* 0x000fe80000100800 */
        /* <DEDUP_REMOVED lines=162> */
[----:B------:R-:W-:Y:S02]  /*fbf30*/  F2FP.SATFINITE.E5M2.F32.PACK_AB_MERGE_C R29, R14, R15, RZ ;  /* 0x0000000f0e1d723e */ /* 0x000fe400048060ff */
        /* <DEDUP_REMOVED lines=10> */
[----:B------:R-:W-:Y:S01]  /*fbfe0*/  STL [R1+0x40], R13 ;  /* 0x0000400d01007387 */ /* 0x000fe20000100800 */
[----:B-1----:R-:W-:-:S02]  /*fbff0*/  F2FP.SATFINITE.E5M2.F32.PACK_AB_MERGE_C R8, R18, R19, RZ ;  /* 0x000000131208723e */ /* 0x002fc400048060ff */
[----:B--2---:R-:W-:-:S03]  /*fc000*/  F2FP.SATFINITE.E5M2.F32.PACK_AB_MERGE_C R7, R16, R17, RZ ;  /* 0x000000111007723e */ /* 0x004fc600048060ff */
[----:B------:R1:W-:Y:S04]  /*fc010*/  STL [R1+0x240], R8 ;  /* 0x0002400801007387 */ /* 0x0003e80000100800 */
[----:B------:R-:W-:Y:S04]  /*fc020*/  STL [R1+0x4930], R29 ;  /* 0x0049301d01007387 */ /* 0x000fe80000100800 */
[----:B------:R2:W-:Y:S01]  /*fc030*/  STL [R1+0x2c], R7 ;  /* 0x00002c0701007387 */ /* 0x0005e20000100800 */
[----:B-1----:R-:W-:Y:S02]  /*fc040*/  F2FP.SATFINITE.E5M2.F32.PACK_AB_MERGE_C R8, R11, R12, RZ ;  /* 0x0000000c0b08723e */ /* 0x002fe400048060ff */
[----:B--2---:R-:W-:-:S03]  /*fc050*/  F2FP.SATFINITE.E5M2.F32.PACK_AB_MERGE_C R7, R9, R10, RZ ;  /* 0x0000000a0907723e */ /* 0x004fc600048060ff */
[----:B------:R-:W-:Y:S04]  /*fc060*/  STL [R1+0x14c], R8 ;  /* 0x00014c0801007387 */ /* 0x000fe80000100800 */
[----:B------:R-:W-:Y:S04]  /*fc070*/  STL [R1+0x144], R7 ;  /* 0x0001440701007387 */ /* 0x000fe80000100800 */
[----:B------:R-:W-:Y:S04]  /*fc080*/  STL [R1+0x130], R5 ;  /* 0x0001300501007387 */ /* 0x000fe80000100800 */
[----:B------:R-:W2:Y:S04]  /*fc090*/  LDL.LU R29, [R1+0xcac] ;  /* 0x000cac00011d7983 */ /* 0x000ea80000300800 */
        /* <DEDUP_REMOVED lines=114> */
[----:B---3--:R-:W-:-:S03]  /*fc7c0*/  F2FP.SATFINITE.E5M2.F32.PACK_AB_MERGE_C R13, R28, R13, RZ ;  /* 0x0000000d1c0d723e */ /* 0x008fc600048060ff */
[----:B------:R-:W-:Y:S01]  /*fc7d0*/  STL [R1+0x78], R29 ;  /* 0x0000781d01007387 */ /* 0x000fe20000100800 */
[----:B------:R-:W-:Y:S02]  /*fc7e0*/  F2FP.SATFINITE.E5M2.F32.PACK_AB_MERGE_C R28, R16, R17, RZ ;  /* 0x00000011101c723e */ /* 0x000fe400048060ff */
        /* <DEDUP_REMOVED lines=8> */
[----:B---3--:R-:W-:Y:S02]  /*fc870*/  F2FP.SATFINITE.E5M2.F32.PACK_AB_MERGE_C R8, R20, R21, RZ ;  /* 0x000000151408723e */ /* 0x008fe400048060ff */
[----:B------:R-:W-:Y:S02]  /*fc880*/  F2FP.SATFINITE.E5M2.F32.PACK_AB_MERGE_C R24, R14, R15, RZ ;  /* 0x0000000f0e18723e */ /* 0x000fe400048060ff */
[----:B------:R-:W-:Y:S01]  /*fc890*/  F2FP.SATFINITE.E5M2.F32.PACK_AB_MERGE_C R25, R11, R12, RZ ;  /* 0x0000000c0b19723e */ /* 0x000fe200048060ff */
[----:B------:R1:W-:Y:S04]  /*fc8a0*/  STL [R1+0x48], R7 ;  /* 0x0000480701007387 */ /* 0x0003e80000100800 */
[----:B------:R-:W-:Y:S04]  /*fc8b0*/  STL [R1+0x3c], R13 ;  /* 0x00003c0d01007387 */ /* 0x000fe80000100800 */
[----:B------:R-:W-:Y:S01]  /*fc8c0*/  STL [R1+0x38], R8 ;  /* 0x0000380801007387 */ /* 0x000fe20000100800 */
[----:B------:R-:W-:-:S03]  /*fc8d0*/  F2FP.SATFINITE.E5M2.F32.PACK_AB_MERGE_C R21, R9, R10, RZ ;  /* 0x0000000a0915723e */ /* 0x000fc600048060ff */
[----:B------:R-:W-:Y:S01]  /*fc8e0*/  STL [R1+0x4900], R28 ;  /* 0x0049001c01007387 */ /* 0x000fe20000100800 */
[----:B------:R-:W-:Y:S02]  /*fc8f0*/  F2FP.SATFINITE.E5M2.F32.PACK_AB_MERGE_C R22, R5, R6, RZ ;  /* 0x000000060516723e */ /* 0x000fe400048060ff */
[----:B-1----:R-:W-:Y:S02]  /*fc900*/  F2FP.SATFINITE.E5M2.F32.PACK_AB_MERGE_C R7, R18, R19, RZ ;  /* 0x000000131207723e */ /* 0x002fe400048060ff */
[----:B------:R-:W-:-:S03]  /*fc910*/  F2FP.SATFINITE.E5M2.F32.PACK_AB_MERGE_C R18, R3, R4, RZ ;  /* 0x000000040312723e */ /* 0x000fc600048060ff */
[----:B------:R-:W-:Y:S04]  /*fc920*/  STL [R1+0x28], R7 ;  /* 0x0000280701007387 */ /* 0x000fe80000100800 */
[----:B------:R-:W-:Y:S04]  /*fc930*/  STL [R1+0x4904], R24 ;  /* 0x0049041801007387 */ /* 0x000fe80000100800 */
[----:B------:R-:W-:Y:S04]  /*fc940*/  STL [R1+0x4908], R25 ;  /* 0x0049081901007387 */ /* 0x000fe80000100800 */
[----:B------:R-:W-:Y:S04]  /*fc950*/  STL [R1+0x4910], R21 ;  /* 0x0049101501007387 */ /* 0x000fe80000100800 */
[----:B------:R-:W-:Y:S04]  /*fc960*/  STL [R1+0x490c], R22 ;  /* 0x00490c1601007387 */ /* 0x000fe80000100800 */
[----:B------:R-:W-:Y:S04]  /*fc970*/  STL [R1+0x4920], R18 ;  /* 0x0049201201007387 */ /* 0x000fe80000100800 */
[----:B------:R-:W2:Y:S04]  /*fc980*/  LDL.LU R6, [R1+0xb14] ;  /* 0x000b140001067983 */ /* 0x000ea80000300800 */
[----:B------:R-:W3:Y:S04]  /*fc990*/  LDL.LU R5, [R1+0xb1c] ;  /* 0x000b1c0001057983 */ /* 0x000ee80000300800 */
[----:B---3--:R1:W-:Y:S04]  /*fc9a0*/  STL [R1+0x4b98], R5 ;  /* 0x004b980501007387 */ /* 0x0083e80000100800 */
        /* <DEDUP_REMOVED lines=20> */
[----:B------:R-:W2:Y:S04]  /*fcaf0*/  LDL.LU R22, [R1+0xdcc] ;  /* 0x000dcc0001167983 */ /* 0x000ea80000300800 */
        /* <DEDUP_REMOVED lines=11> */
[----:B-1----:R-:W2:Y:S01]  /*fcbb0*/  LDL.LU R22, [R1+0xd88] ;  /* 0x000d880001167983 */ /* 0x002ea20000300800 */
[----:B------:R-:W-:-:S03]  /*fcbc0*/  F2FP.SATFINITE.E5M2.F32.PACK_AB_MERGE_C R6, R6, R5, RZ ;  /* 0x000000050606723e */ /* 0x000fc600048060ff */
[----:B--2---:R1:W-:Y:S04]  /*fcbd0*/  STL [R1+0x4b90], R22 ;  /* 0x004b901601007387 */ /* 0x0043e80000100800 */
        /* <DEDUP_REMOVED lines=26> */
[----:B-1----:R-:W2:Y:S04]  /*fcd80*/  LDL.LU R17, [R1+0xdc4] ;  /* 0x000dc40001117983 */ /* 0x002ea80000300800 */
[----:B------:R-:W3:Y:S04]  /*fcd90*/  LDL.LU R5, [R1+0x4b98] ;  /* 0x004b980001057983 */ /* 0x000ee80000300800 */
[----:B------:R1:W-:Y:S04]  /*fcda0*/  STL [R1+0x4940], R6 ;  /* 0x0049400601007387 */ /* 0x0003e80000100800 */
[----:B-1----:R-:W2:Y:S01]  /*fcdb0*/  LDL.LU R6, [R1+0xdc0] ;  /* 0x000dc00001067983 */ /* 0x002ea20000300800 */
[----:B---3--:R-:W-:-:S03]  /*fcdc0*/  F2FP.SATFINITE.E5M2.F32.PACK_AB_MERGE_C R5, R5, R18, RZ ;  /* 0x000000120505723e */ /* 0x008fc600048060ff */
[----:B------:R-:W2:Y:S04]  /*fcdd0*/  LDL.LU R18, [R1+0x4b94] ;  /* 0x004b940001127983 */ /* 0x000ea80000300800 */
        /* <DEDUP_REMOVED lines=34> */
[----:B------:R1:W-:Y:S04]  /*fd000*/  STL [R1+0xe8], R5 ;  /* 0x0000e80501007387 */ /* 0x0003e80000100800 */
[----:B------:R-:W-:Y:S01]  /*fd010*/  STL [R1+0x6c], R17 ;  /* 0x00006c1101007387 */ /* 0x000fe20000100800 */
[----:B-1----:R-:W-:Y:S02]  /*fd020*/  F2FP.SATFINITE.E5M2.F32.PACK_AB_MERGE_C R5, R25, R21, RZ ;  /* 0x000000151905723e */ /* 0x002fe400048060ff */
[----:B--2---:R-:W-:-:S05]  /*fd030*/  F2FP.SATFINITE.E5M2.F32.PACK_AB_MERGE_C R6, R22, R18, RZ ;  /* 0x000000121606723e */ /* 0x004fca00048060ff */
[----:B------:R1:W-:Y:S04]  /*fd040*/  STL [R1+0x68], R6 ;  /* 0x0000680601007387 */ /* 0x0003e80000100800 */
[----:B------:R2:W-:Y:S04]  /*fd050*/  STL [R1+0x48fc], R13 ;  /* 0x0048fc0d01007387 */ /* 0x0005e80000100800 */
[----:B------:R3:W-:Y:S01]  /*fd060*/  STL [R1+0x54], R5 ;  /* 0x0000540501007387 */ /* 0x0007e20000100800 */
[----:B-1----:R-:W-:Y:S02]  /*fd070*/  F2FP.SATFINITE.E5M2.F32.PACK_AB_MERGE_C R6, R8, R7, RZ ;  /* 0x000000070806723e */ /* 0x002fe400048060ff */
[----:B--2---:R-:W-:-:S02]  /*fd080*/  F2FP.SATFINITE.E5M2.F32.PACK_AB_MERGE_C R13, R29, R28, RZ ;  /* 0x0000001c1d0d723e */ /* 0x004fc400048060ff */
[----:B---3--:R-:W-:Y:S02]  /*fd090*/  F2FP.SATFINITE.E5M2.F32.PACK_AB_MERGE_C R5, R26, R27, RZ ;  /* 0x0000001b1a05723e */ /* 0x008fe400048060ff */
[----:B------:R-:W-:Y:S02]  /*fd0a0*/  F2FP.SATFINITE.E5M2.F32.PACK_AB_MERGE_C R27, R16, R19, RZ ;  /* 0x00000013101b723e */ /* 0x000fe400048060ff */
[----:B------:R-:W-:Y:S02]  /*fd0b0*/  F2FP.SATFINITE.E5M2.F32.PACK_AB_MERGE_C R26, R14, R15, RZ ;  /* 0x0000000f0e1a723e */ /* 0x000fe400048060ff */
[----:B------:R-:W-:Y:S01]  /*fd0c0*/  F2FP.SATFINITE.E5M2.F32.PACK_AB_MERGE_C R19, R0, R2, RZ ;  /* 0x000000020013723e */ /* 0x000fe200048060ff */
[----:B------:R1:W-:Y:S04]  /*fd0d0*/  STL [R1+0x44], R13 ;  /* 0x0000440d01007387 */ /* 0x0003e80000100800 */
[----:B------:R-:W-:Y:S01]  /*fd0e0*/  STL [R1+0xf4], R6 ;  /* 0x0000f40601007387 */ /* 0x000fe20000100800 */
[----:B-1----:R-:W-:-:S02]  /*fd0f0*/  F2FP.SATFINITE.E5M2.F32.PACK_AB_MERGE_C R13, R20, R23, RZ ;  /* 0x00000017140d723e */ /* 0x002fc400048060ff */
[----:B------:R-:W-:Y:S02]  /*fd100*/  F2FP.SATFINITE.E5M2.F32.PACK_AB_MERGE_C R23, R11, R12, RZ ;  /* 0x0000000c0b17723e */ /* 0x000fe400048060ff */
[----:B------:R-:W-:Y:S01]  /*fd110*/  F2FP.SATFINITE.E5M2.F32.PACK_AB_MERGE_C R20, R3, R4, RZ ;  /* 0x000000040314723e */ /* 0x000fe200048060ff */
[----:B------:R-:W-:Y:S04]  /*fd120*/  STL [R1+0x4914], R13 ;  /* 0x0049140d01007387 */ /* 0x000fe80000100800 */
[----:B------:R1:W-:Y:S04]  /*fd130*/  STL [R1+0x30], R5 ;  /* 0x0000300501007387 */ /* 0x0003e80000100800 */
[----:B------:R-:W-:Y:S04]  /*fd140*/  STL [R1+0x4918], R27 ;  /* 0x0049181b01007387 */ /* 0x000fe80000100800 */
[----:B------:R-:W-:Y:S04]  /*fd150*/  STL [R1+0x491c], R26 ;  /* 0x00491c1a01007387 */ /* 0x000fe80000100800 */
[----:B------:R-:W-:Y:S04]  /*fd160*/  STL [R1+0x4928], R23 ;  /* 0x0049281701007387 */ /* 0x000fe80000100800 */
[----:B------:R-:W-:Y:S01]  /*fd170*/  STL [R1+0x492c], R20 ;  /* 0x00492c1401007387 */ /* 0x000fe20000100800 */
[----:B-1----:R-:W-:-:S05]  /*fd180*/  F2FP.SATFINITE.E5M2.F32.PACK_AB_MERGE_C R5, R9, R10, RZ ;  /* 0x0000000a0905723e */ /* 0x002fca00048060ff */
        /* <DEDUP_REMOVED lines=8> */
[----:B------:R-:W2:Y:S04]  /*fd210*/  LDL.LU R12, [R1+0xe54] ;  /* 0x000e5400010c7983 */ /* 0x000ea80000300800 */
[----:B--2---:R1:W-:Y:S04]  /*fd220*/  STL [R1+0x4b44], R12 ;  /* 0x004b440c01007387 */ /* 0x0043e80000100800 */
[----:B-1----:R-:W2:Y:S04]  /*fd230*/  LDL.LU R12, [R1+0xe4c] ;  /* 0x000e4c00010c7983 */ /* 0x002ea80000300800 */
[----:B--2---:R1:W-:Y:S04]  /*fd240*/  STL [R1+0x4b4c], R12 ;  /* 0x004b4c0c01007387 */ /* 0x0043e80000100800 */
[----:B-1----:R-:W2:Y:S04]  /*fd250*/  LDL.LU R12, [R1+0xe40] ;  /* 0x000e4000010c7983 */ /* 0x002ea80000300800 */
        /* <DEDUP_REMOVED lines=17> */
[----:B------:R-:W2:Y:S01]  /*fd370*/  LDL.LU R20, [R1+0xea4] ;  /* 0x000ea40001147983 */ /* 0x000ea20000300800 */
        /* <DEDUP_REMOVED lines=37> */
[----:B-1----:R-:W3:Y:S02]  /*fd5d0*/  LDL.LU R12, [R1+0x4b44] ;  /* 0x004b4400010c7983 */ /* 0x002ee40000300800 */
[----:B---3--:R-:W-:-:S02]  /*fd5e0*/  F2FP.SATFINITE.E5M2.F32.PACK_AB_MERGE_C R12, R12, R11, RZ ;  /* 0x0000000b0c0c723e */ /* 0x008fc400048060ff */
        /* <DEDUP_REMOVED lines=21> */
[----:B------:R1:W-:Y:S01]  /*fd740*/  STL [R1+0x4968], R3 ;  /* 0x0049680301007387 */ /* 0x0003e20000100800 */
[----:B------:R-:W-:Y:S02]  /*fd750*/  F2FP.SATFINITE.E5M2.F32.PACK_AB_MERGE_C R5, R6, R5, RZ ;  /* 0x000000050605723e */ /* 0x000fe400048060ff */
[----:B------:R-:W-:Y:S02]  /*fd760*/  F2FP.SATFINITE.E5M2.F32.PACK_AB_MERGE_C R0, R0, R2, RZ ;  /* 0x000000020000723e */ /* 0x000fe400048060ff */
[----:B---3--:R-:W-:Y:S02]  /*fd770*/  F2FP.SATFINITE.E5M2.F32.PACK_AB_MERGE_C R4, R9, R4, RZ ;  /* 0x000000040904723e */ /* 0x008fe400048060ff */
[----:B------:R-:W-:-:S02]  /*fd780*/  F2FP.SATFINITE.E5M2.F32.PACK_AB_MERGE_C R9, R11, R10, RZ ;  /* 0x0000000a0b09723e */ /* 0x000fc400048060ff */
[----:B-1----:R-:W-:Y:S01]  /*fd790*/  F2FP.SATFINITE.E5M2.F32.PACK_AB_MERGE_C R3, R14, R12, RZ ;  /* 0x0000000c0e03723e */ /* 0x002fe200048060ff */
[----:B------:R1:W-:Y:S04]  /*fd7a0*/  STL [R1+0xa08], R4 ;  /* 0x000a080401007387 */ /* 0x0003e80000100800 */
[----:B------:R-:W-:Y:S04]  /*fd7b0*/  STL [R1+0xa04], R9 ;  /* 0x000a040901007387 */ /* 0x000fe80000100800 */
[----:B------:R3:W-:Y:S01]  /*fd7c0*/  STL [R1+0xa4c], R3 ;  /* 0x000a4c0301007387 */ /* 0x0007e20000100800 */
[----:B-1----:R-:W-:-:S02]  /*fd7d0*/  F2FP.SATFINITE.E5M2.F32.PACK_AB_MERGE_C R4, R15, R16, RZ ;  /* 0x000000100f04723e */ /* 0x002fc400048060ff */
[----:B---3--:R-:W-:-:S03]  /*fd7e0*/  F2FP.SATFINITE.E5M2.F32.PACK_AB_MERGE_C R3, R26, R23, RZ ;  /* 0x000000171a03723e */ /* 0x008fc600048060ff */
[----:B------:R1:W-:Y:S02]  /*fd7f0*/  STL [R1+0xa48], R4 ;  /* 0x000a480401007387 */ /* 0x0003e40000100800 */
[----:B-1----:R-:W-:Y:S02]  /*fd800*/  F2FP.SATFINITE.E5M2.F32.PACK_AB_MERGE_C R4, R13, R27, RZ ;  /* 0x0000001b0d04723e */ /* 0x002fe400048060ff */
[----:B--2---:R-:W-:-:S05]  /*fd810*/  F2FP.SATFINITE.E5M2.F32.PACK_AB_MERGE_C R9, R20, R19, RZ ;  /* 0x000000131409723e */ /* 0x004fca00048060ff */
[----:B------:R-:W-:Y:S04]  /*fd820*/  STL [R1+0xaa0], R9 ;  /* 0x000aa00901007387 */ /* 0x000fe80000100800 */
        /* <DEDUP_REMOVED lines=11> */
[----:B------:R1:W-:Y:S04]  /*fd8e0*/  STL [R1+0xb00], R3 ;  /* 0x000b000301007387 */ /* 0x0003e80000100800 */
        /* <DEDUP_REMOVED lines=166> */
[----:B-1----:R-:W-:Y:S02]  /*fe350*/  F2FP.SATFINITE.E5M2.F32.PACK_AB_MERGE_C R3, R14, R12, RZ ;  /* 0x0000000c0e03723e */ /* 0x002fe400048060ff */
[----:B--2---:R-:W-:-:S02]  /*fe360*/  F2FP.SATFINITE.E5M2.F32.PACK_AB_MERGE_C R4, R9, R4, RZ ;  /* 0x000000040904723e */ /* 0x004fc400048060ff */
        /* <DEDUP_REMOVED lines=21> */
[----:B-1----:R-:W-:-:S03]  /*fe4c0*/  F2FP.SATFINITE.E5M2.F32.PACK_AB_MERGE_C R4, R8, R7, RZ ;  /* 0x000000070804723e */ /* 0x002fc600048060ff */
[----:B--2---:R-:W2:Y:S04]  /*fe4d0*/  LDL.LU R3, [R1+0x107c] ;  /* 0x00107c0001037983 */ /* 0x004ea80000300800 */
        /* <DEDUP_REMOVED lines=355> */
[----:B--2---:R-:W-:Y:S02]  /*ffb10*/  F2FP.SATFINITE.E5M2.F32.PACK_AB_MERGE_C R3, R9, R4, RZ ;  /* 0x000000040903723e */ /* 0x004fe400048060ff */
[----:B------:R-:W-:-:S02]  /*ffb20*/  F2FP.SATFINITE.E5M2.F32.PACK_AB_MERGE_C R9, R11, R10, RZ ;  /* 0x0000000a0b09723e */ /* 0x000fc400048060ff */
[----:B------:R-:W-:Y:S01]  /*ffb30*/  F2FP.SATFINITE.E5M2.F32.PACK_AB_MERGE_C R4, R14, R12, RZ ;  /* 0x0000000c0e04723e */ /* 0x000fe200048060ff */
[----:B------:R1:W-:Y:S04]  /*ffb40*/  STL [R1+0xc30], R3 ;  /* 0x000c300301007387 */ /* 0x0003e80000100800 */
[----:B------:R2:W-:Y:S04]  /*ffb50*/  STL [R1+0xc5c], R9 ;  /* 0x000c5c0901007387 */ /* 0x0005e80000100800 */
[----:B------:R3:W-:Y:S01]  /*ffb60*/  STL [R1+0xc58], R4 ;  /* 0x000c580401007387 */ /* 0x0007e20000100800 */
[----:B-1----:R-:W-:-:S02]  /*ffb70*/  F2FP.SATFINITE.E5M2.F32.PACK_AB_MERGE_C R3, R15, R16, RZ ;  /* 0x000000100f03723e */ /* 0x002fc400048060ff */
[----:B--2---:R-:W-:Y:S02]  /*ffb80*/  F2FP.SATFINITE.E5M2.F32.PACK_AB_MERGE_C R9, R20, R19, RZ ;  /* 0x000000131409723e */ /* 0x004fe400048060ff */
        /* <DEDUP_REMOVED lines=14> */
[----:B------:R-:W-:Y:S04]  /*ffc70*/  STL [R1+0xa1c], R4 ;  /* 0x000a1c0401007387 */ /* 0x000fe80000100800 */
[----:B------:R-:W2:Y:S01]  /*ffc80*/  LDL.LU R22, [R1+0x898] ;  /* 0x0008980001167983 */ /* 0x000ea20000300800 */
[----:B-1----:R-:W-:-:S05]  /*ffc90*/  F2FP.SATFINITE.E5M2.F32.PACK_AB_MERGE_C R3, R8, R7, RZ ;  /* 0x000000070803723e */ /* 0x002fca00048060ff */
[----:B------:R-:W-:Y:S04]  /*ffca0*/  STL [R1+0xa14], R3 ;  /* 0x000a140301007387 */ /* 0x000fe80000100800 */
[----:B------:R-:W2:Y:S04]  /*ffcb0*/  LDL.LU R21, [R1+0x89c] ;  /* 0x00089c0001157983 */ /* 0x000ea80000300800 */
[----:B------:R-:W-:Y:S04]  /*ffcc0*/  STL [R1+0xa58], R0 ;  /* 0x000a580001007387 */ /* 0x000fe80000100800 */
[----:B------:R-:W3:Y:S04]  /*ffcd0*/  LDL.LU R25, [R1+0x860] ;  /* 0x0008600001197983 */ /* 0x000ee80000300800 */
[----:B------:R-:W3:Y:S04]  /*ffce0*/  LDL.LU R29, [R1+0x864] ;  /* 0x00086400011d7983 */ /* 0x000ee80000300800 */
[----:B------:R-:W2:Y:S04]  /*ffcf0*/  LDL.LU R24, [R1+0x804] ;  /* 0x0008040001187983 */ /* 0x000ea80000300800 */
        /* <DEDUP_REMOVED lines=28> */
[----:B------:R-:W-:-:S02]  /*ffec0*/  F2FP.SATFINITE.E5M2.F32.PACK_AB_MERGE_C R22, R21, R22, RZ ;  /* 0x000000161516723e */ /* 0x000fc400048060ff */
[----:B---3--:R-:W-:Y:S02]  /*ffed0*/  F2FP.SATFINITE.E5M2.F32.PACK_AB_MERGE_C R21, R29, R25, RZ ;  /* 0x000000191d15723e */ /* 0x008fe400048060ff */
[----:B------:R-:W-:Y:S01]  /*ffee0*/  F2FP.SATFINITE.E5M2.F32.PACK_AB_MERGE_C R24, R24, R28, RZ ;  /* 0x0000001c1818723e */ /* 0x000fe200048060ff */
[----:B--2---:R1:W-:Y:S04]  /*ffef0*/  STL [R1+0x4990], R4 ;  /* 0x0049900401007387 */ /* 0x0043e80000100800 */
[----:B-1----:R-:W2:Y:S04]  /*fff00*/  LDL.LU R4, [R1+0x7c0] ;  /* 0x0007c00001047983 */ /* 0x002ea80000300800 */
        /* <DEDUP_REMOVED lines=23> */
[----:B------:R1:W-:Y:S04]  /*100080*/  STL [R1+0xa74], R21 ;  /* 0x000a741501007387 */ /* 0x0003e80000100800 */
[----:B-1----:R-:W2:Y:S04]  /*100090*/  LDL.LU R21, [R1+0x1ac] ;  /* 0x0001ac0001157983 */ /* 0x002ea80000300800 */
[----:B------:R-:W2:Y:S04]  /*1000a0*/  LDL.LU R25, [R1+0x19c] ;  /* 0x00019c0001197983 */ /* 0x000ea80000300800 */
[----:B------:R-:W2:Y:S04]  /*1000b0*/  LDL.LU R28, [R1+0x499c] ;  /* 0x00499c00011c7983 */ /* 0x000ea80000300800 */
[----:B------:R1:W-:Y:S04]  /*1000c0*/  STL [R1+0xa70], R24 ;  /* 0x000a701801007387 */ /* 0x0003e80000100800 */
[----:B-1----:R-:W2:Y:S02]  /*1000d0*/  LDL.LU R24, [R1+0x4998] ;  /* 0x0049980001187983 */ /* 0x002ea40000300800 */
[----:B--2---:R-:W-:-:S02]  /*1000e0*/  F2FP.SATFINITE.E5M2.F32.PACK_AB_MERGE_C R24, R24, R28, RZ ;  /* 0x0000001c1818723e */ /* 0x004fc400048060ff */
[----:B------:R-:W2:Y:S04]  /*1000f0*/  LDL.LU R28, [R1+0x4994] ;  /* 0x00499400011c7983 */ /* 0x000ea80000300800 */
[----:B------:R1:W-:Y:S01]  /*100100*/  STL [R1+0xac0], R24 ;  /* 0x000ac01801007387 */ /* 0x0003e20000100800 */
[----:B------:R-:W-:-:S03]  /*100110*/  F2FP.SATFINITE.E5M2.F32.PACK_AB_MERGE_C R3, R3, R4, RZ ;  /* 0x000000040303723e */ /* 0x000fc600048060ff */
[----:B-1----:R-:W3:Y:S01]  /*100120*/  LDL.LU R24, [R1+0x140] ;  /* 0x0001400001187983 */ /* 0x002ee20000300800 */
[----:B--2---:R-:W-:-:S03]  /*100130*/  F2FP.SATFINITE.E5M2.F32.PACK_AB_MERGE_C R28, R2, R28, RZ ;  /* 0x0000001c021c723e */ /* 0x004fc600048060ff */
[----:B------:R-:W2:Y:S04]  /*100140*/  LDL R2, [R1+0x1830] ;  /* 0x0018300001027983 */ /* 0x000ea80000100800 */
[----:B------:R1:W-:Y:S04]  /*100150*/  STL [R1+0xabc], R28 ;  /* 0x000abc1c01007387 */ /* 0x0003e80000100800 */
[----:B-1----:R-:W2:Y:S04]  /*100160*/  LDL.LU R28, [R1+0x13c] ;  /* 0x00013c00011c7983 */ /* 0x002ea80000300800 */
        /* <DEDUP_REMOVED lines=18> */
[----:B-1----:R-:W2:Y:S01]  /*100290*/  LDL.LU R3, [R1+0x496c] ;  /* 0x00496c0001037983 */ /* 0x002ea20000300800 */
[----:B---3--:R-:W-:Y:S02]  /*1002a0*/  F2FP.SATFINITE.E5M2.F32.PACK_AB_MERGE_C R10, R10, R9, RZ ;  /* 0x000000090a0a723e */ /* 0x008fe400048060ff */
[----:B------:R-:W-:-:S02]  /*1002b0*/  F2FP.SATFINITE.E5M2.F32.PACK_AB_MERGE_C R12, R12, R11, RZ ;  /* 0x0000000b0c0c723e */ /* 0x000fc400048060ff */
[----:B------:R-:W-:Y:S02]  /*1002c0*/  F2FP.SATFINITE.E5M2.F32.PACK_AB_MERGE_C R16, R16, R14, RZ ;  /* 0x0000000e1010723e */ /* 0x000fe400048060ff */
[----:B------:R-:W-:Y:S02]  /*1002d0*/  F2FP.SATFINITE.E5M2.F32.PACK_AB_MERGE_C R5, R5, R15, RZ ;  /* 0x0000000f0505723e */ /* 0x000fe400048060ff */
[----:B------:R-:W-:Y:S02]  /*1002e0*/  F2FP.SATFINITE.E5M2.F32.PACK_AB_MERGE_C R7, R7, R6, RZ ;  /* 0x000000060707723e */ /* 0x000fe400048060ff */
[----:B------:R-:W-:Y:S02]  /*1002f0*/  F2FP.SATFINITE.E5M2.F32.PACK_AB_MERGE_C R19, R19, R8, RZ ;  /* 0x000000081313723e */ /* 0x000fe400048060ff */
[----:B--2---:R-:W-:Y:S02]  /*100300*/  F2FP.SATFINITE.E5M2.F32.PACK_AB_MERGE_C R4, R4, R3, RZ ;  /* 0x000000030404723e */ /* 0x004fe400048060ff */
[----:B------:R-:W2:Y:S04]  /*100310*/  LDL.LU R3, [R1+0x4968] ;  /* 0x0049680001037983 */ /* 0x000ea80000300800 */
[----:B------:R1:W-:Y:S04]  /*100320*/  STL [R1+0xb54], R4 ;  /* 0x000b540401007387 */ /* 0x0003e80000100800 */
[----:B-1----:R-:W3:Y:S04]  /*100330*/  LDL.LU R4, [R1+0x4964] ;  /* 0x0049640001047983 */ /* 0x002ee80000300800 */
[----:B------:R-:W4:Y:S04]  /*100340*/  LDL.LU R9, [R1+0x4960] ;  /* 0x0049600001097983 */ /* 0x000f280000300800 */
[----:B------:R1:W-:Y:S04]  /*100350*/  STL [R1+0xb74], R10 ;  /* 0x000b740a01007387 */ /* 0x0003e80000100800 */
[----:B-1----:R-:W4:Y:S04]  /*100360*/  LDL.LU R10, [R1+0x495c] ;  /* 0x00495c00010a7983 */ /* 0x002f280000300800 */
        /* <DEDUP_REMOVED lines=12> */
[----:B------:R-:W4:Y:S01]  /*100430*/  LDL.LU R8, [R1+0x4938] ;  /* 0x0049380001087983 */ /* 0x000f220000300800 */
[----:B------:R-:W-:-:S03]  /*100440*/  F2FP.SATFINITE.E5M2.F32.PACK_AB_MERGE_C R20, R23, R20, RZ ;  /* 0x000000141714723e */ /* 0x000fc600048060ff */
[----:B------:R1:W-:Y:S04]  /*100450*/  STL [R1+0xbcc], R19 ;  /* 0x000bcc1301007387 */ /* 0x0003e80000100800 */
[----:B------:R-:W-:Y:S01]  /*100460*/  STL [R1+0xbdc], R20 ;  /* 0x000bdc1401007387 */ /* 0x000fe20000100800 */
[----:B-1----:R-:W-:Y:S02]  /*100470*/  F2FP.SATFINITE.E5M2.F32.PACK_AB_MERGE_C R19, R0, R26, RZ ;  /* 0x0000001a0013723e */ /* 0x002fe400048060ff */
[----:B------:R-:W-:-:S03]  /*100480*/  LOP3.LUT R29, R29, 0xffff, RZ, 0xc0, !PT ;  /* 0x0000ffff1d1d7812 */ /* 0x000fc600078ec0ff */
[----:B------:R1:W-:Y:S01]  /*100490*/  STL [R1+0xbd8], R19 ;  /* 0x000bd81301007387 */ /* 0x0003e20000100800 */
[----:B------:R-:W-:Y:S02]  /*1004a0*/  LOP3.LUT R26, R21, 0xffff, RZ, 0xc0, !PT ;  /* 0x0000ffff151a7812 */ /* 0x000fe400078ec0ff */
[----:B-1----:R-:W-:Y:S02]  /*1004b0*/  F2FP.SATFINITE.E5M2.F32.PACK_AB_MERGE_C R19, R13, R27, RZ ;  /* 0x0000001b0d13723e */ /* 0x002fe400048060ff */
[----:B------:R-:W-:Y:S02]  /*1004c0*/  F2FP.SATFINITE.E5M2.F32.PACK_AB_MERGE_C R13, R18, R17, RZ ;  /* 0x00000011120d723e */ /* 0x000fe400048060ff */
[----:B------:R-:W-:Y:S01]  /*1004d0*/  LOP3.LUT R18, R22, 0xffff, RZ, 0xc0, !PT ;  /* 0x0000ffff16127812 */ /* 0x000fe200078ec0ff */
[----:B------:R1:W-:Y:S04]  /*1004e0*/  STL [R1+0xc10], R19 ;  /* 0x000c101301007387 */ /* 0x0003e80000100800 */
[----:B------:R0:W-:Y:S04]  /*1004f0*/  STL [R1+0xbfc], R13 ;  /* 0x000bfc0d01007387 */ /* 0x0001e80000100800 */
[----:B------:R-:W-:Y:S01]  /*100500*/  STL [R1+0x18c], R29 ;  /* 0x00018c1d01007387 */ /* 0x000fe20000100800 */
[----:B------:R-:W-:-:S03]  /*100510*/  VIADD R0, R2, 0xab ;  /* 0x000000ab02007836 */ /* 0x000fc60000000000 */
[----:B------:R-:W4:Y:S04]  /*100520*/  LDL.LU R22, [R1+0x22c] ;  /* 0x00022c0001167983 */ /* 0x000f280000300800 */
[----:B------:R-:W-:Y:S01]  /*100530*/  STL [R1+0x1b4], R18 ;  /* 0x0001b41201007387 */ /* 0x000fe20000100800 */
[----:B------:R-:W-:-:S03]  /*100540*/  VIADD R2, R2, 0xaa ;  /* 0x000000aa02027836 */ /* 0x000fc60000000000 */
[----:B------:R-:W-:Y:S01]  /*100550*/  STL [R1+0x244], R26 ;  /* 0x0002441a01007387 */ /* 0x000fe20000100800 */
[----:B-1----:R-:W-:Y:S02]  /*100560*/  LOP3.LUT R19, R24, 0xffff, RZ, 0xc0, !PT ;  /* 0x0000ffff18137812 */ /* 0x002fe400078ec0ff */
[----:B0-----:R-:W-:Y:S02]  /*100570*/  LOP3.LUT R13, R25, 0xffff, RZ, 0xc0, !PT ;  /* 0x0000ffff190d7812 */ /* 0x001fe400078ec0ff */
[----:B------:R-:W-:Y:S02]  /*100580*/  LOP3.LUT R27, R28, 0xffff, RZ, 0xc0, !PT ;  /* 0x0000ffff1c1b7812 */ /* 0x000fe400078ec0ff */
[----:B------:R-:W-:Y:S02]  /*100590*/  ISETP.GE.AND P1, PT, R0, UR45, PT ;  /* 0x0000002d00007c0c */ /* 0x000fe4000bf26270 */
[----:B------:R-:W-:Y:S01]  /*1005a0*/  ISETP.GE.AND P0, PT, R2, UR47, PT ;  /* 0x0000002f02007c0c */ /* 0x000fe2000bf06270 */
[----:B------:R-:W0:Y:S01]  /*1005b0*/  LDCU UR47, c[0x0][0x3b8] ;  /* 0x00007700ff2f77ac */ /* 0x000e220008000800 */
[----:B------:R-:W-:Y:S04]  /*1005c0*/  STL [R1+0x2ac], R13 ;  /* 0x0002ac0d01007387 */ /* 0x000fe80000100800 */
[----:B------:R-:W-:Y:S04]  /*1005d0*/  STL [R1+0x140], R19 ;  /* 0x0001401301007387 */ /* 0x000fe80000100800 */
[----:B------:R-:W4:Y:S04]  /*1005e0*/  LDL.LU R21, [R1+0x2a0] ;  /* 0x0002a00001157983 */ /* 0x000f280000300800 */
[----:B------:R-:W4:Y:S04]  /*1005f0*/  LDL.LU R25, [R1+0x2b0] ;  /* 0x0002b00001197983 */ /* 0x000f280000300800 */
[----:B------:R-:W-:Y:S04]  /*100600*/  STL [R1+0x1ac], R27 ;  /* 0x0001ac1b01007387 */ /* 0x000fe80000100800 */
[----:B------:R-:W4:Y:S04]  /*100610*/  LDL.LU R23, [R1+0x280] ;  /* 0x0002800001177983 */ /* 0x000f280000300800 */
[----:B------:R-:W4:Y:S01]  /*100620*/  LDL.LU R17, [R1+0x23c] ;  /* 0x00023c0001117983 */ /* 0x000f220000300800 */
[----:B------:R-:W1:Y:S01]  /*100630*/  LDCU UR45, c[0x0][0x3b8] ;  /* 0x00007700ff2d77ac */ /* 0x000e620008000800 */
[----:B--2---:R-:W-:-:S02]  /*100640*/  LOP3.LUT R28, R3, 0xffff, RZ, 0xc0, !PT ;  /* 0x0000ffff031c7812 */ /* 0x004fc400078ec0ff */
[----:B---3--:R-:W-:-:S04]  /*100650*/  LOP3.LUT R4, R4, 0xffff, RZ, 0xc0, !PT ;  /* 0x0000ffff04047812 */ /* 0x008fc800078ec0ff */
[----:B------:R-:W-:Y:S02]  /*100660*/  PRMT R3, R4, 0x3340, R1 ;  /* 0x0000334004037816 */ /* 0x000fe40000000001 */
[----:B----4-:R-:W-:Y:S02]  /*100670*/  LOP3.LUT R0, R6, 0xffff, RZ, 0xc0, !PT ;  /* 0x0000ffff06007812 */ /* 0x010fe400078ec0ff */
[----:B------:R-:W-:Y:S02]  /*100680*/  LOP3.LUT R2, R5, 0xffff, RZ, 0xc0, !PT ;  /* 0x0000ffff05027812 */ /* 0x000fe400078ec0ff */
[----:B------:R-:W-:Y:S02]  /*100690*/  PRMT R5, R29, 0x3340, R19 ;  /* 0x000033401d057816 */ /* 0x000fe40000000013 */
[----:B------:R-:W-:Y:S02]  /*1006a0*/  LOP3.LUT R8, R8, 0xffff, RZ, 0xc0, !PT ;  /* 0x0000ffff08087812 */ /* 0x000fe400078ec0ff */
[----:B------:R-:W-:-:S03]  /*1006b0*/  LOP3.LUT R20, R7, 0xffff, RZ, 0xc0, !PT ;  /* 0x0000ffff07147812 */ /* 0x000fc600078ec0ff */
[----:B------:R-:W-:Y:S04]  /*1006c0*/  STL [R1+0x220], R8 ;  /* 0x0002200801007387 */ /* 0x000fe80000100800 */
[----:B------:R2:W-:Y:S04]  /*1006d0*/  STL [R1+0x13c], R0 ;  /* 0x00013c0001007387 */ /* 0x0005e80000100800 */
[----:B------:R-:W-:Y:S04]  /*1006e0*/  STL [R1+0x268], R20 ;  /* 0x0002681401007387 */ /* 0x000fe80000100800 */
[----:B------:R3:W-:Y:S04]  /*1006f0*/  STL [R1+0x19c], R2 ;  /* 0x00019c0201007387 */ /* 0x0007e80000100800 */
[----:B------:R4:W-:Y:S04]  /*100700*/  STL [R1+0x1bc], R4 ;  /* 0x0001bc0401007387 */ /* 0x0009e80000100800 */
[----:B------:R-:W4:Y:S01]  /*100710*/  LDL.LU R24, [R1+0x26c] ;  /* 0x00026c0001187983 */ /* 0x000f220000300800 */
[----:B------:R-:W-:-:S03]  /*100720*/  PRMT R6, R18, 0x3340, R27 ;  /* 0x0000334012067816 */ /* 0x000fc6000000001b */
[----:B------:R4:W-:Y:S01]  /*100730*/  STL [R1+0x25c], R28 ;  /* 0x00025c1c01007387 */ /* 0x0009e20000100800 */
[--C-:B--2---:R-:W-:Y:S02]  /*100740*/  PRMT R0, R0, 0x3340, R1.reuse ;  /* 0x0000334000007816 */ /* 0x104fe40000000001 */
[--C-:B---3--:R-:W-:Y:S02]  /*100750*/  PRMT R2, R2, 0x3340, R1.reuse ;  /* 0x0000334002027816 */ /* 0x108fe40000000001 */
[----:B----4-:R-:W-:Y:S02]  /*100760*/  PRMT R4, R28, 0x3340, R1 ;  /* 0x000033401c047816 */ /* 0x010fe40000000001 */
[----:B------:R-:W-:Y:S01]  /*100770*/  PRMT R5, R5, 0x5410, R0 ;  /* 0x0000541005057816 */ /* 0x000fe20000000000 */
[----:B------:R-:W2:Y:S04]  /*100780*/  LDL.LU R28, [R1+0x1d0] ;  /* 0x0001d000011c7983 */ /* 0x000ea80000300800 */
[----:B------:R-:W3:Y:S04]  /*100790*/  LDL.LU R19, [R1+0x4934] ;  /* 0x0049340001137983 */ /* 0x000ee80000300800 */
[----:B------:R-:W4:Y:S01]  /*1007a0*/  LDL.LU R29, [R1+0x4930] ;  /* 0x00493000011d7983 */ /* 0x000f220000300800 */
[----:B------:R-:W-:-:S03]  /*1007b0*/  PRMT R6, R6, 0x5410, R2 ;  /* 0x0000541006067816 */ /* 0x000fc60000000002 */
[----:B------:R-:W3:Y:S01]  /*1007c0*/  LDL.LU R18, [R1+0x1c4] ;  /* 0x0001c40001127983 */ /* 0x000ee20000300800 */
[----:B------:R-:W-:-:S03]  /*1007d0*/  PRMT R7, R26, 0x3340, R8 ;  /* 0x000033401a077816 */ /* 0x000fc60000000008 */
[----:B------:R-:W4:Y:S04]  /*1007e0*/  LDL.LU R0, [R1+0x74] ;  /* 0x0000740001007983 */ /* 0x000f280000300800 */
[----:B------:R0:W-:Y:S04]  /*1007f0*/  STL [R1+0xdb8], R5 ;  /* 0x000db80501007387 */ /* 0x0001e80000100800 */
[----:B------:R-:W4:Y:S04]  /*100800*/  LDL.LU R2, [R1+0x70] ;  /* 0x0000700001027983 */ /* 0x000f280000300800 */
[----:B------:R-:W-:Y:S01]  /*100810*/  STL [R1+0xdb4], R6 ;  /* 0x000db40601007387 */ /* 0x000fe20000100800 */
[----:B0-----:R-:W-:-:S03]  /*100820*/  PRMT R5, R7, 0x5410, R3 ;  /* 0x0000541007057816 */ /* 0x001fc60000000003 */
[----:B------:R-:W4:Y:S01]  /*100830*/  LDL.LU R3, [R1+0x2c] ;  /* 0x00002c0001037983 */ /* 0x000f220000300800 */
[----:B------:R-:W-:-:S03]  /*100840*/  PRMT R8, R13, 0x3340, R20 ;  /* 0x000033400d087816 */ /* 0x000fc60000000014 */
[----:B------:R0:W-:Y:S04]  /*100850*/  STL [R1+0xdb0], R5 ;  /* 0x000db00501007387 */ /* 0x0001e80000100800 */
[----:B------:R-:W4:Y:S01]  /*100860*/  LDL.LU R26, [R1+0x29c] ;  /* 0x00029c00011a7983 */ /* 0x000f220000300800 */
[----:B------:R-:W-:-:S05]  /*100870*/  PRMT R4, R8, 0x5410, R4 ;  /* 0x0000541008047816 */ /* 0x000fca0000000004 */
[----:B------:R-:W-:Y:S04]  /*100880*/  STL [R1+0xdac], R4 ;  /* 0x000dac0401007387 */ /* 0x000fe80000100800 */
[----:B------:R-:W4:Y:S01]  /*100890*/  LDL.LU R27, [R1+0x284] ;  /* 0x00028400011b7983 */ /* 0x000f220000300800 */
[----:B0-----:R-:W-:-:S03]  /*1008a0*/  LOP3.LUT R5, R22, 0xffff, RZ, 0xc0, !PT ;  /* 0x0000ffff16057812 */ /* 0x001fc600078ec0ff */
[----:B------:R-:W4:Y:S01]  /*1008b0*/  LDL.LU R13, [R1+0x27c] ;  /* 0x00027c00010d7983 */ /* 0x000f220000300800 */
[----:B------:R-:W-:Y:S02]  /*1008c0*/  LOP3.LUT R6, R21, 0xffff, RZ, 0xc0, !PT ;  /* 0x0000ffff15067812 */ /* 0x000fe400078ec0ff */
[----:B------:R-:W-:Y:S01]  /*1008d0*/  LOP3.LUT R7, R25, 0xffff, RZ, 0xc0, !PT ;  /* 0x0000ffff19077812 */ /* 0x000fe200078ec0ff */
[----:B------:R0:W-:Y:S04]  /*1008e0*/  STL [R1+0x22c], R5 ;  /* 0x00022c0501007387 */ /* 0x0001e80000100800 */
[----:B------:R-:W4:Y:S04]  /*1008f0*/  LDL.LU R22, [R1+0x270] ;  /* 0x0002700001167983 */ /* 0x000f280000300800 */
[----:B------:R-:W4:Y:S01]  /*100900*/  LDL.LU R21, [R1+0x168] ;  /* 0x0001680001157983 */ /* 0x000f220000300800 */
[----:B------:R-:W-:-:S03]  /*100910*/  LOP3.LUT R20, R17, 0xffff, RZ, 0xc0, !PT ;  /* 0x0000ffff11147812 */ /* 0x000fc600078ec0ff */
[----:B------:R-:W4:Y:S01]  /*100920*/  LDL.LU R25, [R1+0x160] ;  /* 0x0001600001197983 */ /* 0x000f220000300800 */
[----:B------:R-:W-:-:S03]  /*100930*/  LOP3.LUT R8, R23, 0xffff, RZ, 0xc0, !PT ;  /* 0x0000ffff17087812 */ /* 0x000fc600078ec0ff */
[----:B------:R1:W-:Y:S04]  /*100940*/  STL [R1+0x2a0], R6 ;  /* 0x0002a00601007387 */ /* 0x0003e80000100800 */
[----:B------:R1:W-:Y:S01]  /*100950*/  STL [R1+0xd54], R7 ;  /* 0x000d540701007387 */ /* 0x0003e20000100800 */
[----:B0-----:R-:W-:Y:S02]  /*100960*/  PRMT R5, R5, 0x3340, R20 ;  /* 0x0000334005057816 */ /* 0x001fe40000000014 */
[----:B------:R-:W-:Y:S02]  /*100970*/  LOP3.LUT R23, R24, 0xffff, RZ, 0xc0, !PT ;  /* 0x0000ffff18177812 */ /* 0x000fe400078ec0ff */
[----:B------:R-:W4:Y:S04]  /*100980*/  LDL.LU R24, [R1+0xfc] ;  /* 0x0000fc0001187983 */ /* 0x000f280000300800 */
[----:B------:R0:W-:Y:S04]  /*100990*/  STL [R1+0x23c], R20 ;  /* 0x00023c1401007387 */ /* 0x0001e80000100800 */
[----:B------:R-:W-:Y:S04]  /*1009a0*/  STL [R1+0xd60], R8 ;  /* 0x000d600801007387 */ /* 0x000fe80000100800 */
[----:B------:R0:W-:Y:S01]  /*1009b0*/  STL [R1+0x280], R23 ;  /* 0x0002801701007387 */ /* 0x0001e20000100800 */
[----:B--2---:R-:W-:-:S03]  /*1009c0*/  LOP3.LUT R17, R28, 0xffff, RZ, 0xc0, !PT ;  /* 0x0000ffff1c117812 */ /* 0x004fc600078ec0ff */
[----:B------:R-:W2:Y:S01]  /*1009d0*/  LDL.LU R28, [R1+0xf0] ;  /* 0x0000f000011c7983 */ /* 0x000ea20000300800 */
[----:B---3--:R-:W-:Y:S02]  /*1009e0*/  LOP3.LUT R18, R18, 0xffff, RZ, 0xc0, !PT ;  /* 0x0000ffff12127812 */ /* 0x008fe400078ec0ff */
[----:B----4-:R-:W-:Y:S02]  /*1009f0*/  LOP3.LUT R0, R0, 0xffff, RZ, 0xc0, !PT ;  /* 0x0000ffff00007812 */ /* 0x010fe400078ec0ff */
[----:B------:R-:W-:Y:S01]  /*100a00*/  LOP3.LUT R2, R2, 0xffff, RZ, 0xc0, !PT ;  /* 0x0000ffff02027812 */ /* 0x000fe200078ec0ff */
[----:B------:R3:W-:Y:S01]  /*100a10*/  STL [R1+0xd50], R17 ;  /* 0x000d501101007387 */ /* 0x0007e20000100800 */
[----:B------:R-:W-:-:S03]  /*100a20*/  LOP3.LUT R4, R29, 0xffff, RZ, 0xc0, !PT ;  /* 0x0000ffff1d047812 */ /* 0x000fc600078ec0ff */
[----:B------:R-:W-:Y:S04]  /*100a30*/  STL [R1+0x74], R0 ;  /* 0x0000740001007387 */ /* 0x000fe80000100800 */
[----:B------:R4:W-:Y:S04]  /*100a40*/  STL [R1+0xd5c], R18 ;  /* 0x000d5c1201007387 */ /* 0x0009e80000100800 */
[----:B------:R0:W-:Y:S01]  /*100a50*/  STL [R1+0x1d0], R2 ;  /* 0x0001d00201007387 */ /* 0x0001e20000100800 */
[----:B------:R-:W-:Y:S02]  /*100a60*/  LOP3.LUT R3, R3, 0xffff, RZ, 0xc0, !PT ;  /* 0x0000ffff03037812 */ /* 0x000fe400078ec0ff */
[----:B-1----:R-:W-:-:S02]  /*100a70*/  PRMT R6, R6, 0x3340, R23 ;  /* 0x0000334006067816 */ /* 0x002fc40000000017 */
[----:B------:R-:W-:Y:S01]  /*100a80*/  PRMT R7, R7, 0x3340, R17 ;  /* 0x0000334007077816 */ /* 0x000fe20000000011 */
[----:B------:R1:W-:Y:S04]  /*100a90*/  STL [R1+0xd4c], R3 ;  /* 0x000d4c0301007387 */ /* 0x0003e80000100800 */
[----:B------:R1:W-:Y:S04]  /*100aa0*/  STL [R1+0xd58], R4 ;  /* 0x000d580401007387 */ /* 0x0003e80000100800 */
[----:B0-----:R-:W2:Y:S04]  /*100ab0*/  LDL.LU R20, [R1+0x492c] ;  /* 0x00492c0001147983 */ /* 0x001ea80000300800 */
[----:B------:R-:W2:Y:S04]  /*100ac0*/  LDL.LU R23, [R1+0x4928] ;  /* 0x0049280001177983 */ /* 0x000ea80000300800 */
[----:B---3--:R-:W3:Y:S01]  /*100ad0*/  LDL.LU R17, [R1+0x4924] ;  /* 0x0049240001117983 */ /* 0x008ee20000300800 */
[----:B------:R-:W-:-:S03]  /*100ae0*/  PRMT R8, R8, 0x3340, R18 ;  /* 0x0000334008087816 */ /* 0x000fc60000000012 */
[----:B----4-:R-:W4:Y:S01]  /*100af0*/  LDL.LU R18, [R1+0x4920] ;  /* 0x0049200001127983 */ /* 0x010f220000300800 */
[--C-:B------:R-:W-:Y:S02]  /*100b00*/  PRMT R0, R0, 0x3340, R1.reuse ;  /* 0x0000334000007816 */ /* 0x100fe40000000001 */
[--C-:B------:R-:W-:Y:S02]  /*100b10*/  PRMT R2, R2, 0x3340, R1.reuse ;  /* 0x0000334002027816 */ /* 0x100fe40000000001 */
[--C-:B-1----:R-:W-:Y:S02]  /*100b20*/  PRMT R3, R3, 0x3340, R1.reuse ;  /* 0x0000334003037816 */ /* 0x102fe40000000001 */
[----:B------:R-:W-:Y:S02]  /*100b30*/  PRMT R0, R5, 0x5410, R0 ;  /* 0x0000541005007816 */ /* 0x000fe40000000000 */
[----:B------:R-:W-:Y:S02]  /*100b40*/  PRMT R5, R6, 0x5410, R2 ;  /* 0x0000541006057816 */ /* 0x000fe40000000002 */
[----:B------:R-:W-:-:S02]  /*100b50*/  PRMT R4, R4, 0x3340, R1 ;  /* 0x0000334004047816 */ /* 0x000fc40000000001 */
[----:B------:R-:W-:Y:S01]  /*100b60*/  PRMT R2, R7, 0x5410, R3 ;  /* 0x0000541007027816 */ /* 0x000fe20000000003 */
[----:B------:R0:W-:Y:S04]  /*100b70*/  STL [R1+0xda8], R0 ;  /* 0x000da80001007387 */ /* 0x0001e80000100800 */
[----:B------:R1:W-:Y:S01]  /*100b80*/  STL [R1+0xda4], R5 ;  /* 0x000da40501007387 */ /* 0x0003e20000100800 */
[----:B------:R-:W-:-:S03]  /*100b90*/  LOP3.LUT R6, R27, 0xffff, RZ, 0xc0, !PT ;  /* 0x0000ffff1b067812 */ /* 0x000fc600078ec0ff */
[----:B------:R-:W-:Y:S01]  /*100ba0*/  STL [R1+0xda0], R2 ;  /* 0x000da00201007387 */ /* 0x000fe20000100800 */
[----:B------:R-:W-:Y:S02]  /*100bb0*/  LOP3.LUT R7, R22, 0xffff, RZ, 0xc0, !PT ;  /* 0x0000ffff16077812 */ /* 0x000fe400078ec0ff */
[----:B0-----:R-:W-:Y:S02]  /*100bc0*/  PRMT R0, R8, 0x5410, R4 ;  /* 0x0000541008007816 */ /* 0x001fe40000000004 */
[----:B-1----:R-:W-:Y:S02]  /*100bd0*/  LOP3.LUT R5, R26, 0xffff, RZ, 0xc0, !PT ;  /* 0x0000ffff1a057812 */ /* 0x002fe400078ec0ff */
[----:B------:R-:W-:Y:S02]  /*100be0*/  LOP3.LUT R8, R13, 0xffff, RZ, 0xc0, !PT ;  /* 0x0000ffff0d087812 */ /* 0x000fe400078ec0ff */
[----:B------:R-:W-:Y:S02]  /*100bf0*/  LOP3.LUT R26, R21, 0xffff, RZ, 0xc0, !PT ;  /* 0x0000ffff151a7812 */ /* 0x000fe400078ec0ff */
[----:B------:R-:W-:Y:S01]  /*100c00*/  LOP3.LUT R27, R25, 0xffff, RZ, 0xc0, !PT ;  /* 0x0000ffff191b7812 */ /* 0x000fe200078ec0ff */
[----:B------:R-:W-:Y:S04]  /*100c10*/  STL [R1+0xd9c], R0 ;  /* 0x000d9c0001007387 */ /* 0x000fe80000100800 */
[----:B------:R0:W-:Y:S04]  /*100c20*/  STL [R1+0x1c4], R5 ;  /* 0x0001c40501007387 */ /* 0x0001e80000100800 */
[----:B------:R1:W-:Y:S04]  /*100c30*/  STL [R1+0x284], R6 ;  /* 0x0002840601007387 */ /* 0x0003e80000100800 */
[----:B------:R-:W-:Y:S04]  /*100c40*/  STL [R1+0x27c], R8 ;  /* 0x00027c0801007387 */ /* 0x000fe80000100800 */
[----:B------:R-:W-:Y:S04]  /*100c50*/  STL [R1+0x168], R26 ;  /* 0x0001681a01007387 */ /* 0x000fe80000100800 */
[----:B------:R0:W-:Y:S04]  /*100c60*/  STL [R1+0xd34], R7 ;  /* 0x000d340701007387 */ /* 0x0001e80000100800 */
[----:B------:R0:W-:Y:S04]  /*100c70*/  STL [R1+0x270], R27 ;  /* 0x0002701b01007387 */ /* 0x0001e80000100800 */
[----:B------:R-:W4:Y:S04]  /*100c80*/  LDL.LU R22, [R1+0x2cc] ;  /* 0x0002cc0001167983 */ /* 0x000f280000300800 */
[----:B------:R-:W4:Y:S01]  /*100c90*/  LDL.LU R25, [R1+0x278] ;  /* 0x0002780001197983 */ /* 0x000f220000300800 */
[----:B------:R-:W-:-:S02]  /*100ca0*/  LOP3.LUT R3, R9, 0xffff, RZ, 0xc0, !PT ;  /* 0x0000ffff09037812 */ /* 0x000fc400078ec0ff */
[----:B------:R-:W-:Y:S02]  /*100cb0*/  LOP3.LUT R4, R10, 0xffff, RZ, 0xc0, !PT ;  /* 0x0000ffff0a047812 */ /* 0x000fe400078ec0ff */
[----:B0-----:R-:W-:Y:S02]  /*100cc0*/  PRMT R5, R5, 0x3340, R26 ;  /* 0x0000334005057816 */ /* 0x001fe4000000001a */
[----:B-1----:R-:W-:Y:S02]  /*100cd0*/  PRMT R6, R6, 0x3340, R27 ;  /* 0x0000334006067816 */ /* 0x002fe4000000001b */
[----:B------:R-:W-:-:S05]  /*100ce0*/  LOP3.LUT R21, R24, 0xffff, RZ, 0xc0, !PT ;  /* 0x0000ffff18157812 */ /* 0x000fca00078ec0ff */
[----:B------:R-:W-:Y:S01]  /*100cf0*/  STL [R1+0x26c], R21 ;  /* 0x00026c1501007387 */ /* 0x000fe20000100800 */
[----:B--2---:R-:W-:-:S05]  /*100d00*/  LOP3.LUT R13, R28, 0xffff, RZ, 0xc0, !PT ;  /* 0x0000ffff1c0d7812 */ /* 0x004fca00078ec0ff */
[----:B------:R0:W-:Y:S04]  /*100d10*/  STL [R1+0xd28], R13 ;  /* 0x000d280d01007387 */ /* 0x0001e80000100800 */
[----:B------:R-:W2:Y:S01]  /*100d20*/  LDL.LU R24, [R1+0x228] ;  /* 0x0002280001187983 */ /* 0x000ea20000300800 */
[----:B------:R-:W-:Y:S02]  /*100d30*/  PRMT R7, R7, 0x3340, R13 ;  /* 0x0000334007077816 */ /* 0x000fe4000000000d */
[----:B------:R-:W-:Y:S02]  /*100d40*/  PRMT R8, R8, 0x3340, R21 ;  /* 0x0000334008087816 */ /* 0x000fe40000000015 */
[----:B---3--:R-:W-:Y:S02]  /*100d50*/  LOP3.LUT R2, R17, 0xffff, RZ, 0xc0, !PT ;  /* 0x0000ffff11027812 */ /* 0x008fe400078ec0ff */
[----:B----4-:R-:W-:Y:S01]  /*100d60*/  LOP3.LUT R0, R18, 0xffff, RZ, 0xc0, !PT ;  /* 0x0000ffff12007812 */ /* 0x010fe200078ec0ff */
[----:B------:R-:W3:Y:S04]  /*100d70*/  LDL.LU R17, [R1+0x320] ;  /* 0x0003200001117983 */ /* 0x000ee80000300800 */
[----:B------:R1:W-:Y:S04]  /*100d80*/  STL [R1+0x70], R0 ;  /* 0x0000700001007387 */ /* 0x0003e80000100800 */
[----:B------:R-:W4:Y:S04]  /*100d90*/  LDL.LU R9, [R1+0x340] ;  /* 0x0003400001097983 */ /* 0x000f280000300800 */
[----:B------:R0:W-:Y:S04]  /*100da0*/  STL [R1+0x2b0], R2 ;  /* 0x0002b00201007387 */ /* 0x0001e80000100800 */
[----:B------:R0:W-:Y:S04]  /*100db0*/  STL [R1+0xd38], R3 ;  /* 0x000d380301007387 */ /* 0x0001e80000100800 */
[----:B------:R-:W4:Y:S04]  /*100dc0*/  LDL.LU R28, [R1+0x17c] ;  /* 0x00017c00011c7983 */ /* 0x000f280000300800 */
[----:B------:R-:W-:Y:S04]  /*100dd0*/  STL [R1+0x29c], R4 ;  /* 0x00029c0401007387 */ /* 0x000fe80000100800 */
[----:B------:R-:W4:Y:S04]  /*100de0*/  LDL.LU R29, [R1+0x40] ;  /* 0x00004000011d7983 */ /* 0x000f280000300800 */
[----:B------:R-:W4:Y:S04]  /*100df0*/  LDL.LU R26, [R1+0x491c] ;  /* 0x00491c00011a7983 */ /* 0x000f280000300800 */
[----:B------:R-:W4:Y:S04]  /*100e00*/  LDL.LU R27, [R1+0x4918] ;  /* 0x00491800011b7983 */ /* 0x000f280000300800 */
[----:B0-----:R-:W4:Y:S01]  /*100e10*/  LDL.LU R13, [R1+0x4914] ;  /* 0x00491400010d7983 */ /* 0x001f220000300800 */
[----:B-1----:R-:W-:-:S03]  /*100e20*/  PRMT R0, R0, 0x3340, R1 ;  /* 0x0000334000007816 */ /* 0x002fc60000000001 */
[----:B------:R-:W4:Y:S01]  /*100e30*/  LDL.LU R21, [R1+0x4910] ;  /* 0x0049100001157983 */ /* 0x000f220000300800 */
[--C-:B------:R-:W-:Y:S02]  /*100e40*/  PRMT R2, R2, 0x3340, R1.reuse ;  /* 0x0000334002027816 */ /* 0x100fe40000000001 */
[----:B------:R-:W-:Y:S02]  /*100e50*/  PRMT R5, R5, 0x5410, R0 ;  /* 0x0000541005057816 */ /* 0x000fe40000000000 */
[----:B------:R-:W-:Y:S02]  /*100e60*/  PRMT R3, R3, 0x3340, R1 ;  /* 0x0000334003037816 */ /* 0x000fe40000000001 */
[----:B------:R-:W-:Y:S01]  /*100e70*/  PRMT R6, R6, 0x5410, R2 ;  /* 0x0000541006067816 */ /* 0x000fe20000000002 */
[----:B------:R-:W4:Y:S04]  /*100e80*/  LDL.LU R0, [R1+0x90] ;  /* 0x0000900001007983 */ /* 0x000f280000300800 */
[----:B------:R0:W-:Y:S04]  /*100e90*/  STL [R1+0xd94], R5 ;  /* 0x000d940501007387 */ /* 0x0001e80000100800 */
[----:B------:R-:W4:Y:S04]  /*100ea0*/  LDL.LU R2, [R1+0x88] ;  /* 0x0000880001027983 */ /* 0x000f280000300800 */
[----:B------:R3:W-:Y:S01]  /*100eb0*/  STL [R1+0xd90], R6 ;  /* 0x000d900601007387 */ /* 0x0007e20000100800 */
[----:B0-----:R-:W-:-:S03]  /*100ec0*/  PRMT R5, R7, 0x5410, R3 ;  /* 0x0000541007057816 */ /* 0x001fc60000000003 */
[----:B------:R-:W4:Y:S04]  /*100ed0*/  LDL.LU R7, [R1+0x2d8] ;  /* 0x0002d80001077983 */ /* 0x000f280000300800 */
[----:B------:R-:W4:Y:S01]  /*100ee0*/  LDL.LU R3, [R1+0x318] ;  /* 0x0003180001037983 */ /* 0x000f220000300800 */
[----:B------:R-:W-:-:S03]  /*100ef0*/  PRMT R4, R4, 0x3340, R1 ;  /* 0x0000334004047816 */ /* 0x000fc60000000001 */
[----:B------:R4:W-:Y:S04]  /*100f00*/  STL [R1+0xd8c], R5 ;  /* 0x000d8c0501007387 */ /* 0x0009e80000100800 */
[----:B------:R-:W4:Y:S04]  /*100f10*/  LDL.LU R10, [R1+0x34c] ;  /* 0x00034c00010a7983 */ /* 0x000f280000300800 */
[----:B------:R-:W4:Y:S01]  /*100f20*/  LDL.LU R18, [R1+0x310] ;  /* 0x0003100001127983 */ /* 0x000f220000300800 */
[----:B------:R-:W-:Y:S02]  /*100f30*/  PRMT R4, R8, 0x5410, R4 ;  /* 0x0000541008047816 */ /* 0x000fe40000000004 */
[----:B------:R-:W-:-:S02]  /*100f40*/  LOP3.LUT R22, R22, 0xffff, RZ, 0xc0, !PT ;  /* 0x0000ffff16167812 */ /* 0x000fc400078ec0ff */
[----:B------:R-:W-:Y:S02]  /*100f50*/  LOP3.LUT R25, R25, 0xffff, RZ, 0xc0, !PT ;  /* 0x0000ffff19197812 */ /* 0x000fe400078ec0ff */
[----:B--2---:R-:W-:Y:S02]  /*100f60*/  LOP3.LUT R24, R24, 0xffff, RZ, 0xc0, !PT ;  /* 0x0000ffff18187812 */ /* 0x004fe400078ec0ff */
[----:B---3--:R-:W-:Y:S02]  /*100f70*/  LOP3.LUT R6, R17, 0xffff, RZ, 0xc0, !PT ;  /* 0x0000ffff11067812 */ /* 0x008fe400078ec0ff */
[----:B----4-:R-:W-:Y:S02]  /*100f80*/  LOP3.LUT R5, R9, 0xffff, RZ, 0xc0, !PT ;  /* 0x0000ffff09057812 */ /* 0x010fe400078ec0ff */
[----:B------:R-:W2:Y:S04]  /*100f90*/  LDL.LU R9, [R1+0x188] ;  /* 0x0001880001097983 */ /* 0x000ea80000300800 */
[----:B------:R0:W-:Y:S04]  /*100fa0*/  STL [R1+0xd88], R4 ;  /* 0x000d880401007387 */ /* 0x0001e80000100800 */
[----:B------:R-:W3:Y:S04]  /*100fb0*/  LDL.LU R17, [R1+0x11c] ;  /* 0x00011c0001117983 */ /* 0x000ee80000300800 */
[----:B------:R1:W-:Y:S04]  /*100fc0*/  STL [R1+0xfc], R5 ;  /* 0x0000fc0501007387 */ /* 0x0003e80000100800 */
[----:B------:R-:W-:Y:S01]  /*100fd0*/  STL [R1+0xf0], R6 ;  /* 0x0000f00601007387 */ /* 0x000fe20000100800 */
[----:B------:R-:W-:-:S02]  /*100fe0*/  LOP3.LUT R28, R28, 0xffff, RZ, 0xc0, !PT ;  /* 0x0000ffff1c1c7812 */ /* 0x000fc400078ec0ff */
[----:B------:R-:W-:Y:S02]  /*100ff0*/  LOP3.LUT R0, R0, 0xffff, RZ, 0xc0, !PT ;  /* 0x0000ffff00007812 */ /* 0x000fe400078ec0ff */
[----:B------:R-:W-:Y:S02]  /*101000*/  LOP3.LUT R2, R2, 0xffff, RZ, 0xc0, !PT ;  /* 0x0000ffff02027812 */ /* 0x000fe400078ec0ff */
[----:B------:R-:W-:Y:S02]  /*101010*/  LOP3.LUT R7, R7, 0xffff, RZ, 0xc0, !PT ;  /* 0x0000ffff07077812 */ /* 0x000fe400078ec0ff */
[----:B------:R-:W-:-:S03]  /*101020*/  LOP3.LUT R8, R3, 0xffff, RZ, 0xc0, !PT ;  /* 0x0000ffff03087812 */ /* 0x000fc600078ec0ff */
[----:B------:R-:W-:Y:S04]  /*101030*/  STL [R1+0x2d8], R7 ;  /* 0x0002d80701007387 */ /* 0x000fe80000100800 */
[----:B------:R4:W-:Y:S04]  /*101040*/  STL [R1+0x160], R22 ;  /* 0x0001601601007387 */ /* 0x0009e80000100800 */
[----:B------:R-:W-:Y:S04]  /*101050*/  STL [R1+0x340], R8 ;  /* 0x0003400801007387 */ /* 0x000fe80000100800 */
[----:B------:R-:W-:Y:S04]  /*101060*/  STL [R1+0x278], R25 ;  /* 0x0002781901007387 */ /* 0x000fe80000100800 */
[----:B------:R-:W-:Y:S01]  /*101070*/  STL [R1+0x228], R24 ;  /* 0x0002281801007387 */ /* 0x000fe20000100800 */
[----:B------:R-:W-:-:S03]  /*101080*/  LOP3.LUT R3, R29, 0xffff, RZ, 0xc0, !PT ;  /* 0x0000ffff1d037812 */ /* 0x000fc600078ec0ff */
[----:B------:R1:W-:Y:S04]  /*101090*/  STL [R1+0x90], R0 ;  /* 0x0000900001007387 */ /* 0x0003e80000100800 */
[----:B------:R-:W-:Y:S01]  /*1010a0*/  STL [R1+0x320], R28 ;  /* 0x0003201c01007387 */ /* 0x000fe20000100800 */
[----:B0-----:R-:W-:-:S03]  /*1010b0*/  LOP3.LUT R4, R21, 0xffff, RZ, 0xc0, !PT ;  /* 0x0000ffff15047812 */ /* 0x001fc600078ec0ff */
[----:B------:R0:W-:Y:S04]  /*1010c0*/  STL [R1+0x88], R2 ;  /* 0x0000880201007387 */ /* 0x0001e80000100800 */
[----:B------:R-:W3:Y:S04]  /*1010d0*/  LDL.LU R21, [R1+0x30c] ;  /* 0x00030c0001157983 */ /* 0x000ee80000300800 */
[----:B------:R0:W-:Y:S01]  /*1010e0*/  STL [R1+0x2cc], R3 ;  /* 0x0002cc0301007387 */ /* 0x0001e20000100800 */
[----:B-1----:R-:W-:-:S03]  /*1010f0*/  PRMT R5, R5, 0x3340, R22 ;  /* 0x0000334005057816 */ /* 0x002fc60000000016 */
[----:B------:R1:W-:Y:S04]  /*101100*/  STL [R1+0x348], R4 ;  /* 0x0003480401007387 */ /* 0x0003e80000100800 */
[----:B------:R-:W3:Y:S04]  /*101110*/  LDL.LU R29, [R1+0x118] ;  /* 0x00011800011d7983 */ /* 0x000ee80000300800 */
[----:B----4-:R-:W4:Y:S01]  /*101120*/  LDL.LU R22, [R1+0x490c] ;  /* 0x00490c0001167983 */ /* 0x010f220000300800 */
[----:B------:R-:W-:Y:S02]  /*101130*/  PRMT R0, R0, 0x3340, R1 ;  /* 0x0000334000007816 */ /* 0x000fe40000000001 */
[----:B------:R-:W-:-:S02]  /*101140*/  PRMT R6, R6, 0x3340, R25 ;  /* 0x0000334006067816 */ /* 0x000fc40000000019 */
[--C-:B0-----:R-:W-:Y:S02]  /*101150*/  PRMT R2, R2, 0x3340, R1.reuse ;  /* 0x0000334002027816 */ /* 0x101fe40000000001 */
[----:B------:R-:W-:Y:S02]  /*101160*/  PRMT R0, R5, 0x5410, R0 ;  /* 0x0000541005007816 */ /* 0x000fe40000000000 */
[--C-:B------:R-:W-:Y:S02]  /*101170*/  PRMT R3, R3, 0x3340, R1.reuse ;  /* 0x0000334003037816 */ /* 0x100fe40000000001 */
[----:B------:R-:W-:Y:S02]  /*101180*/  PRMT R7, R7, 0x3340, R24 ;  /* 0x0000334007077816 */ /* 0x000fe40000000018 */
[----:B-1----:R-:W-:Y:S01]  /*101190*/  PRMT R4, R4, 0x3340, R1 ;  /* 0x0000334004047816 */ /* 0x002fe20000000001 */
[----:B------:R-:W4:Y:S01]  /*1011a0*/  LDL.LU R25, [R1+0x4908] ;  /* 0x0049080001197983 */ /* 0x000f220000300800 */
[----:B------:R-:W-:-:S03]  /*1011b0*/  PRMT R8, R8, 0x3340, R28 ;  /* 0x0000334008087816 */ /* 0x000fc6000000001c */
[----:B------:R-:W4:Y:S01]  /*1011c0*/  LDL.LU R24, [R1+0x4904] ;  /* 0x0049040001187983 */ /* 0x000f220000300800 */
[----:B------:R-:W-:-:S03]  /*1011d0*/  PRMT R5, R6, 0x5410, R2 ;  /* 0x0000541006057816 */ /* 0x000fc60000000002 */
[----:B------:R-:W4:Y:S01]  /*1011e0*/  LDL.LU R28, [R1+0x4900] ;  /* 0x00490000011c7983 */ /* 0x000f220000300800 */
[----:B------:R-:W-:-:S03]  /*1011f0*/  PRMT R2, R7, 0x5410, R3 ;  /* 0x0000541007027816 */ /* 0x000fc60000000003 */
[----:B------:R0:W-:Y:S01]  /*101200*/  STL [R1+0xd84], R0 ;  /* 0x000d840001007387 */ /* 0x0001e20000100800 */
[----:B------:R-:W-:-:S03]  /*101210*/  LOP3.LUT R10, R10, 0xffff, RZ, 0xc0, !PT ;  /* 0x0000ffff0a0a7812 */ /* 0x000fc600078ec0ff */
[----:B------:R1:W-:Y:S04]  /*101220*/  STL [R1+0xd80], R5 ;  /* 0x000d800501007387 */ /* 0x0003e80000100800 */
[----:B------:R1:W-:Y:S01]  /*101230*/  STL [R1+0xd7c], R2 ;  /* 0x000d7c0201007387 */ /* 0x0003e20000100800 */
[----:B0-----:R-:W-:Y:S02]  /*101240*/  PRMT R0, R8, 0x5410, R4 ;  /* 0x0000541008007816 */ /* 0x001fe40000000004 */
[----:B-1----:R-:W-:-:S03]  /*101250*/  LOP3.LUT R5, R18, 0xffff, RZ, 0xc0, !PT ;  /* 0x0000ffff12057812 */ /* 0x002fc600078ec0ff */
[----:B------:R-:W-:Y:S04]  /*101260*/  STL [R1+0xd78], R0 ;  /* 0x000d780001007387 */ /* 0x000fe80000100800 */
[----:B------:R-:W4:Y:S04]  /*101270*/  LDL.LU R18, [R1+0x384] ;  /* 0x0003840001127983 */ /* 0x000f280000300800 */
[----:B------:R-:W-:Y:S04]  /*101280*/  STL [R1+0x40], R10 ;  /* 0x0000400a01007387 */ /* 0x000fe80000100800 */
[----:B------:R-:W-:Y:S04]  /*101290*/  STL [R1+0x318], R5 ;  /* 0x0003180501007387 */ /* 0x000fe80000100800 */
[----:B------:R-:W4:Y:S01]  /*1012a0*/  LDL.LU R8, [R1+0xac] ;  /* 0x0000ac0001087983 */ /* 0x000f220000300800 */
[----:B------:R-:W-:-:S02]  /*1012b0*/  LOP3.LUT R2, R12, 0xffff, RZ, 0xc0, !PT ;  /* 0x0000ffff0c027812 */ /* 0x000fc400078ec0ff */
[----:B------:R-:W-:Y:S02]  /*1012c0*/  LOP3.LUT R3, R11, 0xffff, RZ, 0xc0, !PT ;  /* 0x0000ffff0b037812 */ /* 0x000fe400078ec0ff */
[----:B--2---:R-:W-:Y:S02]  /*1012d0*/  LOP3.LUT R4, R9, 0xffff, RZ, 0xc0, !PT ;  /* 0x0000ffff09047812 */ /* 0x004fe400078ec0ff */
[----:B---3--:R-:W-:-:S03]  /*1012e0*/  LOP3.LUT R9, R17, 0xffff, RZ, 0xc0, !PT ;  /* 0x0000ffff11097812 */ /* 0x008fc600078ec0ff */
[----:B------:R0:W-:Y:S02]  /*1012f0*/  STL [R1+0x17c], R4 ;  /* 0x00017c0401007387 */ /* 0x0001e40000100800 */
[----:B0-----:R-:W-:Y:S02]  /*101300*/  PRMT R4, R10, 0x3340, R4 ;  /* 0x000033400a047816 */ /* 0x001fe40000000004 */
[----:B------:R-:W-:-:S05]  /*101310*/  LOP3.LUT R6, R21, 0xffff, RZ, 0xc0, !PT ;  /* 0x0000ffff15067812 */ /* 0x000fca00078ec0ff */
[----:B------:R-:W-:Y:S01]  /*101320*/  STL [R1+0x354], R6 ;  /* 0x0003540601007387 */ /* 0x000fe20000100800 */
[----:B----4-:R-:W-:-:S03]  /*101330*/  LOP3.LUT R0, R22, 0xffff, RZ, 0xc0, !PT ;  /* 0x0000ffff16007812 */ /* 0x010fc600078ec0ff */
[----:B------:R-:W2:Y:S04]  /*101340*/  LDL.LU R17, [R1+0xa4] ;  /* 0x0000a40001117983 */ /* 0x000ea80000300800 */
[----:B------:R-:W-:Y:S04]  /*101350*/  STL [R1+0x310], R9 ;  /* 0x0003100901007387 */ /* 0x000fe80000100800 */
[----:B------:R-:W3:Y:S04]  /*101360*/  LDL.LU R22, [R1+0x2e8] ;  /* 0x0002e80001167983 */ /* 0x000ee80000300800 */
[----:B------:R-:W4:Y:S04]  /*101370*/  LDL.LU R12, [R1+0x2f0] ;  /* 0x0002f000010c7983 */ /* 0x000f280000300800 */
[----:B------:R0:W-:Y:S01]  /*101380*/  STL [R1+0x11c], R0 ;  /* 0x00011c0001007387 */ /* 0x0001e20000100800 */
[----:B------:R-:W-:-:S03]  /*101390*/  LOP3.LUT R7, R29, 0xffff, RZ, 0xc0, !PT ;  /* 0x0000ffff1d077812 */ /* 0x000fc600078ec0ff */
[----:B------:R-:W3:Y:S04]  /*1013a0*/  LDL.LU R11, [R1+0x358] ;  /* 0x00035800010b7983 */ /* 0x000ee80000300800 */
[----:B------:R1:W-:Y:S04]  /*1013b0*/  STL [R1+0x30c], R2 ;  /* 0x00030c0201007387 */ /* 0x0003e80000100800 */
[----:B------:R1:W-:Y:S04]  /*1013c0*/  STL [R1+0x374], R3 ;  /* 0x0003740301007387 */ /* 0x0003e80000100800 */
[----:B------:R-:W3:Y:S01]  /*1013d0*/  LDL.LU R29, [R1+0x198] ;  /* 0x00019800011d7983 */ /* 0x000ee20000300800 */
[----:B0-----:R-:W-:-:S03]  /*1013e0*/  PRMT R0, R0, 0x3340, R1 ;  /* 0x0000334000007816 */ /* 0x001fc60000000001 */
[----:B------:R0:W-:Y:S01]  /*1013f0*/  STL [R1+0x34c], R7 ;  /* 0x00034c0701007387 */ /* 0x0001e20000100800 */
[----:B------:R-:W-:-:S03]  /*101400*/  PRMT R4, R4, 0x5410, R0 ;  /* 0x0000541004047816 */ /* 0x000fc60000000000 */
[----:B------:R-:W3:Y:S01]  /*101410*/  LDL.LU R0, [R1+0x39c] ;  /* 0x00039c0001007983 */ /* 0x000ee20000300800 */
[----:B-1----:R-:W-:Y:S02]  /*101420*/  PRMT R2, R2, 0x3340, R1 ;  /* 0x0000334002027816 */ /* 0x002fe40000000001 */
[----:B------:R-:W-:Y:S02]  /*101430*/  PRMT R5, R5, 0x3340, R9 ;  /* 0x0000334005057816 */ /* 0x000fe40000000009 */
[----:B------:R-:W-:Y:S02]  /*101440*/  PRMT R6, R6, 0x3340, R7 ;  /* 0x0000334006067816 */ /* 0x000fe40000000007 */
[----:B------:R-:W-:Y:S01]  /*101450*/  PRMT R3, R3, 0x3340, R1 ;  /* 0x0000334003037816 */ /* 0x000fe20000000001 */
[----:B0-----:R-:W3:Y:S04]  /*101460*/  LDL.LU R7, [R1+0x3d4] ;  /* 0x0003d40001077983 */ /* 0x001ee80000300800 */
[----:B------:R0:W-:Y:S04]  /*101470*/  STL [R1+0xd74], R4 ;  /* 0x000d740401007387 */ /* 0x0001e80000100800 */
[----:B------:R-:W3:Y:S04]  /*101480*/  LDL.LU R10, [R1+0x3c0] ;  /* 0x0003c000010a7983 */ /* 0x000ee80000300800 */
[----:B------:R-:W3:Y:S01]  /*101490*/  LDL.LU R21, [R1+0x394] ;  /* 0x0003940001157983 */ /* 0x000ee20000300800 */
[----:B0-----:R-:W-:-:S02]  /*1014a0*/  PRMT R4, R5, 0x5410, R2 ;  /* 0x0000541005047816 */ /* 0x001fc40000000002 */
[----:B------:R-:W-:Y:S02]  /*1014b0*/  PRMT R2, R6, 0x5410, R3 ;  /* 0x0000541006027816 */ /* 0x000fe40000000003 */
[----:B------:R-:W-:Y:S01]  /*1014c0*/  LOP3.LUT R6, R18, 0xffff, RZ, 0xc0, !PT ;  /* 0x0000ffff12067812 */ /* 0x000fe200078ec0ff */
[----:B------:R-:W-:Y:S04]  /*1014d0*/  STL [R1+0xd70], R4 ;  /* 0x000d700401007387 */ /* 0x000fe80000100800 */
[----:B------:R-:W3:Y:S04]  /*1014e0*/  LDL.LU R9, [R1+0x300] ;  /* 0x0003000001097983 */ /* 0x000ee80000300800 */
[----:B------:R2:W-:Y:S04]  /*1014f0*/  STL [R1+0xd6c], R2 ;  /* 0x000d6c0201007387 */ /* 0x0005e80000100800 */
[----:B------:R-:W3:Y:S01]  /*101500*/  LDL.LU R18, [R1+0x1a4] ;  /* 0x0001a40001127983 */ /* 0x000ee20000300800 */
[----:B------:R-:W-:-:S02]  /*101510*/  LOP3.LUT R3, R24, 0xffff, RZ, 0xc0, !PT ;  /* 0x0000ffff18037812 */ /* 0x000fc400078ec0ff */
[----:B--2---:R-:W-:Y:S02]  /*101520*/  LOP3.LUT R2, R17, 0xffff, RZ, 0xc0, !PT ;  /* 0x0000ffff11027812 */ /* 0x004fe400078ec0ff */
[----:B----4-:R-:W-:Y:S02]  /*101530*/  LOP3.LUT R12, R12, 0xffff, RZ, 0xc0, !PT ;  /* 0x0000ffff0c0c7812 */ /* 0x010fe400078ec0ff */
[----:B---3--:R-:W-:Y:S02]  /*101540*/  LOP3.LUT R5, R11, 0xffff, RZ, 0xc0, !PT ;  /* 0x0000ffff0b057812 */ /* 0x008fe400078ec0ff */
[----:B------:R-:W-:Y:S02]  /*101550*/  LOP3.LUT R11, R22, 0xffff, RZ, 0xc0, !PT ;  /* 0x0000ffff160b7812 */ /* 0x000fe400078ec0ff */
[----:B------:R-:W-:Y:S02]  /*101560*/  LOP3.LUT R4, R0, 0xffff, RZ, 0xc0, !PT ;  /* 0x0000ffff00047812 */ /* 0x000fe400078ec0ff */
[----:B------:R-:W-:-:S03]  /*101570*/  LOP3.LUT R0, R8, 0xffff, RZ, 0xc0, !PT ;  /* 0x0000ffff08007812 */ /* 0x000fc600078ec0ff */
[----:B------:R0:W-:Y:S04]  /*101580*/  STL [R1+0x188], R4 ;  /* 0x0001880401007387 */ /* 0x0001e80000100800 */
[----:B------:R1:W-:Y:S04]  /*101590*/  STL [R1+0x358], R5 ;  /* 0x0003580501007387 */ /* 0x0003e80000100800 */
[----:B------:R-:W-:Y:S04]  /*1015a0*/  STL [R1+0x39c], R6 ;  /* 0x00039c0601007387 */ /* 0x000fe80000100800 */
[----:B------:R-:W-:Y:S04]  /*1015b0*/  STL [R1+0x118], R12 ;  /* 0x0001180c01007387 */ /* 0x000fe80000100800 */
[----:B------:R-:W-:Y:S04]  /*1015c0*/  STL [R1+0x2e8], R11 ;  /* 0x0002e80b01007387 */ /* 0x000fe80000100800 */
[----:B------:R2:W-:Y:S04]  /*1015d0*/  STL [R1+0xac], R0 ;  /* 0x0000ac0001007387 */ /* 0x0005e80000100800 */
[----:B------:R3:W-:Y:S04]  /*1015e0*/  STL [R1+0xa4], R2 ;  /* 0x0000a40201007387 */ /* 0x0007e80000100800 */
[----:B------:R-:W4:Y:S01]  /*1015f0*/  LDL.LU R17, [R1+0xbc] ;  /* 0x0000bc0001117983 */ /* 0x000f220000300800 */
[----:B------:R-:W-:-:S03]  /*101600*/  LOP3.LUT R8, R29, 0xffff, RZ, 0xc0, !PT ;  /* 0x0000ffff1d087812 */ /* 0x000fc600078ec0ff */
[----:B------:R3:W-:Y:S04]  /*101610*/  STL [R1+0x3b0], R3 ;  /* 0x0003b00301007387 */ /* 0x0007e80000100800 */
[----:B------:R-:W4:Y:S01]  /*101620*/  LDL.LU R29, [R1+0x134] ;  /* 0x00013400011d7983 */ /* 0x000f220000300800 */
[----:B0-----:R-:W-:Y:S02]  /*101630*/  PRMT R4, R4, 0x3340, R12 ;  /* 0x0000334004047816 */ /* 0x001fe4000000000c */
[----:B-1----:R-:W-:Y:S02]  /*101640*/  PRMT R5, R5, 0x3340, R11 ;  /* 0x0000334005057816 */ /* 0x002fe4000000000b */
[--C-:B--2---:R-:W-:Y:S02]  /*101650*/  PRMT R0, R0, 0x3340, R1.reuse ;  /* 0x0000334000007816 */ /* 0x104fe40000000001 */
[----:B---3--:R-:W-:-:S02]  /*101660*/  PRMT R2, R2, 0x3340, R1 ;  /* 0x0000334002027816 */ /* 0x008fc40000000001 */
[----:B------:R-:W-:Y:S02]  /*101670*/  PRMT R6, R6, 0x3340, R8 ;  /* 0x0000334006067816 */ /* 0x000fe40000000008 */
[----:B------:R-:W-:Y:S02]  /*101680*/  PRMT R3, R3, 0x3340, R1 ;  /* 0x0000334003037816 */ /* 0x000fe40000000001 */
[----:B------:R-:W-:Y:S02]  /*101690*/  PRMT R4, R4, 0x5410, R0 ;  /* 0x0000541004047816 */ /* 0x000fe40000000000 */
[----:B------:R-:W-:Y:S01]  /*1016a0*/  PRMT R2, R5, 0x5410, R2 ;  /* 0x0000541005027816 */ /* 0x000fe20000000002 */
[----:B------:R-:W-:Y:S01]  /*1016b0*/  STL [R1+0x384], R8 ;  /* 0x0003840801007387 */ /* 0x000fe20000100800 */
[----:B------:R-:W-:-:S03]  /*1016c0*/  PRMT R0, R6, 0x5410, R3 ;  /* 0x0000541006007816 */ /* 0x000fc60000000003 */
[----:B------:R0:W-:Y:S01]  /*1016d0*/  STL [R1+0xd68], R4 ;  /* 0x000d680401007387 */ /* 0x0001e20000100800 */
[----:B------:R-:W-:-:S03]  /*1016e0*/  LOP3.LUT R11, R7, 0xffff, RZ, 0xc0, !PT ;  /* 0x0000ffff070b7812 */ /* 0x000fc600078ec0ff */
[----:B------:R-:W-:Y:S04]  /*1016f0*/  STL [R1+0xd64], R2 ;  /* 0x000d640201007387 */ /* 0x000fe80000100800 */
[----:B------:R1:W-:Y:S01]  /*101700*/  STL [R1+0xd48], R0 ;  /* 0x000d480001007387 */ /* 0x0003e20000100800 */
[----:B------:R-:W-:Y:S02]  /*101710*/  LOP3.LUT R5, R21, 0xffff, RZ, 0xc0, !PT ;  /* 0x0000ffff15057812 */ /* 0x000fe400078ec0ff */
[----:B------:R-:W-:Y:S02]  /*101720*/  LOP3.LUT R6, R9, 0xffff, RZ, 0xc0, !PT ;  /* 0x0000ffff09067812 */ /* 0x000fe400078ec0ff */
[----:B0-----:R-:W-:Y:S02]  /*101730*/  LOP3.LUT R4, R10, 0xffff, RZ, 0xc0, !PT ;  /* 0x0000ffff0a047812 */ /* 0x001fe400078ec0ff */
[----:B------:R-:W2:Y:S04]  /*101740*/  LDL.LU R10, [R1+0x4cc] ;  /* 0x0004cc00010a7983 */ /* 0x000ea80000300800 */
[----:B------:R-:W-:Y:S04]  /*101750*/  STL [R1+0x3dc], R11 ;  /* 0x0003dc0b01007387 */ /* 0x000fe80000100800 */
[----:B------:R-:W-:Y:S04]  /*101760*/  STL [R1+0x2f0], R4 ;  /* 0x0002f00401007387 */ /* 0x000fe80000100800 */
[----:B------:R-:W3:Y:S04]  /*101770*/  LDL.LU R24, [R1+0x3e8] ;  /* 0x0003e80001187983 */ /* 0x000ee80000300800 */
[----:B------:R-:W-:Y:S01]  /*101780*/  STL [R1+0x394], R5 ;  /* 0x0003940501007387 */ /* 0x000fe20000100800 */
[----:B------:R-:W-:-:S03]  /*101790*/  LOP3.LUT R21, R18, 0xffff, RZ, 0xc0, !PT ;  /* 0x0000ffff12157812 */ /* 0x000fc600078ec0ff */
[----:B------:R-:W3:Y:S04]  /*1017a0*/  LDL.LU R9, [R1+0x308] ;  /* 0x0003080001097983 */ /* 0x000ee80000300800 */
[----:B------:R-:W3:Y:S04]  /*1017b0*/  LDL.LU R8, [R1+0x298] ;  /* 0x0002980001087983 */ /* 0x000ee80000300800 */
[----:B------:R-:W-:Y:S04]  /*1017c0*/  STL [R1+0x3d4], R6 ;  /* 0x0003d40601007387 */ /* 0x000fe80000100800 */
[----:B------:R-:W3:Y:S01]  /*1017d0*/  LDL.LU R18, [R1+0xc4] ;  /* 0x0000c40001127983 */ /* 0x000ee20000300800 */
[----:B-1----:R-:W-:-:S03]  /*1017e0*/  LOP3.LUT R0, R25, 0xffff, RZ, 0xc0, !PT ;  /* 0x0000ffff19007812 */ /* 0x002fc600078ec0ff */
[----:B------:R-:W-:Y:S04]  /*1017f0*/  STL [R1+0x198], R21 ;  /* 0x0001981501007387 */ /* 0x000fe80000100800 */
[----:B------:R-:W3:Y:S01]  /*101800*/  LDL.LU R25, [R1+0x400] ;  /* 0x0004000001197983 */ /* 0x000ee20000300800 */
[----:B------:R-:W-:-:S03]  /*101810*/  LOP3.LUT R2, R14, 0xffff, RZ, 0xc0, !PT ;  /* 0x0000ffff0e027812 */ /* 0x000fc600078ec0ff */
[----:B------:R0:W-:Y:S04]  /*101820*/  STL [R1+0x1a4], R0 ;  /* 0x0001a40001007387 */ /* 0x0001e80000100800 */
[----:B------:R1:W-:Y:S04]  /*101830*/  STL [R1+0x3c0], R2 ;  /* 0x0003c00201007387 */ /* 0x0003e80000100800 */
[----:B------:R-:W3:Y:S01]  /*101840*/  LDL.LU R7, [R1+0x64] ;  /* 0x0000640001077983 */ /* 0x000ee20000300800 */
[----:B----4-:R-:W-:Y:S02]  /*101850*/  LOP3.LUT R3, R17, 0xffff, RZ, 0xc0, !PT ;  /* 0x0000ffff11037812 */ /* 0x010fe400078ec0ff */
[----:B------:R-:W-:-:S03]  /*101860*/  LOP3.LUT R12, R29, 0xffff, RZ, 0xc0, !PT ;  /* 0x0000ffff1d0c7812 */ /* 0x000fc600078ec0ff */
[----:B------:R4:W-:Y:S04]  /*101870*/  STL [R1+0x408], R3 ;  /* 0x0004080301007387 */ /* 0x0009e80000100800 */
[----:B------:R-:W3:Y:S01]  /*101880*/  LDL.LU R29, [R1+0x60] ;  /* 0x00006000011d7983 */ /* 0x000ee20000300800 */
[----:B0-----:R-:W-:Y:S02]  /*101890*/  PRMT R0, R0, 0x3340, R1 ;  /* 0x0000334000007816 */ /* 0x001fe40000000001 */
[----:B------:R-:W-:Y:S02]  /*1018a0*/  PRMT R4, R4, 0x3340, R21 ;  /* 0x0000334004047816 */ /* 0x000fe40000000015 */
[----:B-1----:R-:W-:Y:S02]  /*1018b0*/  PRMT R2, R2, 0x3340, R1 ;  /* 0x0000334002027816 */ /* 0x002fe40000000001 */
[----:B------:R-:W-:-:S02]  /*1018c0*/  PRMT R5, R5, 0x3340, R12 ;  /* 0x0000334005057816 */ /* 0x000fc4000000000c */
[----:B------:R-:W-:Y:S02]  /*1018d0*/  PRMT R6, R11, 0x3340, R6 ;  /* 0x000033400b067816 */ /* 0x000fe40000000006 */
[----:B------:R-:W-:Y:S01]  /*1018e0*/  PRMT R4, R4, 0x5410, R0 ;  /* 0x0000541004047816 */ /* 0x000fe20000000000 */
[----:B------:R0:W-:Y:S01]  /*1018f0*/  STL [R1+0xbc], R12 ;  /* 0x0000bc0c01007387 */ /* 0x0001e20000100800 */
[----:B----4-:R-:W-:Y:S02]  /*101900*/  PRMT R3, R3, 0x3340, R1 ;  /* 0x0000334003037816 */ /* 0x010fe40000000001 */
[----:B------:R-:W-:Y:S01]  /*101910*/  PRMT R2, R5, 0x5410, R2 ;  /* 0x0000541005027816 */ /* 0x000fe20000000002 */
[----:B------:R-:W4:Y:S04]  /*101920*/  LDL.LU R17, [R1+0x290] ;  /* 0x0002900001117983 */ /* 0x000f280000300800 */
[----:B------:R2:W-:Y:S01]  /*101930*/  STL [R1+0xd44], R4 ;  /* 0x000d440401007387 */ /* 0x0005e20000100800 */
[----:B------:R-:W-:-:S03]  /*101940*/  PRMT R0, R6, 0x5410, R3 ;  /* 0x0000541006007816 */ /* 0x000fc60000000003 */
[----:B------:R-:W4:Y:S04]  /*101950*/  LDL.LU R11, [R1+0x410] ;  /* 0x00041000010b7983 */ /* 0x000f280000300800 */
[----:B------:R-:W-:Y:S04]  /*101960*/  STL [R1+0xd40], R2 ;  /* 0x000d400201007387 */ /* 0x000fe80000100800 */
[----:B0-----:R-:W4:Y:S04]  /*101970*/  LDL.LU R12, [R1+0x40c] ;  /* 0x00040c00010c7983 */ /* 0x001f280000300800 */
[----:B------:R0:W-:Y:S04]  /*101980*/  STL [R1+0xd3c], R0 ;  /* 0x000d3c0001007387 */ /* 0x0001e80000100800 */
[----:B------:R-:W4:Y:S04]  /*101990*/  LDL.LU R22, [R1+0x3b4] ;  /* 0x0003b40001167983 */ /* 0x000f280000300800 */
[----:B------:R-:W4:Y:S01]  /*1019a0*/  LDL.LU R21, [R1+0x1cc] ;  /* 0x0001cc0001157983 */ /* 0x000f220000300800 */
[----:B--2---:R-:W-:-:S03]  /*1019b0*/  LOP3.LUT R4, R10, 0xffff, RZ, 0xc0, !PT ;  /* 0x0000ffff0a047812 */ /* 0x004fc600078ec0ff */
[----:B------:R-:W2:Y:S01]  /*1019c0*/  LDL.LU R10, [R1+0x1c0] ;  /* 0x0001c000010a7983 */ /* 0x000ea20000300800 */
[----:B---3--:R-:W-:Y:S02]  /*1019d0*/  LOP3.LUT R6, R24, 0xffff, RZ, 0xc0, !PT ;  /* 0x0000ffff18067812 */ /* 0x008fe400078ec0ff */
[----:B------:R-:W-:Y:S02]  /*1019e0*/  LOP3.LUT R9, R9, 0xffff, RZ, 0xc0, !PT ;  /* 0x0000ffff09097812 */ /* 0x000fe400078ec0ff */
[----:B------:R-:W-:Y:S01]  /*1019f0*/  LOP3.LUT R8, R8, 0xffff, RZ, 0xc0, !PT ;  /* 0x0000ffff08087812 */ /* 0x000fe200078ec0ff */
[----:B------:R-:W-:Y:S01]  /*101a00*/  STL [R1+0x134], R4 ;  /* 0x0001340401007387 */ /* 0x000fe20000100800 */
[----:B------:R-:W-:Y:S02]  /*101a10*/  LOP3.LUT R5, R25, 0xffff, RZ, 0xc0, !PT ;  /* 0x0000ffff19057812 */ /* 0x000fe400078ec0ff */
[----:B0-----:R-:W-:-:S03]  /*101a20*/  LOP3.LUT R0, R18, 0xffff, RZ, 0xc0, !PT ;  /* 0x0000ffff12007812 */ /* 0x001fc600078ec0ff */
[----:B------:R-:W-:Y:S04]  /*101a30*/  STL [R1+0x400], R5 ;  /* 0x0004000501007387 */ /* 0x000fe80000100800 */
[----:B------:R-:W-:Y:S04]  /*101a40*/  STL [R1+0x3e8], R9 ;  /* 0x0003e80901007387 */ /* 0x000fe80000100800 */
[----:B------:R-:W-:Y:S04]  /*101a50*/  STL [R1+0x56c], R6 ;  /* 0x00056c0601007387 */ /* 0x000fe80000100800 */
[----:B------:R-:W-:Y:S04]  /*101a60*/  STL [R1+0x298], R8 ;  /* 0x0002980801007387 */ /* 0x000fe80000100800 */
[----:B------:R0:W-:Y:S04]  /*101a70*/  STL [R1+0x550], R0 ;  /* 0x0005500001007387 */ /* 0x0001e80000100800 */
[----:B------:R-:W3:Y:S01]  /*101a80*/  LDL.LU R18, [R1+0x28] ;  /* 0x0000280001127983 */ /* 0x000ee20000300800 */
[----:B------:R-:W-:-:S03]  /*101a90*/  LOP3.LUT R3, R29, 0xffff, RZ, 0xc0, !PT ;  /* 0x0000ffff1d037812 */ /* 0x000fc600078ec0ff */
[----:B------:R-:W3:Y:S01]  /*101aa0*/  LDL.LU R29, [R1+0x154] ;  /* 0x00015400011d7983 */ /* 0x000ee20000300800 */
[----:B------:R-:W-:Y:S02]  /*101ab0*/  LOP3.LUT R2, R7, 0xffff, RZ, 0xc0, !PT ;  /* 0x0000ffff07027812 */ /* 0x000fe400078ec0ff */
[----:B0-----:R-:W-:Y:S02]  /*101ac0*/  PRMT R0, R0, 0x3340, R1 ;  /* 0x0000334000007816 */ /* 0x001fe40000000001 */
[----:B------:R-:W-:Y:S02]  /*101ad0*/  PRMT R4, R4, 0x3340, R9 ;  /* 0x0000334004047816 */ /* 0x000fe40000000009 */
[----:B------:R-:W-:Y:S01]  /*101ae0*/  PRMT R5, R5, 0x3340, R8 ;  /* 0x0000334005057816 */ /* 0x000fe20000000008 */
[----:B------:R0:W-:Y:S01]  /*101af0*/  STL [R1+0x64], R2 ;  /* 0x0000640201007387 */ /* 0x0001e20000100800 */
[----:B------:R-:W-:Y:S02]  /*101b00*/  PRMT R0, R4, 0x5410, R0 ;  /* 0x0000541004007816 */ /* 0x000fe40000000000 */
[----:B----4-:R-:W-:Y:S01]  /*101b10*/  LOP3.LUT R7, R17, 0xffff, RZ, 0xc0, !PT ;  /* 0x0000ffff11077812 */ /* 0x010fe200078ec0ff */
[----:B------:R1:W-:Y:S03]  /*101b20*/  STL [R1+0xcf8], R3 ;  /* 0x000cf80301007387 */ /* 0x0003e60000100800 */
[----:B------:R-:W-:-:S02]  /*101b30*/  PRMT R6, R6, 0x3340, R7 ;  /* 0x0000334006067816 */ /* 0x000fc40000000007 */
[--C-:B0-----:R-:W-:Y:S01]  /*101b40*/  PRMT R2, R2, 0x3340, R1.reuse ;  /* 0x0000334002027816 */ /* 0x101fe20000000001 */
[----:B------:R0:W-:Y:S04]  /*101b50*/  STL [R1+0x548], R7 ;  /* 0x0005480701007387 */ /* 0x0001e80000100800 */
[----:B------:R-:W4:Y:S01]  /*101b60*/  LDL.LU R9, [R1+0x4f8] ;  /* 0x0004f80001097983 */ /* 0x000f220000300800 */
[----:B-1----:R-:W-:Y:S02]  /*101b70*/  PRMT R3, R3, 0x3340, R1 ;  /* 0x0000334003037816 */ /* 0x002fe40000000001 */
[----:B------:R-:W-:Y:S01]  /*101b80*/  PRMT R2, R5, 0x5410, R2 ;  /* 0x0000541005027816 */ /* 0x000fe20000000002 */
[----:B------:R1:W-:Y:S04]  /*101b90*/  STL [R1+0xd30], R0 ;  /* 0x000d300001007387 */ /* 0x0003e80000100800 */
[----:B------:R-:W4:Y:S01]  /*101ba0*/  LDL.LU R17, [R1+0x4f4] ;  /* 0x0004f40001117983 */ /* 0x000f220000300800 */
[----:B------:R-:W-:-:S02]  /*101bb0*/  LOP3.LUT R4, R11, 0xffff, RZ, 0xc0, !PT ;  /* 0x0000ffff0b047812 */ /* 0x000fc400078ec0ff */
[----:B------:R-:W-:Y:S01]  /*101bc0*/  LOP3.LUT R5, R12, 0xffff, RZ, 0xc0, !PT ;  /* 0x0000ffff0c057812 */ /* 0x000fe200078ec0ff */
[----:B------:R-:W-:Y:S04]  /*101bd0*/  STL [R1+0xd2c], R2 ;  /* 0x000d2c0201007387 */ /* 0x000fe80000100800 */
[----:B------:R-:W4:Y:S01]  /*101be0*/  LDL.LU R8, [R1+0x3b8] ;  /* 0x0003b80001087983 */ /* 0x000f220000300800 */
[----:B------:R-:W-:-:S03]  /*101bf0*/  LOP3.LUT R14, R21, 0xffff, RZ, 0xc0, !PT ;  /* 0x0000ffff150e7812 */ /* 0x000fc600078ec0ff */
[----:B0-----:R-:W4:Y:S01]  /*101c00*/  LDL.LU R7, [R1+0x338] ;  /* 0x0003380001077983 */ /* 0x001f220000300800 */
[----:B-1----:R-:W-:Y:S02]  /*101c10*/  PRMT R0, R6, 0x5410, R3 ;  /* 0x0000541006007816 */ /* 0x002fe40000000003 */
[----:B------:R-:W-:Y:S02]  /*101c20*/  LOP3.LUT R6, R22, 0xffff, RZ, 0xc0, !PT ;  /* 0x0000ffff16067812 */ /* 0x000fe400078ec0ff */
[----:B--2---:R-:W-:Y:S01]  /*101c30*/  LOP3.LUT R12, R10, 0xffff, RZ, 0xc0, !PT ;  /* 0x0000ffff0a0c7812 */ /* 0x004fe200078ec0ff */
[----:B------:R3:W-:Y:S04]  /*101c40*/  STL [R1+0xd24], R0 ;  /* 0x000d240001007387 */ /* 0x0007e80000100800 */
[----:B------:R-:W-:Y:S04]  /*101c50*/  STL [R1+0x290], R4 ;  /* 0x0002900401007387 */ /* 0x000fe80000100800 */
[----:B------:R-:W-:Y:S04]  /*101c60*/  STL [R1+0x40c], R5 ;  /* 0x00040c0501007387 */ /* 0x000fe80000100800 */
[----:B------:R-:W-:Y:S04]  /*101c70*/  STL [R1+0xc4], R14 ;  /* 0x0000c40e01007387 */ /* 0x000fe80000100800 */
[----:B------:R-:W2:Y:S04]  /*101c80*/  LDL.LU R21, [R1+0x32c] ;  /* 0x00032c0001157983 */ /* 0x000ea80000300800 */
[----:B------:R-:W-:Y:S04]  /*101c90*/  STL [R1+0x3b4], R6 ;  /* 0x0003b40601007387 */ /* 0x000fe80000100800 */
[----:B------:R-:W-:Y:S01]  /*101ca0*/  STL [R1+0x1c0], R12 ;  /* 0x0001c00c01007387 */ /* 0x000fe20000100800 */
[----:B---3--:R-:W-:-:S02]  /*101cb0*/  LOP3.LUT R0, R18, 0xffff, RZ, 0xc0, !PT ;  /* 0x0000ffff12007812 */ /* 0x008fc400078ec0ff */
[----:B------:R-:W-:Y:S02]  /*101cc0*/  LOP3.LUT R2, R28, 0xffff, RZ, 0xc0, !PT ;  /* 0x0000ffff1c027812 */ /* 0x000fe400078ec0ff */
[----:B------:R-:W-:Y:S01]  /*101cd0*/  LOP3.LUT R3, R15, 0xffff, RZ, 0xc0, !PT ;  /* 0x0000ffff0f037812 */ /* 0x000fe200078ec0ff */
[----:B------:R0:W-:Y:S04]  /*101ce0*/  STL [R1+0x60], R0 ;  /* 0x0000600001007387 */ /* 0x0001e80000100800 */
[----:B------:R-:W3:Y:S04]  /*101cf0*/  LDL.LU R10, [R1+0xe4] ;  /* 0x0000e400010a7983 */ /* 0x000ee80000300800 */
[----:B------:R1:W-:Y:S04]  /*101d00*/  STL [R1+0x574], R2 ;  /* 0x0005740201007387 */ /* 0x0003e80000100800 */
[----:B------:R0:W-:Y:S01]  /*101d10*/  STL [R1+0x570], R3 ;  /* 0x0005700301007387 */ /* 0x0001e20000100800 */
[----:B------:R-:W-:-:S05]  /*101d20*/  LOP3.LUT R11, R29, 0xffff, RZ, 0xc0, !PT ;  /* 0x0000ffff1d0b7812 */ /* 0x000fca00078ec0ff */
[----:B------:R-:W-:Y:S04]  /*101d30*/  STL [R1+0x154], R11 ;  /* 0x0001540b01007387 */ /* 0x000fe80000100800 */
[----:B------:R-:W3:Y:S04]  /*101d40*/  LDL.LU R18, [R1+0xd8] ;  /* 0x0000d80001127983 */ /* 0x000ee80000300800 */
[----:B------:R-:W3:Y:S01]  /*101d50*/  LDL.LU R29, [R1+0x158] ;  /* 0x00015800011d7983 */ /* 0x000ee20000300800 */
[----:B0-----:R-:W-:Y:S02]  /*101d60*/  PRMT R0, R0, 0x3340, R1 ;  /* 0x0000334000007816 */ /* 0x001fe40000000001 */
[----:B------:R-:W-:-:S02]  /*101d70*/  PRMT R4, R4, 0x3340, R14 ;  /* 0x0000334004047816 */ /* 0x000fc4000000000e */
[--C-:B-1----:R-:W-:Y:S02]  /*101d80*/  PRMT R2, R2, 0x3340, R1.reuse ;  /* 0x0000334002027816 */ /* 0x102fe40000000001 */
[----:B------:R-:W-:Y:S02]  /*101d90*/  PRMT R5, R5, 0x3340, R12 ;  /* 0x0000334005057816 */ /* 0x000fe4000000000c */
[----:B------:R-:W-:Y:S02]  /*101da0*/  PRMT R3, R3, 0x3340, R1 ;  /* 0x0000334003037816 */ /* 0x000fe40000000001 */
[----:B------:R-:W-:Y:S02]  /*101db0*/  PRMT R6, R6, 0x3340, R11 ;  /* 0x0000334006067816 */ /* 0x000fe4000000000b */
[----:B------:R-:W-:Y:S02]  /*101dc0*/  PRMT R4, R4, 0x5410, R0 ;  /* 0x0000541004047816 */ /* 0x000fe40000000000 */
[----:B------:R-:W-:-:S02]  /*101dd0*/  PRMT R2, R5, 0x5410, R2 ;  /* 0x0000541005027816 */ /* 0x000fc40000000002 */
[----:B------:R-:W-:Y:S02]  /*101de0*/  PRMT R0, R6, 0x5410, R3 ;  /* 0x0000541006007816 */ /* 0x000fe40000000003 */
[----:B----4-:R-:W-:Y:S01]  /*101df0*/  LOP3.LUT R5, R9, 0xffff, RZ, 0xc0, !PT ;  /* 0x0000ffff09057812 */ /* 0x010fe200078ec0ff */
[----:B------:R0:W-:Y:S04]  /*101e00*/  STL [R1+0xd20], R4 ;  /* 0x000d200401007387 */ /* 0x0001e80000100800 */
[----:B------:R-:W-:Y:S04]  /*101e10*/  STL [R1+0xd1c], R2 ;  /* 0x000d1c0201007387 */ /* 0x000fe80000100800 */
[----:B------:R1:W-:Y:S04]  /*101e20*/  STL [R1+0xd14], R0 ;  /* 0x000d140001007387 */ /* 0x0003e80000100800 */
[----:B------:R-:W4:Y:S01]  /*101e30*/  LDL.LU R9, [R1+0x4bc] ;  /* 0x0004bc0001097983 */ /* 0x000f220000300800 */
[----:B------:R-:W-:-:S03]  /*101e40*/  LOP3.LUT R6, R17, 0xffff, RZ, 0xc0, !PT ;  /* 0x0000ffff11067812 */ /* 0x000fc600078ec0ff */
[----:B------:R-:W4:Y:S04]  /*101e50*/  LDL.LU R17, [R1+0x454] ;  /* 0x0004540001117983 */ /* 0x000f280000300800 */
[----:B------:R-:W-:Y:S01]  /*101e60*/  STL [R1+0x598], R5 ;  /* 0x0005980501007387 */ /* 0x000fe20000100800 */
[----:B0-----:R-:W-:Y:S02]  /*101e70*/  LOP3.LUT R4, R8, 0xffff, RZ, 0xc0, !PT ;  /* 0x0000ffff08047812 */ /* 0x001fe400078ec0ff */
[----:B------:R-:W-:Y:S01]  /*101e80*/  LOP3.LUT R14, R7, 0xffff, RZ, 0xc0, !PT ;  /* 0x0000ffff070e7812 */ /* 0x000fe200078ec0ff */
[----:B------:R-:W-:Y:S04]  /*101e90*/  STL [R1+0x410], R6 ;  /* 0x0004100601007387 */ /* 0x000fe80000100800 */
[----:B------:R-:W4:Y:S04]  /*101ea0*/  LDL.LU R24, [R1+0x44c] ;  /* 0x00044c0001187983 */ /* 0x000f280000300800 */
[----:B------:R-:W-:Y:S04]  /*101eb0*/  STL [R1+0xce0], R4 ;  /* 0x000ce00401007387 */ /* 0x000fe80000100800 */
[----:B------:R-:W4:Y:S04]  /*101ec0*/  LDL.LU R12, [R1+0x2c8] ;  /* 0x0002c800010c7983 */ /* 0x000f280000300800 */
[----:B------:R-:W-:Y:S04]  /*101ed0*/  STL [R1+0x338], R14 ;  /* 0x0003380e01007387 */ /* 0x000fe80000100800 */
[----:B------:R-:W4:Y:S04]  /*101ee0*/  LDL.LU R11, [R1+0x21c] ;  /* 0x00021c00010b7983 */ /* 0x000f280000300800 */
[----:B------:R-:W4:Y:S01]  /*101ef0*/  LDL.LU R7, [R1+0x84] ;  /* 0x0000840001077983 */ /* 0x000f220000300800 */
[----:B--2---:R-:W-:-:S02]  /*101f00*/  LOP3.LUT R8, R21, 0xffff, RZ, 0xc0, !PT ;  /* 0x0000ffff15087812 */ /* 0x004fc400078ec0ff */
[----:B-1----:R-:W-:-:S03]  /*101f10*/  LOP3.LUT R0, R16, 0xffff, RZ, 0xc0, !PT ;  /* 0x0000ffff10007812 */ /* 0x002fc600078ec0ff */
[----:B------:R-:W-:Y:S01]  /*101f20*/  STL [R1+0x1cc], R8 ;  /* 0x0001cc0801007387 */ /* 0x000fe20000100800 */
[----:B---3--:R-:W-:-:S03]  /*101f30*/  LOP3.LUT R2, R10, 0xffff, RZ, 0xc0, !PT ;  /* 0x0000ffff0a027812 */ /* 0x008fc600078ec0ff */
[----:B------:R-:W2:Y:S04]  /*101f40*/  LDL.LU R10, [R1+0x3c] ;  /* 0x00003c00010a7983 */ /* 0x000ea80000300800 */
[----:B------:R0:W-:Y:S04]  /*101f50*/  STL [R1+0xce4], R0 ;  /* 0x000ce40001007387 */ /* 0x0001e80000100800 */
[----:B------:R1:W-:Y:S01]  /*101f60*/  STL [R1+0x3b8], R2 ;  /* 0x0003b80201007387 */ /* 0x0003e20000100800 */
[----:B------:R-:W-:Y:S02]  /*101f70*/  LOP3.LUT R3, R18, 0xffff, RZ, 0xc0, !PT ;  /* 0x0000ffff12037812 */ /* 0x000fe400078ec0ff */
[----:B------:R-:W-:Y:S01]  /*101f80*/  LOP3.LUT R15, R29, 0xffff, RZ, 0xc0, !PT ;  /* 0x0000ffff1d0f7812 */ /* 0x000fe200078ec0ff */
[----:B------:R-:W3:Y:S04]  /*101f90*/  LDL.LU R18, [R1+0x38] ;  /* 0x0000380001127983 */ /* 0x000ee80000300800 */
[----:B------:R-:W3:Y:S01]  /*101fa0*/  LDL.LU R29, [R1+0x210] ;  /* 0x00021000011d7983 */ /* 0x000ee20000300800 */
[----:B0-----:R-:W-:-:S02]  /*101fb0*/  PRMT R0, R0, 0x3340, R1 ;  /* 0x0000334000007816 */ /* 0x001fc40000000001 */
[----:B------:R-:W-:Y:S02]  /*101fc0*/  PRMT R4, R4, 0x3340, R15 ;  /* 0x0000334004047816 */ /* 0x000fe4000000000f */
[----:B-1----:R-:W-:Y:S02]  /*101fd0*/  PRMT R2, R2, 0x3340, R1 ;  /* 0x0000334002027816 */ /* 0x002fe40000000001 */
[----:B------:R-:W-:Y:S02]  /*101fe0*/  PRMT R5, R5, 0x3340, R14 ;  /* 0x0000334005057816 */ /* 0x000fe4000000000e */
[----:B------:R-:W-:Y:S01]  /*101ff0*/  PRMT R4, R4, 0x5410, R0 ;  /* 0x0000541004047816 */ /* 0x000fe20000000000 */
[----:B------:R0:W-:Y:S01]  /*102000*/  STL [R1+0xe4], R3 ;  /* 0x0000e40301007387 */ /* 0x0001e20000100800 */
[----:B------:R-:W-:-:S03]  /*102010*/  PRMT R0, R5, 0x5410, R2 ;  /* 0x0000541005007816 */ /* 0x000fc60000000002 */
[----:B------:R-:W-:Y:S01]  /*102020*/  STL [R1+0xcdc], R15 ;  /* 0x000cdc0f01007387 */ /* 0x000fe20000100800 */
[----:B------:R-:W-:-:S03]  /*102030*/  PRMT R6, R6, 0x3340, R8 ;  /* 0x0000334006067816 */ /* 0x000fc60000000008 */
[----:B------:R-:W3:Y:S04]  /*102040*/  LDL.LU R8, [R1+0x51c] ;  /* 0x00051c0001087983 */ /* 0x000ee80000300800 */
[----:B------:R1:W-:Y:S04]  /*102050*/  STL [R1+0xd10], R4 ;  /* 0x000d100401007387 */ /* 0x0003e80000100800 */
[----:B------:R-:W3:Y:S01]  /*102060*/  LDL.LU R22, [R1+0x3d8] ;  /* 0x0003d80001167983 */ /* 0x000ee20000300800 */
[----:B0-----:R-:W-:-:S03]  /*102070*/  PRMT R3, R3, 0x3340, R1 ;  /* 0x0000334003037816 */ /* 0x001fc60000000001 */
[----:B------:R0:W-:Y:S04]  /*102080*/  STL [R1+0xd0c], R0 ;  /* 0x000d0c0001007387 */ /* 0x0001e80000100800 */
[----:B------:R-:W3:Y:S01]  /*102090*/  LDL.LU R21, [R1+0x3d0] ;  /* 0x0003d00001157983 */ /* 0x000ee20000300800 */
[----:B----4-:R-:W-:Y:S02]  /*1020a0*/  LOP3.LUT R5, R17, 0xffff, RZ, 0xc0, !PT ;  /* 0x0000ffff11057812 */ /* 0x010fe400078ec0ff */
[----:B-1----:R-:W-:Y:S02]  /*1020b0*/  LOP3.LUT R4, R9, 0xffff, RZ, 0xc0, !PT ;  /* 0x0000ffff09047812 */ /* 0x002fe400078ec0ff */
[----:B0-----:R-:W-:Y:S02]  /*1020c0*/  PRMT R0, R6, 0x5410, R3 ;  /* 0x0000541006007816 */ /* 0x001fe40000000003 */
[----:B------:R-:W-:-:S02]  /*1020d0*/  LOP3.LUT R12, R12, 0xffff, RZ, 0xc0, !PT ;  /* 0x0000ffff0c0c7812 */ /* 0x000fc400078ec0ff */
[----:B------:R-:W-:Y:S01]  /*1020e0*/  LOP3.LUT R6, R24, 0xffff, RZ, 0xc0, !PT ;  /* 0x0000ffff18067812 */ /* 0x000fe200078ec0ff */
[----:B------:R0:W-:Y:S04]  /*1020f0*/  STL [R1+0xd08], R0 ;  /* 0x000d080001007387 */ /* 0x0001e80000100800 */
[----:B------:R-:W4:Y:S04]  /*102100*/  LDL.LU R9, [R1+0x35c] ;  /* 0x00035c0001097983 */ /* 0x000f280000300800 */
[----:B------:R-:W4:Y:S04]  /*102110*/  LDL.LU R17, [R1+0x178] ;  /* 0x0001780001117983 */ /* 0x000f280000300800 */
[----:B------:R-:W-:Y:S01]  /*102120*/  STL [R1+0x158], R4 ;  /* 0x0001580401007387 */ /* 0x000fe20000100800 */
[----:B------:R-:W-:-:S03]  /*102130*/  LOP3.LUT R11, R11, 0xffff, RZ, 0xc0, !PT ;  /* 0x0000ffff0b0b7812 */ /* 0x000fc600078ec0ff */
[----:B------:R-:W-:Y:S04]  /*102140*/  STL [R1+0x5a0], R5 ;  /* 0x0005a00501007387 */ /* 0x000fe80000100800 */
[----:B------:R-:W-:Y:S01]  /*102150*/  STL [R1+0xd8], R12 ;  /* 0x0000d80c01007387 */ /* 0x000fe20000100800 */
[----:B0-----:R-:W-:-:S03]  /*102160*/  LOP3.LUT R0, R7, 0xffff, RZ, 0xc0, !PT ;  /* 0x0000ffff07007812 */ /* 0x001fc600078ec0ff */
[----:B------:R-:W-:Y:S01]  /*102170*/  STL [R1+0x5cc], R6 ;  /* 0x0005cc0601007387 */ /* 0x000fe20000100800 */
[----:B--2---:R-:W-:-:S03]  /*102180*/  LOP3.LUT R2, R10, 0xffff, RZ, 0xc0, !PT ;  /* 0x0000ffff0a027812 */ /* 0x004fc600078ec0ff */
[----:B------:R0:W-:Y:S04]  /*102190*/  STL [R1+0x84], R0 ;  /* 0x0000840001007387 */ /* 0x0001e80000100800 */
[----:B------:R-:W-:Y:S04]  /*1021a0*/  STL [R1+0x59c], R11 ;  /* 0x00059c0b01007387 */ /* 0x000fe80000100800 */
[----:B------:R1:W-:Y:S04]  /*1021b0*/  STL [R1+0x21c], R2 ;  /* 0x00021c0201007387 */ /* 0x0003e80000100800 */
[----:B------:R-:W2:Y:S01]  /*1021c0*/  LDL.LU R10, [R1+0x104] ;  /* 0x00010400010a7983 */ /* 0x000ea20000300800 */
[----:B---3--:R-:W-:-:S03]  /*1021d0*/  LOP3.LUT R7, R29, 0xffff, RZ, 0xc0, !PT ;  /* 0x0000ffff1d077812 */ /* 0x008fc600078ec0ff */
[----:B------:R-:W3:Y:S01]  /*1021e0*/  LDL.LU R29, [R1+0x174] ;  /* 0x00017400011d7983 */ /* 0x000ee20000300800 */
[----:B------:R-:W-:Y:S02]  /*1021f0*/  LOP3.LUT R3, R18, 0xffff, RZ, 0xc0, !PT ;  /* 0x0000ffff12037812 */ /* 0x000fe400078ec0ff */
[--C-:B0-----:R-:W-:Y:S02]  /*102200*/  PRMT R0, R0, 0x3340, R1.reuse ;  /* 0x0000334000007816 */ /* 0x101fe40000000001 */
[----:B------:R-:W-:Y:S02]  /*102210*/  PRMT R4, R4, 0x3340, R12 ;  /* 0x0000334004047816 */ /* 0x000fe4000000000c */
[----:B-1----:R-:W-:Y:S02]  /*102220*/  PRMT R2, R2, 0x3340, R1 ;  /* 0x0000334002027816 */ /* 0x002fe40000000001 */
[----:B------:R-:W-:Y:S01]  /*102230*/  PRMT R5, R5, 0x3340, R11 ;  /* 0x0000334005057816 */ /* 0x000fe2000000000b */
[----:B------:R0:W-:Y:S01]  /*102240*/  STL [R1+0x5c8], R3 ;  /* 0x0005c80301007387 */ /* 0x0001e20000100800 */
[----:B------:R-:W-:-:S02]  /*102250*/  PRMT R6, R6, 0x3340, R7 ;  /* 0x0000334006067816 */ /* 0x000fc40000000007 */
[----:B------:R-:W-:Y:S02]  /*102260*/  PRMT R4, R4, 0x5410, R0 ;  /* 0x0000541004047816 */ /* 0x000fe40000000000 */
[----:B------:R-:W-:Y:S01]  /*102270*/  PRMT R2, R5, 0x5410, R2 ;  /* 0x0000541005027816 */ /* 0x000fe20000000002 */
[----:B------:R1:W-:Y:S04]  /*102280*/  STL [R1+0x5a4], R7 ;  /* 0x0005a40701007387 */ /* 0x0003e80000100800 */
[----:B------:R1:W-:Y:S01]  /*102290*/  STL [R1+0xd04], R4 ;  /* 0x000d040401007387 */ /* 0x0003e20000100800 */
[----:B0-----:R-:W-:Y:S02]  /*1022a0*/  PRMT R3, R3, 0x3340, R1 ;  /* 0x0000334003037816 */ /* 0x001fe40000000001 */
[----:B------:R-:W-:-:S02]  /*1022b0*/  LOP3.LUT R8, R8, 0xffff, RZ, 0xc0, !PT ;  /* 0x0000ffff08087812 */ /* 0x000fc400078ec0ff */
[----:B------:R-:W-:Y:S01]  /*1022c0*/  PRMT R0, R6, 0x5410, R3 ;  /* 0x0000541006007816 */ /* 0x000fe20000000003 */
[----:B-1----:R-:W3:Y:S04]  /*1022d0*/  LDL.LU R7, [R1+0x520] ;  /* 0x0005200001077983 */ /* 0x002ee80000300800 */
[----:B------:R-:W-:Y:S01]  /*1022e0*/  STL [R1+0xd00], R2 ;  /* 0x000d000201007387 */ /* 0x000fe20000100800 */
[----:B------:R-:W-:-:S03]  /*1022f0*/  LOP3.LUT R4, R22, 0xffff, RZ, 0xc0, !PT ;  /* 0x0000ffff16047812 */ /* 0x000fc600078ec0ff */
[----:B------:R-:W3:Y:S01]  /*102300*/  LDL.LU R18, [R1+0x47c] ;  /* 0x00047c0001127983 */ /* 0x000ee20000300800 */
[----:B------:R-:W-:-:S03]  /*102310*/  LOP3.LUT R5, R21, 0xffff, RZ, 0xc0, !PT ;  /* 0x0000ffff15057812 */ /* 0x000fc600078ec0ff */
[----:B------:R0:W-:Y:S04]  /*102320*/  STL [R1+0xcfc], R0 ;  /* 0x000cfc0001007387 */ /* 0x0001e80000100800 */
[----:B------:R-:W3:Y:S04]  /*102330*/  LDL.LU R21, [R1+0x470] ;  /* 0x0004700001157983 */ /* 0x000ee80000300800 */
[----:B------:R-:W-:Y:S04]  /*102340*/  STL [R1+0x634], R8 ;  /* 0x0006340801007387 */ /* 0x000fe80000100800 */
[----:B------:R-:W-:Y:S04]  /*102350*/  STL [R1+0x5f4], R4 ;  /* 0x0005f40401007387 */ /* 0x000fe80000100800 */
[----:B------:R-:W-:Y:S04]  /*102360*/  STL [R1+0x210], R5 ;  /* 0x0002100501007387 */ /* 0x000fe80000100800 */
[----:B------:R-:W3:Y:S01]  /*102370*/  LDL.LU R12, [R1+0x36c] ;  /* 0x00036c00010c7983 */ /* 0x000ee20000300800 */
[----:B----4-:R-:W-:-:S02]  /*102380*/  LOP3.LUT R6, R9, 0xffff, RZ, 0xc0, !PT ;  /* 0x0000ffff09067812 */ /* 0x010fc400078ec0ff */
[----:B------:R-:W-:Y:S01]  /*102390*/  LOP3.LUT R14, R17, 0xffff, RZ, 0xc0, !PT ;  /* 0x0000ffff110e7812 */ /* 0x000fe200078ec0ff */
[----:B------:R-:W4:Y:S04]  /*1023a0*/  LDL.LU R9, [R1+0x254] ;  /* 0x0002540001097983 */ /* 0x000f280000300800 */
[----:B------:R-:W-:Y:S01]  /*1023b0*/  STL [R1+0x618], R6 ;  /* 0x0006180601007387 */ /* 0x000fe20000100800 */
[----:B0-----:R-:W-:-:S03]  /*1023c0*/  LOP3.LUT R0, R20, 0xffff, RZ, 0xc0, !PT ;  /* 0x0000ffff14007812 */ /* 0x001fc600078ec0ff */
[----:B------:R-:W-:Y:S04]  /*1023d0*/  STL [R1+0x3d0], R14 ;  /* 0x0003d00e01007387 */ /* 0x000fe80000100800 */
[----:B------:R-:W4:Y:S01]  /*1023e0*/  LDL.LU R17, [R1+0x110] ;  /* 0x0001100001117983 */ /* 0x000f220000300800 */
[----:B------:R-:W-:-:S03]  /*1023f0*/  LOP3.LUT R2, R19, 0xffff, RZ, 0xc0, !PT ;  /* 0x0000ffff13027812 */ /* 0x000fc600078ec0ff */
[----:B------:R0:W-:Y:S04]  /*102400*/  STL [R1+0x5f0], R0 ;  /* 0x0005f00001007387 */ /* 0x0001e80000100800 */
[----:B------:R1:W-:Y:S01]  /*102410*/  STL [R1+0x178], R2 ;  /* 0x0001780201007387 */ /* 0x0003e20000100800 */
[----:B--2---:R-:W-:-:S05]  /*102420*/  LOP3.LUT R3, R10, 0xffff, RZ, 0xc0, !PT ;  /* 0x0000ffff0a037812 */ /* 0x004fca00078ec0ff */
[----:B------:R2:W-:Y:S04]  /*102430*/  STL [R1+0x638], R3 ;  /* 0x0006380301007387 */ /* 0x0005e80000100800 */
[----:B------:R-:W4:Y:S01]  /*102440*/  LDL.LU R11, [R1+0x4c] ;  /* 0x00004c00010b7983 */ /* 0x000f220000300800 */
[----:B---3--:R-:W-:-:S05]  /*102450*/  LOP3.LUT R10, R29, 0xffff, RZ, 0xc0, !PT ;  /* 0x0000ffff1d0a7812 */ /* 0x008fca00078ec0ff */
[----:B------:R3:W-:Y:S04]  /*102460*/  STL [R1+0x104], R10 ;  /* 0x0001040a01007387 */ /* 0x0007e80000100800 */
[----:B------:R-:W4:Y:S04]  /*102470*/  LDL.LU R22, [R1+0x48] ;  /* 0x0000480001167983 */ /* 0x000f280000300800 */
[----:B------:R-:W4:Y:S01]  /*102480*/  LDL.LU R29, [R1+0x248] ;  /* 0x00024800011d7983 */ /* 0x000f220000300800 */
[----:B0-----:R-:W-:Y:S02]  /*102490*/  PRMT R0, R0, 0x3340, R1 ;  /* 0x0000334000007816 */ /* 0x001fe40000000001 */
[----:B------:R-:W-:-:S02]  /*1024a0*/  PRMT R4, R4, 0x3340, R14 ;  /* 0x0000334004047816 */ /* 0x000fc4000000000e */
[--C-:B-1----:R-:W-:Y:S02]  /*1024b0*/  PRMT R2, R2, 0x3340, R1.reuse ;  /* 0x0000334002027816 */ /* 0x102fe40000000001 */
[----:B------:R-:W-:Y:S02]  /*1024c0*/  PRMT R5, R5, 0x3340, R10 ;  /* 0x0000334005057816 */ /* 0x000fe4000000000a */
[----:B------:R-:W-:Y:S02]  /*1024d0*/  PRMT R0, R4, 0x5410, R0 ;  /* 0x0000541004007816 */ /* 0x000fe40000000000 */
[----:B--2---:R-:W-:Y:S02]  /*1024e0*/  PRMT R3, R3, 0x3340, R1 ;  /* 0x0000334003037816 */ /* 0x004fe40000000001 */
[----:B------:R-:W-:Y:S02]  /*1024f0*/  PRMT R6, R8, 0x3340, R6 ;  /* 0x0000334008067816 */ /* 0x000fe40000000006 */
[----:B------:R-:W2:Y:S04]  /*102500*/  LDL.LU R8, [R1+0x540] ;  /* 0x0005400001087983 */ /* 0x000ea80000300800 */
[----:B---3--:R-:W3:Y:S04]  /*102510*/  LDL.LU R10, [R1+0x53c] ;  /* 0x00053c00010a7983 */ /* 0x008ee80000300800 */
[----:B------:R0:W-:Y:S01]  /*102520*/  STL [R1+0xcf4], R0 ;  /* 0x000cf40001007387 */ /* 0x0001e20000100800 */
[----:B------:R-:W-:-:S02]  /*102530*/  PRMT R2, R5, 0x5410, R2 ;  /* 0x0000541005027816 */ /* 0x000fc40000000002 */
[----:B------:R-:W-:Y:S02]  /*102540*/  LOP3.LUT R4, R7, 0xffff, RZ, 0xc0, !PT ;  /* 0x0000ffff07047812 */ /* 0x000fe400078ec0ff */
[----:B------:R-:W-:Y:S01]  /*102550*/  LOP3.LUT R5, R18, 0xffff, RZ, 0xc0, !PT ;  /* 0x0000ffff12057812 */ /* 0x000fe200078ec0ff */
[----:B------:R-:W-:Y:S01]  /*102560*/  STL [R1+0xcf0], R2 ;  /* 0x000cf00201007387 */ /* 0x000fe20000100800 */
[----:B0-----:R-:W-:Y:S02]  /*102570*/  PRMT R0, R6, 0x5410, R3 ;  /* 0x0000541006007816 */ /* 0x001fe40000000003 */
[----:B------:R-:W-:Y:S02]  /*102580*/  LOP3.LUT R6, R21, 0xffff, RZ, 0xc0, !PT ;  /* 0x0000ffff15067812 */ /* 0x000fe400078ec0ff */
[----:B------:R-:W-:Y:S01]  /*102590*/  LOP3.LUT R14, R12, 0xffff, RZ, 0xc0, !PT ;  /* 0x0000ffff0c0e7812 */ /* 0x000fe200078ec0ff */
[----:B------:R0:W-:Y:S04]  /*1025a0*/  STL [R1+0xcec], R0 ;  /* 0x000cec0001007387 */ /* 0x0001e80000100800 */
[----:B------:R-:W3:Y:S04]  /*1025b0*/  LDL.LU R7, [R1+0x3ec] ;  /* 0x0003ec0001077983 */ /* 0x000ee80000300800 */
[----:B------:R-:W3:Y:S04]  /*1025c0*/  LDL.LU R18, [R1+0x388] ;  /* 0x0003880001127983 */ /* 0x000ee80000300800 */
[----:B------:R-:W-:Y:S04]  /*1025d0*/  STL [R1+0x3d8], R4 ;  /* 0x0003d80401007387 */ /* 0x000fe80000100800 */
[----:B------:R-:W-:Y:S01]  /*1025e0*/  STL [R1+0x668], R5 ;  /* 0x0006680501007387 */ /* 0x000fe20000100800 */
[----:B----4-:R-:W-:-:S03]  /*1025f0*/  LOP3.LUT R12, R9, 0xffff, RZ, 0xc0, !PT ;  /* 0x0000ffff090c7812 */ /* 0x010fc600078ec0ff */
[----:B------:R-:W4:Y:S04]  /*102600*/  LDL.LU R21, [R1+0x380] ;  /* 0x0003800001157983 */ /* 0x000f280000300800 */
[----:B------:R-:W-:Y:S04]  /*102610*/  STL [R1+0x664], R6 ;  /* 0x0006640601007387 */ /* 0x000fe80000100800 */
[----:B------:R-:W-:Y:S04]  /*102620*/  STL [R1+0x174], R14 ;  /* 0x0001740e01007387 */ /* 0x000fe80000100800 */
[----:B------:R-:W4:Y:S01]  /*102630*/  LDL.LU R9, [R1+0x128] ;  /* 0x0001280001097983 */ /* 0x000f220000300800 */
[----:B0-----:R-:W-:-:S03]  /*102640*/  LOP3.LUT R0, R17, 0xffff, RZ, 0xc0, !PT ;  /* 0x0000ffff11007812 */ /* 0x001fc600078ec0ff */
[----:B------:R-:W-:Y:S04]  /*102650*/  STL [R1+0x660], R12 ;  /* 0x0006600c01007387 */ /* 0x000fe80000100800 */
[----:B------:R0:W-:Y:S04]  /*102660*/  STL [R1+0x110], R0 ;  /* 0x0001100001007387 */ /* 0x0001e80000100800 */
[----:B------:R-:W4:Y:S01]  /*102670*/  LDL.LU R17, [R1+0x124] ;  /* 0x0001240001117983 */ /* 0x000f220000300800 */
[----:B------:R-:W-:-:S05]  /*102680*/  LOP3.LUT R2, R11, 0xffff, RZ, 0xc0, !PT ;  /* 0x0000ffff0b027812 */ /* 0x000fca00078ec0ff */
[----:B------:R1:W-:Y:S01]  /*102690*/  STL [R1+0x650], R2 ;  /* 0x0006500201007387 */ /* 0x0003e20000100800 */
[----:B------:R-:W-:Y:S02]  /*1026a0*/  LOP3.LUT R3, R22, 0xffff, RZ, 0xc0, !PT ;  /* 0x0000ffff16037812 */ /* 0x000fe400078ec0ff */
[----:B------:R-:W-:-:S03]  /*1026b0*/  LOP3.LUT R11, R29, 0xffff, RZ, 0xc0, !PT ;  /* 0x0000ffff1d0b7812 */ /* 0x000fc600078ec0ff */
[----:B------:R1:W-:Y:S04]  /*1026c0*/  STL [R1+0x66c], R3 ;  /* 0x00066c0301007387 */ /* 0x0003e80000100800 */
[----:B------:R-:W-:Y:S04]  /*1026d0*/  STL [R1+0x254], R11 ;  /* 0x0002540b01007387 */ /* 0x000fe80000100800 */
[----:B------:R-:W4:Y:S01]  /*1026e0*/  LDL.LU R29, [R1+0x190] ;  /* 0x00019000011d7983 */ /* 0x000f220000300800 */
[----:B0-----:R-:W-:Y:S02]  /*1026f0*/  PRMT R0, R0, 0x3340, R1 ;  /* 0x0000334000007816 */ /* 0x001fe40000000001 */
[----:B------:R-:W-:-:S02]  /*102700*/  PRMT R4, R4, 0x3340, R14 ;  /* 0x0000334004047816 */ /* 0x000fc4000000000e */
[----:B-1----:R-:W-:Y:S02]  /*102710*/  PRMT R2, R2, 0x3340, R1 ;  /* 0x0000334002027816 */ /* 0x002fe40000000001 */
[----:B------:R-:W-:Y:S02]  /*102720*/  PRMT R5, R5, 0x3340, R12 ;  /* 0x0000334005057816 */ /* 0x000fe4000000000c */
[----:B------:R-:W-:Y:S02]  /*102730*/  PRMT R6, R6, 0x3340, R11 ;  /* 0x0000334006067816 */ /* 0x000fe4000000000b */
[----:B------:R-:W-:Y:S02]  /*102740*/  PRMT R4, R4, 0x5410, R0 ;  /* 0x0000541004047816 */ /* 0x000fe40000000000 */
[----:B------:R-:W-:Y:S02]  /*102750*/  PRMT R3, R3, 0x3340, R1 ;  /* 0x0000334003037816 */ /* 0x000fe40000000001 */
[----:B------:R-:W-:-:S02]  /*102760*/  PRMT R2, R5, 0x5410, R2 ;  /* 0x0000541005027816 */ /* 0x000fc40000000002 */
[----:B------:R-:W-:Y:S01]  /*102770*/  PRMT R0, R6, 0x5410, R3 ;  /* 0x0000541006007816 */ /* 0x000fe20000000003 */
[----:B------:R0:W-:Y:S01]  /*102780*/  STL [R1+0xce8], R4 ;  /* 0x000ce80401007387 */ /* 0x0001e20000100800 */
[----:B--2---:R-:W-:-:S03]  /*102790*/  LOP3.LUT R5, R8, 0xffff, RZ, 0xc0, !PT ;  /* 0x0000ffff08057812 */ /* 0x004fc600078ec0ff */
[----:B------:R-:W-:Y:S01]  /*1027a0*/  STL [R1+0xcd8], R2 ;  /* 0x000cd80201007387 */ /* 0x000fe20000100800 */
[----:B---3--:R-:W-:-:S03]  /*1027b0*/  LOP3.LUT R6, R10, 0xffff, RZ, 0xc0, !PT ;  /* 0x0000ffff0a067812 */ /* 0x008fc600078ec0ff */
[----:B------:R1:W-:Y:S04]  /*1027c0*/  STL [R1+0xcd4], R0 ;  /* 0x000cd40001007387 */ /* 0x0003e80000100800 */
[----:B------:R-:W2:Y:S04]  /*1027d0*/  LDL.LU R25, [R1+0x4e4] ;  /* 0x0004e40001197983 */ /* 0x000ea80000300800 */
[----:B------:R-:W3:Y:S04]  /*1027e0*/  LDL.LU R12, [R1+0x4e0] ;  /* 0x0004e000010c7983 */ /* 0x000ee80000300800 */
[----:B------:R-:W-:Y:S04]  /*1027f0*/  STL [R1+0x678], R5 ;  /* 0x0006780501007387 */ /* 0x000fe80000100800 */
[----:B------:R-:W2:Y:S01]  /*102800*/  LDL.LU R10, [R1+0x494] ;  /* 0x00049400010a7983 */ /* 0x000ea20000300800 */
[----:B0-----:R-:W-:-:S02]  /*102810*/  LOP3.LUT R4, R7, 0xffff, RZ, 0xc0, !PT ;  /* 0x0000ffff07047812 */ /* 0x001fc400078ec0ff */
[----:B------:R-:W-:Y:S01]  /*102820*/  LOP3.LUT R8, R18, 0xffff, RZ, 0xc0, !PT ;  /* 0x0000ffff12087812 */ /* 0x000fe200078ec0ff */
[----:B------:R-:W-:Y:S04]  /*102830*/  STL [R1+0x694], R6 ;  /* 0x0006940601007387 */ /* 0x000fe80000100800 */
[----:B------:R-:W2:Y:S01]  /*102840*/  LDL.LU R18, [R1+0x2f8] ;  /* 0x0002f80001127983 */ /* 0x000ea20000300800 */
[----:B-1----:R-:W-:Y:S02]  /*102850*/  LOP3.LUT R0, R23, 0xffff, RZ, 0xc0, !PT ;  /* 0x0000ffff17007812 */ /* 0x002fe400078ec0ff */
[----:B----4-:R-:W-:Y:S01]  /*102860*/  LOP3.LUT R7, R21, 0xffff, RZ, 0xc0, !PT ;  /* 0x0000ffff15077812 */ /* 0x010fe200078ec0ff */
[----:B------:R-:W-:Y:S01]  /*102870*/  STL [R1+0x248], R4 ;  /* 0x0002480401007387 */ /* 0x000fe20000100800 */
[----:B------:R-:W-:-:S03]  /*102880*/  LOP3.LUT R2, R9, 0xffff, RZ, 0xc0, !PT ;  /* 0x0000ffff09027812 */ /* 0x000fc600078ec0ff */
[----:B------:R-:W-:Y:S04]  /*102890*/  STL [R1+0x674], R8 ;  /* 0x0006740801007387 */ /* 0x000fe80000100800 */
[----:B------:R0:W-:Y:S04]  /*1028a0*/  STL [R1+0x3ec], R0 ;  /* 0x0003ec0001007387 */ /* 0x0001e80000100800 */
[----:B------:R-:W-:Y:S04]  /*1028b0*/  STL [R1+0x690], R7 ;  /* 0x0006900701007387 */ /* 0x000fe80000100800 */
[----:B------:R-:W4:Y:S01]  /*1028c0*/  LDL.LU R11, [R1+0x2f4] ;  /* 0x0002f400010b7983 */ /* 0x000f220000300800 */
[----:B------:R-:W-:-:S03]  /*1028d0*/  LOP3.LUT R3, R17, 0xffff, RZ, 0xc0, !PT ;  /* 0x0000ffff11037812 */ /* 0x000fc600078ec0ff */
[----:B------:R1:W-:Y:S04]  /*1028e0*/  STL [R1+0x69c], R2 ;  /* 0x00069c0201007387 */ /* 0x0003e80000100800 */
[----:B------:R-:W4:Y:S04]  /*1028f0*/  LDL.LU R24, [R1+0xb4] ;  /* 0x0000b40001187983 */ /* 0x000f280000300800 */
[----:B------:R0:W-:Y:S04]  /*102900*/  STL [R1+0x68c], R3 ;  /* 0x00068c0301007387 */ /* 0x0001e80000100800 */
[----:B------:R-:W4:Y:S04]  /*102910*/  LDL.LU R22, [R1+0xb0] ;  /* 0x0000b00001167983 */ /* 0x000f280000300800 */
[----:B------:R-:W4:Y:S01]  /*102920*/  LDL.LU R9, [R1+0x58] ;  /* 0x0000580001097983 */ /* 0x000f220000300800 */
[----:B------:R-:W-:-:S03]  /*102930*/  LOP3.LUT R14, R29, 0xffff, RZ, 0xc0, !PT ;  /* 0x0000ffff1d0e7812 */ /* 0x000fc600078ec0ff */
[----:B------:R-:W4:Y:S01]  /*102940*/  LDL.LU R29, [R1+0x274] ;  /* 0x00027400011d7983 */ /* 0x000f220000300800 */
[--C-:B0-----:R-:W-:Y:S02]  /*102950*/  PRMT R0, R0, 0x3340, R1.reuse ;  /* 0x0000334000007816 */ /* 0x101fe40000000001 */
[----:B------:R-:W-:Y:S02]  /*102960*/  PRMT R4, R4, 0x3340, R14 ;  /* 0x0000334004047816 */ /* 0x000fe4000000000e */
[--C-:B-1----:R-:W-:Y:S02]  /*102970*/  PRMT R2, R2, 0x3340, R1.reuse ;  /* 0x0000334002027816 */ /* 0x102fe40000000001 */
[----:B------:R-:W-:Y:S02]  /*102980*/  PRMT R5, R5, 0x3340, R8 ;  /* 0x0000334005057816 */ /* 0x000fe40000000008 */
[----:B------:R-:W-:Y:S02]  /*102990*/  PRMT R3, R3, 0x3340, R1 ;  /* 0x0000334003037816 */ /* 0x000fe40000000001 */
[----:B------:R-:W-:-:S02]  /*1029a0*/  PRMT R6, R6, 0x3340, R7 ;  /* 0x0000334006067816 */ /* 0x000fc40000000007 */
[----:B------:R-:W-:Y:S02]  /*1029b0*/  PRMT R4, R4, 0x5410, R0 ;  /* 0x0000541004047816 */ /* 0x000fe40000000000 */
[----:B------:R-:W-:Y:S01]  /*1029c0*/  PRMT R2, R5, 0x5410, R2 ;  /* 0x0000541005027816 */ /* 0x000fe20000000002 */
[----:B------:R-:W-:Y:S01]  /*1029d0*/  STL [R1+0x124], R14 ;  /* 0x0001240e01007387 */ /* 0x000fe20000100800 */
[----:B------:R-:W-:-:S03]  /*1029e0*/  PRMT R0, R6, 0x5410, R3 ;  /* 0x0000541006007816 */ /* 0x000fc60000000003 */
[----:B------:R2:W-:Y:S04]  /*1029f0*/  STL [R1+0xcd0], R4 ;  /* 0x000cd00401007387 */ /* 0x0005e80000100800 */
[----:B------:R-:W4:Y:S04]  /*102a00*/  LDL.LU R8, [R1+0x49c] ;  /* 0x00049c0001087983 */ /* 0x000f280000300800 */
[----:B------:R-:W-:Y:S04]  /*102a10*/  STL [R1+0xccc], R2 ;  /* 0x000ccc0201007387 */ /* 0x000fe80000100800 */
[----:B------:R-:W4:Y:S04]  /*102a20*/  LDL.LU R7, [R1+0x404] ;  /* 0x0004040001077983 */ /* 0x000f280000300800 */
[----:B------:R0:W-:Y:S04]  /*102a30*/  STL [R1+0xcc8], R0 ;  /* 0x000cc80001007387 */ /* 0x0001e80000100800 */
[----:B------:R-:W4:Y:S01]  /*102a40*/  LDL.LU R21, [R1+0x3fc] ;  /* 0x0003fc0001157983 */ /* 0x000f220000300800 */
[----:B---3--:R-:W-:-:S03]  /*102a50*/  LOP3.LUT R5, R12, 0xffff, RZ, 0xc0, !PT ;  /* 0x0000ffff0c057812 */ /* 0x008fc600078ec0ff */
[----:B------:R-:W3:Y:S01]  /*102a60*/  LDL.LU R17, [R1+0x28c] ;  /* 0x00028c0001117983 */ /* 0x000ee20000300800 */
[----:B--2---:R-:W-:Y:S02]  /*102a70*/  LOP3.LUT R4, R25, 0xffff, RZ, 0xc0, !PT ;  /* 0x0000ffff19047812 */ /* 0x004fe400078ec0ff */
[----:B------:R-:W-:Y:S02]  /*102a80*/  LOP3.LUT R6, R10, 0xffff, RZ, 0xc0, !PT ;  /* 0x0000ffff0a067812 */ /* 0x000fe400078ec0ff */
[----:B------:R-:W2:Y:S04]  /*102a90*/  LDL.LU R10, [R1+0x1b8] ;  /* 0x0001b800010a7983 */ /* 0x000ea80000300800 */
[----:B------:R-:W-:Y:S01]  /*102aa0*/  STL [R1+0x190], R4 ;  /* 0x0001900401007387 */ /* 0x000fe20000100800 */
[----:B------:R-:W-:-:S03]  /*102ab0*/  LOP3.LUT R12, R18, 0xffff, RZ, 0xc0, !PT ;  /* 0x0000ffff120c7812 */ /* 0x000fc600078ec0ff */
[----:B------:R-:W-:Y:S04]  /*102ac0*/  STL [R1+0x698], R5 ;  /* 0x0006980501007387 */ /* 0x000fe80000100800 */
[----:B------:R-:W2:Y:S04]  /*102ad0*/  LDL.LU R18, [R1+0x5c] ;  /* 0x00005c0001127983 */ /* 0x000ea80000300800 */
[----:B------:R-:W-:Y:S01]  /*102ae0*/  STL [R1+0x6b8], R6 ;  /* 0x0006b80601007387 */ /* 0x000fe20000100800 */
[----:B----4-:R-:W-:-:S03]  /*102af0*/  LOP3.LUT R11, R11, 0xffff, RZ, 0xc0, !PT ;  /* 0x0000ffff0b0b7812 */ /* 0x010fc600078ec0ff */
[----:B------:R-:W-:Y:S01]  /*102b00*/  STL [R1+0x128], R12 ;  /* 0x0001280c01007387 */ /* 0x000fe20000100800 */
[----:B0-----:R-:W-:-:S03]  /*102b10*/  LOP3.LUT R0, R24, 0xffff, RZ, 0xc0, !PT ;  /* 0x0000ffff18007812 */ /* 0x001fc600078ec0ff */
[----:B------:R-:W-:Y:S01]  /*102b20*/  STL [R1+0x2f8], R11 ;  /* 0x0002f80b01007387 */ /* 0x000fe20000100800 */
[----:B------:R-:W-:Y:S02]  /*102b30*/  LOP3.LUT R2, R22, 0xffff, RZ, 0xc0, !PT ;  /* 0x0000ffff16027812 */ /* 0x000fe400078ec0ff */
[----:B------:R-:W-:Y:S01]  /*102b40*/  LOP3.LUT R3, R9, 0xffff, RZ, 0xc0, !PT ;  /* 0x0000ffff09037812 */ /* 0x000fe200078ec0ff */
[----:B------:R0:W-:Y:S04]  /*102b50*/  STL [R1+0x2f4], R0 ;  /* 0x0002f40001007387 */ /* 0x0001e80000100800 */
[----:B------:R1:W-:Y:S04]  /*102b60*/  STL [R1+0xc6c], R2 ;  /* 0x000c6c0201007387 */ /* 0x0003e80000100800 */
[----:B------:R4:W-:Y:S01]  /*102b70*/  STL [R1+0x6c4], R3 ;  /* 0x0006c40301007387 */ /* 0x0009e20000100800 */
[----:B------:R-:W-:-:S03]  /*102b80*/  LOP3.LUT R9, R29, 0xffff, RZ, 0xc0, !PT ;  /* 0x0000ffff1d097812 */ /* 0x000fc600078ec0ff */
[----:B------:R-:W2:Y:S01]  /*102b90*/  LDL.LU R29, [R1+0x1b0] ;  /* 0x0001b000011d7983 */ /* 0x000ea20000300800 */
[--C-:B0-----:R-:W-:Y:S02]  /*102ba0*/  PRMT R0, R0, 0x3340, R1.reuse ;  /* 0x0000334000007816 */ /* 0x101fe40000000001 */
[----:B------:R-:W-:Y:S02]  /*102bb0*/  PRMT R4, R4, 0x3340, R12 ;  /* 0x0000334004047816 */ /* 0x000fe4000000000c */
[----:B-1----:R-:W-:Y:S02]  /*102bc0*/  PRMT R2, R2, 0x3340, R1 ;  /* 0x0000334002027816 */ /* 0x002fe40000000001 */
[----:B------:R-:W-:Y:S02]  /*102bd0*/  PRMT R5, R5, 0x3340, R11 ;  /* 0x0000334005057816 */ /* 0x000fe4000000000b */
[----:B----4-:R-:W-:Y:S02]  /*102be0*/  PRMT R3, R3, 0x3340, R1 ;  /* 0x0000334003037816 */ /* 0x010fe40000000001 */
[----:B------:R-:W-:-:S02]  /*102bf0*/  PRMT R6, R6, 0x3340, R9 ;  /* 0x0000334006067816 */ /* 0x000fc40000000009 */
[----:B------:R-:W-:Y:S02]  /*102c00*/  PRMT R4, R4, 0x5410, R0 ;  /* 0x0000541004047816 */ /* 0x000fe40000000000 */
[----:B------:R-:W-:Y:S01]  /*102c10*/  PRMT R2, R5, 0x5410, R2 ;  /* 0x0000541005027816 */ /* 0x000fe20000000002 */
[----:B------:R0:W-:Y:S01]  /*102c20*/  STL [R1+0x6a4], R9 ;  /* 0x0006a40901007387 */ /* 0x0001e20000100800 */
[----:B------:R-:W-:-:S03]  /*102c30*/  PRMT R0, R6, 0x5410, R3 ;  /* 0x0000541006007816 */ /* 0x000fc60000000003 */
[----:B------:R1:W-:Y:S01]  /*102c40*/  STL [R1+0xcc4], R4 ;  /* 0x000cc40401007387 */ /* 0x0003e20000100800 */
[----:B------:R-:W-:Y:S02]  /*102c50*/  LOP3.LUT R5, R7, 0xffff, RZ, 0xc0, !PT ;  /* 0x0000ffff07057812 */ /* 0x000fe400078ec0ff */
[----:B------:R-:W-:Y:S02]  /*102c60*/  LOP3.LUT R6, R21, 0xffff, RZ, 0xc0, !PT ;  /* 0x0000ffff15067812 */ /* 0x000fe400078ec0ff */
[----:B---3--:R-:W-:Y:S01]  /*102c70*/  LOP3.LUT R14, R17, 0xffff, RZ, 0xc0, !PT ;  /* 0x0000ffff110e7812 */ /* 0x008fe200078ec0ff */
[----:B0-----:R-:W3:Y:S04]  /*102c80*/  LDL.LU R9, [R1+0x564] ;  /* 0x0005640001097983 */ /* 0x001ee80000300800 */
[----:B------:R-:W-:Y:S01]  /*102c90*/  STL [R1+0xcc0], R2 ;  /* 0x000cc00201007387 */ /* 0x000fe20000100800 */
[----:B-1----:R-:W-:-:S03]  /*102ca0*/  LOP3.LUT R4, R8, 0xffff, RZ, 0xc0, !PT ;  /* 0x0000ffff08047812 */ /* 0x002fc600078ec0ff */
[----:B------:R-:W4:Y:S04]  /*102cb0*/  LDL.LU R12, [R1+0x55c] ;  /* 0x00055c00010c7983 */ /* 0x000f280000300800 */
[----:B------:R0:W-:Y:S04]  /*102cc0*/  STL [R1+0xcbc], R0 ;  /* 0x000cbc0001007387 */ /* 0x0001e80000100800 */
[----:B------:R-:W3:Y:S04]  /*102cd0*/  LDL.LU R22, [R1+0x500] ;  /* 0x0005000001167983 */ /* 0x000ee80000300800 */
[----:B------:R-:W-:Y:S04]  /*102ce0*/  STL [R1+0xb4], R4 ;  /* 0x0000b40401007387 */ /* 0x000fe80000100800 */
[----:B------:R-:W3:Y:S01]  /*102cf0*/  LDL.LU R17, [R1+0x3ac] ;  /* 0x0003ac0001117983 */ /* 0x000ee20000300800 */
[----:B--2---:R-:W-:-:S03]  /*102d00*/  LOP3.LUT R11, R10, 0xffff, RZ, 0xc0, !PT ;  /* 0x0000ffff0a0b7812 */ /* 0x004fc600078ec0ff */
[----:B------:R-:W-:Y:S04]  /*102d10*/  STL [R1+0x6b4], R5 ;  /* 0x0006b40501007387 */ /* 0x000fe80000100800 */
[----:B------:R-:W-:Y:S04]  /*102d20*/  STL [R1+0xb0], R14 ;  /* 0x0000b00e01007387 */ /* 0x000fe80000100800 */
[----:B------:R-:W-:Y:S04]  /*102d30*/  STL [R1+0xc64], R6 ;  /* 0x000c640601007387 */ /* 0x000fe80000100800 */
[----:B------:R-:W2:Y:S01]  /*102d40*/  LDL.LU R8, [R1+0x3a4] ;  /* 0x0003a40001087983 */ /* 0x000ea20000300800 */
[----:B0-----:R-:W-:-:S03]  /*102d50*/  LOP3.LUT R0, R18, 0xffff, RZ, 0xc0, !PT ;  /* 0x0000ffff12007812 */ /* 0x001fc600078ec0ff */
[----:B------:R-:W-:Y:S01]  /*102d60*/  STL [R1+0x6b0], R11 ;  /* 0x0006b00b01007387 */ /* 0x000fe20000100800 */
[----:B------:R-:W-:-:S03]  /*102d70*/  LOP3.LUT R2, R27, 0xffff, RZ, 0xc0, !PT ;  /* 0x0000ffff1b027812 */ /* 0x000fc600078ec0ff */
[----:B------:R-:W2:Y:S04]  /*102d80*/  LDL.LU R7, [R1+0x150] ;  /* 0x0001500001077983 */ /* 0x000ea80000300800 */
[----:B------:R0:W-:Y:S04]  /*102d90*/  STL [R1+0x1b8], R0 ;  /* 0x0001b80001007387 */ /* 0x0001e80000100800 */
[----:B------:R-:W2:Y:S01]  /*102da0*/  LDL.LU R21, [R1+0x148] ;  /* 0x0001480001157983 */ /* 0x000ea20000300800 */
[----:B------:R-:W-:-:S03]  /*102db0*/  LOP3.LUT R3, R26, 0xffff, RZ, 0xc0, !PT ;  /* 0x0000ffff1a037812 */ /* 0x000fc600078ec0ff */
[----:B------:R1:W-:Y:S04]  /*102dc0*/  STL [R1+0x6ac], R2 ;  /* 0x0006ac0201007387 */ /* 0x0003e80000100800 */
[----:B------:R-:W2:Y:S04]  /*102dd0*/  LDL.LU R18, [R1+0xd0] ;  /* 0x0000d00001127983 */ /* 0x000ea80000300800 */
[----:B------:R0:W-:Y:S01]  /*102de0*/  STL [R1+0xc68], R3 ;  /* 0x000c680301007387 */ /* 0x0001e20000100800 */
[----:B------:R-:W-:-:S05]  /*102df0*/  LOP3.LUT R10, R29, 0xffff, RZ, 0xc0, !PT ;  /* 0x0000ffff1d0a7812 */ /* 0x000fca00078ec0ff */
[----:B------:R1:W-:Y:S04]  /*102e00*/  STL [R1+0xc60], R10 ;  /* 0x000c600a01007387 */ /* 0x0003e80000100800 */
[----:B------:R-:W2:Y:S01]  /*102e10*/  LDL.LU R29, [R1+0x324] ;  /* 0x00032400011d7983 */ /* 0x000ea20000300800 */
[--C-:B0-----:R-:W-:Y:S02]  /*102e20*/  PRMT R0, R0, 0x3340, R1.reuse ;  /* 0x0000334000007816 */ /* 0x101fe40000000001 */
[----:B------:R-:W-:Y:S02]  /*102e30*/  PRMT R4, R4, 0x3340, R14 ;  /* 0x0000334004047816 */ /* 0x000fe4000000000e */
[----:B-1----:R-:W-:Y:S02]  /*102e40*/  PRMT R2, R2, 0x3340, R1 ;  /* 0x0000334002027816 */ /* 0x002fe40000000001 */
[----:B------:R-:W-:-:S02]  /*102e50*/  PRMT R5, R5, 0x3340, R11 ;  /* 0x0000334005057816 */ /* 0x000fc4000000000b */
[----:B------:R-:W-:Y:S02]  /*102e60*/  PRMT R3, R3, 0x3340, R1 ;  /* 0x0000334003037816 */ /* 0x000fe40000000001 */
[----:B------:R-:W-:Y:S02]  /*102e70*/  PRMT R6, R6, 0x3340, R10 ;  /* 0x0000334006067816 */ /* 0x000fe4000000000a */
[----:B------:R-:W-:Y:S02]  /*102e80*/  PRMT R4, R4, 0x5410, R0 ;  /* 0x0000541004047816 */ /* 0x000fe40000000000 */
[----:B------:R-:W-:Y:S02]  /*102e90*/  PRMT R2, R5, 0x5410, R2 ;  /* 0x0000541005027816 */ /* 0x000fe40000000002 */
[----:B------:R-:W-:Y:S01]  /*102ea0*/  PRMT R0, R6, 0x5410, R3 ;  /* 0x0000541006007816 */ /* 0x000fe20000000003 */
[----:B------:R0:W-:Y:S04]  /*102eb0*/  STL [R1+0xcb8], R4 ;  /* 0x000cb80401007387 */ /* 0x0001e80000100800 */
[----:B------:R-:W2:Y:S04]  /*102ec0*/  LDL.LU R10, [R1+0x4b8] ;  /* 0x0004b800010a7983 */ /* 0x000ea80000300800 */
[----:B------:R-:W-:Y:S04]  /*102ed0*/  STL [R1+0xcb4], R2 ;  /* 0x000cb40201007387 */ /* 0x000fe80000100800 */
[----:B------:R1:W-:Y:S01]  /*102ee0*/  STL [R1+0xcb0], R0 ;  /* 0x000cb00001007387 */ /* 0x0003e20000100800 */
[----:B----4-:R-:W-:-:S02]  /*102ef0*/  LOP3.LUT R5, R12, 0xffff, RZ, 0xc0, !PT ;  /* 0x0000ffff0c057812 */ /* 0x010fc400078ec0ff */
[----:B---3--:R-:W-:Y:S02]  /*102f00*/  LOP3.LUT R6, R22, 0xffff, RZ, 0xc0, !PT ;  /* 0x0000ffff16067812 */ /* 0x008fe400078ec0ff */
[----:B0-----:R-:W-:Y:S02]  /*102f10*/  LOP3.LUT R4, R9, 0xffff, RZ, 0xc0, !PT ;  /* 0x0000ffff09047812 */ /* 0x001fe400078ec0ff */
[----:B------:R-:W3:Y:S04]  /*102f20*/  LDL.LU R9, [R1+0x4b4] ;  /* 0x0004b40001097983 */ /* 0x000ee80000300800 */
[----:B------:R-:W-:Y:S04]  /*102f30*/  STL [R1+0x6a8], R4 ;  /* 0x0006a80401007387 */ /* 0x000fe80000100800 */
[----:B------:R-:W4:Y:S01]  /*102f40*/  LDL.LU R11, [R1+0x428] ;  /* 0x00042800010b7983 */ /* 0x000f220000300800 */
[----:B------:R-:W-:-:S03]  /*102f50*/  LOP3.LUT R15, R17, 0xffff, RZ, 0xc0, !PT ;  /* 0x0000ffff110f7812 */ /* 0x000fc600078ec0ff */
[----:B------:R-:W4:Y:S04]  /*102f60*/  LDL.LU R12, [R1+0x2c0] ;  /* 0x0002c000010c7983 */ /* 0x000f280000300800 */
[----:B------:R-:W-:Y:S01]  /*102f70*/  STL [R1+0x28c], R5 ;  /* 0x00028c0501007387 */ /* 0x000fe20000100800 */
[----:B--2---:R-:W-:-:S03]  /*102f80*/  LOP3.LUT R14, R8, 0xffff, RZ, 0xc0, !PT ;  /* 0x0000ffff080e7812 */ /* 0x004fc600078ec0ff */
[----:B------:R-:W-:Y:S01]  /*102f90*/  STL [R1+0x6cc], R6 ;  /* 0x0006cc0601007387 */ /* 0x000fe20000100800 */
[----:B-1----:R-:W-:-:S03]  /*102fa0*/  LOP3.LUT R0, R7, 0xffff, RZ, 0xc0, !PT ;  /* 0x0000ffff07007812 */ /* 0x002fc600078ec0ff */
[----:B------:R-:W2:Y:S01]  /*102fb0*/  LDL.LU R17, [R1+0x2bc] ;  /* 0x0002bc0001117983 */ /* 0x000ea20000300800 */
[----:B------:R-:W-:-:S03]  /*102fc0*/  LOP3.LUT R2, R21, 0xffff, RZ, 0xc0, !PT ;  /* 0x0000ffff15027812 */ /* 0x000fc600078ec0ff */
[----:B------:R-:W-:Y:S04]  /*102fd0*/  STL [R1+0x6a0], R15 ;  /* 0x0006a00f01007387 */ /* 0x000fe80000100800 */
[----:B------:R-:W2:Y:S04]  /*102fe0*/  LDL.LU R22, [R1+0x7c] ;  /* 0x00007c0001167983 */ /* 0x000ea80000300800 */
[----:B------:R-:W-:Y:S01]  /*102ff0*/  STL [R1+0x1b0], R14 ;  /* 0x0001b00e01007387 */ /* 0x000fe20000100800 */
[----:B------:R-:W-:-:S03]  /*103000*/  LOP3.LUT R3, R18, 0xffff, RZ, 0xc0, !PT ;  /* 0x0000ffff12037812 */ /* 0x000fc600078ec0ff */
[----:B------:R0:W-:Y:S04]  /*103010*/  STL [R1+0x150], R0 ;  /* 0x0001500001007387 */ /* 0x0001e80000100800 */
[----:B------:R1:W-:Y:S04]  /*103020*/  STL [R1+0x148], R2 ;  /* 0x0001480201007387 */ /* 0x0003e80000100800 */
[----:B------:R-:W2:Y:S04]  /*103030*/  LDL.LU R8, [R1+0x78] ;  /* 0x0000780001087983 */ /* 0x000ea80000300800 */
[----:B------:R-:W2:Y:S04]  /*103040*/  LDL.LU R18, [R1+0x30] ;  /* 0x0000300001127983 */ /* 0x000ea80000300800 */
[----:B------:R0:W-:Y:S01]  /*103050*/  STL [R1+0x6c8], R3 ;  /* 0x0006c80301007387 */ /* 0x0001e20000100800 */
[----:B------:R-:W-:-:S03]  /*103060*/  LOP3.LUT R7, R29, 0xffff, RZ, 0xc0, !PT ;  /* 0x0000ffff1d077812 */ /* 0x000fc600078ec0ff */
[----:B------:R-:W2:Y:S01]  /*103070*/  LDL.LU R29, [R1+0x1e4] ;  /* 0x0001e400011d7983 */ /* 0x000ea20000300800 */
[----:B0-----:R-:W-:Y:S02]  /*103080*/  PRMT R0, R0, 0x3340, R1 ;  /* 0x0000334000007816 */ /* 0x001fe40000000001 */
[----:B------:R-:W-:Y:S02]  /*103090*/  PRMT R4, R4, 0x3340, R15 ;  /* 0x0000334004047816 */ /* 0x000fe4000000000f */
[--C-:B-1----:R-:W-:Y:S02]  /*1030a0*/  PRMT R2, R2, 0x3340, R1.reuse ;  /* 0x0000334002027816 */ /* 0x102fe40000000001 */
[----:B------:R-:W-:Y:S02]  /*1030b0*/  PRMT R5, R5, 0x3340, R14 ;  /* 0x0000334005057816 */ /* 0x000fe4000000000e */
[----:B------:R-:W-:Y:S02]  /*1030c0*/  PRMT R0, R4, 0x5410, R0 ;  /* 0x0000541004007816 */ /* 0x000fe40000000000 */
[----:B------:R-:W-:-:S02]  /*1030d0*/  PRMT R3, R3, 0x3340, R1 ;  /* 0x0000334003037816 */ /* 0x000fc40000000001 */
[----:B------:R-:W-:Y:S01]  /*1030e0*/  PRMT R6, R6, 0x3340, R7 ;  /* 0x0000334006067816 */ /* 0x000fe20000000007 */
[----:B------:R0:W-:Y:S01]  /*1030f0*/  STL [R1+0xd0], R7 ;  /* 0x0000d00701007387 */ /* 0x0001e20000100800 */
[----:B------:R-:W-:Y:S02]  /*103100*/  PRMT R2, R5, 0x5410, R2 ;  /* 0x0000541005027816 */ /* 0x000fe40000000002 */
[----:B------:R-:W-:Y:S01]  /*103110*/  LOP3.LUT R4, R10, 0xffff, RZ, 0xc0, !PT ;  /* 0x0000ffff0a047812 */ /* 0x000fe200078ec0ff */
[----:B0-----:R-:W2:Y:S04]  /*103120*/  LDL.LU R7, [R1+0x578] ;  /* 0x0005780001077983 */ /* 0x001ea80000300800 */
[----:B------:R0:W-:Y:S04]  /*103130*/  STL [R1+0xc9c], R0 ;  /* 0x000c9c0001007387 */ /* 0x0001e80000100800 */
[----:B------:R-:W-:Y:S01]  /*103140*/  STL [R1+0xc94], R2 ;  /* 0x000c940201007387 */ /* 0x000fe20000100800 */
[----:B---3--:R-:W-:-:S02]  /*103150*/  LOP3.LUT R5, R9, 0xffff, RZ, 0xc0, !PT ;  /* 0x0000ffff09057812 */ /* 0x008fc400078ec0ff */
[----:B0-----:R-:W-:-:S05]  /*103160*/  PRMT R0, R6, 0x5410, R3 ;  /* 0x0000541006007816 */ /* 0x001fca0000000003 */
[----:B------:R0:W-:Y:S04]  /*103170*/  STL [R1+0xc90], R0 ;  /* 0x000c900001007387 */ /* 0x0001e80000100800 */
[----:B------:R-:W3:Y:S04]  /*103180*/  LDL.LU R21, [R1+0x568] ;  /* 0x0005680001157983 */ /* 0x000ee80000300800 */
[----:B------:R-:W3:Y:S04]  /*103190*/  LDL.LU R10, [R1+0x43c] ;  /* 0x00043c00010a7983 */ /* 0x000ee80000300800 */
[----:B------:R-:W-:Y:S04]  /*1031a0*/  STL [R1+0x6d8], R4 ;  /* 0x0006d80401007387 */ /* 0x000fe80000100800 */
[----:B------:R-:W3:Y:S01]  /*1031b0*/  LDL.LU R9, [R1+0x3c4] ;  /* 0x0003c40001097983 */ /* 0x000ee20000300800 */
[----:B----4-:R-:W-:-:S02]  /*1031c0*/  LOP3.LUT R12, R12, 0xffff, RZ, 0xc0, !PT ;  /* 0x0000ffff0c0c7812 */ /* 0x010fc400078ec0ff */
[----:B------:R-:W-:Y:S02]  /*1031d0*/  LOP3.LUT R6, R11, 0xffff, RZ, 0xc0, !PT ;  /* 0x0000ffff0b067812 */ /* 0x000fe400078ec0ff */
[----:B--2---:R-:W-:Y:S01]  /*1031e0*/  LOP3.LUT R11, R17, 0xffff, RZ, 0xc0, !PT ;  /* 0x0000ffff110b7812 */ /* 0x004fe200078ec0ff */
[----:B------:R-:W-:Y:S04]  /*1031f0*/  STL [R1+0x6d4], R5 ;  /* 0x0006d40501007387 */ /* 0x000fe80000100800 */
[----:B------:R-:W2:Y:S01]  /*103200*/  LDL.LU R17, [R1+0x3bc] ;  /* 0x0003bc0001117983 */ /* 0x000ea20000300800 */
[----:B0-----:R-:W-:Y:S02]  /*103210*/  LOP3.LUT R0, R22, 0xffff, RZ, 0xc0, !PT ;  /* 0x0000ffff16007812 */ /* 0x001fe400078ec0ff */
[----:B------:R-:W-:Y:S01]  /*103220*/  LOP3.LUT R2, R8, 0xffff, RZ, 0xc0, !PT ;  /* 0x0000ffff08027812 */ /* 0x000fe200078ec0ff */
[----:B------:R-:W-:Y:S01]  /*103230*/  STL [R1+0x6d0], R12 ;  /* 0x0006d00c01007387 */ /* 0x000fe20000100800 */
[----:B------:R-:W-:-:S03]  /*103240*/  LOP3.LUT R3, R18, 0xffff, RZ, 0xc0, !PT ;  /* 0x0000ffff12037812 */ /* 0x000fc600078ec0ff */
[----:B------:R-:W-:Y:S04]  /*103250*/  STL [R1+0x6ec], R6 ;  /* 0x0006ec0601007387 */ /* 0x000fe80000100800 */
[----:B------:R-:W-:Y:S04]  /*103260*/  STL [R1+0x2c0], R11 ;  /* 0x0002c00b01007387 */ /* 0x000fe80000100800 */
[----:B------:R0:W-:Y:S04]  /*103270*/  STL [R1+0x6e0], R0 ;  /* 0x0006e00001007387 */ /* 0x0001e80000100800 */
[----:B------:R1:W-:Y:S04]  /*103280*/  STL [R1+0x6dc], R2 ;  /* 0x0006dc0201007387 */ /* 0x0003e80000100800 */
[----:B------:R4:W-:Y:S04]  /*103290*/  STL [R1+0x700], R3 ;  /* 0x0007000301007387 */ /* 0x0009e80000100800 */
[----:B------:R-:W2:Y:S01]  /*1032a0*/  LDL.LU R22, [R1+0x164] ;  /* 0x0001640001167983 */ /* 0x000ea20000300800 */
[----:B------:R-:W-:-:S05]  /*1032b0*/  LOP3.LUT R8, R29, 0xffff, RZ, 0xc0, !PT ;  /* 0x0000ffff1d087812 */ /* 0x000fca00078ec0ff */
[----:B------:R-:W-:Y:S04]  /*1032c0*/  STL [R1+0x6e8], R8 ;  /* 0x0006e80801007387 */ /* 0x000fe80000100800 */
[----:B------:R-:W2:Y:S04]  /*1032d0*/  LDL.LU R18, [R1+0x15c] ;  /* 0x00015c0001127983 */ /* 0x000ea80000300800 */
[----:B------:R-:W2:Y:S01]  /*1032e0*/  LDL.LU R29, [R1+0x200] ;  /* 0x00020000011d7983 */ /* 0x000ea20000300800 */
[----:B0-----:R-:W-:Y:S02]  /*1032f0*/  PRMT R0, R0, 0x3340, R1 ;  /* 0x0000334000007816 */ /* 0x001fe40000000001 */
[----:B------:R-:W-:-:S02]  /*103300*/  PRMT R4, R4, 0x3340, R12 ;  /* 0x0000334004047816 */ /* 0x000fc4000000000c */
[----:B-1----:R-:W-:Y:S02]  /*103310*/  PRMT R2, R2, 0x3340, R1 ;  /* 0x0000334002027816 */ /* 0x002fe40000000001 */
[----:B------:R-:W-:Y:S02]  /*103320*/  PRMT R5, R5, 0x3340, R11 ;  /* 0x0000334005057816 */ /* 0x000fe4000000000b */
[----:B----4-:R-:W-:Y:S02]  /*103330*/  PRMT R3, R3, 0x3340, R1 ;  /* 0x0000334003037816 */ /* 0x010fe40000000001 */
[----:B------:R-:W-:Y:S02]  /*103340*/  PRMT R6, R6, 0x3340, R8 ;  /* 0x0000334006067816 */ /* 0x000fe40000000008 */
[----:B------:R-:W-:Y:S02]  /*103350*/  PRMT R4, R4, 0x5410, R0 ;  /* 0x0000541004047816 */ /* 0x000fe40000000000 */
[----:B------:R-:W-:-:S02]  /*103360*/  PRMT R2, R5, 0x5410, R2 ;  /* 0x0000541005027816 */ /* 0x000fc40000000002 */
[----:B------:R-:W-:Y:S01]  /*103370*/  PRMT R0, R6, 0x5410, R3 ;  /* 0x0000541006007816 */ /* 0x000fe20000000003 */
[----:B------:R0:W-:Y:S04]  /*103380*/  STL [R1+0xc54], R4 ;  /* 0x000c540401007387 */ /* 0x0001e80000100800 */
[----:B------:R-:W-:Y:S01]  /*103390*/  STL [R1+0xc50], R2 ;  /* 0x000c500201007387 */ /* 0x000fe20000100800 */
[----:B------:R-:W-:-:S03]  /*1033a0*/  LOP3.LUT R5, R7, 0xffff, RZ, 0xc0, !PT ;  /* 0x0000ffff07057812 */ /* 0x000fc600078ec0ff */
[----:B------:R1:W-:Y:S04]  /*1033b0*/  STL [R1+0xc3c], R0 ;  /* 0x000c3c0001007387 */ /* 0x0003e80000100800 */
[----:B------:R-:W4:Y:S04]  /*1033c0*/  LDL.LU R24, [R1+0x4c8] ;  /* 0x0004c80001187983 */ /* 0x000f280000300800 */
[----:B------:R-:W4:Y:S04]  /*1033d0*/  LDL.LU R11, [R1+0x4c4] ;  /* 0x0004c400010b7983 */ /* 0x000f280000300800 */
[----:B------:R-:W4:Y:S04]  /*1033e0*/  LDL.LU R7, [R1+0x460] ;  /* 0x0004600001077983 */ /* 0x000f280000300800 */
[----:B------:R-:W-:Y:S04]  /*1033f0*/  STL [R1+0x6fc], R5 ;  /* 0x0006fc0501007387 */ /* 0x000fe80000100800 */
[----:B------:R-:W4:Y:S01]  /*103400*/  LDL.LU R12, [R1+0x2d4] ;  /* 0x0002d400010c7983 */ /* 0x000f220000300800 */
[----:B---3--:R-:W-:-:S02]  /*103410*/  LOP3.LUT R6, R21, 0xffff, RZ, 0xc0, !PT ;  /* 0x0000ffff15067812 */ /* 0x008fc400078ec0ff */
[----:B0-----:R-:W-:Y:S02]  /*103420*/  LOP3.LUT R4, R10, 0xffff, RZ, 0xc0, !PT ;  /* 0x0000ffff0a047812 */ /* 0x001fe400078ec0ff */
[----:B------:R-:W-:Y:S01]  /*103430*/  LOP3.LUT R10, R9, 0xffff, RZ, 0xc0, !PT ;  /* 0x0000ffff090a7812 */ /* 0x000fe200078ec0ff */
[----:B------:R-:W-:Y:S04]  /*103440*/  STL [R1+0x6f8], R6 ;  /* 0x0006f80601007387 */ /* 0x000fe80000100800 */
[----:B------:R-:W-:Y:S04]  /*103450*/  STL [R1+0x1e4], R4 ;  /* 0x0001e40401007387 */ /* 0x000fe80000100800 */
[----:B------:R-:W3:Y:S04]  /*103460*/  LDL.LU R21, [R1+0x2d0] ;  /* 0x0002d00001157983 */ /* 0x000ee80000300800 */
[----:B------:R-:W-:Y:S01]  /*103470*/  STL [R1+0x6f4], R10 ;  /* 0x0006f40a01007387 */ /* 0x000fe20000100800 */
[----:B-1----:R-:W-:-:S02]  /*103480*/  LOP3.LUT R0, R13, 0xffff, RZ, 0xc0, !PT ;  /* 0x0000ffff0d007812 */ /* 0x002fc400078ec0ff */
[----:B--2---:R-:W-:Y:S01]  /*103490*/  LOP3.LUT R8, R17, 0xffff, RZ, 0xc0, !PT ;  /* 0x0000ffff11087812 */ /* 0x004fe200078ec0ff */
[----:B------:R-:W2:Y:S04]  /*1034a0*/  LDL.LU R13, [R1+0x48fc] ;  /* 0x0048fc00010d7983 */ /* 0x000ea80000300800 */
[----:B------:R-:W2:Y:S04]  /*1034b0*/  LDL.LU R9, [R1+0x94] ;  /* 0x0000940001097983 */ /* 0x000ea80000300800 */
[----:B------:R-:W2:Y:S04]  /*1034c0*/  LDL.LU R17, [R1+0x8c] ;  /* 0x00008c0001117983 */ /* 0x000ea80000300800 */
[----:B------:R-:W-:Y:S04]  /*1034d0*/  STL [R1+0x6f0], R8 ;  /* 0x0006f00801007387 */ /* 0x000fe80000100800 */
[----:B------:R0:W-:Y:S01]  /*1034e0*/  STL [R1+0x6e4], R0 ;  /* 0x0006e40001007387 */ /* 0x0001e20000100800 */
[----:B------:R-:W-:-:S02]  /*1034f0*/  LOP3.LUT R2, R22, 0xffff, RZ, 0xc0, !PT ;  /* 0x0000ffff16027812 */ /* 0x000fc400078ec0ff */
[----:B------:R-:W-:Y:S02]  /*103500*/  LOP3.LUT R3, R18, 0xffff, RZ, 0xc0, !PT ;  /* 0x0000ffff12037812 */ /* 0x000fe400078ec0ff */
[----:B------:R-:W-:Y:S01]  /*103510*/  LOP3.LUT R14, R29, 0xffff, RZ, 0xc0, !PT ;  /* 0x0000ffff1d0e7812 */ /* 0x000fe200078ec0ff */
[----:B------:R-:W2:Y:S04]  /*103520*/  LDL.LU R18, [R1+0x44] ;  /* 0x0000440001127983 */ /* 0x000ea80000300800 */
[----:B------:R1:W-:Y:S04]  /*103530*/  STL [R1+0x708], R2 ;  /* 0x0007080201007387 */ /* 0x0003e80000100800 */
[----:B------:R1:W-:Y:S04]  /*103540*/  STL [R1+0x164], R3 ;  /* 0x0001640301007387 */ /* 0x0003e80000100800 */
[----:B------:R1:W-:Y:S04]  /*103550*/  STL [R1+0x7c], R14 ;  /* 0x00007c0e01007387 */ /* 0x0003e80000100800 */
[----:B------:R-:W2:Y:S01]  /*103560*/  LDL.LU R29, [R1+0x230] ;  /* 0x00023000011d7983 */ /* 0x000ea20000300800 */
[----:B0-----:R-:W-:-:S02]  /*103570*/  PRMT R0, R0, 0x3340, R1 ;  /* 0x0000334000007816 */ /* 0x001fc40000000001 */
[----:B------:R-:W-:Y:S02]  /*103580*/  PRMT R4, R4, 0x3340, R14 ;  /* 0x0000334004047816 */ /* 0x000fe4000000000e */
[----:B------:R-:W-:Y:S02]  /*103590*/  PRMT R5, R5, 0x3340, R10 ;  /* 0x0000334005057816 */ /* 0x000fe4000000000a */
[----:B------:R-:W-:Y:S01]  /*1035a0*/  PRMT R6, R6, 0x3340, R8 ;  /* 0x0000334006067816 */ /* 0x000fe20000000008 */
[----:B------:R-:W2:Y:S01]  /*1035b0*/  LDL.LU R22, [R1+0x588] ;  /* 0x0005880001167983 */ /* 0x000ea20000300800 */
[--C-:B-1----:R-:W-:Y:S02]  /*1035c0*/  PRMT R2, R2, 0x3340, R1.reuse ;  /* 0x0000334002027816 */ /* 0x102fe40000000001 */
[----:B------:R-:W-:Y:S02]  /*1035d0*/  PRMT R4, R4, 0x5410, R0 ;  /* 0x0000541004047816 */ /* 0x000fe40000000000 */
[----:B------:R-:W-:-:S02]  /*1035e0*/  PRMT R3, R3, 0x3340, R1 ;  /* 0x0000334003037816 */ /* 0x000fc40000000001 */
[----:B------:R-:W-:Y:S01]  /*1035f0*/  PRMT R0, R5, 0x5410, R2 ;  /* 0x0000541005007816 */ /* 0x000fe20000000002 */
[----:B------:R0:W-:Y:S04]  /*103600*/  STL [R1+0xc38], R4 ;  /* 0x000c380401007387 */ /* 0x0001e80000100800 */
[----:B------:R-:W2:Y:S04]  /*103610*/  LDL.LU R10, [R1+0x584] ;  /* 0x00058400010a7983 */ /* 0x000ea80000300800 */
[----:B------:R1:W-:Y:S01]  /*103620*/  STL [R1+0xc1c], R0 ;  /* 0x000c1c0001007387 */ /* 0x0003e20000100800 */
[----:B----4-:R-:W-:-:S03]  /*103630*/  LOP3.LUT R5, R11, 0xffff, RZ, 0xc0, !PT ;  /* 0x0000ffff0b057812 */ /* 0x010fc600078ec0ff */
[----:B------:R-:W4:Y:S01]  /*103640*/  LDL.LU R8, [R1+0x52c] ;  /* 0x00052c0001087983 */ /* 0x000f220000300800 */
[----:B------:R-:W-:Y:S02]  /*103650*/  LOP3.LUT R14, R12, 0xffff, RZ, 0xc0, !PT ;  /* 0x0000ffff0c0e7812 */ /* 0x000fe400078ec0ff */
[----:B0-----:R-:W-:Y:S02]  /*103660*/  LOP3.LUT R4, R24, 0xffff, RZ, 0xc0, !PT ;  /* 0x0000ffff18047812 */ /* 0x001fe400078ec0ff */
[----:B-1----:R-:W-:Y:S02]  /*103670*/  PRMT R0, R6, 0x5410, R3 ;  /* 0x0000541006007816 */ /* 0x002fe40000000003 */
[----:B------:R-:W-:-:S03]  /*103680*/  LOP3.LUT R6, R7, 0xffff, RZ, 0xc0, !PT ;  /* 0x0000ffff07067812 */ /* 0x000fc600078ec0ff */
[----:B------:R0:W-:Y:S04]  /*103690*/  STL [R1+0xc14], R0 ;  /* 0x000c140001007387 */ /* 0x0001e80000100800 */
[----:B------:R-:W4:Y:S01]  /*1036a0*/  LDL.LU R7, [R1+0x3e4] ;  /* 0x0003e40001077983 */ /* 0x000f220000300800 */
[----:B---3--:R-:W-:-:S03]  /*1036b0*/  LOP3.LUT R12, R21, 0xffff, RZ, 0xc0, !PT ;  /* 0x0000ffff150c7812 */ /* 0x008fc600078ec0ff */
[----:B------:R-:W-:Y:S04]  /*1036c0*/  STL [R1+0x704], R4 ;  /* 0x0007040401007387 */ /* 0x000fe80000100800 */
[----:B------:R-:W-:Y:S04]  /*1036d0*/  STL [R1+0x710], R5 ;  /* 0x0007100501007387 */ /* 0x000fe80000100800 */
[----:B------:R-:W-:Y:S04]  /*1036e0*/  STL [R1+0x714], R6 ;  /* 0x0007140601007387 */ /* 0x000fe80000100800 */
[----:B------:R-:W-:Y:S01]  /*1036f0*/  STL [R1+0x15c], R14 ;  /* 0x00015c0e01007387 */ /* 0x000fe20000100800 */
[----:B--2---:R-:W-:-:S02]  /*103700*/  LOP3.LUT R2, R17, 0xffff, RZ, 0xc0, !PT ;  /* 0x0000ffff11027812 */ /* 0x004fc400078ec0ff */
[----:B0-----:R-:W-:Y:S01]  /*103710*/  LOP3.LUT R0, R9, 0xffff, RZ, 0xc0, !PT ;  /* 0x0000ffff09007812 */ /* 0x001fe200078ec0ff */
[----:B------:R-:W-:Y:S04]  /*103720*/  STL [R1+0x70c], R12 ;  /* 0x00070c0c01007387 */ /* 0x000fe80000100800 */
[----:B------:R-:W2:Y:S04]  /*103730*/  LDL.LU R9, [R1+0x3e0] ;  /* 0x0003e00001097983 */ /* 0x000ea80000300800 */
[----:B------:R0:W-:Y:S04]  /*103740*/  STL [R1+0x94], R0 ;  /* 0x0000940001007387 */ /* 0x0001e80000100800 */
[----:B------:R1:W-:Y:S04]  /*103750*/  STL [R1+0x8c], R2 ;  /* 0x00008c0201007387 */ /* 0x0003e80000100800 */
[----:B------:R-:W3:Y:S04]  /*103760*/  LDL.LU R21, [R1+0x184] ;  /* 0x0001840001157983 */ /* 0x000ee80000300800 */
[----:B------:R-:W3:Y:S01]  /*103770*/  LDL.LU R17, [R1+0x180] ;  /* 0x0001800001117983 */ /* 0x000ee20000300800 */
[----:B------:R-:W-:-:S05]  /*103780*/  LOP3.LUT R3, R18, 0xffff, RZ, 0xc0, !PT ;  /* 0x0000ffff12037812 */ /* 0x000fca00078ec0ff */
[----:B------:R0:W-:Y:S01]  /*103790*/  STL [R1+0x72c], R3 ;  /* 0x00072c0301007387 */ /* 0x0001e20000100800 */
[----:B------:R-:W-:-:S03]  /*1037a0*/  LOP3.LUT R11, R29, 0xffff, RZ, 0xc0, !PT ;  /* 0x0000ffff1d0b7812 */ /* 0x000fc600078ec0ff */
[----:B------:R-:W3:Y:S04]  /*1037b0*/  LDL.LU R18, [R1+0x10c] ;  /* 0x00010c0001127983 */ /* 0x000ee80000300800 */
[----:B------:R-:W3:Y:S01]  /*1037c0*/  LDL.LU R29, [R1+0x368] ;  /* 0x00036800011d7983 */ /* 0x000ee20000300800 */
[--C-:B0-----:R-:W-:Y:S02]  /*1037d0*/  PRMT R0, R0, 0x3340, R1.reuse ;  /* 0x0000334000007816 */ /* 0x101fe40000000001 */
[----:B------:R-:W-:Y:S02]  /*1037e0*/  PRMT R4, R4, 0x3340, R14 ;  /* 0x0000334004047816 */ /* 0x000fe4000000000e */
[----:B-1----:R-:W-:Y:S02]  /*1037f0*/  PRMT R2, R2, 0x3340, R1 ;  /* 0x0000334002027816 */ /* 0x002fe40000000001 */
[----:B------:R-:W-:-:S02]  /*103800*/  PRMT R5, R5, 0x3340, R12 ;  /* 0x0000334005057816 */ /* 0x000fc4000000000c */
[----:B------:R-:W-:Y:S02]  /*103810*/  PRMT R6, R6, 0x3340, R11 ;  /* 0x0000334006067816 */ /* 0x000fe4000000000b */
[----:B------:R-:W-:Y:S02]  /*103820*/  PRMT R4, R4, 0x5410, R0 ;  /* 0x0000541004047816 */ /* 0x000fe40000000000 */
[----:B------:R-:W-:Y:S02]  /*103830*/  PRMT R3, R3, 0x3340, R1 ;  /* 0x0000334003037816 */ /* 0x000fe40000000001 */
[----:B------:R-:W-:Y:S01]  /*103840*/  PRMT R2, R5, 0x5410, R2 ;  /* 0x0000541005027816 */ /* 0x000fe20000000002 */
[----:B------:R-:W-:Y:S04]  /*103850*/  STL [R1+0x230], R11 ;  /* 0x0002300b01007387 */ /* 0x000fe80000100800 */
[----:B------:R0:W-:Y:S01]  /*103860*/  STL [R1+0xbc8], R4 ;  /* 0x000bc80401007387 */ /* 0x0001e20000100800 */
[----:B------:R-:W-:-:S02]  /*103870*/  PRMT R0, R6, 0x5410, R3 ;  /* 0x0000541006007816 */ /* 0x000fc40000000003 */
[----:B------:R-:W-:Y:S01]  /*103880*/  LOP3.LUT R5, R10, 0xffff, RZ, 0xc0, !PT ;  /* 0x0000ffff0a057812 */ /* 0x000fe200078ec0ff */
[----:B------:R-:W-:Y:S04]  /*103890*/  STL [R1+0xbbc], R2 ;  /* 0x000bbc0201007387 */ /* 0x000fe80000100800 */
[----:B------:R3:W-:Y:S04]  /*1038a0*/  STL [R1+0xbb8], R0 ;  /* 0x000bb80001007387 */ /* 0x0007e80000100800 */
[----:B------:R-:W3:Y:S01]  /*1038b0*/  LDL.LU R10, [R1+0x538] ;  /* 0x00053800010a7983 */ /* 0x000ee20000300800 */
[----:B----4-:R-:W-:-:S02]  /*1038c0*/  LOP3.LUT R6, R8, 0xffff, RZ, 0xc0, !PT ;  /* 0x0000ffff08067812 */ /* 0x010fc400078ec0ff */
[----:B0-----:R-:W-:-:S05]  /*1038d0*/  LOP3.LUT R4, R22, 0xffff, RZ, 0xc0, !PT ;  /* 0x0000ffff16047812 */ /* 0x001fca00078ec0ff */
[----:B------:R-:W-:Y:S04]  /*1038e0*/  STL [R1+0x71c], R4 ;  /* 0x00071c0401007387 */ /* 0x000fe80000100800 */
[----:B------:R-:W4:Y:S04]  /*1038f0*/  LDL.LU R25, [R1+0x4dc] ;  /* 0x0004dc0001197983 */ /* 0x000f280000300800 */
[----:B------:R-:W-:Y:S01]  /*103900*/  STL [R1+0x728], R5 ;  /* 0x0007280501007387 */ /* 0x000fe20000100800 */
[----:B------:R-:W-:-:S03]  /*103910*/  LOP3.LUT R12, R7, 0xffff, RZ, 0xc0, !PT ;  /* 0x0000ffff070c7812 */ /* 0x000fc600078ec0ff */
[----:B------:R-:W4:Y:S04]  /*103920*/  LDL.LU R24, [R1+0x4d8] ;  /* 0x0004d80001187983 */ /* 0x000f280000300800 */
[----:B------:R-:W-:Y:S04]  /*103930*/  STL [R1+0x758], R6 ;  /* 0x0007580601007387 */ /* 0x000fe80000100800 */
[----:B------:R-:W4:Y:S04]  /*103940*/  LDL.LU R11, [R1+0x37c] ;  /* 0x00037c00010b7983 */ /* 0x000f280000300800 */
[----:B------:R-:W4:Y:S04]  /*103950*/  LDL.LU R22, [R1+0x2ec] ;  /* 0x0002ec0001167983 */ /* 0x000f280000300800 */
[----:B------:R-:W-:Y:S01]  /*103960*/  STL [R1+0x718], R12 ;  /* 0x0007180c01007387 */ /* 0x000fe20000100800 */
[----:B--2---:R-:W-:-:S03]  /*103970*/  LOP3.LUT R8, R9, 0xffff, RZ, 0xc0, !PT ;  /* 0x0000ffff09087812 */ /* 0x004fc600078ec0ff */
[----:B------:R-:W2:Y:S01]  /*103980*/  LDL.LU R9, [R1+0x120] ;  /* 0x0001200001097983 */ /* 0x000ea20000300800 */
[----:B---3--:R-:W-:Y:S02]  /*103990*/  LOP3.LUT R0, R21, 0xffff, RZ, 0xc0, !PT ;  /* 0x0000ffff15007812 */ /* 0x008fe400078ec0ff */
[----:B------:R-:W-:Y:S01]  /*1039a0*/  LOP3.LUT R2, R17, 0xffff, RZ, 0xc0, !PT ;  /* 0x0000ffff11027812 */ /* 0x000fe200078ec0ff */
[----:B------:R-:W-:Y:S04]  /*1039b0*/  STL [R1+0x724], R8 ;  /* 0x0007240801007387 */ /* 0x000fe80000100800 */
[----:B------:R0:W-:Y:S04]  /*1039c0*/  STL [R1+0x720], R0 ;  /* 0x0007200001007387 */ /* 0x0001e80000100800 */
[----:B------:R1:W-:Y:S04]  /*1039d0*/  STL [R1+0x738], R2 ;  /* 0x0007380201007387 */ /* 0x0003e80000100800 */
[----:B------:R-:W3:Y:S01]  /*1039e0*/  LDL.LU R17, [R1+0xa8] ;  /* 0x0000a80001117983 */ /* 0x000ee20000300800 */
[----:B------:R-:W-:-:S02]  /*1039f0*/  LOP3.LUT R3, R18, 0xffff, RZ, 0xc0, !PT ;  /* 0x0000ffff12037812 */ /* 0x000fc400078ec0ff */
[----:B------:R-:W-:Y:S01]  /*103a00*/  LOP3.LUT R7, R29, 0xffff, RZ, 0xc0, !PT ;  /* 0x0000ffff1d077812 */ /* 0x000fe200078ec0ff */
[----:B------:R-:W3:Y:S04]  /*103a10*/  LDL.LU R18, [R1+0xa0] ;  /* 0x0000a00001127983 */ /* 0x000ee80000300800 */
[----:B------:R1:W-:Y:S04]  /*103a20*/  STL [R1+0xbac], R3 ;  /* 0x000bac0301007387 */ /* 0x0003e80000100800 */
[----:B------:R1:W-:Y:S04]  /*103a30*/  STL [R1+0x73c], R7 ;  /* 0x00073c0701007387 */ /* 0x0003e80000100800 */
[----:B------:R-:W3:Y:S01]  /*103a40*/  LDL.LU R29, [R1+0x2e4] ;  /* 0x0002e400011d7983 */ /* 0x000ee20000300800 */
[----:B0-----:R-:W-:-:S02]  /*103a50*/  PRMT R0, R0, 0x3340, R1 ;  /* 0x0000334000007816 */ /* 0x001fc40000000001 */
[----:B------:R-:W-:Y:S02]  /*103a60*/  PRMT R4, R4, 0x3340, R12 ;  /* 0x0000334004047816 */ /* 0x000fe4000000000c */
[----:B-1----:R-:W-:Y:S02]  /*103a70*/  PRMT R2, R2, 0x3340, R1 ;  /* 0x0000334002027816 */ /* 0x002fe40000000001 */
[----:B------:R-:W-:Y:S02]  /*103a80*/  PRMT R5, R5, 0x3340, R8 ;  /* 0x0000334005057816 */ /* 0x000fe40000000008 */
[----:B------:R-:W-:Y:S02]  /*103a90*/  PRMT R6, R6, 0x3340, R7 ;  /* 0x0000334006067816 */ /* 0x000fe40000000007 */
[----:B------:R-:W-:Y:S02]  /*103aa0*/  PRMT R3, R3, 0x3340, R1 ;  /* 0x0000334003037816 */ /* 0x000fe40000000001 */
[----:B------:R-:W-:-:S02]  /*103ab0*/  PRMT R4, R4, 0x5410, R0 ;  /* 0x0000541004047816 */ /* 0x000fc40000000000 */
[----:B------:R-:W-:Y:S02]  /*103ac0*/  PRMT R2, R5, 0x5410, R2 ;  /* 0x0000541005027816 */ /* 0x000fe40000000002 */
[----:B------:R-:W-:Y:S01]  /*103ad0*/  PRMT R0, R6, 0x5410, R3 ;  /* 0x0000541006007816 */ /* 0x000fe20000000003 */
[----:B------:R0:W-:Y:S04]  /*103ae0*/  STL [R1+0xba4], R4 ;  /* 0x000ba40401007387 */ /* 0x0001e80000100800 */
[----:B------:R-:W3:Y:S04]  /*103af0*/  LDL.LU R12, [R1+0x590] ;  /* 0x00059000010c7983 */ /* 0x000ee80000300800 */
[----:B------:R-:W-:Y:S04]  /*103b00*/  STL [R1+0xba0], R2 ;  /* 0x000ba00201007387 */ /* 0x000fe80000100800 */
[----:B------:R-:W3:Y:S04]  /*103b10*/  LDL.LU R8, [R1+0x490] ;  /* 0x0004900001087983 */ /* 0x000ee80000300800 */
[----:B------:R2:W-:Y:S04]  /*103b20*/  STL [R1+0xb9c], R0 ;  /* 0x000b9c0001007387 */ /* 0x0005e80000100800 */
[----:B------:R-:W3:Y:S04]  /*103b30*/  LDL.LU R7, [R1+0x48c] ;  /* 0x00048c0001077983 */ /* 0x000ee80000300800 */
[----:B------:R-:W3:Y:S01]  /*103b40*/  LDL.LU R21, [R1+0x3f4] ;  /* 0x0003f40001157983 */ /* 0x000ee20000300800 */
[----:B----4-:R-:W-:-:S02]  /*103b50*/  LOP3.LUT R5, R25, 0xffff, RZ, 0xc0, !PT ;  /* 0x0000ffff19057812 */ /* 0x010fc400078ec0ff */
[----:B0-----:R-:W-:Y:S02]  /*103b60*/  LOP3.LUT R4, R10, 0xffff, RZ, 0xc0, !PT ;  /* 0x0000ffff0a047812 */ /* 0x001fe400078ec0ff */
[----:B------:R-:W-:Y:S01]  /*103b70*/  LOP3.LUT R6, R24, 0xffff, RZ, 0xc0, !PT ;  /* 0x0000ffff18067812 */ /* 0x000fe200078ec0ff */
[----:B------:R-:W4:Y:S01]  /*103b80*/  LDL.LU R10, [R1+0x264] ;  /* 0x00026400010a7983 */ /* 0x000f220000300800 */
[----:B------:R-:W-:Y:S02]  /*103b90*/  LOP3.LUT R14, R11, 0xffff, RZ, 0xc0, !PT ;  /* 0x0000ffff0b0e7812 */ /* 0x000fe400078ec0ff */
[----:B------:R-:W-:Y:S01]  /*103ba0*/  LOP3.LUT R11, R22, 0xffff, RZ, 0xc0, !PT ;  /* 0x0000ffff160b7812 */ /* 0x000fe200078ec0ff */
[----:B------:R-:W-:Y:S04]  /*103bb0*/  STL [R1+0x184], R4 ;  /* 0x0001840401007387 */ /* 0x000fe80000100800 */
[----:B------:R-:W-:Y:S04]  /*103bc0*/  STL [R1+0x744], R5 ;  /* 0x0007440501007387 */ /* 0x000fe80000100800 */
[----:B------:R-:W-:Y:S04]  /*103bd0*/  STL [R1+0x180], R14 ;  /* 0x0001800e01007387 */ /* 0x000fe80000100800 */
[----:B------:R-:W-:Y:S01]  /*103be0*/  STL [R1+0x730], R6 ;  /* 0x0007300601007387 */ /* 0x000fe20000100800 */
[----:B--2---:R-:W-:-:S03]  /*103bf0*/  LOP3.LUT R0, R9, 0xffff, RZ, 0xc0, !PT ;  /* 0x0000ffff09007812 */ /* 0x004fc600078ec0ff */
[----:B------:R-:W-:Y:S04]  /*103c00*/  STL [R1+0x734], R11 ;  /* 0x0007340b01007387 */ /* 0x000fe80000100800 */
[----:B------:R0:W-:Y:S01]  /*103c10*/  STL [R1+0x10c], R0 ;  /* 0x00010c0001007387 */ /* 0x0001e20000100800 */
[----:B---3--:R-:W-:-:S03]  /*103c20*/  LOP3.LUT R2, R17, 0xffff, RZ, 0xc0, !PT ;  /* 0x0000ffff11027812 */ /* 0x008fc600078ec0ff */
[----:B------:R-:W2:Y:S04]  /*103c30*/  LDL.LU R17, [R1+0x54] ;  /* 0x0000540001117983 */ /* 0x000ea80000300800 */
[----:B------:R1:W-:Y:S01]  /*103c40*/  STL [R1+0x754], R2 ;  /* 0x0007540201007387 */ /* 0x0003e20000100800 */
[----:B------:R-:W-:-:S03]  /*103c50*/  LOP3.LUT R3, R18, 0xffff, RZ, 0xc0, !PT ;  /* 0x0000ffff12037812 */ /* 0x000fc600078ec0ff */
[----:B------:R-:W3:Y:S04]  /*103c60*/  LDL.LU R18, [R1+0x1a0] ;  /* 0x0001a00001127983 */ /* 0x000ee80000300800 */
[----:B------:R1:W-:Y:S01]  /*103c70*/  STL [R1+0x750], R3 ;  /* 0x0007500301007387 */ /* 0x0003e20000100800 */
[----:B------:R-:W-:-:S03]  /*103c80*/  LOP3.LUT R9, R29, 0xffff, RZ, 0xc0, !PT ;  /* 0x0000ffff1d097812 */ /* 0x000fc600078ec0ff */
[----:B------:R-:W3:Y:S01]  /*103c90*/  LDL.LU R29, [R1+0x260] ;  /* 0x00026000011d7983 */ /* 0x000ee20000300800 */
[--C-:B0-----:R-:W-:Y:S02]  /*103ca0*/  PRMT R0, R0, 0x3340, R1.reuse ;  /* 0x0000334000007816 */ /* 0x101fe40000000001 */
[----:B------:R-:W-:Y:S02]  /*103cb0*/  PRMT R4, R4, 0x3340, R14 ;  /* 0x0000334004047816 */ /* 0x000fe4000000000e */
[----:B-1----:R-:W-:Y:S02]  /*103cc0*/  PRMT R2, R2, 0x3340, R1 ;  /* 0x0000334002027816 */ /* 0x002fe40000000001 */
[----:B------:R-:W-:Y:S02]  /*103cd0*/  PRMT R5, R5, 0x3340, R11 ;  /* 0x0000334005057816 */ /* 0x000fe4000000000b */
[----:B------:R-:W-:Y:S02]  /*103ce0*/  PRMT R6, R6, 0x3340, R9 ;  /* 0x0000334006067816 */ /* 0x000fe40000000009 */
[----:B------:R-:W-:-:S02]  /*103cf0*/  PRMT R3, R3, 0x3340, R1 ;  /* 0x0000334003037816 */ /* 0x000fc40000000001 */
[----:B------:R-:W-:Y:S02]  /*103d00*/  PRMT R4, R4, 0x5410, R0 ;  /* 0x0000541004047816 */ /* 0x000fe40000000000 */
[----:B------:R-:W-:Y:S01]  /*103d10*/  PRMT R2, R5, 0x5410, R2 ;  /* 0x0000541005027816 */ /* 0x000fe20000000002 */
[----:B------:R0:W-:Y:S01]  /*103d20*/  STL [R1+0xa0], R9 ;  /* 0x0000a00901007387 */ /* 0x0001e20000100800 */
[----:B------:R-:W-:-:S03]  /*103d30*/  PRMT R0, R6, 0x5410, R3 ;  /* 0x0000541006007816 */ /* 0x000fc60000000003 */
[----:B------:R1:W-:Y:S01]  /*103d40*/  STL [R1+0xb7c], R4 ;  /* 0x000b7c0401007387 */ /* 0x0003e20000100800 */
[----:B------:R-:W-:-:S03]  /*103d50*/  LOP3.LUT R11, R12, 0xffff, RZ, 0xc0, !PT ;  /* 0x0000ffff0c0b7812 */ /* 0x000fc600078ec0ff */
[----:B------:R-:W3:Y:S04]  /*103d60*/  LDL.LU R22, [R1+0x594] ;  /* 0x0005940001167983 */ /* 0x000ee80000300800 */
[----:B------:R-:W-:Y:S01]  /*103d70*/  STL [R1+0xb38], R2 ;  /* 0x000b380201007387 */ /* 0x000fe20000100800 */
[----:B------:R-:W-:Y:S02]  /*103d80*/  LOP3.LUT R5, R7, 0xffff, RZ, 0xc0, !PT ;  /* 0x0000ffff07057812 */ /* 0x000fe400078ec0ff */
[----:B------:R-:W-:Y:S01]  /*103d90*/  LOP3.LUT R6, R21, 0xffff, RZ, 0xc0, !PT ;  /* 0x0000ffff15067812 */ /* 0x000fe200078ec0ff */
[----:B0-----:R-:W3:Y:S01]  /*103da0*/  LDL.LU R9, [R1+0x554] ;  /* 0x0005540001097983 */ /* 0x001ee20000300800 */
[----:B-1----:R-:W-:-:S03]  /*103db0*/  LOP3.LUT R4, R8, 0xffff, RZ, 0xc0, !PT ;  /* 0x0000ffff08047812 */ /* 0x002fc600078ec0ff */
[----:B------:R2:W-:Y:S04]  /*103dc0*/  STL [R1+0xb30], R0 ;  /* 0x000b300001007387 */ /* 0x0005e80000100800 */
[----:B------:R-:W-:Y:S01]  /*103dd0*/  STL [R1+0x748], R11 ;  /* 0x0007480b01007387 */ /* 0x000fe20000100800 */
[----:B----4-:R-:W-:-:S03]  /*103de0*/  LOP3.LUT R14, R10, 0xffff, RZ, 0xc0, !PT ;  /* 0x0000ffff0a0e7812 */ /* 0x010fc600078ec0ff */
[----:B------:R-:W-:Y:S04]  /*103df0*/  STL [R1+0x768], R4 ;  /* 0x0007680401007387 */ /* 0x000fe80000100800 */
[----:B------:R-:W-:Y:S04]  /*103e00*/  STL [R1+0xb1c], R5 ;  /* 0x000b1c0501007387 */ /* 0x000fe80000100800 */
[----:B------:R-:W4:Y:S04]  /*103e10*/  LDL.LU R8, [R1+0x4f0] ;  /* 0x0004f00001087983 */ /* 0x000f280000300800 */
[----:B------:R-:W-:Y:S04]  /*103e20*/  STL [R1+0x120], R6 ;  /* 0x0001200601007387 */ /* 0x000fe80000100800 */
[----:B------:R-:W-:Y:S04]  /*103e30*/  STL [R1+0x760], R14 ;  /* 0x0007600e01007387 */ /* 0x000fe80000100800 */
[----:B------:R-:W4:Y:S04]  /*103e40*/  LDL.LU R7, [R1+0x3f8] ;  /* 0x0003f80001077983 */ /* 0x000f280000300800 */
[----:B------:R-:W4:Y:S04]  /*103e50*/  LDL.LU R10, [R1+0x398] ;  /* 0x00039800010a7983 */ /* 0x000f280000300800 */
[----:B------:R-:W4:Y:S01]  /*103e60*/  LDL.LU R21, [R1+0x1a8] ;  /* 0x0001a80001157983 */ /* 0x000f220000300800 */
[----:B------:R-:W-:-:S02]  /*103e70*/  LOP3.LUT R13, R13, 0xffff, RZ, 0xc0, !PT ;  /* 0x0000ffff0d0d7812 */ /* 0x000fc400078ec0ff */
[----:B--2---:R-:W-:-:S05]  /*103e80*/  LOP3.LUT R0, R17, 0xffff, RZ, 0xc0, !PT ;  /* 0x0000ffff11007812 */ /* 0x004fca00078ec0ff */
[----:B------:R0:W-:Y:S04]  /*103e90*/  STL [R1+0x75c], R0 ;  /* 0x00075c0001007387 */ /* 0x0001e80000100800 */
[----:B------:R-:W2:Y:S01]  /*103ea0*/  LDL.LU R17, [R1+0x138] ;  /* 0x0001380001117983 */ /* 0x000ea20000300800 */
[----:B---3--:R-:W-:Y:S02]  /*103eb0*/  LOP3.LUT R3, R18, 0xffff, RZ, 0xc0, !PT ;  /* 0x0000ffff12037812 */ /* 0x008fe400078ec0ff */
[----:B------:R-:W-:-:S03]  /*103ec0*/  LOP3.LUT R12, R29, 0xffff, RZ, 0xc0, !PT ;  /* 0x0000ffff1d0c7812 */ /* 0x000fc600078ec0ff */
[----:B------:R1:W-:Y:S04]  /*103ed0*/  STL [R1+0xa8], R3 ;  /* 0x0000a80301007387 */ /* 0x0003e80000100800 */
[----:B------:R-:W3:Y:S04]  /*103ee0*/  LDL.LU R18, [R1+0xc8] ;  /* 0x0000c80001127983 */ /* 0x000ee80000300800 */
[----:B------:R-:W-:Y:S04]  /*103ef0*/  STL [R1+0xb08], R12 ;  /* 0x000b080c01007387 */ /* 0x000fe80000100800 */
[----:B------:R-:W-:Y:S04]  /*103f00*/  STL [R1+0x48e4], R13 ;  /* 0x0048e40d01007387 */ /* 0x000fe80000100800 */
[----:B------:R-:W3:Y:S01]  /*103f10*/  LDL.LU R29, [R1+0x314] ;  /* 0x00031400011d7983 */ /* 0x000ee20000300800 */
[----:B0-----:R-:W-:-:S02]  /*103f20*/  PRMT R0, R0, 0x3340, R1 ;  /* 0x0000334000007816 */ /* 0x001fc40000000001 */
[----:B------:R-:W-:Y:S02]  /*103f30*/  PRMT R4, R4, 0x3340, R14 ;  /* 0x0000334004047816 */ /* 0x000fe4000000000e */
[--C-:B------:R-:W-:Y:S02]  /*103f40*/  PRMT R2, R13, 0x3340, R1.reuse ;  /* 0x000033400d027816 */ /* 0x100fe40000000001 */
[----:B------:R-:W-:Y:S02]  /*103f50*/  PRMT R5, R5, 0x3340, R12 ;  /* 0x0000334005057816 */ /* 0x000fe4000000000c */
[----:B-1----:R-:W-:Y:S02]  /*103f60*/  PRMT R3, R3, 0x3340, R1 ;  /* 0x0000334003037816 */ /* 0x002fe40000000001 */
[----:B------:R-:W-:Y:S02]  /*103f70*/  PRMT R6, R11, 0x3340, R6 ;  /* 0x000033400b067816 */ /* 0x000fe40000000006 */
[----:B------:R-:W-:-:S02]  /*103f80*/  PRMT R4, R4, 0x5410, R0 ;  /* 0x0000541004047816 */ /* 0x000fc40000000000 */
[----:B------:R-:W-:Y:S02]  /*103f90*/  PRMT R2, R5, 0x5410, R2 ;  /* 0x0000541005027816 */ /* 0x000fe40000000002 */
[----:B------:R-:W-:Y:S01]  /*103fa0*/  PRMT R0, R6, 0x5410, R3 ;  /* 0x0000541006007816 */ /* 0x000fe20000000003 */
[----:B------:R0:W-:Y:S04]  /*103fb0*/  STL [R1+0xb20], R4 ;  /* 0x000b200401007387 */ /* 0x0001e80000100800 */
[----:B------:R-:W-:Y:S04]  /*103fc0*/  STL [R1+0xb14], R2 ;  /* 0x000b140201007387 */ /* 0x000fe80000100800 */
[----:B------:R1:W-:Y:S01]  /*103fd0*/  STL [R1+0xb10], R0 ;  /* 0x000b100001007387 */ /* 0x0003e20000100800 */
[----:B------:R-:W-:-:S03]  /*103fe0*/  LOP3.LUT R5, R9, 0xffff, RZ, 0xc0, !PT ;  /* 0x0000ffff09057812 */ /* 0x000fc600078ec0ff */
[----:B------:R-:W3:Y:S04]  /*103ff0*/  LDL.LU R25, [R1+0x4fc] ;  /* 0x0004fc0001197983 */ /* 0x000ee80000300800 */
[----:B------:R-:W3:Y:S01]  /*104000*/  LDL.LU R24, [R1+0x4a8] ;  /* 0x0004a80001187983 */ /* 0x000ee20000300800 */
[----:B0-----:R-:W-:Y:S02]  /*104010*/  LOP3.LUT R4, R22, 0xffff, RZ, 0xc0, !PT ;  /* 0x0000ffff16047812 */ /* 0x001fe400078ec0ff */
[----:B----4-:R-:W-:Y:S02]  /*104020*/  LOP3.LUT R6, R8, 0xffff, RZ, 0xc0, !PT ;  /* 0x0000ffff08067812 */ /* 0x010fe400078ec0ff */
[----:B------:R-:W-:Y:S02]  /*104030*/  LOP3.LUT R11, R7, 0xffff, RZ, 0xc0, !PT ;  /* 0x0000ffff070b7812 */ /* 0x000fe400078ec0ff */
[----:B-1----:R-:W-:Y:S01]  /*104040*/  LOP3.LUT R0, R21, 0xffff, RZ, 0xc0, !PT ;  /* 0x0000ffff15007812 */ /* 0x002fe200078ec0ff */
[----:B------:R-:W-:Y:S04]  /*104050*/  STL [R1+0x74c], R4 ;  /* 0x00074c0401007387 */ /* 0x000fe80000100800 */
[----:B------:R-:W4:Y:S04]  /*104060*/  LDL.LU R22, [R1+0x4a4] ;  /* 0x0004a40001167983 */ /* 0x000f280000300800 */
[----:B------:R-:W-:Y:S04]  /*104070*/  STL [R1+0x76c], R5 ;  /* 0x00076c0501007387 */ /* 0x000fe80000100800 */
[----:B------:R-:W4:Y:S01]  /*104080*/  LDL.LU R9, [R1+0x31c] ;  /* 0x00031c0001097983 */ /* 0x000f220000300800 */
[----:B------:R-:W-:-:S03]  /*104090*/  LOP3.LUT R10, R10, 0xffff, RZ, 0xc0, !PT ;  /* 0x0000ffff0a0a7812 */ /* 0x000fc600078ec0ff */
[----:B------:R-:W-:Y:S04]  /*1040a0*/  STL [R1+0x784], R6 ;  /* 0x0007840601007387 */ /* 0x000fe80000100800 */
[----:B------:R-:W-:Y:S04]  /*1040b0*/  STL [R1+0x740], R11 ;  /* 0x0007400b01007387 */ /* 0x000fe80000100800 */
[----:B------:R-:W4:Y:S04]  /*1040c0*/  LDL.LU R7, [R1+0x2a8] ;  /* 0x0002a80001077983 */ /* 0x000f280000300800 */
[----:B------:R0:W-:Y:S04]  /*1040d0*/  STL [R1+0x1a0], R0 ;  /* 0x0001a00001007387 */ /* 0x0001e80000100800 */
[----:B------:R-:W-:Y:S04]  /*1040e0*/  STL [R1+0x764], R10 ;  /* 0x0007640a01007387 */ /* 0x000fe80000100800 */
[----:B------:R-:W4:Y:S01]  /*1040f0*/  LDL.LU R21, [R1+0xcc] ;  /* 0x0000cc0001157983 */ /* 0x000f220000300800 */
[----:B--2---:R-:W-:-:S03]  /*104100*/  LOP3.LUT R2, R17, 0xffff, RZ, 0xc0, !PT ;  /* 0x0000ffff11027812 */ /* 0x004fc600078ec0ff */
[----:B------:R-:W2:Y:S04]  /*104110*/  LDL.LU R17, [R1+0x6c] ;  /* 0x00006c0001117983 */ /* 0x000ea80000300800 */
[----:B------:R1:W-:Y:S01]  /*104120*/  STL [R1+0x138], R2 ;  /* 0x0001380201007387 */ /* 0x0003e20000100800 */
[----:B---3--:R-:W-:-:S03]  /*104130*/  LOP3.LUT R3, R18, 0xffff, RZ, 0xc0, !PT ;  /* 0x0000ffff12037812 */ /* 0x008fc600078ec0ff */
[----:B------:R-:W3:Y:S04]  /*104140*/  LDL.LU R18, [R1+0x68] ;  /* 0x0000680001127983 */ /* 0x000ee80000300800 */
[----:B------:R1:W-:Y:S01]  /*104150*/  STL [R1+0x788], R3 ;  /* 0x0007880301007387 */ /* 0x0003e20000100800 */
[----:B------:R-:W-:-:S03]  /*104160*/  LOP3.LUT R8, R29, 0xffff, RZ, 0xc0, !PT ;  /* 0x0000ffff1d087812 */ /* 0x000fc600078ec0ff */
[----:B------:R-:W3:Y:S01]  /*104170*/  LDL.LU R29, [R1+0x2a4] ;  /* 0x0002a400011d7983 */ /* 0x000ee20000300800 */
[----:B0-----:R-:W-:Y:S02]  /*104180*/  PRMT R0, R0, 0x3340, R1 ;  /* 0x0000334000007816 */ /* 0x001fe40000000001 */
[----:B------:R-:W-:Y:S02]  /*104190*/  PRMT R4, R4, 0x3340, R11 ;  /* 0x0000334004047816 */ /* 0x000fe4000000000b */
[--C-:B-1----:R-:W-:Y:S02]  /*1041a0*/  PRMT R2, R2, 0x3340, R1.reuse ;  /* 0x0000334002027816 */ /* 0x102fe40000000001 */
[----:B------:R-:W-:Y:S02]  /*1041b0*/  PRMT R5, R5, 0x3340, R10 ;  /* 0x0000334005057816 */ /* 0x000fe4000000000a */
[----:B------:R-:W-:Y:S02]  /*1041c0*/  PRMT R6, R6, 0x3340, R8 ;  /* 0x0000334006067816 */ /* 0x000fe40000000008 */
[----:B------:R-:W-:-:S02]  /*1041d0*/  PRMT R3, R3, 0x3340, R1 ;  /* 0x0000334003037816 */ /* 0x000fc40000000001 */
[----:B------:R-:W-:Y:S02]  /*1041e0*/  PRMT R4, R4, 0x5410, R0 ;  /* 0x0000541004047816 */ /* 0x000fe40000000000 */
[----:B------:R-:W-:Y:S01]  /*1041f0*/  PRMT R2, R5, 0x5410, R2 ;  /* 0x0000541005027816 */ /* 0x000fe20000000002 */
[----:B------:R0:W-:Y:S01]  /*104200*/  STL [R1+0x778], R8 ;  /* 0x0007780801007387 */ /* 0x0001e20000100800 */
[----:B------:R-:W-:-:S03]  /*104210*/  PRMT R0, R6, 0x5410, R3 ;  /* 0x0000541006007816 */ /* 0x000fc60000000003 */
[----:B------:R1:W-:Y:S04]  /*104220*/  STL [R1+0xafc], R4 ;  /* 0x000afc0401007387 */ /* 0x0003e80000100800 */
[----:B------:R-:W3:Y:S04]  /*104230*/  LDL.LU R11, [R1+0x5ac] ;  /* 0x0005ac00010b7983 */ /* 0x000ee80000300800 */
[----:B------:R-:W-:Y:S04]  /*104240*/  STL [R1+0xaf8], R2 ;  /* 0x000af80201007387 */ /* 0x000fe80000100800 */
[----:B------:R-:W3:Y:S04]  /*104250*/  LDL.LU R12, [R1+0x5a8] ;  /* 0x0005a800010c7983 */ /* 0x000ee80000300800 */
[----:B------:R4:W-:Y:S01]  /*104260*/  STL [R1+0xab0], R0 ;  /* 0x000ab00001007387 */ /* 0x0009e20000100800 */
[----:B------:R-:W-:-:S03]  /*104270*/  LOP3.LUT R5, R24, 0xffff, RZ, 0xc0, !PT ;  /* 0x0000ffff18057812 */ /* 0x000fc600078ec0ff */
[----:B0-----:R-:W3:Y:S04]  /*104280*/  LDL.LU R8, [R1+0x50c] ;  /* 0x00050c0001087983 */ /* 0x001ee80000300800 */
[----:B------:R-:W3:Y:S01]  /*104290*/  LDL.LU R10, [R1+0x418] ;  /* 0x00041800010a7983 */ /* 0x000ee20000300800 */
[----:B-1----:R-:W-:Y:S02]  /*1042a0*/  LOP3.LUT R4, R25, 0xffff, RZ, 0xc0, !PT ;  /* 0x0000ffff19047812 */ /* 0x002fe400078ec0ff */
[----:B----4-:R-:W-:Y:S02]  /*1042b0*/  LOP3.LUT R6, R22, 0xffff, RZ, 0xc0, !PT ;  /* 0x0000ffff16067812 */ /* 0x010fe400078ec0ff */
[----:B------:R-:W-:Y:S01]  /*1042c0*/  LOP3.LUT R14, R9, 0xffff, RZ, 0xc0, !PT ;  /* 0x0000ffff090e7812 */ /* 0x000fe200078ec0ff */
[----:B------:R-:W-:Y:S04]  /*1042d0*/  STL [R1+0x770], R4 ;  /* 0x0007700401007387 */ /* 0x000fe80000100800 */
[----:B------:R-:W4:Y:S01]  /*1042e0*/  LDL.LU R9, [R1+0x414] ;  /* 0x0004140001097983 */ /* 0x000f220000300800 */
[----:B------:R-:W-:-:S03]  /*1042f0*/  LOP3.LUT R13, R7, 0xffff, RZ, 0xc0, !PT ;  /* 0x0000ffff070d7812 */ /* 0x000fc600078ec0ff */
[----:B------:R-:W-:Y:S01]  /*104300*/  STL [R1+0x7a8], R5 ;  /* 0x0007a80501007387 */ /* 0x000fe20000100800 */
[----:B------:R-:W-:-:S03]  /*104310*/  LOP3.LUT R0, R21, 0xffff, RZ, 0xc0, !PT ;  /* 0x0000ffff15007812 */ /* 0x000fc600078ec0ff */
[----:B------:R-:W-:Y:S04]  /*104320*/  STL [R1+0xc8], R14 ;  /* 0x0000c80e01007387 */ /* 0x000fe80000100800 */
[----:B------:R-:W-:Y:S04]  /*104330*/  STL [R1+0x780], R6 ;  /* 0x0007800601007387 */ /* 0x000fe80000100800 */
[----:B------:R-:W-:Y:S04]  /*104340*/  STL [R1+0x7a0], R13 ;  /* 0x0007a00d01007387 */ /* 0x000fe80000100800 */
[----:B------:R0:W-:Y:S01]  /*104350*/  STL [R1+0xcc], R0 ;  /* 0x0000cc0001007387 */ /* 0x0001e20000100800 */
[----:B--2---:R-:W-:-:S03]  /*104360*/  LOP3.LUT R2, R17, 0xffff, RZ, 0xc0, !PT ;  /* 0x0000ffff11027812 */ /* 0x004fc600078ec0ff */
[----:B------:R-:W2:Y:S04]  /*104370*/  LDL.LU R17, [R1+0x1d4] ;  /* 0x0001d40001117983 */ /* 0x000ea80000300800 */
[----:B------:R1:W-:Y:S04]  /*104380*/  STL [R1+0x79c], R2 ;  /* 0x00079c0201007387 */ /* 0x0003e80000100800 */
[----:B------:R-:W2:Y:S01]  /*104390*/  LDL.LU R21, [R1+0x1c8] ;  /* 0x0001c80001157983 */ /* 0x000ea20000300800 */
[----:B---3--:R-:W-:Y:S02]  /*1043a0*/  LOP3.LUT R3, R18, 0xffff, RZ, 0xc0, !PT ;  /* 0x0000ffff12037812 */ /* 0x008fe400078ec0ff */
[----:B------:R-:W-:-:S03]  /*1043b0*/  LOP3.LUT R7, R29, 0xffff, RZ, 0xc0, !PT ;  /* 0x0000ffff1d077812 */ /* 0x000fc600078ec0ff */
[----:B------:R3:W-:Y:S04]  /*1043c0*/  STL [R1+0x77c], R3 ;  /* 0x00077c0301007387 */ /* 0x0007e80000100800 */
[----:B------:R-:W2:Y:S04]  /*1043d0*/  LDL.LU R18, [R1+0xe0] ;  /* 0x0000e00001127983 */ /* 0x000ea80000300800 */
[----:B------:R3:W-:Y:S04]  /*1043e0*/  STL [R1+0x774], R7 ;  /* 0x0007740701007387 */ /* 0x0007e80000100800 */
[----:B------:R-:W2:Y:S01]  /*1043f0*/  LDL.LU R29, [R1+0x334] ;  /* 0x00033400011d7983 */ /* 0x000ea20000300800 */
[----:B0-----:R-:W-:-:S02]  /*104400*/  PRMT R0, R0, 0x3340, R1 ;  /* 0x0000334000007816 */ /* 0x001fc40000000001 */
[----:B------:R-:W-:Y:S02]  /*104410*/  PRMT R4, R4, 0x3340, R14 ;  /* 0x0000334004047816 */ /* 0x000fe4000000000e */
[----:B-1----:R-:W-:Y:S02]  /*104420*/  PRMT R2, R2, 0x3340, R1 ;  /* 0x0000334002027816 */ /* 0x002fe40000000001 */
[----:B------:R-:W-:Y:S02]  /*104430*/  PRMT R5, R5, 0x3340, R13 ;  /* 0x0000334005057816 */ /* 0x000fe4000000000d */
[----:B------:R-:W-:Y:S02]  /*104440*/  PRMT R4, R4, 0x5410, R0 ;  /* 0x0000541004047816 */ /* 0x000fe40000000000 */
[----:B------:R-:W-:Y:S02]  /*104450*/  PRMT R6, R6, 0x3340, R7 ;  /* 0x0000334006067816 */ /* 0x000fe40000000007 */
[----:B------:R-:W-:-:S02]  /*104460*/  PRMT R0, R5, 0x5410, R2 ;  /* 0x0000541005007816 */ /* 0x000fc40000000002 */
[----:B---3--:R-:W-:Y:S01]  /*104470*/  PRMT R3, R3, 0x3340, R1 ;  /* 0x0000334003037816 */ /* 0x008fe20000000001 */
[----:B------:R-:W3:Y:S04]  /*104480*/  LDL.LU R7, [R1+0x5d4] ;  /* 0x0005d40001077983 */ /* 0x000ee80000300800 */
[----:B------:R0:W-:Y:S04]  /*104490*/  STL [R1+0xa9c], R4 ;  /* 0x000a9c0401007387 */ /* 0x0001e80000100800 */
[----:B------:R-:W3:Y:S04]  /*1044a0*/  LDL.LU R22, [R1+0x514] ;  /* 0x0005140001167983 */ /* 0x000ee80000300800 */
[----:B------:R1:W-:Y:S01]  /*1044b0*/  STL [R1+0xa8c], R0 ;  /* 0x000a8c0001007387 */ /* 0x0003e20000100800 */
[----:B------:R-:W-:-:S02]  /*1044c0*/  LOP3.LUT R5, R12, 0xffff, RZ, 0xc0, !PT ;  /* 0x0000ffff0c057812 */ /* 0x000fc400078ec0ff */
[----:B------:R-:W-:Y:S02]  /*1044d0*/  LOP3.LUT R13, R10, 0xffff, RZ, 0xc0, !PT ;  /* 0x0000ffff0a0d7812 */ /* 0x000fe400078ec0ff */
[----:B0-----:R-:W-:Y:S02]  /*1044e0*/  LOP3.LUT R4, R11, 0xffff, RZ, 0xc0, !PT ;  /* 0x0000ffff0b047812 */ /* 0x001fe400078ec0ff */
[----:B-1----:R-:W-:Y:S02]  /*1044f0*/  PRMT R0, R6, 0x5410, R3 ;  /* 0x0000541006007816 */ /* 0x002fe40000000003 */
[----:B------:R-:W-:Y:S02]  /*104500*/  LOP3.LUT R6, R8, 0xffff, RZ, 0xc0, !PT ;  /* 0x0000ffff08067812 */ /* 0x000fe400078ec0ff */
[----:B----4-:R-:W-:Y:S01]  /*104510*/  LOP3.LUT R12, R9, 0xffff, RZ, 0xc0, !PT ;  /* 0x0000ffff090c7812 */ /* 0x010fe200078ec0ff */
[----:B------:R2:W-:Y:S04]  /*104520*/  STL [R1+0xa88], R0 ;  /* 0x000a880001007387 */ /* 0x0005e80000100800 */
[----:B------:R-:W-:Y:S04]  /*104530*/  STL [R1+0x794], R4 ;  /* 0x0007940401007387 */ /* 0x000fe80000100800 */
[----:B------:R-:W4:Y:S04]  /*104540*/  LDL.LU R10, [R1+0x4c0] ;  /* 0x0004c000010a7983 */ /* 0x000f280000300800 */
[----:B------:R-:W-:Y:S04]  /*104550*/  STL [R1+0x798], R5 ;  /* 0x0007980501007387 */ /* 0x000fe80000100800 */
[----:B------:R-:W-:Y:S04]  /*104560*/  STL [R1+0x78c], R13 ;  /* 0x00078c0d01007387 */ /* 0x000fe80000100800 */
[----:B------:R-:W-:Y:S04]  /*104570*/  STL [R1+0x7b8], R6 ;  /* 0x0007b80601007387 */ /* 0x000fe80000100800 */
[----:B------:R-:W4:Y:S04]  /*104580*/  LDL.LU R8, [R1+0x444] ;  /* 0x0004440001087983 */ /* 0x000f280000300800 */
[----:B------:R-:W4:Y:S04]  /*104590*/  LDL.LU R9, [R1+0x344] ;  /* 0x0003440001097983 */ /* 0x000f280000300800 */
[----:B------:R-:W-:Y:S01]  /*1045a0*/  STL [R1+0x790], R12 ;  /* 0x0007900c01007387 */ /* 0x000fe20000100800 */
[----:B--2---:R-:W-:-:S02]  /*1045b0*/  LOP3.LUT R0, R17, 0xffff, RZ, 0xc0, !PT ;  /* 0x0000ffff11007812 */ /* 0x004fc400078ec0ff */
[----:B------:R-:W-:Y:S01]  /*1045c0*/  LOP3.LUT R2, R21, 0xffff, RZ, 0xc0, !PT ;  /* 0x0000ffff15027812 */ /* 0x000fe200078ec0ff */
[----:B------:R-:W2:Y:S04]  /*1045d0*/  LDL.LU R17, [R1+0xec] ;  /* 0x0000ec0001117983 */ /* 0x000ea80000300800 */
[----:B------:R0:W-:Y:S04]  /*1045e0*/  STL [R1+0x7ac], R0 ;  /* 0x0007ac0001007387 */ /* 0x0001e80000100800 */
[----:B------:R1:W-:Y:S01]  /*1045f0*/  STL [R1+0x7a4], R2 ;  /* 0x0007a40201007387 */ /* 0x0003e20000100800 */
[----:B------:R-:W-:-:S02]  /*104600*/  LOP3.LUT R3, R18, 0xffff, RZ, 0xc0, !PT ;  /* 0x0000ffff12037812 */ /* 0x000fc400078ec0ff */
[----:B------:R-:W-:-:S03]  /*104610*/  LOP3.LUT R11, R29, 0xffff, RZ, 0xc0, !PT ;  /* 0x0000ffff1d0b7812 */ /* 0x000fc600078ec0ff */
[----:B------:R0:W-:Y:S04]  /*104620*/  STL [R1+0x7c4], R3 ;  /* 0x0007c40301007387 */ /* 0x0001e80000100800 */
[----:B------:R-:W2:Y:S04]  /*104630*/  LDL.LU R18, [R1+0x80] ;  /* 0x0000800001127983 */ /* 0x000ea80000300800 */
[----:B------:R-:W-:Y:S04]  /*104640*/  STL [R1+0x7b4], R11 ;  /* 0x0007b40b01007387 */ /* 0x000fe80000100800 */
[----:B------:R-:W2:Y:S04]  /*104650*/  LDL.LU R21, [R1+0x204] ;  /* 0x0002040001157983 */ /* 0x000ea80000300800 */
[----:B------:R-:W2:Y:S01]  /*104660*/  LDL.LU R29, [R1+0x2c4] ;  /* 0x0002c400011d7983 */ /* 0x000ea20000300800 */
[----:B0-----:R-:W-:-:S02]  /*104670*/  PRMT R0, R0, 0x3340, R1 ;  /* 0x0000334000007816 */ /* 0x001fc40000000001 */
[----:B------:R-:W-:Y:S02]  /*104680*/  PRMT R4, R4, 0x3340, R13 ;  /* 0x0000334004047816 */ /* 0x000fe4000000000d */
[--C-:B-1----:R-:W-:Y:S02]  /*104690*/  PRMT R2, R2, 0x3340, R1.reuse ;  /* 0x0000334002027816 */ /* 0x102fe40000000001 */
[----:B------:R-:W-:Y:S02]  /*1046a0*/  PRMT R5, R5, 0x3340, R12 ;  /* 0x0000334005057816 */ /* 0x000fe4000000000c */
[----:B------:R-:W-:Y:S02]  /*1046b0*/  PRMT R3, R3, 0x3340, R1 ;  /* 0x0000334003037816 */ /* 0x000fe40000000001 */
[----:B------:R-:W-:Y:S02]  /*1046c0*/  PRMT R6, R6, 0x3340, R11 ;  /* 0x0000334006067816 */ /* 0x000fe4000000000b */
[----:B------:R-:W-:-:S02]  /*1046d0*/  PRMT R4, R4, 0x5410, R0 ;  /* 0x0000541004047816 */ /* 0x000fc40000000000 */
[----:B------:R-:W-:Y:S02]  /*1046e0*/  PRMT R2, R5, 0x5410, R2 ;  /* 0x0000541005027816 */ /* 0x000fe40000000002 */
[----:B------:R-:W-:Y:S02]  /*1046f0*/  PRMT R0, R6, 0x5410, R3 ;  /* 0x0000541006007816 */ /* 0x000fe40000000003 */
[----:B---3--:R-:W-:Y:S01]  /*104700*/  LOP3.LUT R7, R7, 0xffff, RZ, 0xc0, !PT ;  /* 0x0000ffff07077812 */ /* 0x008fe200078ec0ff */
[----:B------:R0:W-:Y:S04]  /*104710*/  STL [R1+0xa7c], R4 ;  /* 0x000a7c0401007387 */ /* 0x0001e80000100800 */
[----:B------:R-:W-:Y:S04]  /*104720*/  STL [R1+0xa78], R2 ;  /* 0x000a780201007387 */ /* 0x000fe80000100800 */
[----:B------:R2:W-:Y:S04]  /*104730*/  STL [R1+0xa44], R0 ;  /* 0x000a440001007387 */ /* 0x0005e80000100800 */
[----:B------:R-:W3:Y:S04]  /*104740*/  LDL.LU R25, [R1+0x5f8] ;  /* 0x0005f80001197983 */ /* 0x000ee80000300800 */
[----:B------:R-:W3:Y:S04]  /*104750*/  LDL.LU R24, [R1+0x580] ;  /* 0x0005800001187983 */ /* 0x000ee80000300800 */
[----:B------:R-:W-:Y:S01]  /*104760*/  STL [R1+0x7d8], R7 ;  /* 0x0007d80701007387 */ /* 0x000fe20000100800 */
[----:B0-----:R-:W-:-:S02]  /*104770*/  LOP3.LUT R4, R22, 0xffff, RZ, 0xc0, !PT ;  /* 0x0000ffff16047812 */ /* 0x001fc400078ec0ff */
[----:B----4-:R-:W-:-:S03]  /*104780*/  LOP3.LUT R5, R10, 0xffff, RZ, 0xc0, !PT ;  /* 0x0000ffff0a057812 */ /* 0x010fc600078ec0ff */
[----:B------:R-:W-:Y:S04]  /*104790*/  STL [R1+0x7b0], R4 ;  /* 0x0007b00401007387 */ /* 0x000fe80000100800 */
[----:B------:R-:W4:Y:S01]  /*1047a0*/  LDL.LU R11, [R1+0x57c] ;  /* 0x00057c00010b7983 */ /* 0x000f220000300800 */
[----:B------:R-:W-:-:S03]  /*1047b0*/  LOP3.LUT R9, R9, 0xffff, RZ, 0xc0, !PT ;  /* 0x0000ffff09097812 */ /* 0x000fc600078ec0ff */
[----:B------:R-:W4:Y:S01]  /*1047c0*/  LDL.LU R12, [R1+0x450] ;  /* 0x00045000010c7983 */ /* 0x000f220000300800 */
[----:B------:R-:W-:-:S03]  /*1047d0*/  LOP3.LUT R6, R8, 0xffff, RZ, 0xc0, !PT ;  /* 0x0000ffff08067812 */ /* 0x000fc600078ec0ff */
[----:B------:R-:W4:Y:S04]  /*1047e0*/  LDL.LU R10, [R1+0x3cc] ;  /* 0x0003cc00010a7983 */ /* 0x000f280000300800 */
[----:B------:R-:W-:Y:S04]  /*1047f0*/  STL [R1+0x7c0], R5 ;  /* 0x0007c00501007387 */ /* 0x000fe80000100800 */
[----:B------:R-:W4:Y:S01]  /*104800*/  LDL.LU R22, [R1+0x218] ;  /* 0x0002180001167983 */ /* 0x000f220000300800 */
[----:B--2---:R-:W-:-:S03]  /*104810*/  LOP3.LUT R0, R17, 0xffff, RZ, 0xc0, !PT ;  /* 0x0000ffff11007812 */ /* 0x004fc600078ec0ff */
[----:B------:R-:W-:Y:S04]  /*104820*/  STL [R1+0xe0], R9 ;  /* 0x0000e00901007387 */ /* 0x000fe80000100800 */
[----:B------:R-:W-:Y:S04]  /*104830*/  STL [R1+0x7d4], R6 ;  /* 0x0007d40601007387 */ /* 0x000fe80000100800 */
[----:B------:R0:W-:Y:S04]  /*104840*/  STL [R1+0x7bc], R0 ;  /* 0x0007bc0001007387 */ /* 0x0001e80000100800 */
[----:B------:R-:W2:Y:S01]  /*104850*/  LDL.LU R17, [R1+0x16c] ;  /* 0x00016c0001117983 */ /* 0x000ea20000300800 */
[----:B------:R-:W-:-:S03]  /*104860*/  LOP3.LUT R2, R18, 0xffff, RZ, 0xc0, !PT ;  /* 0x0000ffff12027812 */ /* 0x000fc600078ec0ff */
[----:B------:R-:W2:Y:S01]  /*104870*/  LDL.LU R18, [R1+0x170] ;  /* 0x0001700001127983 */ /* 0x000ea20000300800 */
[----:B------:R-:W-:Y:S02]  /*104880*/  LOP3.LUT R3, R21, 0xffff, RZ, 0xc0, !PT ;  /* 0x0000ffff15037812 */ /* 0x000fe400078ec0ff */
[----:B------:R-:W-:Y:S01]  /*104890*/  LOP3.LUT R8, R29, 0xffff, RZ, 0xc0, !PT ;  /* 0x0000ffff1d087812 */ /* 0x000fe200078ec0ff */
[----:B------:R1:W-:Y:S04]  /*1048a0*/  STL [R1+0x7d0], R2 ;  /* 0x0007d00201007387 */ /* 0x0003e80000100800 */
[----:B------:R1:W-:Y:S04]  /*1048b0*/  STL [R1+0x7e4], R3 ;  /* 0x0007e40301007387 */ /* 0x0003e80000100800 */
[----:B------:R1:W-:Y:S04]  /*1048c0*/  STL [R1+0xec], R8 ;  /* 0x0000ec0801007387 */ /* 0x0003e80000100800 */
[----:B------:R-:W2:Y:S01]  /*1048d0*/  LDL.LU R29, [R1+0x3c8] ;  /* 0x0003c800011d7983 */ /* 0x000ea20000300800 */
[----:B0-----:R-:W-:-:S02]  /*1048e0*/  PRMT R0, R0, 0x3340, R1 ;  /* 0x0000334000007816 */ /* 0x001fc40000000001 */
[----:B------:R-:W-:Y:S02]  /*1048f0*/  PRMT R4, R4, 0x3340, R9 ;  /* 0x0000334004047816 */ /* 0x000fe40000000009 */
[----:B------:R-:W-:Y:S02]  /*104900*/  PRMT R5, R5, 0x3340, R8 ;  /* 0x0000334005057816 */ /* 0x000fe40000000008 */
[--C-:B-1----:R-:W-:Y:S02]  /*104910*/  PRMT R2, R2, 0x3340, R1.reuse ;  /* 0x0000334002027816 */ /* 0x102fe40000000001 */
[----:B------:R-:W-:Y:S02]  /*104920*/  PRMT R3, R3, 0x3340, R1 ;  /* 0x0000334003037816 */ /* 0x000fe40000000001 */
[----:B------:R-:W-:Y:S02]  /*104930*/  PRMT R6, R7, 0x3340, R6 ;  /* 0x0000334007067816 */ /* 0x000fe40000000006 */
[----:B------:R-:W-:-:S02]  /*104940*/  PRMT R4, R4, 0x5410, R0 ;  /* 0x0000541004047816 */ /* 0x000fc40000000000 */
[----:B------:R-:W-:Y:S02]  /*104950*/  PRMT R2, R5, 0x5410, R2 ;  /* 0x0000541005027816 */ /* 0x000fe40000000002 */
[----:B------:R-:W-:Y:S01]  /*104960*/  PRMT R0, R6, 0x5410, R3 ;  /* 0x0000541006007816 */ /* 0x000fe20000000003 */
[----:B------:R0:W-:Y:S04]  /*104970*/  STL [R1+0xa2c], R4 ;  /* 0x000a2c0401007387 */ /* 0x0001e80000100800 */
[----:B------:R-:W2:Y:S04]  /*104980*/  LDL.LU R8, [R1+0x530] ;  /* 0x0005300001087983 */ /* 0x000ea80000300800 */
[----:B------:R-:W-:Y:S04]  /*104990*/  STL [R1+0xa28], R2 ;  /* 0x000a280201007387 */ /* 0x000fe80000100800 */
[----:B------:R-:W2:Y:S01]  /*1049a0*/  LDL.LU R7, [R1+0x528] ;  /* 0x0005280001077983 */ /* 0x000ea20000300800 */
[----:B---3--:R-:W-:-:S03]  /*1049b0*/  LOP3.LUT R6, R24, 0xffff, RZ, 0xc0, !PT ;  /* 0x0000ffff18067812 */ /* 0x008fc600078ec0ff */
[----:B------:R1:W-:Y:S04]  /*1049c0*/  STL [R1+0xa20], R0 ;  /* 0x000a200001007387 */ /* 0x0003e80000100800 */
[----:B------:R-:W3:Y:S04]  /*1049d0*/  LDL.LU R21, [R1+0x4d0] ;  /* 0x0004d00001157983 */ /* 0x000ee80000300800 */
[----:B------:R-:W3:Y:S01]  /*1049e0*/  LDL.LU R9, [R1+0x370] ;  /* 0x0003700001097983 */ /* 0x000ee20000300800 */
[----:B0-----:R-:W-:Y:S02]  /*1049f0*/  LOP3.LUT R4, R25, 0xffff, RZ, 0xc0, !PT ;  /* 0x0000ffff19047812 */ /* 0x001fe400078ec0ff */
[----:B----4-:R-:W-:-:S02]  /*104a00*/  LOP3.LUT R14, R12, 0xffff, RZ, 0xc0, !PT ;  /* 0x0000ffff0c0e7812 */ /* 0x010fc400078ec0ff */
[----:B------:R-:W-:Y:S02]  /*104a10*/  LOP3.LUT R5, R11, 0xffff, RZ, 0xc0, !PT ;  /* 0x0000ffff0b057812 */ /* 0x000fe400078ec0ff */
[----:B------:R-:W-:Y:S01]  /*104a20*/  LOP3.LUT R10, R10, 0xffff, RZ, 0xc0, !PT ;  /* 0x0000ffff0a0a7812 */ /* 0x000fe200078ec0ff */
[----:B------:R-:W-:Y:S01]  /*104a30*/  STL [R1+0x7cc], R4 ;  /* 0x0007cc0401007387 */ /* 0x000fe20000100800 */
[----:B-1----:R-:W-:-:S03]  /*104a40*/  LOP3.LUT R0, R22, 0xffff, RZ, 0xc0, !PT ;  /* 0x0000ffff16007812 */ /* 0x002fc600078ec0ff */
[----:B------:R-:W-:Y:S04]  /*104a50*/  STL [R1+0x7e0], R6 ;  /* 0x0007e00601007387 */ /* 0x000fe80000100800 */
[----:B------:R-:W-:Y:S04]  /*104a60*/  STL [R1+0x7c8], R14 ;  /* 0x0007c80e01007387 */ /* 0x000fe80000100800 */
[----:B------:R-:W-:Y:S04]  /*104a70*/  STL [R1+0x808], R5 ;  /* 0x0008080501007387 */ /* 0x000fe80000100800 */
[----:B------:R-:W-:Y:S01]  /*104a80*/  STL [R1+0x7dc], R10 ;  /* 0x0007dc0a01007387 */ /* 0x000fe20000100800 */
[----:B--2---:R-:W-:-:S03]  /*104a90*/  LOP3.LUT R2, R17, 0xffff, RZ, 0xc0, !PT ;  /* 0x0000ffff11027812 */ /* 0x004fc600078ec0ff */
[----:B------:R0:W-:Y:S04]  /*104aa0*/  STL [R1+0x800], R0 ;  /* 0x0008000001007387 */ /* 0x0001e80000100800 */
[----:B------:R-:W2:Y:S04]  /*104ab0*/  LDL.LU R12, [R1+0x364] ;  /* 0x00036400010c7983 */ /* 0x000ea80000300800 */
[----:B------:R1:W-:Y:S04]  /*104ac0*/  STL [R1+0xa50], R2 ;  /* 0x000a500201007387 */ /* 0x0003e80000100800 */
[----:B------:R-:W4:Y:S04]  /*104ad0*/  LDL.LU R11, [R1+0x114] ;  /* 0x00011400010b7983 */ /* 0x000f280000300800 */
[----:B------:R-:W4:Y:S01]  /*104ae0*/  LDL.LU R17, [R1+0x108] ;  /* 0x0001080001117983 */ /* 0x000f220000300800 */
[----:B------:R-:W-:-:S05]  /*104af0*/  LOP3.LUT R3, R18, 0xffff, RZ, 0xc0, !PT ;  /* 0x0000ffff12037812 */ /* 0x000fca00078ec0ff */
[----:B------:R0:W-:Y:S04]  /*104b00*/  STL [R1+0x16c], R3 ;  /* 0x00016c0301007387 */ /* 0x0001e80000100800 */
[----:B------:R-:W4:Y:S01]  /*104b10*/  LDL.LU R18, [R1+0x98] ;  /* 0x0000980001127983 */ /* 0x000f220000300800 */
[----:B------:R-:W-:-:S05]  /*104b20*/  LOP3.LUT R13, R29, 0xffff, RZ, 0xc0, !PT ;  /* 0x0000ffff1d0d7812 */ /* 0x000fca00078ec0ff */
[----:B------:R3:W-:Y:S04]  /*104b30*/  STL [R1+0x7f4], R13 ;  /* 0x0007f40d01007387 */ /* 0x0007e80000100800 */
[----:B------:R-:W4:Y:S01]  /*104b40*/  LDL.LU R29, [R1+0x2dc] ;  /* 0x0002dc00011d7983 */ /* 0x000f220000300800 */
        /* <DEDUP_REMOVED lines=8> */
[----:B------:R-:W4:Y:S04]  /*104bd0*/  LDL.LU R22, [R1+0x61c] ;  /* 0x00061c0001167983 */ /* 0x000f280000300800 */
[----:B------:R0:W-:Y:S04]  /*104be0*/  STL [R1+0xa10], R4 ;  /* 0x000a100401007387 */ /* 0x0001e80000100800 */
[----:B------:R-:W4:Y:S04]  /*104bf0*/  LDL.LU R10, [R1+0x60c] ;  /* 0x00060c00010a7983 */ /* 0x000f280000300800 */
[----:B------:R1:W-:Y:S01]  /*104c00*/  STL [R1+0xa0c], R0 ;  /* 0x000a0c0001007387 */ /* 0x0003e20000100800 */
[----:B------:R-:W-:-:S02]  /*104c10*/  LOP3.LUT R5, R7, 0xffff, RZ, 0xc0, !PT ;  /* 0x0000ffff07057812 */ /* 0x000fc400078ec0ff */
[----:B---3--:R-:W-:Y:S02]  /*104c20*/  LOP3.LUT R13, R9, 0xffff, RZ, 0xc0, !PT ;  /* 0x0000ffff090d7812 */ /* 0x008fe400078ec0ff */
[----:B0-----:R-:W-:Y:S02]  /*104c30*/  LOP3.LUT R4, R8, 0xffff, RZ, 0xc0, !PT ;  /* 0x0000ffff08047812 */ /* 0x001fe400078ec0ff */
[----:B-1----:R-:W-:Y:S02]  /*104c40*/  PRMT R0, R6, 0x5410, R3 ;  /* 0x0000541006007816 */ /* 0x002fe40000000003 */
[----:B------:R-:W-:-:S03]  /*104c50*/  LOP3.LUT R6, R21, 0xffff, RZ, 0xc0, !PT ;  /* 0x0000ffff15067812 */ /* 0x000fc600078ec0ff */
[----:B------:R0:W-:Y:S04]  /*104c60*/  STL [R1+0xa00], R0 ;  /* 0x000a000001007387 */ /* 0x0001e80000100800 */
[----:B------:R-:W-:Y:S04]  /*104c70*/  STL [R1+0x7fc], R4 ;  /* 0x0007fc0401007387 */ /* 0x000fe80000100800 */
[----:B------:R-:W3:Y:S04]  /*104c80*/  LDL.LU R8, [R1+0x4d4] ;  /* 0x0004d40001087983 */ /* 0x000ee80000300800 */
[----:B------:R-:W-:Y:S04]  /*104c90*/  STL [R1+0x7ec], R5 ;  /* 0x0007ec0501007387 */ /* 0x000fe80000100800 */
[----:B------:R-:W-:Y:S01]  /*104ca0*/  STL [R1+0x7f0], R13 ;  /* 0x0007f00d01007387 */ /* 0x000fe20000100800 */
[----:B--2---:R-:W-:-:S03]  /*104cb0*/  LOP3.LUT R12, R12, 0xffff, RZ, 0xc0, !PT ;  /* 0x0000ffff0c0c7812 */ /* 0x004fc600078ec0ff */
[----:B------:R-:W2:Y:S04]  /*104cc0*/  LDL.LU R7, [R1+0x484] ;  /* 0x0004840001077983 */ /* 0x000ea80000300800 */
[----:B------:R-:W-:Y:S04]  /*104cd0*/  STL [R1+0x83c], R6 ;  /* 0x00083c0601007387 */ /* 0x000fe80000100800 */
[----:B------:R-:W2:Y:S01]  /*104ce0*/  LDL.LU R21, [R1+0x478] ;  /* 0x0004780001157983 */ /* 0x000ea20000300800 */
[----:B----4-:R-:W-:Y:S02]  /*104cf0*/  LOP3.LUT R2, R17, 0xffff, RZ, 0xc0, !PT ;  /* 0x0000ffff11027812 */ /* 0x010fe400078ec0ff */
[----:B0-----:R-:W-:Y:S01]  /*104d00*/  LOP3.LUT R0, R11, 0xffff, RZ, 0xc0, !PT ;  /* 0x0000ffff0b007812 */ /* 0x001fe200078ec0ff */
[----:B------:R-:W4:Y:S04]  /*104d10*/  LDL.LU R9, [R1+0x9c] ;  /* 0x00009c0001097983 */ /* 0x000f280000300800 */
[----:B------:R-:W-:Y:S04]  /*104d20*/  STL [R1+0x7e8], R12 ;  /* 0x0007e80c01007387 */ /* 0x000fe80000100800 */
[----:B------:R0:W-:Y:S04]  /*104d30*/  STL [R1+0x810], R0 ;  /* 0x0008100001007387 */ /* 0x0001e80000100800 */
[----:B------:R-:W4:Y:S04]  /*104d40*/  LDL.LU R17, [R1+0x258] ;  /* 0x0002580001117983 */ /* 0x000f280000300800 */
[----:B------:R1:W-:Y:S01]  /*104d50*/  STL [R1+0x80c], R2 ;  /* 0x00080c0201007387 */ /* 0x0003e20000100800 */
[----:B------:R-:W-:-:S05]  /*104d60*/  LOP3.LUT R3, R18, 0xffff, RZ, 0xc0, !PT ;  /* 0x0000ffff12037812 */ /* 0x000fca00078ec0ff */
[----:B------:R0:W-:Y:S01]  /*104d70*/  STL [R1+0x838], R3 ;  /* 0x0008380301007387 */ /* 0x0001e20000100800 */
[----:B------:R-:W-:-:S05]  /*104d80*/  LOP3.LUT R11, R29, 0xffff, RZ, 0xc0, !PT ;  /* 0x0000ffff1d0b7812 */ /* 0x000fca00078ec0ff */
[----:B------:R-:W-:Y:S04]  /*104d90*/  STL [R1+0x834], R11 ;  /* 0x0008340b01007387 */ /* 0x000fe80000100800 */
[----:B------:R-:W4:Y:S04]  /*104da0*/  LDL.LU R18, [R1+0x250] ;  /* 0x0002500001127983 */ /* 0x000f280000300800 */
[----:B------:R-:W4:Y:S01]  /*104db0*/  LDL.LU R29, [R1+0x2e0] ;  /* 0x0002e000011d7983 */ /* 0x000f220000300800 */
        /* <DEDUP_REMOVED lines=9> */
[----:B------:R-:W-:Y:S01]  /*104e50*/  LOP3.LUT R5, R22, 0xffff, RZ, 0xc0, !PT ;  /* 0x0000ffff16057812 */ /* 0x000fe200078ec0ff */
[----:B------:R3:W-:Y:S04]  /*104e60*/  STL [R1+0x9b0], R4 ;  /* 0x0009b00401007387 */ /* 0x0007e80000100800 */
[----:B------:R-:W-:Y:S04]  /*104e70*/  STL [R1+0x9ac], R2 ;  /* 0x0009ac0201007387 */ /* 0x000fe80000100800 */
[----:B------:R4:W-:Y:S01]  /*104e80*/  STL [R1+0x9a8], R0 ;  /* 0x0009a80001007387 */ /* 0x0009e20000100800 */
[----:B------:R-:W-:-:S03]  /*104e90*/  LOP3.LUT R6, R10, 0xffff, RZ, 0xc0, !PT ;  /* 0x0000ffff0a067812 */ /* 0x000fc600078ec0ff */
[----:B------:R-:W4:Y:S04]  /*104ea0*/  LDL.LU R25, [R1+0x58c] ;  /* 0x00058c0001197983 */ /* 0x000f280000300800 */
[----:B------:R-:W4:Y:S04]  /*104eb0*/  LDL.LU R24, [R1+0x54c] ;  /* 0x00054c0001187983 */ /* 0x000f280000300800 */
[----:B------:R-:W-:Y:S04]  /*104ec0*/  STL [R1+0x804], R5 ;  /* 0x0008040501007387 */ /* 0x000fe80000100800 */
[----:B------:R-:W4:Y:S04]  /*104ed0*/  LDL.LU R22, [R1+0x544] ;  /* 0x0005440001167983 */ /* 0x000f280000300800 */
[----:B------:R-:W-:Y:S04]  /*104ee0*/  STL [R1+0x830], R6 ;  /* 0x0008300601007387 */ /* 0x000fe80000100800 */
[----:B------:R-:W4:Y:S01]  /*104ef0*/  LDL.LU R10, [R1+0x3f0] ;  /* 0x0003f000010a7983 */ /* 0x000f220000300800 */
[----:B---3--:R-:W-:-:S02]  /*104f00*/  LOP3.LUT R4, R8, 0xffff, RZ, 0xc0, !PT ;  /* 0x0000ffff08047812 */ /* 0x008fc400078ec0ff */
[----:B--2---:R-:W-:-:S03]  /*104f10*/  LOP3.LUT R11, R7, 0xffff, RZ, 0xc0, !PT ;  /* 0x0000ffff070b7812 */ /* 0x004fc600078ec0ff */
[----:B------:R-:W-:Y:S01]  /*104f20*/  STL [R1+0x9e8], R4 ;  /* 0x0009e80401007387 */ /* 0x000fe20000100800 */
[----:B------:R-:W-:-:S03]  /*104f30*/  LOP3.LUT R8, R21, 0xffff, RZ, 0xc0, !PT ;  /* 0x0000ffff15087812 */ /* 0x000fc600078ec0ff */
[----:B------:R-:W2:Y:S01]  /*104f40*/  LDL.LU R7, [R1+0x390] ;  /* 0x0003900001077983 */ /* 0x000ea20000300800 */
[----:B----4-:R-:W-:-:S03]  /*104f50*/  LOP3.LUT R0, R9, 0xffff, RZ, 0xc0, !PT ;  /* 0x0000ffff09007812 */ /* 0x010fc600078ec0ff */
[----:B------:R-:W-:Y:S01]  /*104f60*/  STL [R1+0x7f8], R11 ;  /* 0x0007f80b01007387 */ /* 0x000fe20000100800 */
[----:B------:R-:W-:-:S03]  /*104f70*/  LOP3.LUT R2, R17, 0xffff, RZ, 0xc0, !PT ;  /* 0x0000ffff11027812 */ /* 0x000fc600078ec0ff */
[----:B------:R0:W-:Y:S04]  /*104f80*/  STL [R1+0x9e4], R0 ;  /* 0x0009e40001007387 */ /* 0x0001e80000100800 */
[----:B------:R-:W-:Y:S04]  /*104f90*/  STL [R1+0x82c], R8 ;  /* 0x00082c0801007387 */ /* 0x000fe80000100800 */
[----:B------:R-:W3:Y:S04]  /*104fa0*/  LDL.LU R21, [R1+0x194] ;  /* 0x0001940001157983 */ /* 0x000ee80000300800 */
[----:B------:R-:W4:Y:S04]  /*104fb0*/  LDL.LU R9, [R1+0x130] ;  /* 0x0001300001097983 */ /* 0x000f280000300800 */
[----:B------:R1:W-:Y:S01]  /*104fc0*/  STL [R1+0x114], R2 ;  /* 0x0001140201007387 */ /* 0x0003e20000100800 */
[----:B------:R-:W-:-:S02]  /*104fd0*/  LOP3.LUT R3, R18, 0xffff, RZ, 0xc0, !PT ;  /* 0x0000ffff12037812 */ /* 0x000fc400078ec0ff */
[----:B------:R-:W-:Y:S01]  /*104fe0*/  LOP3.LUT R12, R29, 0xffff, RZ, 0xc0, !PT ;  /* 0x0000ffff1d0c7812 */ /* 0x000fe200078ec0ff */
[----:B------:R-:W4:Y:S04]  /*104ff0*/  LDL.LU R18, [R1+0x12c] ;  /* 0x00012c0001127983 */ /* 0x000f280000300800 */
[----:B------:R1:W-:Y:S04]  /*105000*/  STL [R1+0x828], R3 ;  /* 0x0008280301007387 */ /* 0x0003e80000100800 */
[----:B------:R-:W4:Y:S01]  /*105010*/  LDL.LU R29, [R1+0x38c] ;  /* 0x00038c00011d7983 */ /* 0x000f220000300800 */
[----:B0-----:R-:W-:-:S02]  /*105020*/  PRMT R0, R0, 0x3340, R1 ;  /* 0x0000334000007816 */ /* 0x001fc40000000001 */
[----:B------:R-:W-:Y:S02]  /*105030*/  PRMT R4, R4, 0x3340, R12 ;  /* 0x0000334004047816 */ /* 0x000fe4000000000c */
[----:B-1----:R-:W-:Y:S02]  /*105040*/  PRMT R2, R2, 0x3340, R1 ;  /* 0x0000334002027816 */ /* 0x002fe40000000001 */
[----:B------:R-:W-:Y:S02]  /*105050*/  PRMT R5, R5, 0x3340, R11 ;  /* 0x0000334005057816 */ /* 0x000fe4000000000b */
[----:B------:R-:W-:Y:S02]  /*105060*/  PRMT R6, R6, 0x3340, R8 ;  /* 0x0000334006067816 */ /* 0x000fe40000000008 */
[----:B------:R-:W-:Y:S02]  /*105070*/  PRMT R4, R4, 0x5410, R0 ;  /* 0x0000541004047816 */ /* 0x000fe40000000000 */
[----:B------:R-:W-:-:S02]  /*105080*/  PRMT R3, R3, 0x3340, R1 ;  /* 0x0000334003037816 */ /* 0x000fc40000000001 */
[----:B------:R-:W-:Y:S01]  /*105090*/  PRMT R2, R5, 0x5410, R2 ;  /* 0x0000541005027816 */ /* 0x000fe20000000002 */
[----:B------:R0:W-:Y:S04]  /*1050a0*/  STL [R1+0x9d8], R12 ;  /* 0x0009d80c01007387 */ /* 0x0001e80000100800 */
[----:B------:R1:W-:Y:S01]  /*1050b0*/  STL [R1+0x9a4], R4 ;  /* 0x0009a40401007387 */ /* 0x0003e20000100800 */
[----:B------:R-:W-:-:S03]  /*1050c0*/  PRMT R0, R6, 0x5410, R3 ;  /* 0x0000541006007816 */ /* 0x000fc60000000003 */
[----:B------:R-:W4:Y:S04]  /*1050d0*/  LDL.LU R11, [R1+0x628] ;  /* 0x00062800010b7983 */ /* 0x000f280000300800 */
[----:B------:R-:W-:Y:S01]  /*1050e0*/  STL [R1+0x9a0], R2 ;  /* 0x0009a00201007387 */ /* 0x000fe20000100800 */
[----:B------:R-:W-:Y:S02]  /*1050f0*/  LOP3.LUT R5, R24, 0xffff, RZ, 0xc0, !PT ;  /* 0x0000ffff18057812 */ /* 0x000fe400078ec0ff */
[----:B------:R-:W-:Y:S02]  /*105100*/  LOP3.LUT R6, R22, 0xffff, RZ, 0xc0, !PT ;  /* 0x0000ffff16067812 */ /* 0x000fe400078ec0ff */
[----:B------:R-:W-:Y:S01]  /*105110*/  LOP3.LUT R14, R10, 0xffff, RZ, 0xc0, !PT ;  /* 0x0000ffff0a0e7812 */ /* 0x000fe200078ec0ff */
[----:B0-----:R-:W4:Y:S01]  /*105120*/  LDL.LU R12, [R1+0x4ec] ;  /* 0x0004ec00010c7983 */ /* 0x001f220000300800 */
[----:B-1----:R-:W-:-:S03]  /*105130*/  LOP3.LUT R4, R25, 0xffff, RZ, 0xc0, !PT ;  /* 0x0000ffff19047812 */ /* 0x002fc600078ec0ff */
[----:B------:R3:W-:Y:S04]  /*105140*/  STL [R1+0x990], R0 ;  /* 0x0009900001007387 */ /* 0x0007e80000100800 */
[----:B------:R-:W4:Y:S04]  /*105150*/  LDL.LU R8, [R1+0x4e8] ;  /* 0x0004e80001087983 */ /* 0x000f280000300800 */
[----:B------:R-:W4:Y:S04]  /*105160*/  LDL.LU R17, [R1+0x498] ;  /* 0x0004980001117983 */ /* 0x000f280000300800 */
[----:B------:R-:W-:Y:S01]  /*105170*/  STL [R1+0x824], R4 ;  /* 0x0008240401007387 */ /* 0x000fe20000100800 */
[----:B--2---:R-:W-:-:S03]  /*105180*/  LOP3.LUT R13, R7, 0xffff, RZ, 0xc0, !PT ;  /* 0x0000ffff070d7812 */ /* 0x004fc600078ec0ff */
[----:B------:R-:W2:Y:S04]  /*105190*/  LDL.LU R10, [R1+0x304] ;  /* 0x00030400010a7983 */ /* 0x000ea80000300800 */
[----:B------:R-:W-:Y:S04]  /*1051a0*/  STL [R1+0x850], R5 ;  /* 0x0008500501007387 */ /* 0x000fe80000100800 */
[----:B------:R-:W-:Y:S04]  /*1051b0*/  STL [R1+0x820], R14 ;  /* 0x0008200e01007387 */ /* 0x000fe80000100800 */
[----:B------:R-:W-:Y:S04]  /*1051c0*/  STL [R1+0x840], R6 ;  /* 0x0008400601007387 */ /* 0x000fe80000100800 */
[----:B------:R-:W-:Y:S01]  /*1051d0*/  STL [R1+0x848], R13 ;  /* 0x0008480d01007387 */ /* 0x000fe20000100800 */
[----:B---3--:R-:W-:-:S02]  /*1051e0*/  LOP3.LUT R0, R21, 0xffff, RZ, 0xc0, !PT ;  /* 0x0000ffff15007812 */ /* 0x008fc400078ec0ff */
[----:B----4-:R-:W-:-:S03]  /*1051f0*/  LOP3.LUT R2, R9, 0xffff, RZ, 0xc0, !PT ;  /* 0x0000ffff09027812 */ /* 0x010fc600078ec0ff */
[----:B------:R0:W-:Y:S01]  /*105200*/  STL [R1+0x81c], R0 ;  /* 0x00081c0001007387 */ /* 0x0001e20000100800 */
[----:B------:R-:W-:-:S03]  /*105210*/  LOP3.LUT R3, R18, 0xffff, RZ, 0xc0, !PT ;  /* 0x0000ffff12037812 */ /* 0x000fc600078ec0ff */
[----:B------:R-:W3:Y:S01]  /*105220*/  LDL.LU R18, [R1+0xc0] ;  /* 0x0000c00001127983 */ /* 0x000ee20000300800 */
[----:B------:R-:W-:-:S03]  /*105230*/  LOP3.LUT R9, R29, 0xffff, RZ, 0xc0, !PT ;  /* 0x0000ffff1d097812 */ /* 0x000fc600078ec0ff */
[----:B------:R1:W-:Y:S04]  /*105240*/  STL [R1+0x860], R2 ;  /* 0x0008600201007387 */ /* 0x0003e80000100800 */
[----:B------:R-:W4:Y:S04]  /*105250*/  LDL.LU R22, [R1+0xb8] ;  /* 0x0000b80001167983 */ /* 0x000f280000300800 */
[----:B------:R0:W-:Y:S04]  /*105260*/  STL [R1+0x858], R3 ;  /* 0x0008580301007387 */ /* 0x0001e80000100800 */
[----:B------:R-:W4:Y:S04]  /*105270*/  LDL.LU R7, [R1+0x288] ;  /* 0x0002880001077983 */ /* 0x000f280000300800 */
[----:B------:R1:W-:Y:S04]  /*105280*/  STL [R1+0x12c], R9 ;  /* 0x00012c0901007387 */ /* 0x0003e80000100800 */
[----:B------:R-:W4:Y:S01]  /*105290*/  LDL.LU R29, [R1+0x2fc] ;  /* 0x0002fc00011d7983 */ /* 0x000f220000300800 */
[----:B0-----:R-:W-:-:S02]  /*1052a0*/  PRMT R0, R0, 0x3340, R1 ;  /* 0x0000334000007816 */ /* 0x001fc40000000001 */
[----:B------:R-:W-:Y:S02]  /*1052b0*/  PRMT R4, R4, 0x3340, R14 ;  /* 0x0000334004047816 */ /* 0x000fe4000000000e */
[----:B------:R-:W-:Y:S02]  /*1052c0*/  PRMT R5, R5, 0x3340, R13 ;  /* 0x0000334005057816 */ /* 0x000fe4000000000d */
[----:B------:R-:W-:Y:S02]  /*1052d0*/  PRMT R6, R6, 0x3340, R9 ;  /* 0x0000334006067816 */ /* 0x000fe40000000009 */
[--C-:B-1----:R-:W-:Y:S02]  /*1052e0*/  PRMT R2, R2, 0x3340, R1.reuse ;  /* 0x0000334002027816 */ /* 0x102fe40000000001 */
[----:B------:R-:W-:Y:S02]  /*1052f0*/  PRMT R4, R4, 0x5410, R0 ;  /* 0x0000541004047816 */ /* 0x000fe40000000000 */
[----:B------:R-:W-:Y:S01]  /*105300*/  PRMT R3, R3, 0x3340, R1 ;  /* 0x0000334003037816 */ /* 0x000fe20000000001 */
[----:B------:R-:W4:Y:S01]  /*105310*/  LDL.LU R21, [R1+0x62c] ;  /* 0x00062c0001157983 */ /* 0x000f220000300800 */
[----:B------:R-:W-:-:S03]  /*105320*/  PRMT R0, R5, 0x5410, R2 ;  /* 0x0000541005007816 */ /* 0x000fc60000000002 */
[----:B------:R0:W-:Y:S04]  /*105330*/  STL [R1+0x984], R4 ;  /* 0x0009840401007387 */ /* 0x0001e80000100800 */
[----:B------:R-:W4:Y:S01]  /*105340*/  LDL.LU R9, [R1+0x560] ;  /* 0x0005600001097983 */ /* 0x000f220000300800 */
[----:B------:R-:W-:Y:S01]  /*105350*/  LOP3.LUT R11, R11, 0xffff, RZ, 0xc0, !PT ;  /* 0x0000ffff0b0b7812 */ /* 0x000fe200078ec0ff */
[----:B------:R-:W1:Y:S02]  /*105360*/  LDC R14, c[0x0][0x3b4] ;  /* 0x0000ed00ff0e7b82 */ /* 0x000e640000000800 */
[----:B------:R0:W-:Y:S01]  /*105370*/  STL [R1+0x944], R0 ;  /* 0x0009440001007387 */ /* 0x0001e20000100800 */
[----:B------:R-:W-:Y:S02]  /*105380*/  LOP3.LUT R5, R8, 0xffff, RZ, 0xc0, !PT ;  /* 0x0000ffff08057812 */ /* 0x000fe400078ec0ff */
[----:B0-----:R-:W-:-:S02]  /*105390*/  LOP3.LUT R4, R12, 0xffff, RZ, 0xc0, !PT ;  /* 0x0000ffff0c047812 */ /* 0x001fc400078ec0ff */
[----:B------:R-:W-:Y:S02]  /*1053a0*/  PRMT R0, R6, 0x5410, R3 ;  /* 0x0000541006007816 */ /* 0x000fe40000000003 */
[----:B------:R-:W-:Y:S02]  /*1053b0*/  LOP3.LUT R6, R17, 0xffff, RZ, 0xc0, !PT ;  /* 0x0000ffff11067812 */ /* 0x000fe400078ec0ff */
[----:B--2---:R-:W-:Y:S01]  /*1053c0*/  LOP3.LUT R13, R10, 0xffff, RZ, 0xc0, !PT ;  /* 0x0000ffff0a0d7812 */ /* 0x004fe200078ec0ff */
[----:B------:R3:W-:Y:S04]  /*1053d0*/  STL [R1+0x940], R0 ;  /* 0x0009400001007387 */ /* 0x0007e80000100800 */
[----:B------:R-:W-:Y:S04]  /*1053e0*/  STL [R1+0x8a4], R11 ;  /* 0x0008a40b01007387 */ /* 0x000fe80000100800 */
[----:B------:R0:W-:Y:S04]  /*1053f0*/  STL [R1+0x878], R4 ;  /* 0x0008780401007387 */ /* 0x0001e80000100800 */
[----:B------:R-:W2:Y:S04]  /*105400*/  LDL.LU R17, [R1+0x558] ;  /* 0x0005580001117983 */ /* 0x000ea80000300800 */
[----:B------:R-:W-:Y:S04]  /*105410*/  STL [R1+0x84c], R5 ;  /* 0x00084c0501007387 */ /* 0x000fe80000100800 */
[----:B------:R-:W-:Y:S04]  /*105420*/  STL [R1+0x894], R6 ;  /* 0x0008940601007387 */ /* 0x000fe80000100800 */
[----:B------:R-:W2:Y:S04]  /*105430*/  LDL.LU R10, [R1+0x4a0] ;  /* 0x0004a000010a7983 */ /* 0x000ea80000300800 */
[----:B------:R-:W2:Y:S04]  /*105440*/  LDL.LU R8, [R1+0x3a8] ;  /* 0x0003a80001087983 */ /* 0x000ea80000300800 */
[----:B------:R-:W-:Y:S01]  /*105450*/  STL [R1+0x874], R13 ;  /* 0x0008740d01007387 */ /* 0x000fe20000100800 */
[----:B---3--:R-:W-:-:S03]  /*105460*/  LOP3.LUT R0, R18, 0xffff, RZ, 0xc0, !PT ;  /* 0x0000ffff12007812 */ /* 0x008fc600078ec0ff */
[----:B------:R-:W3:Y:S01]  /*105470*/  LDL.LU R18, [R1+0x294] ;  /* 0x0002940001127983 */ /* 0x000ee20000300800 */
[----:B----4-:R-:W-:Y:S02]  /*105480*/  LOP3.LUT R2, R22, 0xffff, RZ, 0xc0, !PT ;  /* 0x0000ffff16027812 */ /* 0x010fe400078ec0ff */
[----:B------:R-:W-:Y:S01]  /*105490*/  LOP3.LUT R3, R7, 0xffff, RZ, 0xc0, !PT ;  /* 0x0000ffff07037812 */ /* 0x000fe200078ec0ff */
[----:B------:R4:W-:Y:S01]  /*1054a0*/  STL [R1+0x870], R0 ;  /* 0x0008700001007387 */ /* 0x0009e20000100800 */
[----:B------:R-:W-:-:S03]  /*1054b0*/  LOP3.LUT R12, R29, 0xffff, RZ, 0xc0, !PT ;  /* 0x0000ffff1d0c7812 */ /* 0x000fc600078ec0ff */
[----:B------:R0:W-:Y:S04]  /*1054c0*/  STL [R1+0x844], R2 ;  /* 0x0008440201007387 */ /* 0x0001e80000100800 */
[----:B------:R-:W3:Y:S04]  /*1054d0*/  LDL.LU R22, [R1+0x14c] ;  /* 0x00014c0001167983 */ /* 0x000ee80000300800 */
[----:B------:R0:W-:Y:S04]  /*1054e0*/  STL [R1+0x8c0], R3 ;  /* 0x0008c00301007387 */ /* 0x0001e80000100800 */
[----:B------:R-:W3:Y:S04]  /*1054f0*/  LDL.LU R7, [R1+0x144] ;  /* 0x0001440001077983 */ /* 0x000ee80000300800 */
[----:B------:R1:W-:Y:S04]  /*105500*/  STL [R1+0xc0], R12 ;  /* 0x0000c00c01007387 */ /* 0x0003e80000100800 */
[----:B------:R-:W3:Y:S01]  /*105510*/  LDL.LU R29, [R1+0x3a0] ;  /* 0x0003a000011d7983 */ /* 0x000ee20000300800 */
[----:B0-----:R-:W-:-:S02]  /*105520*/  PRMT R4, R4, 0x3340, R13 ;  /* 0x0000334004047816 */ /* 0x001fc4000000000d */
[--C-:B----4-:R-:W-:Y:S02]  /*105530*/  PRMT R0, R0, 0x3340, R1.reuse ;  /* 0x0000334000007816 */ /* 0x110fe40000000001 */
[----:B------:R-:W-:Y:S02]  /*105540*/  PRMT R5, R5, 0x3340, R12 ;  /* 0x0000334005057816 */ /* 0x000fe4000000000c */
[--C-:B------:R-:W-:Y:S02]  /*105550*/  PRMT R2, R2, 0x3340, R1.reuse ;  /* 0x0000334002027816 */ /* 0x100fe40000000001 */
[----:B------:R-:W-:Y:S02]  /*105560*/  PRMT R6, R11, 0x3340, R6 ;  /* 0x000033400b067816 */ /* 0x000fe40000000006 */
[----:B------:R-:W-:Y:S02]  /*105570*/  PRMT R3, R3, 0x3340, R1 ;  /* 0x0000334003037816 */ /* 0x000fe40000000001 */
[----:B------:R-:W-:-:S02]  /*105580*/  PRMT R4, R4, 0x5410, R0 ;  /* 0x0000541004047816 */ /* 0x000fc40000000000 */
[----:B------:R-:W-:Y:S02]  /*105590*/  PRMT R2, R5, 0x5410, R2 ;  /* 0x0000541005027816 */ /* 0x000fe40000000002 */
[----:B------:R-:W-:Y:S01]  /*1055a0*/  PRMT R0, R6, 0x5410, R3 ;  /* 0x0000541006007816 */ /* 0x000fe20000000003 */
[----:B------:R0:W-:Y:S04]  /*1055b0*/  STL [R1+0x930], R4 ;  /* 0x0009300401007387 */ /* 0x0001e80000100800 */
[----:B------:R-:W-:Y:S04]  /*1055c0*/  STL [R1+0x92c], R2 ;  /* 0x00092c0201007387 */ /* 0x000fe80000100800 */
[----:B------:R-:W-:Y:S01]  /*1055d0*/  STL [R1+0x924], R0 ;  /* 0x0009240001007387 */ /* 0x000fe20000100800 */
[----:B------:R-:W-:-:S03]  /*1055e0*/  LOP3.LUT R5, R9, 0xffff, RZ, 0xc0, !PT ;  /* 0x0000ffff09057812 */ /* 0x000fc600078ec0ff */
[----:B------:R-:W4:Y:S04]  /*1055f0*/  LDL.LU R11, [R1+0x63c] ;  /* 0x00063c00010b7983 */ /* 0x000f280000300800 */
[----:B-1----:R-:W4:Y:S01]  /*105600*/  LDL.LU R12, [R1+0x630] ;  /* 0x00063000010c7983 */ /* 0x002f220000300800 */
[----:B0-----:R-:W-:Y:S02]  /*105610*/  LOP3.LUT R4, R21, 0xffff, RZ, 0xc0, !PT ;  /* 0x0000ffff15047812 */ /* 0x001fe400078ec0ff */
[----:B--2---:R-:W-:-:S03]  /*105620*/  LOP3.LUT R6, R17, 0xffff, RZ, 0xc0, !PT ;  /* 0x0000ffff11067812 */ /* 0x004fc600078ec0ff */
[----:B------:R0:W-:Y:S04]  /*105630*/  STL [R1+0x86c], R4 ;  /* 0x00086c0401007387 */ /* 0x0001e80000100800 */
[----:B------:R-:W2:Y:S01]  /*105640*/  LDL.LU R21, [R1+0x504] ;  /* 0x0005040001157983 */ /* 0x000ea20000300800 */
[----:B------:R-:W-:-:S03]  /*105650*/  LOP3.LUT R10, R10, 0xffff, RZ, 0xc0, !PT ;  /* 0x0000ffff0a0a7812 */ /* 0x000fc600078ec0ff */
[----:B------:R1:W-:Y:S04]  /*105660*/  STL [R1+0x8bc], R5 ;  /* 0x0008bc0501007387 */ /* 0x0003e80000100800 */
[----:B------:R-:W2:Y:S04]  /*105670*/  LDL.LU R9, [R1+0x4b0] ;  /* 0x0004b00001097983 */ /* 0x000ea80000300800 */
[----:B------:R-:W2:Y:S01]  /*105680*/  LDL.LU R17, [R1+0x4ac] ;  /* 0x0004ac0001117983 */ /* 0x000ea20000300800 */
[----:B------:R-:W-:-:S03]  /*105690*/  LOP3.LUT R8, R8, 0xffff, RZ, 0xc0, !PT ;  /* 0x0000ffff08087812 */ /* 0x000fc600078ec0ff */
[----:B------:R-:W-:Y:S04]  /*1056a0*/  STL [R1+0x8d0], R6 ;  /* 0x0008d00601007387 */ /* 0x000fe80000100800 */
[----:B------:R3:W-:Y:S01]  /*1056b0*/  STL [R1+0x868], R10 ;  /* 0x0008680a01007387 */ /* 0x0007e20000100800 */
[----:B0-----:R-:W-:Y:S02]  /*1056c0*/  PRMT R4, R4, 0x3340, R10 ;  /* 0x0000334004047816 */ /* 0x001fe4000000000a */
[----:B-1----:R-:W-:Y:S02]  /*1056d0*/  PRMT R5, R5, 0x3340, R8 ;  /* 0x0000334005057816 */ /* 0x002fe40000000008 */
[----:B---3--:R-:W-:Y:S02]  /*1056e0*/  LOP3.LUT R0, R18, 0xffff, RZ, 0xc0, !PT ;  /* 0x0000ffff12007812 */ /* 0x008fe400078ec0ff */
[----:B------:R-:W3:Y:S04]  /*1056f0*/  LDL.LU R18, [R1+0xd4] ;  /* 0x0000d40001127983 */ /* 0x000ee80000300800 */
[----:B------:R-:W-:Y:S01]  /*105700*/  STL [R1+0x8b8], R8 ;  /* 0x0008b80801007387 */ /* 0x000fe20000100800 */
[----:B------:R-:W-:-:S02]  /*105710*/  LOP3.LUT R2, R22, 0xffff, RZ, 0xc0, !PT ;  /* 0x0000ffff16027812 */ /* 0x000fc400078ec0ff */
[----:B------:R-:W-:Y:S02]  /*105720*/  LOP3.LUT R3, R7, 0xffff, RZ, 0xc0, !PT ;  /* 0x0000ffff07037812 */ /* 0x000fe400078ec0ff */
[----:B------:R-:W-:Y:S01]  /*105730*/  LOP3.LUT R7, R29, 0xffff, RZ, 0xc0, !PT ;  /* 0x0000ffff1d077812 */ /* 0x000fe200078ec0ff */
[----:B------:R0:W-:Y:S04]  /*105740*/  STL [R1+0x87c], R0 ;  /* 0x00087c0001007387 */ /* 0x0001e80000100800 */
[----:B------:R1:W-:Y:S04]  /*105750*/  STL [R1+0x8cc], R2 ;  /* 0x0008cc0201007387 */ /* 0x0003e80000100800 */
[----:B------:R-:W-:Y:S04]  /*105760*/  STL [R1+0x8d4], R3 ;  /* 0x0008d40301007387 */ /* 0x000fe80000100800 */
[----:B------:R0:W-:Y:S04]  /*105770*/  STL [R1+0x8c8], R7 ;  /* 0x0008c80701007387 */ /* 0x0001e80000100800 */
[----:B------:R-:W3:Y:S04]  /*105780*/  LDL.LU R25, [R1+0x2b8] ;  /* 0x0002b80001197983 */ /* 0x000ee80000300800 */
[----:B------:R-:W3:Y:S04]  /*105790*/  LDL.LU R29, [R1+0x2b4] ;  /* 0x0002b400011d7983 */ /* 0x000ee80000300800 */
[----:B------:R-:W3:Y:S04]  /*1057a0*/  LDL.LU R24, [R1+0x328] ;  /* 0x0003280001187983 */ /* 0x000ee80000300800 */
[----:B------:R-:W3:Y:S01]  /*1057b0*/  LDL.LU R10, [R1+0x5c0] ;  /* 0x0005c000010a7983 */ /* 0x000ee20000300800 */
[----:B0-----:R-:W-:-:S02]  /*1057c0*/  PRMT R0, R0, 0x3340, R1 ;  /* 0x0000334000007816 */ /* 0x001fc40000000001 */
[----:B-1----:R-:W-:Y:S02]  /*1057d0*/  PRMT R2, R2, 0x3340, R1 ;  /* 0x0000334002027816 */ /* 0x002fe40000000001 */
[----:B------:R-:W-:Y:S02]  /*1057e0*/  PRMT R4, R4, 0x5410, R0 ;  /* 0x0000541004047816 */ /* 0x000fe40000000000 */
[----:B------:R-:W-:Y:S02]  /*1057f0*/  PRMT R0, R5, 0x5410, R2 ;  /* 0x0000541005007816 */ /* 0x000fe40000000002 */
[----:B------:R-:W-:Y:S01]  /*105800*/  PRMT R6, R6, 0x3340, R7 ;  /* 0x0000334006067816 */ /* 0x000fe20000000007 */
[----:B------:R2:W-:Y:S04]  /*105810*/  STL [R1+0x8f8], R4 ;  /* 0x0008f80401007387 */ /* 0x0005e80000100800 */
[----:B------:R-:W3:Y:S04]  /*105820*/  LDL.LU R22, [R1+0x5b8] ;  /* 0x0005b80001167983 */ /* 0x000ee80000300800 */
[----:B------:R0:W-:Y:S04]  /*105830*/  STL [R1+0x8a8], R0 ;  /* 0x0008a80001007387 */ /* 0x0001e80000100800 */
[----:B------:R-:W3:Y:S04]  /*105840*/  LDL.LU R8, [R1+0x508] ;  /* 0x0005080001087983 */ /* 0x000ee80000300800 */
[----:B------:R-:W3:Y:S01]  /*105850*/  LDL.LU R7, [R1+0x430] ;  /* 0x0004300001077983 */ /* 0x000ee20000300800 */
[----:B------:R-:W-:-:S02]  /*105860*/  PRMT R3, R3, 0x3340, R1 ;  /* 0x0000334003037816 */ /* 0x000fc40000000001 */
[----:B----4-:R-:W-:Y:S02]  /*105870*/  LOP3.LUT R5, R11, 0xffff, RZ, 0xc0, !PT ;  /* 0x0000ffff0b057812 */ /* 0x010fe400078ec0ff */
[----:B--2---:R-:W-:Y:S02]  /*105880*/  LOP3.LUT R4, R21, 0xffff, RZ, 0xc0, !PT ;  /* 0x0000ffff15047812 */ /* 0x004fe400078ec0ff */
[----:B0-----:R-:W-:Y:S02]  /*105890*/  PRMT R0, R6, 0x5410, R3 ;  /* 0x0000541006007816 */ /* 0x001fe40000000003 */
[----:B------:R-:W-:Y:S02]  /*1058a0*/  LOP3.LUT R6, R12, 0xffff, RZ, 0xc0, !PT ;  /* 0x0000ffff0c067812 */ /* 0x000fe400078ec0ff */
[----:B------:R-:W-:Y:S02]  /*1058b0*/  LOP3.LUT R12, R9, 0xffff, RZ, 0xc0, !PT ;  /* 0x0000ffff090c7812 */ /* 0x000fe400078ec0ff */
[----:B------:R-:W-:Y:S01]  /*1058c0*/  LOP3.LUT R11, R17, 0xffff, RZ, 0xc0, !PT ;  /* 0x0000ffff110b7812 */ /* 0x000fe200078ec0ff */
[----:B------:R-:W-:Y:S04]  /*1058d0*/  STL [R1+0x8a0], R0 ;  /* 0x0008a00001007387 */ /* 0x000fe80000100800 */
[----:B------:R0:W-:Y:S04]  /*1058e0*/  STL [R1+0x8e0], R5 ;  /* 0x0008e00501007387 */ /* 0x0001e80000100800 */
[----:B------:R-:W-:Y:S04]  /*1058f0*/  STL [R1+0x8c4], R4 ;  /* 0x0008c40401007387 */ /* 0x000fe80000100800 */
[----:B------:R1:W-:Y:S04]  /*105900*/  STL [R1+0x900], R6 ;  /* 0x0009000601007387 */ /* 0x0003e80000100800 */
[----:B------:R-:W-:Y:S04]  /*105910*/  STL [R1+0x8dc], R12 ;  /* 0x0008dc0c01007387 */ /* 0x000fe80000100800 */
[----:B------:R-:W2:Y:S04]  /*105920*/  LDL.LU R9, [R1+0x424] ;  /* 0x0004240001097983 */ /* 0x000ea80000300800 */
[----:B------:R-:W-:Y:S04]  /*105930*/  STL [R1+0x8fc], R11 ;  /* 0x0008fc0b01007387 */ /* 0x000fe80000100800 */
[----:B------:R-:W4:Y:S01]  /*105940*/  LDL.LU R21, [R1+0x1ec] ;  /* 0x0001ec0001157983 */ /* 0x000f220000300800 */
[----:B0-----:R-:W-:-:S02]  /*105950*/  PRMT R5, R5, 0x3340, R12 ;  /* 0x0000334005057816 */ /* 0x001fc4000000000c */
[----:B-1----:R-:W-:Y:S02]  /*105960*/  PRMT R6, R6, 0x3340, R11 ;  /* 0x0000334006067816 */ /* 0x002fe4000000000b */
[----:B---3--:R-:W-:-:S05]  /*105970*/  LOP3.LUT R0, R18, 0xffff, RZ, 0xc0, !PT ;  /* 0x0000ffff12007812 */ /* 0x008fca00078ec0ff */
[----:B------:R0:W-:Y:S04]  /*105980*/  STL [R1+0x8d8], R0 ;  /* 0x0008d80001007387 */ /* 0x0001e80000100800 */
[----:B------:R-:W3:Y:S04]  /*105990*/  LDL.LU R17, [R1+0x1e0] ;  /* 0x0001e00001117983 */ /* 0x000ee80000300800 */
[----:B------:R-:W3:Y:S01]  /*1059a0*/  LDL.LU R18, [R1+0x330] ;  /* 0x0003300001127983 */ /* 0x000ee20000300800 */
[----:B------:R-:W-:-:S03]  /*1059b0*/  LOP3.LUT R3, R29, 0xffff, RZ, 0xc0, !PT ;  /* 0x0000ffff1d037812 */ /* 0x000fc600078ec0ff */
[----:B------:R-:W3:Y:S01]  /*1059c0*/  LDL.LU R29, [R1+0xdc] ;  /* 0x0000dc00011d7983 */ /* 0x000ee20000300800 */
[----:B------:R-:W-:Y:S02]  /*1059d0*/  LOP3.LUT R2, R25, 0xffff, RZ, 0xc0, !PT ;  /* 0x0000ffff19027812 */ /* 0x000fe400078ec0ff */
[----:B------:R-:W-:Y:S02]  /*1059e0*/  LOP3.LUT R13, R24, 0xffff, RZ, 0xc0, !PT ;  /* 0x0000ffff180d7812 */ /* 0x000fe400078ec0ff */
[----:B0-----:R-:W-:Y:S01]  /*1059f0*/  PRMT R0, R0, 0x3340, R1 ;  /* 0x0000334000007816 */ /* 0x001fe20000000001 */
[----:B------:R0:W-:Y:S01]  /*105a00*/  STL [R1+0x8f0], R2 ;  /* 0x0008f00201007387 */ /* 0x0001e20000100800 */
[----:B------:R-:W-:-:S03]  /*105a10*/  PRMT R4, R4, 0x3340, R13 ;  /* 0x0000334004047816 */ /* 0x000fc6000000000d */
[----:B------:R1:W-:Y:S01]  /*105a20*/  STL [R1+0x93c], R3 ;  /* 0x00093c0301007387 */ /* 0x0003e20000100800 */
[----:B------:R-:W-:Y:S02]  /*105a30*/  PRMT R4, R4, 0x5410, R0 ;  /* 0x0000541004047816 */ /* 0x000fe40000000000 */
[--C-:B0-----:R-:W-:Y:S02]  /*105a40*/  PRMT R2, R2, 0x3340, R1.reuse ;  /* 0x0000334002027816 */ /* 0x101fe40000000001 */
[----:B-1----:R-:W-:Y:S02]  /*105a50*/  PRMT R3, R3, 0x3340, R1 ;  /* 0x0000334003037816 */ /* 0x002fe40000000001 */
[----:B------:R-:W-:Y:S02]  /*105a60*/  PRMT R2, R5, 0x5410, R2 ;  /* 0x0000541005027816 */ /* 0x000fe40000000002 */
[----:B------:R-:W-:Y:S02]  /*105a70*/  LOP3.LUT R10, R10, 0xffff, RZ, 0xc0, !PT ;  /* 0x0000ffff0a0a7812 */ /* 0x000fe400078ec0ff */
[----:B------:R-:W-:Y:S01]  /*105a80*/  PRMT R0, R6, 0x5410, R3 ;  /* 0x0000541006007816 */ /* 0x000fe20000000003 */
[----:B------:R-:W-:Y:S04]  /*105a90*/  STL [R1+0x8b4], R13 ;  /* 0x0008b40d01007387 */ /* 0x000fe80000100800 */
[----:B------:R-:W-:Y:S01]  /*105aa0*/  STL [R1+0x888], R4 ;  /* 0x0008880401007387 */ /* 0x000fe20000100800 */
[----:B------:R-:W-:-:S03]  /*105ab0*/  LOP3.LUT R5, R22, 0xffff, RZ, 0xc0, !PT ;  /* 0x0000ffff16057812 */ /* 0x000fc600078ec0ff */
[----:B------:R-:W-:Y:S01]  /*105ac0*/  STL [R1+0x884], R2 ;  /* 0x0008840201007387 */ /* 0x000fe20000100800 */
[----:B------:R-:W-:-:S03]  /*105ad0*/  LOP3.LUT R3, R7, 0xffff, RZ, 0xc0, !PT ;  /* 0x0000ffff07037812 */ /* 0x000fc600078ec0ff */
[----:B------:R4:W-:Y:S01]  /*105ae0*/  STL [R1+0x880], R0 ;  /* 0x0008800001007387 */ /* 0x0009e20000100800 */
[----:B------:R-:W-:-:S03]  /*105af0*/  LOP3.LUT R6, R8, 0xffff, RZ, 0xc0, !PT ;  /* 0x0000ffff08067812 */ /* 0x000fc600078ec0ff */
[----:B------:R-:W-:Y:S04]  /*105b00*/  STL [R1+0x8ec], R10 ;  /* 0x0008ec0a01007387 */ /* 0x000fe80000100800 */
[----:B------:R-:W3:Y:S04]  /*105b10*/  LDL.LU R15, [R1+0x5c4] ;  /* 0x0005c400010f7983 */ /* 0x000ee80000300800 */
[----:B------:R-:W-:Y:S04]  /*105b20*/  STL [R1+0x914], R5 ;  /* 0x0009140501007387 */ /* 0x000fe80000100800 */
[----:B------:R0:W-:Y:S04]  /*105b30*/  STL [R1+0x8e8], R3 ;  /* 0x0008e80301007387 */ /* 0x0001e80000100800 */
[----:B------:R-:W3:Y:S04]  /*105b40*/  LDL.LU R28, [R1+0x5bc] ;  /* 0x0005bc00011c7983 */ /* 0x000ee80000300800 */
[----:B------:R-:W-:Y:S04]  /*105b50*/  STL [R1+0x89c], R6 ;  /* 0x00089c0601007387 */ /* 0x000fe80000100800 */
[----:B------:R-:W3:Y:S04]  /*105b60*/  LDL.LU R11, [R1+0x5b0] ;  /* 0x0005b000010b7983 */ /* 0x000ee80000300800 */
[----:B------:R-:W3:Y:S01]  /*105b70*/  LDL.LU R8, [R1+0x438] ;  /* 0x0004380001087983 */ /* 0x000ee20000300800 */
[----:B--2---:R-:W-:-:S02]  /*105b80*/  LOP3.LUT R9, R9, 0xffff, RZ, 0xc0, !PT ;  /* 0x0000ffff09097812 */ /* 0x004fc400078ec0ff */
[----:B----4-:R-:W-:-:S03]  /*105b90*/  LOP3.LUT R0, R21, 0xffff, RZ, 0xc0, !PT ;  /* 0x0000ffff15007812 */ /* 0x010fc600078ec0ff */
[----:B------:R-:W-:Y:S04]  /*105ba0*/  STL [R1+0x908], R9 ;  /* 0x0009080901007387 */ /* 0x000fe80000100800 */
[----:B------:R1:W-:Y:S01]  /*105bb0*/  STL [R1+0x8e4], R0 ;  /* 0x0008e40001007387 */ /* 0x0003e20000100800 */
[----:B0-----:R-:W-:Y:S02]  /*105bc0*/  PRMT R3, R10, 0x3340, R3 ;  /* 0x000033400a037816 */ /* 0x001fe40000000003 */
[----:B------:R-:W-:Y:S02]  /*105bd0*/  PRMT R5, R5, 0x3340, R9 ;  /* 0x0000334005057816 */ /* 0x000fe40000000009 */
[----:B-1----:R-:W-:-:S04]  /*105be0*/  PRMT R0, R0, 0x3340, R1 ;  /* 0x0000334000007816 */ /* 0x002fc80000000001 */
[----:B------:R-:W-:Y:S02]  /*105bf0*/  PRMT R3, R3, 0x5410, R0 ;  /* 0x0000541003037816 */ /* 0x000fe40000000000 */
[----:B---3--:R-:W-:Y:S02]  /*105c00*/  LOP3.LUT R2, R17, 0xffff, RZ, 0xc0, !PT ;  /* 0x0000ffff11027812 */ /* 0x008fe400078ec0ff */
[----:B------:R-:W-:-:S03]  /*105c10*/  LOP3.LUT R7, R18, 0xffff, RZ, 0xc0, !PT ;  /* 0x0000ffff12077812 */ /* 0x000fc600078ec0ff */
[----:B------:R0:W-:Y:S04]  /*105c20*/  STL [R1+0x938], R2 ;  /* 0x0009380201007387 */ /* 0x0001e80000100800 */
[----:B------:R-:W2:Y:S04]  /*105c30*/  LDL.LU R25, [R1+0x42c] ;  /* 0x00042c0001197983 */ /* 0x000ea80000300800 */
[----:B------:R1:W-:Y:S01]  /*105c40*/  STL [R1+0x890], R7 ;  /* 0x0008900701007387 */ /* 0x0003e20000100800 */
[----:B------:R-:W-:-:S05]  /*105c50*/  LOP3.LUT R4, R29, 0xffff, RZ, 0xc0, !PT ;  /* 0x0000ffff1d047812 */ /* 0x000fca00078ec0ff */
[----:B------:R3:W-:Y:S04]  /*105c60*/  STL [R1+0x88c], R4 ;  /* 0x00088c0401007387 */ /* 0x0007e80000100800 */
[----:B------:R-:W4:Y:S04]  /*105c70*/  LDL.LU R24, [R1+0x1fc] ;  /* 0x0001fc0001187983 */ /* 0x000f280000300800 */
[----:B------:R-:W4:Y:S04]  /*105c80*/  LDL.LU R12, [R1+0x1e8] ;  /* 0x0001e800010c7983 */ /* 0x000f280000300800 */
[----:B------:R-:W4:Y:S04]  /*105c90*/  LDL.LU R22, [R1+0x41c] ;  /* 0x00041c0001167983 */ /* 0x000f280000300800 */
[----:B------:R-:W4:Y:S01]  /*105ca0*/  LDL.LU R18, [R1+0x1d8] ;  /* 0x0001d80001127983 */ /* 0x000f220000300800 */
[----:B0-----:R-:W-:-:S02]  /*105cb0*/  PRMT R2, R2, 0x3340, R1 ;  /* 0x0000334002027816 */ /* 0x001fc40000000001 */
[----:B------:R-:W-:Y:S02]  /*105cc0*/  PRMT R6, R6, 0x3340, R7 ;  /* 0x0000334006067816 */ /* 0x000fe40000000007 */
[----:B-1----:R-:W4:Y:S01]  /*105cd0*/  LDL.LU R7, [R1+0x5b4] ;  /* 0x0005b40001077983 */ /* 0x002f220000300800 */
[----:B------:R-:W-:Y:S02]  /*105ce0*/  PRMT R0, R5, 0x5410, R2 ;  /* 0x0000541005007816 */ /* 0x000fe40000000002 */
[----:B---3--:R-:W-:Y:S01]  /*105cf0*/  PRMT R4, R4, 0x3340, R1 ;  /* 0x0000334004047816 */ /* 0x008fe20000000001 */
[----:B------:R-:W-:Y:S04]  /*105d00*/  STL [R1+0x864], R3 ;  /* 0x0008640301007387 */ /* 0x000fe80000100800 */
[----:B------:R-:W3:Y:S04]  /*105d10*/  LDL.LU R21, [R1+0x510] ;  /* 0x0005100001157983 */ /* 0x000ee80000300800 */
[----:B------:R0:W-:Y:S04]  /*105d20*/  STL [R1+0x85c], R0 ;  /* 0x00085c0001007387 */ /* 0x0001e80000100800 */
[----:B------:R-:W3:Y:S04]  /*105d30*/  LDL.LU R10, [R1+0xe8] ;  /* 0x0000e800010a7983 */ /* 0x000ee80000300800 */
[----:B------:R-:W3:Y:S04]  /*105d40*/  LDL.LU R9, [R1+0x420] ;  /* 0x0004200001097983 */ /* 0x000ee80000300800 */
[----:B------:R-:W3:Y:S04]  /*105d50*/  LDL.LU R17, [R1+0x33c] ;  /* 0x00033c0001117983 */ /* 0x000ee80000300800 */
[----:B------:R-:W3:Y:S01]  /*105d60*/  LDL.LU R29, [R1+0x1dc] ;  /* 0x0001dc00011d7983 */ /* 0x000ee20000300800 */
[----:B0-----:R-:W-:-:S02]  /*105d70*/  PRMT R0, R6, 0x5410, R4 ;  /* 0x0000541006007816 */ /* 0x001fc40000000004 */
[----:B------:R-:W-:Y:S02]  /*105d80*/  LOP3.LUT R15, R15, 0xffff, RZ, 0xc0, !PT ;  /* 0x0000ffff0f0f7812 */ /* 0x000fe400078ec0ff */
[----:B------:R-:W-:Y:S01]  /*105d90*/  LOP3.LUT R3, R28, 0xffff, RZ, 0xc0, !PT ;  /* 0x0000ffff1c037812 */ /* 0x000fe200078ec0ff */
[----:B------:R-:W-:Y:S01]  /*105da0*/  STL [R1+0x854], R0 ;  /* 0x0008540001007387 */ /* 0x000fe20000100800 */
[----:B------:R-:W-:Y:S02]  /*105db0*/  LOP3.LUT R4, R8, 0xffff, RZ, 0xc0, !PT ;  /* 0x0000ffff08047812 */ /* 0x000fe400078ec0ff */
[----:B------:R-:W-:Y:S01]  /*105dc0*/  LOP3.LUT R6, R11, 0xffff, RZ, 0xc0, !PT ;  /* 0x0000ffff0b067812 */ /* 0x000fe200078ec0ff */
[----:B------:R-:W-:Y:S04]  /*105dd0*/  STL [R1+0x814], R15 ;  /* 0x0008140f01007387 */ /* 0x000fe80000100800 */
[----:B------:R-:W3:Y:S04]  /*105de0*/  LDL R11, [R1+0x1834] ;  /* 0x00183400010b7983 */ /* 0x000ee80000100800 */
[----:B------:R-:W-:Y:S04]  /*105df0*/  STL [R1+0x920], R3 ;  /* 0x0009200301007387 */ /* 0x000fe80000100800 */
[----:B------:R0:W-:Y:S04]  /*105e00*/  STL [R1+0xdc], R4 ;  /* 0x0000dc0401007387 */ /* 0x0001e80000100800 */
[----:B------:R-:W3:Y:S04]  /*105e10*/  LDL R8, [R1+0x1838] ;  /* 0x0018380001087983 */ /* 0x000ee80000100800 */
[----:B------:R-:W-:Y:S01]  /*105e20*/  STL [R1+0x9c], R6 ;  /* 0x00009c0601007387 */ /* 0x000fe20000100800 */
[----:B0-----:R-:W-:-:S02]  /*105e30*/  PRMT R4, R15, 0x3340, R4 ;  /* 0x000033400f047816 */ /* 0x001fc40000000004 */
[----:B--2---:R-:W-:-:S05]  /*105e40*/  LOP3.LUT R13, R25, 0xffff, RZ, 0xc0, !PT ;  /* 0x0000ffff190d7812 */ /* 0x004fca00078ec0ff */
[----:B------:R-:W-:Y:S01]  /*105e50*/  STL [R1+0x910], R13 ;  /* 0x0009100d01007387 */ /* 0x000fe20000100800 */
[----:B----4-:R-:W-:Y:S02]  /*105e60*/  LOP3.LUT R0, R24, 0xffff, RZ, 0xc0, !PT ;  /* 0x0000ffff18007812 */ /* 0x010fe400078ec0ff */
[----:B------:R-:W-:Y:S02]  /*105e70*/  LOP3.LUT R2, R12, 0xffff, RZ, 0xc0, !PT ;  /* 0x0000ffff0c027812 */ /* 0x000fe400078ec0ff */
[----:B------:R-:W-:Y:S02]  /*105e80*/  LOP3.LUT R12, R22, 0xffff, RZ, 0xc0, !PT ;  /* 0x0000ffff160c7812 */ /* 0x000fe400078ec0ff */
[----:B------:R-:W-:Y:S01]  /*105e90*/  LOP3.LUT R5, R18, 0xffff, RZ, 0xc0, !PT ;  /* 0x0000ffff12057812 */ /* 0x000fe200078ec0ff */
[----:B------:R0:W-:Y:S04]  /*105ea0*/  STL [R1+0x438], R0 ;  /* 0x0004380001007387 */ /* 0x0001e80000100800 */
[----:B------:R1:W-:Y:S04]  /*105eb0*/  STL [R1+0x904], R2 ;  /* 0x0009040201007387 */ /* 0x0003e80000100800 */
[----:B------:R-:W-:Y:S04]  /*105ec0*/  STL [R1+0x98], R12 ;  /* 0x0000980c01007387 */ /* 0x000fe80000100800 */
[----:B------:R2:W-:Y:S01]  /*105ed0*/  STL [R1+0x80], R5 ;  /* 0x0000800501007387 */ /* 0x0005e20000100800 */
[----:B------:R-:W-:-:S02]  /*105ee0*/  PRMT R3, R3, 0x3340, R13 ;  /* 0x0000334003037816 */ /* 0x000fc4000000000d */
[--C-:B0-----:R-:W-:Y:S02]  /*105ef0*/  PRMT R0, R0, 0x3340, R1.reuse ;  /* 0x0000334000007816 */ /* 0x101fe40000000001 */
[--C-:B-1----:R-:W-:Y:S02]  /*105f00*/  PRMT R2, R2, 0x3340, R1.reuse ;  /* 0x0000334002027816 */ /* 0x102fe40000000001 */
[----:B------:R-:W-:Y:S02]  /*105f10*/  PRMT R6, R6, 0x3340, R12 ;  /* 0x0000334006067816 */ /* 0x000fe4000000000c */
[----:B------:R-:W-:Y:S02]  /*105f20*/  PRMT R0, R4, 0x5410, R0 ;  /* 0x0000541004007816 */ /* 0x000fe40000000000 */
[----:B--2---:R-:W-:Y:S02]  /*105f30*/  PRMT R5, R5, 0x3340, R1 ;  /* 0x0000334005057816 */ /* 0x004fe40000000001 */
[----:B------:R-:W-:Y:S01]  /*105f40*/  PRMT R2, R3, 0x5410, R2 ;  /* 0x0000541003027816 */ /* 0x000fe20000000002 */
[----:B------:R0:W-:Y:S04]  /*105f50*/  STL [R1+0x8b0], R0 ;  /* 0x0008b00001007387 */ /* 0x0001e80000100800 */
[----:B------:R3:W-:Y:S01]  /*105f60*/  STL [R1+0x8ac], R2 ;  /* 0x0008ac0201007387 */ /* 0x0007e20000100800 */
[----:B------:R-:W-:-:S02]  /*105f70*/  LOP3.LUT R4, R7, 0xffff, RZ, 0xc0, !PT ;  /* 0x0000ffff07047812 */ /* 0x000fc400078ec0ff */
[----:B0-----:R-:W-:Y:S02]  /*105f80*/  PRMT R0, R6, 0x5410, R5 ;  /* 0x0000541006007816 */ /* 0x001fe40000000005 */
[----:B---3--:R-:W-:Y:S02]  /*105f90*/  LOP3.LUT R2, R21, 0xffff, RZ, 0xc0, !PT ;  /* 0x0000ffff15027812 */ /* 0x008fe400078ec0ff */
[----:B------:R-:W-:Y:S01]  /*105fa0*/  LOP3.LUT R5, R9, 0xffff, RZ, 0xc0, !PT ;  /* 0x0000ffff09057812 */ /* 0x000fe200078ec0ff */
[----:B------:R0:W-:Y:S04]  /*105fb0*/  STL [R1+0x8f4], R0 ;  /* 0x0008f40001007387 */ /* 0x0001e80000100800 */
[----:B------:R-:W-:Y:S01]  /*105fc0*/  STL [R1+0x5c], R4 ;  /* 0x00005c0401007387 */ /* 0x000fe20000100800 */
[----:B------:R-:W-:-:S03]  /*105fd0*/  LOP3.LUT R6, R17, 0xffff, RZ, 0xc0, !PT ;  /* 0x0000ffff11067812 */ /* 0x000fc600078ec0ff */
[----:B------:R1:W-:Y:S01]  /*105fe0*/  STL [R1+0x6c], R2 ;  /* 0x00006c0201007387 */ /* 0x0003e20000100800 */
[----:B------:R-:W-:Y:S02]  /*105ff0*/  LOP3.LUT R3, R29, 0xffff, RZ, 0xc0, !PT ;  /* 0x0000ffff1d037812 */ /* 0x000fe400078ec0ff */
[----:B0-----:R-:W-:Y:S01]  /*106000*/  LOP3.LUT R0, R10, 0xffff, RZ, 0xc0, !PT ;  /* 0x0000ffff0a007812 */ /* 0x001fe200078ec0ff */
[----:B------:R-:W-:-:S04]  /*106010*/  IMAD R19, R11, UR8, RZ ;  /* 0x000000080b137c24 */ /* 0x000fc8000f8e02ff */
[----:B------:R0:W-:Y:S04]  /*106020*/  STL [R1+0x78], R0 ;  /* 0x0000780001007387 */ /* 0x0001e80000100800 */
[----:B------:R-:W-:Y:S04]  /*106030*/  STL [R1+0x58], R5 ;  /* 0x0000580501007387 */ /* 0x000fe80000100800 */
[----:B------:R-:W2:Y:S04]  /*106040*/  LDL.LU R11, [R1+0x5dc] ;  /* 0x0005dc00010b7983 */ /* 0x000ea80000300800 */
[----:B------:R-:W-:Y:S01]  /*106050*/  STL [R1+0x68], R6 ;  /* 0x0000680601007387 */ /* 0x000fe20000100800 */
[----:B------:R-:W-:-:S03]  /*106060*/  IMAD R18, R8, UR9, RZ ;  /* 0x0000000908127c24 */ /* 0x000fc6000f8e02ff */
[----:B------:R-:W3:Y:S04]  /*106070*/  LDL.LU R16, [R1+0x5d0] ;  /* 0x0005d00001107983 */ /* 0x000ee80000300800 */
[----:B------:R4:W-:Y:S04]  /*106080*/  STL [R1+0x934], R3 ;  /* 0x0009340301007387 */ /* 0x0009e80000100800 */
[----:B------:R-:W3:Y:S01]  /*106090*/  LDL.LU R15, [R1+0x20c] ;  /* 0x00020c00010f7983 */ /* 0x000ee20000300800 */
[----:B-1----:R-:W-:-:S03]  /*1060a0*/  PRMT R2, R2, 0x3340, R6 ;  /* 0x0000334002027816 */ /* 0x002fc60000000006 */
[----:B------:R-:W3:Y:S01]  /*1060b0*/  LDL.LU R28, [R1+0x1f8] ;  /* 0x0001f800011c7983 */ /* 0x000ee20000300800 */
[----:B0-----:R-:W-:-:S03]  /*1060c0*/  PRMT R0, R0, 0x3340, R1 ;  /* 0x0000334000007816 */ /* 0x001fc60000000001 */
[----:B------:R-:W3:Y:S01]  /*1060d0*/  LDL.LU R25, [R1+0x448] ;  /* 0x0004480001197983 */ /* 0x000ee20000300800 */
[----:B------:R-:W-:Y:S02]  /*1060e0*/  IADD3 R21, P2, PT, R19, UR10, RZ ;  /* 0x0000000a13157c10 */ /* 0x000fe4000ff5e0ff */
[----:B------:R-:W-:Y:S02]  /*1060f0*/  IADD3 R20, P3, PT, R18, UR14, RZ ;  /* 0x0000000e12147c10 */ /* 0x000fe4000ff7e0ff */
[----:B------:R-:W-:Y:S01]  /*106100*/  PRMT R0, R2, 0x5410, R0 ;  /* 0x0000541002007816 */ /* 0x000fe20000000000 */
[----:B------:R-:W3:Y:S01]  /*106110*/  LDL.LU R24, [R1+0x434] ;  /* 0x0004340001187983 */ /* 0x000ee20000300800 */
[----:B----4-:R-:W-:Y:S02]  /*106120*/  PRMT R3, R3, 0x3340, R1 ;  /* 0x0000334003037816 */ /* 0x010fe40000000001 */
[----:B------:R-:W-:Y:S01]  /*106130*/  PRMT R4, R4, 0x3340, R5 ;  /* 0x0000334004047816 */ /* 0x000fe20000000005 */
[----:B------:R-:W-:Y:S04]  /*106140*/  STL [R1+0x48f4], R21 ;  /* 0x0048f41501007387 */ /* 0x000fe80000100800 */
[----:B------:R-:W-:Y:S04]  /*106150*/  STL [R1+0x48f8], R20 ;  /* 0x0048f81401007387 */ /* 0x000fe80000100800 */
[----:B------:R0:W-:Y:S04]  /*106160*/  STL [R1+0x948], R0 ;  /* 0x0009480001007387 */ /* 0x0001e80000100800 */
[----:B------:R-:W4:Y:S04]  /*106170*/  LDL R12, [R1+0x1830] ;  /* 0x00183000010c7983 */ /* 0x000f280000100800 */
[----:B------:R-:W4:Y:S01]  /*106180*/  LDL.LU R22, [R1+0x5d8] ;  /* 0x0005d80001167983 */ /* 0x000f220000300800 */
[----:B------:R-:W1:Y:S01]  /*106190*/  LDCU.64 UR8, c[0x0][0x390] ;  /* 0x00007200ff0877ac */ /* 0x000e620008000a00 */
[----:B------:R-:W-:Y:S01]  /*1061a0*/  IMAD R14, R14, 0x80, R19 ;  /* 0x000000800e0e7824 */ /* 0x000fe200078e0213 */
[----:B------:R-:W2:Y:S01]  /*1061b0*/  LDC R5, c[0x0][0x3b4] ;  /* 0x0000ed00ff057b82 */ /* 0x000ea20000000800 */
[----:B------:R-:W1:Y:S01]  /*1061c0*/  LDCU UR10, c[0x0][0x3b8] ;  /* 0x00007700ff0a77ac */ /* 0x000e620008000800 */
[----:B0-----:R-:W-:-:S05]  /*1061d0*/  PRMT R0, R4, 0x5410, R3 ;  /* 0x0000541004007816 */ /* 0x001fca0000000003 */
[----:B------:R0:W-:Y:S04]  /*1061e0*/  STL [R1+0x98c], R0 ;  /* 0x00098c0001007387 */ /* 0x0001e80000100800 */
[----:B------:R-:W4:Y:S04]  /*1061f0*/  LDL.LU R8, [R1+0x518] ;  /* 0x0005180001087983 */ /* 0x000f280000300800 */
[----:B------:R-:W4:Y:S04]  /*106200*/  LDL.LU R7, [R1+0x440] ;  /* 0x0004400001077983 */ /* 0x000f280000300800 */
[----:B------:R-:W4:Y:S04]  /*106210*/  LDL.LU R10, [R1+0xf4] ;  /* 0x0000f400010a7983 */ /* 0x000f280000300800 */
[----:B------:R-:W4:Y:S04]  /*106220*/  LDL.LU R9, [R1+0x350] ;  /* 0x0003500001097983 */ /* 0x000f280000300800 */
[----:B------:R-:W4:Y:S01]  /*106230*/  LDL.LU R29, [R1+0x1f0] ;  /* 0x0001f000011d7983 */ /* 0x000f220000300800 */
[----:B------:R-:W-:-:S02]  /*106240*/  LEA.HI.X.SX32 R19, R19, UR11, 0x1, P2 ;  /* 0x0000000b13137c11 */ /* 0x000fc400090f0eff */
[----:B-1----:R-:W-:Y:S01]  /*106250*/  IADD3 R17, P2, PT, R14, UR8, RZ ;  /* 0x000000080e117c10 */ /* 0x002fe2000ff5e0ff */
[----:B------:R-:W1:Y:S04]  /*106260*/  LDCU UR11, c[0x0][0x3b8] ;  /* 0x00007700ff0b77ac */ /* 0x000e680008000800 */
[----:B------:R-:W-:Y:S01]  /*106270*/  STL [R1+0x48cc], R17 ;  /* 0x0048cc1101007387 */ /* 0x000fe20000100800 */
[----:B--2---:R-:W-:Y:S02]  /*106280*/  LOP3.LUT R11, R11, 0xffff, RZ, 0xc0, !PT ;  /* 0x0000ffff0b0b7812 */ /* 0x004fe400078ec0ff */
[----:B---3--:R-:W-:Y:S02]  /*106290*/  LOP3.LUT R4, R16, 0xffff, RZ, 0xc0, !PT ;  /* 0x0000ffff10047812 */ /* 0x008fe400078ec0ff */
[----:B------:R-:W-:-:S02]  /*1062a0*/  LOP3.LUT R2, R28, 0xffff, RZ, 0xc0, !PT ;  /* 0x0000ffff1c027812 */ /* 0x000fc400078ec0ff */
[----:B------:R-:W-:Y:S02]  /*1062b0*/  LOP3.LUT R3, R25, 0xffff, RZ, 0xc0, !PT ;  /* 0x0000ffff19037812 */ /* 0x000fe400078ec0ff */
[----:B------:R-:W-:Y:S01]  /*1062c0*/  LOP3.LUT R13, R15, 0xffff, RZ, 0xc0, !PT ;  /* 0x0000ffff0f0d7812 */ /* 0x000fe200078ec0ff */
[----:B------:R-:W-:Y:S04]  /*1062d0*/  STL [R1+0x91c], R11 ;  /* 0x00091c0b01007387 */ /* 0x000fe80000100800 */
[----:B------:R2:W-:Y:S01]  /*1062e0*/  STL [R1+0x54], R4 ;  /* 0x0000540401007387 */ /* 0x0005e20000100800 */
[----:B------:R-:W-:-:S03]  /*1062f0*/  LOP3.LUT R6, R24, 0xffff, RZ, 0xc0, !PT ;  /* 0x0000ffff18067812 */ /* 0x000fc600078ec0ff */
[----:B------:R3:W-:Y:S04]  /*106300*/  STL [R1+0x50], R2 ;  /* 0x0000500201007387 */ /* 0x0007e80000100800 */
[----:B------:R1:W-:Y:S01]  /*106310*/  STL [R1+0x90c], R3 ;  /* 0x00090c0301007387 */ /* 0x0003e20000100800 */
[--C-:B0-----:R-:W-:Y:S02]  /*106320*/  PRMT R0, R13, 0x3340, R1.reuse ;  /* 0x000033400d007816 */ /* 0x101fe40000000001 */
[----:B------:R-:W-:Y:S02]  /*106330*/  LEA.HI.X.SX32 R16, R14, UR9, 0x1, P2 ;  /* 0x000000090e107c11 */ /* 0x000fe400090f0eff */
[----:B--2---:R-:W-:Y:S02]  /*106340*/  PRMT R4, R4, 0x3340, R6 ;  /* 0x0000334004047816 */ /* 0x004fe40000000006 */
[----:B---3--:R-:W-:-:S02]  /*106350*/  PRMT R2, R2, 0x3340, R1 ;  /* 0x0000334002027816 */ /* 0x008fc40000000001 */
[----:B-1----:R-:W-:Y:S01]  /*106360*/  PRMT R3, R11, 0x3340, R3 ;  /* 0x000033400b037816 */ /* 0x002fe20000000003 */
[----:B------:R-:W-:Y:S01]  /*106370*/  STL [R1+0x48e8], R13 ;  /* 0x0048e80d01007387 */ /* 0x000fe20000100800 */
[----:B------:R-:W0:Y:S02]  /*106380*/  LDCU.64 UR8, c[0x0][0x390] ;  /* 0x00007200ff0877ac */ /* 0x000e240008000a00 */
[----:B------:R-:W-:Y:S02]  /*106390*/  PRMT R3, R3, 0x5410, R0 ;  /* 0x0000541003037816 */ /* 0x000fe40000000000 */
[----:B------:R-:W-:Y:S01]  /*1063a0*/  PRMT R0, R4, 0x5410, R2 ;  /* 0x0000541004007816 */ /* 0x000fe20000000002 */
[----:B------:R1:W-:Y:S04]  /*1063b0*/  STL [R1+0x4c], R6 ;  /* 0x00004c0601007387 */ /* 0x0003e80000100800 */
[----:B------:R-:W-:Y:S04]  /*1063c0*/  STL [R1+0x48d0], R16 ;  /* 0x0048d01001007387 */ /* 0x000fe80000100800 */
[----:B------:R2:W-:Y:S01]  /*1063d0*/  STL [R1+0x97c], R3 ;  /* 0x00097c0301007387 */ /* 0x0005e20000100800 */
[----:B----4-:R-:W-:-:S02]  /*1063e0*/  LOP3.LUT R4, R22, 0xffff, RZ, 0xc0, !PT ;  /* 0x0000ffff16047812 */ /* 0x010fc400078ec0ff */
[----:B------:R-:W-:Y:S01]  /*1063f0*/  LOP3.LUT R2, R7, 0xffff, RZ, 0xc0, !PT ;  /* 0x0000ffff07027812 */ /* 0x000fe200078ec0ff */
[----:B------:R3:W-:Y:S01]  /*106400*/  STL [R1+0x9bc], R0 ;  /* 0x0009bc0001007387 */ /* 0x0007e20000100800 */
[----:B-1----:R-:W-:Y:S01]  /*106410*/  IMAD R6, R12, UR75, RZ ;  /* 0x0000004b0c067c24 */ /* 0x002fe2000f8e02ff */
[----:B------:R-:W-:Y:S02]  /*106420*/  LOP3.LUT R9, R9, 0xffff, RZ, 0xc0, !PT ;  /* 0x0000ffff09097812 */ /* 0x000fe400078ec0ff */
[----:B--2---:R-:W-:Y:S02]  /*106430*/  LOP3.LUT R3, R29, 0xffff, RZ, 0xc0, !PT ;  /* 0x0000ffff1d037812 */ /* 0x004fe400078ec0ff */
[----:B------:R-:W-:Y:S01]  /*106440*/  LOP3.LUT R13, R10, 0xffff, RZ, 0xc0, !PT ;  /* 0x0000ffff0a0d7812 */ /* 0x000fe200078ec0ff */
[----:B------:R-:W-:Y:S01]  /*106450*/  IMAD R14, R5, 0x40, R14 ;  /* 0x00000040050e7824 */ /* 0x000fe200078e020e */
[----:B---3--:R-:W-:Y:S01]  /*106460*/  LOP3.LUT R0, R8, 0xffff, RZ, 0xc0, !PT ;  /* 0x0000ffff08007812 */ /* 0x008fe200078ec0ff */
[----:B------:R-:W-:Y:S04]  /*106470*/  STL [R1+0x688], R6 ;  /* 0x0006880601007387 */ /* 0x000fe80000100800 */
[----:B------:R1:W-:Y:S04]  /*106480*/  STL [R1+0x38], R2 ;  /* 0x0000380201007387 */ /* 0x0003e80000100800 */
[----:B------:R-:W-:Y:S01]  /*106490*/  STL [R1+0x34], R4 ;  /* 0x0000340401007387 */ /* 0x000fe20000100800 */
[----:B------:R-:W-:-:S03]  /*1064a0*/  LEA.HI.X.SX32 R18, R18, UR15, 0x1, P3 ;  /* 0x0000000f12127c11 */ /* 0x000fc600098f0eff */
[----:B------:R2:W-:Y:S04]  /*1064b0*/  STL [R1+0x44], R0 ;  /* 0x0000440001007387 */ /* 0x0005e80000100800 */
[----:B------:R-:W3:Y:S04]  /*1064c0*/  LDL.LU R15, [R1+0x604] ;  /* 0x00060400010f7983 */ /* 0x000ee80000300800 */
[----:B------:R-:W4:Y:S04]  /*1064d0*/  LDL.LU R28, [R1+0x5fc] ;  /* 0x0005fc00011c7983 */ /* 0x000f280000300800 */
[----:B------:R-:W3:Y:S04]  /*1064e0*/  LDL.LU R24, [R1+0x208] ;  /* 0x0002080001187983 */ /* 0x000ee80000300800 */
[----:B------:R-:W-:Y:S04]  /*1064f0*/  STL [R1+0x3c], R9 ;  /* 0x00003c0901007387 */ /* 0x000fe80000100800 */
[----:B------:R-:W3:Y:S04]  /*106500*/  LDL.LU R11, [R1+0x1f4] ;  /* 0x0001f400010b7983 */ /* 0x000ee80000300800 */
[----:B------:R-:W3:Y:S04]  /*106510*/  LDL.LU R7, [R1+0x45c] ;  /* 0x00045c0001077983 */ /* 0x000ee80000300800 */
[----:B------:R-:W3:Y:S04]  /*106520*/  LDL.LU R8, [R1+0x458] ;  /* 0x0004580001087983 */ /* 0x000ee80000300800 */
[----:B------:R-:W-:Y:S01]  /*106530*/  STL [R1+0x978], R3 ;  /* 0x0009780301007387 */ /* 0x000fe20000100800 */
[----:B-1----:R-:W-:-:S03]  /*106540*/  PRMT R2, R13, 0x3340, R1 ;  /* 0x000033400d027816 */ /* 0x002fc60000000001 */
[----:B------:R1:W-:Y:S01]  /*106550*/  STL [R1+0x48ec], R13 ;  /* 0x0048ec0d01007387 */ /* 0x0003e20000100800 */
[----:B------:R-:W-:Y:S01]  /*106560*/  VIADD R6, R6, UR74 ;  /* 0x0000004a06067c36 */ /* 0x000fe20008000000 */
[----:B--2---:R-:W-:Y:S01]  /*106570*/  PRMT R0, R0, 0x3340, R9 ;  /* 0x0000334000007816 */ /* 0x004fe20000000009 */
[----:B------:R-:W2:Y:S01]  /*106580*/  LDCU UR15, c[0x0][0x3b8] ;  /* 0x00007700ff0f77ac */ /* 0x000ea20008000800 */
[----:B------:R-:W0:Y:S01]  /*106590*/  S2UR UR14, SR_CgaCtaId ;  /* 0x00000000000e79c3 */ /* 0x000e220000008800 */
[----:B------:R-:W0:Y:S01]  /*1065a0*/  LDCU UR74, c[0x0][0x3b8] ;  /* 0x00007700ff4a77ac */ /* 0x000e220008000800 */
[----:B------:R-:W0:Y:S01]  /*1065b0*/  LDCU UR75, c[0x0][0x3b8] ;  /* 0x00007700ff4b77ac */ /* 0x000e220008000800 */
[----:B-1----:R-:W2:Y:S01]  /*1065c0*/  LDL.LU R13, [R1+0x38] ;  /* 0x00003800010d7983 */ /* 0x002ea20000300800 */
[----:B------:R-:W-:Y:S02]  /*1065d0*/  PRMT R0, R0, 0x5410, R2 ;  /* 0x0000541000007816 */ /* 0x000fe40000000002 */
[----:B------:R-:W-:Y:S01]  /*1065e0*/  PRMT R3, R3, 0x3340, R1 ;  /* 0x0000334003037816 */ /* 0x000fe20000000001 */
[----:B------:R1:W-:Y:S02]  /*1065f0*/  STL [R1+0x658], R6 ;  /* 0x0006580601007387 */ /* 0x0003e40000100800 */
[----:B-1----:R-:W-:Y:S01]  /*106600*/  VIADD R6, R6, UR54 ;  /* 0x0000003606067c36 */ /* 0x002fe20008000000 */
[----:B------:R-:W1:Y:S01]  /*106610*/  LDCU UR54, c[0x0][0x3b8] ;  /* 0x00007700ff3677ac */ /* 0x000e620008000800 */
[----:B--2---:R-:W-:Y:S01]  /*106620*/  PRMT R4, R4, 0x3340, R13 ;  /* 0x0000334004047816 */ /* 0x004fe2000000000d */
[----:B------:R-:W-:Y:S04]  /*106630*/  STL [R1+0x48f0], R13 ;  /* 0x0048f00d01007387 */ /* 0x000fe80000100800 */
[----:B------:R2:W-:Y:S04]  /*106640*/  STL [R1+0x9f4], R0 ;  /* 0x0009f40001007387 */ /* 0x0005e80000100800 */
[----:B------:R0:W-:Y:S01]  /*106650*/  STL [R1+0x630], R6 ;  /* 0x0006300601007387 */ /* 0x0001e20000100800 */
[----:B--2---:R-:W-:Y:S01]  /*106660*/  PRMT R0, R4, 0x5410, R3 ;  /* 0x0000541004007816 */ /* 0x004fe20000000003 */
[----:B0-----:R-:W-:Y:S01]  /*106670*/  VIADD R6, R6, UR55 ;  /* 0x0000003706067c36 */ /* 0x001fe20008000000 */
[----:B---3--:R-:W-:-:S03]  /*106680*/  LOP3.LUT R3, R15, 0xffff, RZ, 0xc0, !PT ;  /* 0x0000ffff0f037812 */ /* 0x008fc600078ec0ff */
[----:B------:R0:W-:Y:S04]  /*106690*/  STL [R1+0xa40], R0 ;  /* 0x000a400001007387 */ /* 0x0001e80000100800 */
[----:B------:R-:W2:Y:S04]  /*1066a0*/  LDL.LU R25, [R1+0x600] ;  /* 0x0006000001197983 */ /* 0x000ea80000300800 */
[----:B------:R-:W3:Y:S04]  /*1066b0*/  LDL.LU R12, [R1+0x524] ;  /* 0x00052400010c7983 */ /* 0x000ee80000300800 */
[----:B------:R-:W2:Y:S04]  /*1066c0*/  LDL.LU R29, [R1+0xf8] ;  /* 0x0000f800011d7983 */ /* 0x000ea80000300800 */
[----:B------:R-:W-:Y:S04]  /*1066d0*/  STL [R1+0x628], R6 ;  /* 0x0006280601007387 */ /* 0x000fe80000100800 */
[----:B------:R-:W2:Y:S04]  /*1066e0*/  LDL.LU R22, [R1+0x214] ;  /* 0x0002140001167983 */ /* 0x000ea80000300800 */
[----:B------:R-:W2:Y:S01]  /*1066f0*/  LDL.LU R10, [R1+0x360] ;  /* 0x00036000010a7983 */ /* 0x000ea20000300800 */
[----:B------:R-:W-:-:S03]  /*106700*/  LOP3.LUT R7, R7, 0xffff, RZ, 0xc0, !PT ;  /* 0x0000ffff07077812 */ /* 0x000fc600078ec0ff */
[----:B------:R-:W2:Y:S01]  /*106710*/  LDL.LU R9, [R1+0x464] ;  /* 0x0004640001097983 */ /* 0x000ea20000300800 */
[----:B----4-:R-:W-:Y:S02]  /*106720*/  LOP3.LUT R4, R28, 0xffff, RZ, 0xc0, !PT ;  /* 0x0000ffff1c047812 */ /* 0x010fe400078ec0ff */
[----:B0-----:R-:W-:Y:S01]  /*106730*/  LOP3.LUT R0, R24, 0xffff, RZ, 0xc0, !PT ;  /* 0x0000ffff18007812 */ /* 0x001fe200078ec0ff */
[----:B------:R0:W-:Y:S01]  /*106740*/  STL [R1+0x9cc], R3 ;  /* 0x0009cc0301007387 */ /* 0x0001e20000100800 */
[----:B------:R-:W-:Y:S02]  /*106750*/  LOP3.LUT R5, R8, 0xffff, RZ, 0xc0, !PT ;  /* 0x0000ffff08057812 */ /* 0x000fe400078ec0ff */
[----:B------:R-:W-:Y:S02]  /*106760*/  IADD3 R15, P2, PT, R14, UR8, RZ ;  /* 0x000000080e0f7c10 */ /* 0x000fe4000ff5e0ff */
[----:B------:R-:W-:Y:S01]  /*106770*/  LOP3.LUT R13, R11, 0xffff, RZ, 0xc0, !PT ;  /* 0x0000ffff0b0d7812 */ /* 0x000fe200078ec0ff */
[----:B------:R4:W-:Y:S04]  /*106780*/  STL [R1+0x974], R0 ;  /* 0x0009740001007387 */ /* 0x0009e80000100800 */
[----:B------:R1:W-:Y:S04]  /*106790*/  STL [R1+0x28], R4 ;  /* 0x0000280401007387 */ /* 0x0003e80000100800 */
[----:B------:R-:W-:Y:S01]  /*1067a0*/  STL [R1+0x9c8], R7 ;  /* 0x0009c80701007387 */ /* 0x000fe20000100800 */
[----:B------:R-:W2:Y:S01]  /*1067b0*/  LDCU UR55, c[0x0][0x3b8] ;  /* 0x00007700ff3777ac */ /* 0x000ea20008000800 */
[----:B0-----:R-:W-:Y:S01]  /*1067c0*/  PRMT R3, R3, 0x3340, R7 ;  /* 0x0000334003037816 */ /* 0x001fe20000000007 */
[----:B------:R-:W-:Y:S01]  /*1067d0*/  ULEA UR7, UR14, UR7, 0x18 ;  /* 0x000000070e077291 */ /* 0x000fe2000f8ec0ff */
[----:B------:R-:W0:Y:S01]  /*1067e0*/  LDCU UR8, c[0x0][0x3b8] ;  /* 0x00007700ff0877ac */ /* 0x000e220008000800 */
[--C-:B----4-:R-:W-:Y:S01]  /*1067f0*/  PRMT R0, R0, 0x3340, R1.reuse ;  /* 0x0000334000007816 */ /* 0x110fe20000000001 */
[----:B------:R-:W-:Y:S01]  /*106800*/  STL [R1+0x2c], R5 ;  /* 0x00002c0501007387 */ /* 0x000fe20000100800 */
[----:B------:R-:W-:-:S02]  /*106810*/  PRMT R2, R13, 0x3340, R1 ;  /* 0x000033400d027816 */ /* 0x000fc40000000001 */
[----:B-1----:R-:W-:Y:S02]  /*106820*/  PRMT R4, R4, 0x3340, R5 ;  /* 0x0000334004047816 */ /* 0x002fe40000000005 */
[----:B------:R-:W-:Y:S01]  /*106830*/  PRMT R0, R3, 0x5410, R0 ;  /* 0x0000541003007816 */ /* 0x000fe20000000000 */
[----:B------:R-:W-:Y:S04]  /*106840*/  STL [R1+0x48d4], R15 ;  /* 0x0048d40f01007387 */ /* 0x000fe80000100800 */
[----:B------:R-:W4:Y:S04]  /*106850*/  LDL.LU R21, [R1+0x614] ;  /* 0x0006140001157983 */ /* 0x000f280000300800 */
[----:B------:R-:W4:Y:S01]  /*106860*/  LDL.LU R24, [R1+0x608] ;  /* 0x0006080001187983 */ /* 0x000f220000300800 */
[----:B------:R-:W1:Y:S03]  /*106870*/  LDCU UR14, c[0x0][0x3b8] ;  /* 0x00007700ff0e77ac */ /* 0x000e660008000800 */
[----:B------:R0:W-:Y:S04]  /*106880*/  STL [R1+0xa24], R0 ;  /* 0x000a240001007387 */ /* 0x0001e80000100800 */
[----:B------:R-:W4:Y:S01]  /*106890*/  LDL.LU R23, [R1+0x234] ;  /* 0x0002340001177983 */ /* 0x000f220000300800 */
[----:B0-----:R-:W-:-:S05]  /*1068a0*/  PRMT R0, R4, 0x5410, R2 ;  /* 0x0000541004007816 */ /* 0x001fca0000000002 */
[----:B------:R0:W-:Y:S04]  /*1068b0*/  STL [R1+0xaa4], R0 ;  /* 0x000aa40001007387 */ /* 0x0001e80000100800 */
[----:B------:R-:W4:Y:S04]  /*1068c0*/  LDL.LU R11, [R1+0x224] ;  /* 0x00022400010b7983 */ /* 0x000f280000300800 */
[----:B------:R-:W4:Y:S01]  /*1068d0*/  LDL.LU R8, [R1+0x46c] ;  /* 0x00046c0001087983 */ /* 0x000f220000300800 */
[----:B------:R-:W-:-:S03]  /*1068e0*/  VIADD R5, R6, UR56 ;  /* 0x0000003806057c36 */ /* 0x000fc60008000000 */
[----:B------:R-:W4:Y:S01]  /*1068f0*/  LDL.LU R7, [R1+0x468] ;  /* 0x0004680001077983 */ /* 0x000f220000300800 */
[----:B------:R-:W0:Y:S01]  /*106900*/  LDCU UR56, c[0x0][0x3b8] ;  /* 0x00007700ff3877ac */ /* 0x000e220008000800 */
[----:B------:R-:W-:Y:S02]  /*106910*/  VIADD R6, R5, UR51 ;  /* 0x0000003305067c36 */ /* 0x000fe40008000000 */
[----:B------:R0:W-:Y:S01]  /*106920*/  STL [R1+0x5dc], R5 ;  /* 0x0005dc0501007387 */ /* 0x0001e20000100800 */
[----:B------:R-:W0:Y:S01]  /*106930*/  LDCU UR51, c[0x0][0x3b8] ;  /* 0x00007700ff3377ac */ /* 0x000e220008000800 */
[----:B---3--:R-:W-:Y:S02]  /*106940*/  LOP3.LUT R27, R12, 0xffff, RZ, 0xc0, !PT ;  /* 0x0000ffff0c1b7812 */ /* 0x008fe400078ec0ff */
[----:B--2---:R-:W-:Y:S02]  /*106950*/  LOP3.LUT R29, R29, 0xffff, RZ, 0xc0, !PT ;  /* 0x0000ffff1d1d7812 */ /* 0x004fe400078ec0ff */
[----:B------:R-:W-:-:S02]  /*106960*/  LOP3.LUT R28, R10, 0xffff, RZ, 0xc0, !PT ;  /* 0x0000ffff0a1c7812 */ /* 0x000fc400078ec0ff */
[----:B------:R-:W-:Y:S02]  /*106970*/  LOP3.LUT R2, R22, 0xffff, RZ, 0xc0, !PT ;  /* 0x0000ffff16027812 */ /* 0x000fe400078ec0ff */
[----:B0-----:R-:W-:Y:S02]  /*106980*/  PRMT R0, R29, 0x3340, R1 ;  /* 0x000033401d007816 */ /* 0x001fe40000000001 */
[----:B------:R-:W-:Y:S01]  /*106990*/  PRMT R3, R27, 0x3340, R28 ;  /* 0x000033401b037816 */ /* 0x000fe2000000001c */
[----:B------:R0:W-:Y:S04]  /*1069a0*/  STL [R1+0x970], R2 ;  /* 0x0009700201007387 */ /* 0x0001e80000100800 */
[----:B------:R-:W2:Y:S01]  /*1069b0*/  LDL.LU R10, [R1+0x610] ;  /* 0x00061000010a7983 */ /* 0x000ea20000300800 */
[----:B------:R-:W-:-:S03]  /*1069c0*/  PRMT R0, R3, 0x5410, R0 ;  /* 0x0000541003007816 */ /* 0x000fc60000000000 */
[----:B------:R-:W3:Y:S04]  /*1069d0*/  LDL.LU R22, [R1+0x534] ;  /* 0x0005340001167983 */ /* 0x000ee80000300800 */
[----:B------:R-:W-:Y:S04]  /*1069e0*/  STL [R1+0x51c], R6 ;  /* 0x00051c0601007387 */ /* 0x000fe80000100800 */
[----:B------:R-:W2:Y:S04]  /*1069f0*/  LDL.LU R5, [R1+0x100] ;  /* 0x0001000001057983 */ /* 0x000ea80000300800 */
[----:B------:R-:W2:Y:S04]  /*106a00*/  LDL.LU R16, [R1+0x238] ;  /* 0x0002380001107983 */ /* 0x000ea80000300800 */
[----:B------:R1:W-:Y:S04]  /*106a10*/  STL [R1+0xac4], R0 ;  /* 0x000ac40001007387 */ /* 0x0003e80000100800 */
[----:B------:R-:W2:Y:S01]  /*106a20*/  LDL.LU R12, [R1+0x378] ;  /* 0x00037800010c7983 */ /* 0x000ea20000300800 */
[----:B------:R-:W-:-:S02]  /*106a30*/  LOP3.LUT R25, R25, 0xffff, RZ, 0xc0, !PT ;  /* 0x0000ffff19197812 */ /* 0x000fc400078ec0ff */
[----:B------:R-:W-:Y:S02]  /*106a40*/  LOP3.LUT R26, R9, 0xffff, RZ, 0xc0, !PT ;  /* 0x0000ffff091a7812 */ /* 0x000fe400078ec0ff */
[----:B0-----:R-:W-:Y:S01]  /*106a50*/  PRMT R2, R2, 0x3340, R1 ;  /* 0x0000334002027816 */ /* 0x001fe20000000001 */
[----:B------:R-:W2:Y:S01]  /*106a60*/  LDL.LU R9, [R1+0x474] ;  /* 0x0004740001097983 */ /* 0x000ea20000300800 */
[----:B------:R-:W-:-:S04]  /*106a70*/  PRMT R4, R25, 0x3340, R26 ;  /* 0x0000334019047816 */ /* 0x000fc8000000001a */
[----:B-1----:R-:W-:Y:S01]  /*106a80*/  PRMT R0, R4, 0x5410, R2 ;  /* 0x0000541004007816 */ /* 0x002fe20000000002 */
[----:B------:R-:W-:Y:S01]  /*106a90*/  VIADD R6, R6, UR52 ;  /* 0x0000003406067c36 */ /* 0x000fe20008000000 */
[----:B----4-:R-:W-:Y:S02]  /*106aa0*/  LOP3.LUT R3, R21, 0xffff, RZ, 0xc0, !PT ;  /* 0x0000ffff15037812 */ /* 0x010fe400078ec0ff */
[----:B------:R-:W-:Y:S01]  /*106ab0*/  LOP3.LUT R24, R24, 0xffff, RZ, 0xc0, !PT ;  /* 0x0000ffff18187812 */ /* 0x000fe200078ec0ff */
[----:B------:R-:W0:Y:S01]  /*106ac0*/  LDCU UR52, c[0x0][0x3b8] ;  /* 0x00007700ff3477ac */ /* 0x000e220008000800 */
[----:B------:R1:W-:Y:S04]  /*106ad0*/  STL [R1+0xadc], R0 ;  /* 0x000adc0001007387 */ /* 0x0003e80000100800 */
[----:B------:R-:W-:Y:S04]  /*106ae0*/  STL [R1+0x520], R6 ;  /* 0x0005200601007387 */ /* 0x000fe80000100800 */
[----:B------:R4:W-:Y:S01]  /*106af0*/  STL [R1+0x960], R3 ;  /* 0x0009600301007387 */ /* 0x0009e20000100800 */
[----:B-1----:R-:W-:-:S02]  /*106b00*/  LOP3.LUT R0, R23, 0xffff, RZ, 0xc0, !PT ;  /* 0x0000ffff17007812 */ /* 0x002fc400078ec0ff */
[----:B------:R-:W-:-:S03]  /*106b10*/  LOP3.LUT R4, R8, 0xffff, RZ, 0xc0, !PT ;  /* 0x0000ffff08047812 */ /* 0x000fc600078ec0ff */
[----:B------:R1:W-:Y:S01]  /*106b20*/  STL [R1+0x964], R0 ;  /* 0x0009640001007387 */ /* 0x0003e20000100800 */
[----:B------:R-:W-:Y:S02]  /*106b30*/  LOP3.LUT R11, R11, 0xffff, RZ, 0xc0, !PT ;  /* 0x0000ffff0b0b7812 */ /* 0x000fe400078ec0ff */
[----:B----4-:R-:W-:Y:S02]  /*106b40*/  PRMT R3, R3, 0x3340, R4 ;  /* 0x0000334003037816 */ /* 0x010fe40000000004 */
[----:B------:R-:W-:Y:S01]  /*106b50*/  LOP3.LUT R23, R7, 0xffff, RZ, 0xc0, !PT ;  /* 0x0000ffff07177812 */ /* 0x000fe200078ec0ff */
[----:B------:R-:W-:Y:S01]  /*106b60*/  VIADD R15, R6, UR53 ;  /* 0x00000035060f7c36 */ /* 0x000fe20008000000 */
[----:B------:R4:W-:Y:S04]  /*106b70*/  STL [R1+0x950], R4 ;  /* 0x0009500401007387 */ /* 0x0009e80000100800 */
[----:B------:R-:W2:Y:S04]  /*106b80*/  LDL.LU R7, [R1+0x620] ;  /* 0x0006200001077983 */ /* 0x000ea80000300800 */
[----:B------:R-:W2:Y:S01]  /*106b90*/  LDL.LU R17, [R1+0x24c] ;  /* 0x00024c0001117983 */ /* 0x000ea20000300800 */
[----:B-1----:R-:W-:-:S02]  /*106ba0*/  PRMT R0, R0, 0x3340, R1 ;  /* 0x0000334000007816 */ /* 0x002fc40000000001 */
[----:B------:R-:W-:Y:S01]  /*106bb0*/  PRMT R2, R11, 0x3340, R1 ;  /* 0x000033400b027816 */ /* 0x000fe20000000001 */
[----:B------:R-:W2:Y:S01]  /*106bc0*/  LDL.LU R8, [R1+0x240] ;  /* 0x0002400001087983 */ /* 0x000ea20000300800 */
[----:B------:R-:W1:Y:S01]  /*106bd0*/  LDCU UR53, c[0x0][0x3b8] ;  /* 0x00007700ff3577ac */ /* 0x000e620008000800 */
[----:B------:R-:W-:Y:S02]  /*106be0*/  PRMT R0, R3, 0x5410, R0 ;  /* 0x0000541003007816 */ /* 0x000fe40000000000 */
[----:B------:R-:W-:Y:S01]  /*106bf0*/  STL [R1+0x524], R15 ;  /* 0x0005240f01007387 */ /* 0x000fe20000100800 */
[----:B----4-:R-:W-:-:S03]  /*106c00*/  PRMT R4, R24, 0x3340, R23 ;  /* 0x0000334018047816 */ /* 0x010fc60000000017 */
[----:B------:R-:W4:Y:S04]  /*106c10*/  LDL.LU R6, [R1+0x488] ;  /* 0x0004880001067983 */ /* 0x000f280000300800 */
[----:B------:R0:W-:Y:S01]  /*106c20*/  STL [R1+0xad8], R0 ;  /* 0x000ad80001007387 */ /* 0x0001e20000100800 */
[----:B------:R-:W-:-:S03]  /*106c30*/  VIADD R20, R15, UR27 ;  /* 0x0000001b0f147c36 */ /* 0x000fc60008000000 */
[----:B------:R-:W4:Y:S01]  /*106c40*/  LDL.LU R21, [R1+0x480] ;  /* 0x0004800001157983 */ /* 0x000f220000300800 */
[----:B------:R-:W1:Y:S01]  /*106c50*/  LDCU UR27, c[0x0][0x3b8] ;  /* 0x00007700ff1b77ac */ /* 0x000e620008000800 */
[----:B0-----:R-:W-:-:S05]  /*106c60*/  PRMT R0, R4, 0x5410, R2 ;  /* 0x0000541004007816 */ /* 0x001fca0000000002 */
[----:B------:R0:W-:Y:S04]  /*106c70*/  STL [R1+0xb24], R0 ;  /* 0x000b240001007387 */ /* 0x0001e80000100800 */
[----:B------:R0:W-:Y:S04]  /*106c80*/  STL [R1+0x510], R20 ;  /* 0x0005101401007387 */ /* 0x0001e80000100800 */
[----:B------:R-:W4:Y:S01]  /*106c90*/  LDL.LU R15, [R1+0x140] ;  /* 0x00014000010f7983 */ /* 0x000f220000300800 */
[----:B---3--:R-:W-:Y:S02]  /*106ca0*/  LOP3.LUT R22, R22, 0xffff, RZ, 0xc0, !PT ;  /* 0x0000ffff16167812 */ /* 0x008fe400078ec0ff */
[----:B--2---:R-:W-:-:S02]  /*106cb0*/  LOP3.LUT R2, R5, 0xffff, RZ, 0xc0, !PT ;  /* 0x0000ffff05027812 */ /* 0x004fc400078ec0ff */
[----:B------:R-:W-:Y:S02]  /*106cc0*/  LOP3.LUT R3, R16, 0xffff, RZ, 0xc0, !PT ;  /* 0x0000ffff10037812 */ /* 0x000fe400078ec0ff */
[----:B------:R-:W-:Y:S02]  /*106cd0*/  LOP3.LUT R12, R12, 0xffff, RZ, 0xc0, !PT ;  /* 0x0000ffff0c0c7812 */ /* 0x000fe400078ec0ff */
[----:B0-----:R-:W-:Y:S02]  /*106ce0*/  PRMT R0, R2, 0x3340, R1 ;  /* 0x0000334002007816 */ /* 0x001fe40000000001 */
[----:B------:R-:W-:Y:S01]  /*106cf0*/  PRMT R4, R22, 0x3340, R12 ;  /* 0x0000334016047816 */ /* 0x000fe2000000000c */
[----:B------:R0:W-:Y:S04]  /*106d00*/  STL [R1+0x95c], R3 ;  /* 0x00095c0301007387 */ /* 0x0001e80000100800 */
[----:B------:R-:W2:Y:S01]  /*106d10*/  LDL.LU R16, [R1+0x13c] ;  /* 0x00013c0001107983 */ /* 0x000ea20000300800 */
[----:B------:R-:W-:-:S03]  /*106d20*/  PRMT R4, R4, 0x5410, R0 ;  /* 0x0000541004047816 */ /* 0x000fc60000000000 */
[----:B------:R-:W3:Y:S01]  /*106d30*/  LDL.LU R0, [R1+0x624] ;  /* 0x0006240001007983 */ /* 0x000ee20000300800 */
[----:B------:R-:W-:Y:S02]  /*106d40*/  LOP3.LUT R10, R10, 0xffff, RZ, 0xc0, !PT ;  /* 0x0000ffff0a0a7812 */ /* 0x000fe400078ec0ff */
[----:B------:R-:W-:Y:S01]  /*106d50*/  LOP3.LUT R9, R9, 0xffff, RZ, 0xc0, !PT ;  /* 0x0000ffff09097812 */ /* 0x000fe200078ec0ff */
[----:B------:R-:W-:Y:S01]  /*106d60*/  VIADD R20, R20, UR29 ;  /* 0x0000001d14147c36 */ /* 0x000fe20008000000 */
[----:B------:R-:W1:Y:S01]  /*106d70*/  LDCU UR29, c[0x0][0x3b8] ;  /* 0x00007700ff1d77ac */ /* 0x000e620008000800 */
[----:B0-----:R-:W-:Y:S02]  /*106d80*/  PRMT R3, R3, 0x3340, R1 ;  /* 0x0000334003037816 */ /* 0x001fe40000000001 */
[----:B------:R-:W-:Y:S01]  /*106d90*/  PRMT R5, R10, 0x3340, R9 ;  /* 0x000033400a057816 */ /* 0x000fe20000000009 */
[----:B------:R0:W-:Y:S03]  /*106da0*/  STL [R1+0x518], R20 ;  /* 0x0005181401007387 */ /* 0x0001e60000100800 */
[----:B------:R-:W-:Y:S01]  /*106db0*/  PRMT R3, R5, 0x5410, R3 ;  /* 0x0000541005037816 */ /* 0x000fe20000000003 */
[----:B------:R-:W-:Y:S04]  /*106dc0*/  STL [R1+0xb50], R4 ;  /* 0x000b500401007387 */ /* 0x000fe80000100800 */
[----:B------:R1:W-:Y:S01]  /*106dd0*/  STL [R1+0xb78], R3 ;  /* 0x000b780301007387 */ /* 0x0003e20000100800 */
[----:B0-----:R-:W-:Y:S01]  /*106de0*/  VIADD R20, R20, UR31 ;  /* 0x0000001f14147c36 */ /* 0x001fe20008000000 */
[----:B----4-:R-:W-:-:S02]  /*106df0*/  LOP3.LUT R6, R6, 0xffff, RZ, 0xc0, !PT ;  /* 0x0000ffff06067812 */ /* 0x010fc400078ec0ff */
[----:B-1----:R-:W-:Y:S02]  /*106e00*/  LOP3.LUT R3, R17, 0xffff, RZ, 0xc0, !PT ;  /* 0x0000ffff11037812 */ /* 0x002fe400078ec0ff */
[----:B------:R-:W-:Y:S01]  /*106e10*/  STL [R1+0x508], R20 ;  /* 0x0005081401007387 */ /* 0x000fe20000100800 */
[----:B------:R-:W-:Y:S02]  /*106e20*/  LOP3.LUT R7, R7, 0xffff, RZ, 0xc0, !PT ;  /* 0x0000ffff07077812 */ /* 0x000fe400078ec0ff */
[----:B------:R-:W-:Y:S02]  /*106e30*/  LOP3.LUT R8, R8, 0xffff, RZ, 0xc0, !PT ;  /* 0x0000ffff08087812 */ /* 0x000fe400078ec0ff */
[----:B------:R-:W-:Y:S02]  /*106e40*/  SHF.R.U32.HI R10, RZ, 0x8, R10 ;  /* 0x00000008ff0a7819 */ /* 0x000fe4000001160a */
[----:B------:R-:W-:Y:S01]  /*106e50*/  SHF.R.U32.HI R9, RZ, 0x8, R9 ;  /* 0x00000008ff097819 */ /* 0x000fe20000011609 */
[----:B------:R-:W0:Y:S01]  /*106e60*/  LDCU UR31, c[0x0][0x3b8] ;  /* 0x00007700ff1f77ac */ /* 0x000e220008000800 */
[----:B---3--:R-:W-:-:S05]  /*106e70*/  LOP3.LUT R5, R0, 0xffff, RZ, 0xc0, !PT ;  /* 0x0000ffff00057812 */ /* 0x008fca00078ec0ff */
[----:B------:R1:W-:Y:S04]  /*106e80*/  STL [R1+0x954], R5 ;  /* 0x0009540501007387 */ /* 0x0003e80000100800 */
[----:B------:R-:W3:Y:S04]  /*106e90*/  LDL.LU R17, [R1+0x1ac] ;  /* 0x0001ac0001117983 */ /* 0x000ee80000300800 */
[----:B------:R4:W-:Y:S01]  /*106ea0*/  STL [R1+0x958], R3 ;  /* 0x0009580301007387 */ /* 0x0009e20000100800 */
[----:B------:R-:W-:-:S03]  /*106eb0*/  LOP3.LUT R0, R21, 0xffff, RZ, 0xc0, !PT ;  /* 0x0000ffff15007812 */ /* 0x000fc600078ec0ff */
[----:B------:R-:W2:Y:S04]  /*106ec0*/  LDL.LU R21, [R1+0x19c] ;  /* 0x00019c0001157983 */ /* 0x000ea80000300800 */
[----:B------:R0:W-:Y:S01]  /*106ed0*/  STL [R1+0x94c], R6 ;  /* 0x00094c0601007387 */ /* 0x0001e20000100800 */
[----:B-1----:R-:W-:Y:S02]  /*106ee0*/  PRMT R5, R5, 0x3340, R6 ;  /* 0x0000334005057816 */ /* 0x002fe40000000006 */
[----:B----4-:R-:W-:-:S04]  /*106ef0*/  PRMT R3, R3, 0x3340, R1 ;  /* 0x0000334003037816 */ /* 0x010fc80000000001 */
[----:B------:R-:W-:Y:S02]  /*106f00*/  PRMT R5, R5, 0x5410, R3 ;  /* 0x0000541005057816 */ /* 0x000fe40000000003 */
[----:B------:R-:W4:Y:S01]  /*106f10*/  LDL.LU R3, [R1+0x18c] ;  /* 0x00018c0001037983 */ /* 0x000f220000300800 */
[----:B------:R-:W-:Y:S02]  /*106f20*/  PRMT R4, R8, 0x3340, R1 ;  /* 0x0000334008047816 */ /* 0x000fe40000000001 */
[----:B0-----:R-:W-:Y:S01]  /*106f30*/  PRMT R6, R7, 0x3340, R0 ;  /* 0x0000334007067816 */ /* 0x001fe20000000000 */
[----:B------:R-:W-:Y:S01]  /*106f40*/  VIADD R20, R20, UR20 ;  /* 0x0000001414147c36 */ /* 0x000fe20008000000 */
[----:B----4-:R-:W-:Y:S02]  /*106f50*/  SHF.R.U32.HI R3, RZ, 0x8, R3 ;  /* 0x00000008ff037819 */ /* 0x010fe40000011603 */
[----:B------:R-:W-:Y:S02]  /*106f60*/  PRMT R4, R6, 0x5410, R4 ;  /* 0x0000541006047816 */ /* 0x000fe40000000004 */
[----:B------:R0:W-:Y:S01]  /*106f70*/  STL [R1+0x50c], R20 ;  /* 0x00050c1401007387 */ /* 0x0001e20000100800 */
[----:B------:R-:W-:-:S03]  /*106f80*/  VIADD R6, R20, UR21 ;  /* 0x0000001514067c36 */ /* 0x000fc60008000000 */
[----:B------:R1:W-:Y:S01]  /*106f90*/  STL [R1+0xb6c], R5 ;  /* 0x000b6c0501007387 */ /* 0x0003e20000100800 */
[----:B------:R-:W-:Y:S02]  /*106fa0*/  LOP3.LUT R3, R3, 0xffff, RZ, 0xc0, !PT ;  /* 0x0000ffff03037812 */ /* 0x000fe400078ec0ff */
[----:B------:R-:W-:Y:S02]  /*106fb0*/  SHF.R.U32.HI R7, RZ, 0x8, R7 ;  /* 0x00000008ff077819 */ /* 0x000fe40000011607 */
[----:B------:R-:W-:Y:S02]  /*106fc0*/  SHF.R.U32.HI R0, RZ, 0x8, R0 ;  /* 0x00000008ff007819 */ /* 0x000fe40000011600 */
[----:B------:R-:W-:Y:S02]  /*106fd0*/  LOP3.LUT R10, R10, 0xffff, RZ, 0xc0, !PT ;  /* 0x0000ffff0a0a7812 */ /* 0x000fe400078ec0ff */
[----:B------:R-:W-:Y:S01]  /*106fe0*/  LOP3.LUT R9, R9, 0xffff, RZ, 0xc0, !PT ;  /* 0x0000ffff09097812 */ /* 0x000fe200078ec0ff */
[----:B------:R-:W4:Y:S01]  /*106ff0*/  LDCU UR20, c[0x0][0x3b8] ;  /* 0x00007700ff1477ac */ /* 0x000f220008000800 */
[----:B------:R-:W2:Y:S01]  /*107000*/  LDCU UR21, c[0x0][0x3b8] ;  /* 0x00007700ff1577ac */ /* 0x000ea20008000800 */
[----:B0-----:R-:W3:Y:S01]  /*107010*/  LDL.LU R20, [R1+0x48f8] ;  /* 0x0048f80001147983 */ /* 0x001ee20000300800 */
[----:B-1----:R-:W-:-:S03]  /*107020*/  SHF.R.U32.HI R5, RZ, 0x8, R15 ;  /* 0x00000008ff057819 */ /* 0x002fc6000001160f */
[----:B------:R-:W-:Y:S04]  /*107030*/  STL [R1+0xba8], R4 ;  /* 0x000ba80401007387 */ /* 0x000fe80000100800 */
[----:B------:R0:W-:Y:S04]  /*107040*/  STL [R1+0x500], R6 ;  /* 0x0005000601007387 */ /* 0x0001e80000100800 */
[----:B------:R-:W3:Y:S01]  /*107050*/  LDL.LU R15, [R1+0x220] ;  /* 0x00022000010f7983 */ /* 0x000ee20000300800 */
[----:B------:R-:W-:Y:S01]  /*107060*/  LOP3.LUT R5, R5, 0xffff, RZ, 0xc0, !PT ;  /* 0x0000ffff05057812 */ /* 0x000fe200078ec0ff */
[----:B0-----:R-:W-:Y:S01]  /*107070*/  VIADD R6, R6, UR50 ;  /* 0x0000003206067c36 */ /* 0x001fe20008000000 */
[----:B--2---:R-:W-:-:S02]  /*107080*/  SHF.R.U32.HI R4, RZ, 0x8, R16 ;  /* 0x00000008ff047819 */ /* 0x004fc40000011610 */
[----:B------:R-:W-:Y:S01]  /*107090*/  PRMT R3, R3, 0x3340, R5 ;  /* 0x0000334003037816 */ /* 0x000fe20000000005 */
[----:B------:R-:W2:Y:S04]  /*1070a0*/  LDL.LU R16, [R1+0x1bc] ;  /* 0x0001bc0001107983 */ /* 0x000ea80000300800 */
[----:B------:R0:W-:Y:S04]  /*1070b0*/  STL [R1+0x504], R6 ;  /* 0x0005040601007387 */ /* 0x0001e80000100800 */
[----:B------:R-:W2:Y:S01]  /*1070c0*/  LDL.LU R5, [R1+0x1b4] ;  /* 0x0001b40001057983 */ /* 0x000ea20000300800 */
[----:B------:R-:W-:-:S02]  /*1070d0*/  LOP3.LUT R4, R4, 0xffff, RZ, 0xc0, !PT ;  /* 0x0000ffff04047812 */ /* 0x000fc400078ec0ff */
[----:B------:R-:W-:Y:S02]  /*1070e0*/  LOP3.LUT R7, R7, 0xffff, RZ, 0xc0, !PT ;  /* 0x0000ffff07077812 */ /* 0x000fe400078ec0ff */
[----:B------:R-:W-:Y:S01]  /*1070f0*/  LOP3.LUT R0, R0, 0xffff, RZ, 0xc0, !PT ;  /* 0x0000ffff00007812 */ /* 0x000fe200078ec0ff */
[----:B------:R-:W1:Y:S01]  /*107100*/  LDCU UR50, c[0x0][0x3b8] ;  /* 0x00007700ff3277ac */ /* 0x000e620008000800 */
[----:B0-----:R-:W-:Y:S02]  /*107110*/  VIADD R6, R6, UR73 ;  /* 0x0000004906067c36 */ /* 0x001fe40008000000 */
[----:B------:R-:W-:Y:S02]  /*107120*/  PRMT R0, R7, 0x3340, R0 ;  /* 0x0000334007007816 */ /* 0x000fe40000000000 */
[----:B------:R-:W-:Y:S02]  /*107130*/  SHF.R.U32.HI R22, RZ, 0x8, R22 ;  /* 0x00000008ff167819 */ /* 0x000fe40000011616 */
[----:B------:R-:W-:-:S02]  /*107140*/  SHF.R.U32.HI R12, RZ, 0x8, R12 ;  /* 0x00000008ff0c7819 */ /* 0x000fc4000001160c */
[----:B------:R-:W-:Y:S01]  /*107150*/  SHF.R.U32.HI R2, RZ, 0x8, R2 ;  /* 0x00000008ff027819 */ /* 0x000fe20000011602 */
[----:B------:R-:W-:Y:S04]  /*107160*/  STL [R1+0x4fc], R6 ;  /* 0x0004fc0601007387 */ /* 0x000fe80000100800 */
[----:B------:R0:W-:Y:S01]  /*107170*/  STL [R1+0x434], R3 ;  /* 0x0004340301007387 */ /* 0x0001e20000100800 */
[----:B------:R-:W-:Y:S02]  /*107180*/  SHF.R.U32.HI R24, RZ, 0x8, R24 ;  /* 0x00000008ff187819 */ /* 0x000fe40000011618 */
[----:B------:R-:W-:Y:S02]  /*107190*/  SHF.R.U32.HI R23, RZ, 0x8, R23 ;  /* 0x00000008ff177819 */ /* 0x000fe40000011617 */
[----:B------:R-:W-:Y:S01]  /*1071a0*/  SHF.R.U32.HI R11, RZ, 0x8, R11 ;  /* 0x00000008ff0b7819 */ /* 0x000fe2000001160b */
[----:B------:R-:W1:Y:S01]  /*1071b0*/  LDCU UR73, c[0x0][0x3b8] ;  /* 0x00007700ff4977ac */ /* 0x000e620008000800 */
[----:B0-----:R-:W-:Y:S01]  /*1071c0*/  PRMT R3, R4, 0x3340, R1 ;  /* 0x0000334004037816 */ /* 0x001fe20000000001 */
[----:B------:R-:W-:Y:S01]  /*1071d0*/  VIADD R6, R6, UR24 ;  /* 0x0000001806067c36 */ /* 0x000fe20008000000 */
[----:B------:R-:W-:-:S02]  /*1071e0*/  SHF.R.U32.HI R4, RZ, 0x8, R21 ;  /* 0x00000008ff047819 */ /* 0x000fc40000011615 */
[----:B------:R-:W-:Y:S02]  /*1071f0*/  LOP3.LUT R22, R22, 0xffff, RZ, 0xc0, !PT ;  /* 0x0000ffff16167812 */ /* 0x000fe400078ec0ff */
[----:B------:R-:W-:Y:S01]  /*107200*/  LOP3.LUT R12, R12, 0xffff, RZ, 0xc0, !PT ;  /* 0x0000ffff0c0c7812 */ /* 0x000fe200078ec0ff */
[----:B------:R-:W-:Y:S04]  /*107210*/  STL [R1+0x37c], R3 ;  /* 0x00037c0301007387 */ /* 0x000fe80000100800 */
[----:B------:R0:W-:Y:S01]  /*107220*/  STL [R1+0x4f4], R6 ;  /* 0x0004f40601007387 */ /* 0x0001e20000100800 */
[----:B------:R-:W-:Y:S01]  /*107230*/  LOP3.LUT R2, R2, 0xffff, RZ, 0xc0, !PT ;  /* 0x0000ffff02027812 */ /* 0x000fe200078ec0ff */
[----:B------:R-:W1:Y:S01]  /*107240*/  LDCU UR24, c[0x0][0x3b8] ;  /* 0x00007700ff1877ac */ /* 0x000e620008000800 */
[----:B0-----:R-:W-:Y:S01]  /*107250*/  VIADD R6, R6, UR25 ;  /* 0x0000001906067c36 */ /* 0x001fe20008000000 */
[----:B--2---:R-:W-:-:S02]  /*107260*/  SHF.R.U32.HI R3, RZ, 0x8, R5 ;  /* 0x00000008ff037819 */ /* 0x004fc40000011605 */
[----:B---3--:R-:W-:Y:S02]  /*107270*/  SHF.R.U32.HI R5, RZ, 0x8, R17 ;  /* 0x00000008ff057819 */ /* 0x008fe40000011611 */
[----:B------:R-:W-:Y:S01]  /*107280*/  LOP3.LUT R4, R4, 0xffff, RZ, 0xc0, !PT ;  /* 0x0000ffff04047812 */ /* 0x000fe200078ec0ff */
[----:B------:R-:W2:Y:S01]  /*107290*/  LDL.LU R17, [R1+0x2ac] ;  /* 0x0002ac0001117983 */ /* 0x000ea20000300800 */
[----:B------:R-:W-:Y:S02]  /*1072a0*/  LOP3.LUT R3, R3, 0xffff, RZ, 0xc0, !PT ;  /* 0x0000ffff03037812 */ /* 0x000fe400078ec0ff */
[----:B------:R-:W-:Y:S01]  /*1072b0*/  LOP3.LUT R5, R5, 0xffff, RZ, 0xc0, !PT ;  /* 0x0000ffff05057812 */ /* 0x000fe200078ec0ff */
[----:B------:R-:W3:Y:S04]  /*1072c0*/  LDL.LU R21, [R1+0x268] ;  /* 0x0002680001157983 */ /* 0x000ee80000300800 */
[----:B------:R0:W-:Y:S01]  /*1072d0*/  STL [R1+0x4f8], R6 ;  /* 0x0004f80601007387 */ /* 0x0001e20000100800 */
[----:B------:R-:W-:-:S02]  /*1072e0*/  PRMT R2, R2, 0x3340, R1 ;  /* 0x0000334002027816 */ /* 0x000fc40000000001 */
[----:B------:R-:W-:Y:S01]  /*1072f0*/  PRMT R3, R3, 0x3340, R5 ;  /* 0x0000334003037816 */ /* 0x000fe20000000005 */
[----:B------:R-:W1:Y:S01]  /*107300*/  LDCU UR25, c[0x0][0x3b8] ;  /* 0x00007700ff1977ac */ /* 0x000e620008000800 */
[----:B------:R-:W2:Y:S01]  /*107310*/  LDL.LU R5, [R1+0x244] ;  /* 0x0002440001057983 */ /* 0x000ea20000300800 */
[----:B0-----:R-:W-:Y:S01]  /*107320*/  VIADD R6, R6, UR72 ;  /* 0x0000004806067c36 */ /* 0x001fe20008000000 */
[----:B------:R-:W-:Y:S02]  /*107330*/  LOP3.LUT R24, R24, 0xffff, RZ, 0xc0, !PT ;  /* 0x0000ffff18187812 */ /* 0x000fe400078ec0ff */
[----:B------:R-:W-:Y:S02]  /*107340*/  LOP3.LUT R23, R23, 0xffff, RZ, 0xc0, !PT ;  /* 0x0000ffff17177812 */ /* 0x000fe400078ec0ff */
[----:B------:R-:W-:Y:S01]  /*107350*/  LOP3.LUT R11, R11, 0xffff, RZ, 0xc0, !PT ;  /* 0x0000ffff0b0b7812 */ /* 0x000fe200078ec0ff */
[----:B------:R-:W0:Y:S01]  /*107360*/  LDCU UR72, c[0x0][0x3b8] ;  /* 0x00007700ff4877ac */ /* 0x000e220008000800 */
[----:B------:R1:W-:Y:S04]  /*107370*/  STL [R1+0x4f0], R6 ;  /* 0x0004f00601007387 */ /* 0x0003e80000100800 */
[----:B------:R4:W-:Y:S01]  /*107380*/  STL [R1+0x430], R3 ;  /* 0x0004300301007387 */ /* 0x0009e20000100800 */
[----:B-1----:R-:W-:Y:S01]  /*107390*/  VIADD R6, R6, UR38 ;  /* 0x0000002606067c36 */ /* 0x002fe20008000000 */
[----:B----4-:R-:W-:-:S02]  /*1073a0*/  PRMT R3, R4, 0x3340, R1 ;  /* 0x0000334004037816 */ /* 0x010fc40000000001 */
[----:B------:R-:W-:Y:S01]  /*1073b0*/  SHF.R.U32.HI R4, RZ, 0x8, R16 ;  /* 0x00000008ff047819 */ /* 0x000fe20000011610 */
[----:B------:R-:W1:Y:S02]  /*1073c0*/  LDCU UR38, c[0x0][0x3b8] ;  /* 0x00007700ff2677ac */ /* 0x000e640008000800 */
[----:B------:R-:W-:Y:S04]  /*1073d0*/  STL [R1+0x378], R3 ;  /* 0x0003780301007387 */ /* 0x000fe80000100800 */
[----:B------:R4:W-:Y:S01]  /*1073e0*/  STL [R1+0x4e8], R6 ;  /* 0x0004e80601007387 */ /* 0x0009e20000100800 */
[----:B------:R-:W-:Y:S01]  /*1073f0*/  LOP3.LUT R4, R4, 0xffff, RZ, 0xc0, !PT ;  /* 0x0000ffff04047812 */ /* 0x000fe200078ec0ff */
[----:B----4-:R-:W-:Y:S01]  /*107400*/  VIADD R6, R6, UR39 ;  /* 0x0000002706067c36 */ /* 0x010fe20008000000 */
[----:B------:R-:W4:Y:S01]  /*107410*/  LDCU UR39, c[0x0][0x3b8] ;  /* 0x00007700ff2777ac */ /* 0x000f220008000800 */
[----:B--2---:R-:W-:-:S02]  /*107420*/  SHF.R.U32.HI R3, RZ, 0x8, R5 ;  /* 0x00000008ff037819 */ /* 0x004fc40000011605 */
[----:B------:R-:W-:Y:S02]  /*107430*/  SHF.R.U32.HI R5, RZ, 0x8, R15 ;  /* 0x00000008ff057819 */ /* 0x000fe4000001160f */
[----:B------:R-:W2:Y:S01]  /*107440*/  LDL.LU R15, [R1+0x74] ;  /* 0x00007400010f7983 */ /* 0x000ea20000300800 */
[----:B------:R-:W-:Y:S02]  /*107450*/  LOP3.LUT R3, R3, 0xffff, RZ, 0xc0, !PT ;  /* 0x0000ffff03037812 */ /* 0x000fe400078ec0ff */
[----:B------:R-:W-:Y:S01]  /*107460*/  LOP3.LUT R5, R5, 0xffff, RZ, 0xc0, !PT ;  /* 0x0000ffff05057812 */ /* 0x000fe200078ec0ff */
[----:B------:R0:W-:Y:S03]  /*107470*/  STL [R1+0x4ec], R6 ;  /* 0x0004ec0601007387 */ /* 0x0001e60000100800 */
[----:B------:R-:W-:Y:S02]  /*107480*/  PRMT R5, R3, 0x3340, R5 ;  /* 0x0000334003057816 */ /* 0x000fe40000000005 */
[----:B------:R-:W-:Y:S01]  /*107490*/  PRMT R3, R4, 0x3340, R1 ;  /* 0x0000334004037816 */ /* 0x000fe20000000001 */
[----:B0-----:R-:W-:Y:S01]  /*1074a0*/  VIADD R6, R6, UR47 ;  /* 0x0000002f06067c36 */ /* 0x001fe20008000000 */
[----:B------:R-:W0:Y:S04]  /*1074b0*/  LDCU UR47, c[0x0][0x3b8] ;  /* 0x00007700ff2f77ac */ /* 0x000e280008000800 */
[----:B------:R0:W-:Y:S04]  /*1074c0*/  STL [R1+0x4e4], R6 ;  /* 0x0004e40601007387 */ /* 0x0001e80000100800 */
[----:B------:R3:W-:Y:S04]  /*1074d0*/  STL [R1+0x42c], R5 ;  /* 0x00042c0501007387 */ /* 0x0007e80000100800 */
[----:B------:R-:W2:Y:S04]  /*1074e0*/  LDL.LU R4, [R1+0x25c] ;  /* 0x00025c0001047983 */ /* 0x000ea80000300800 */
[----:B------:R1:W-:Y:S04]  /*1074f0*/  STL [R1+0x36c], R3 ;  /* 0x00036c0301007387 */ /* 0x0003e80000100800 */
[----:B------:R-:W4:Y:S01]  /*107500*/  LDL.LU R16, [R1+0x2a0] ;  /* 0x0002a00001107983 */ /* 0x000f220000300800 */
[----:B0-----:R-:W-:Y:S01]  /*107510*/  VIADD R6, R6, UR48 ;  /* 0x0000003006067c36 */ /* 0x001fe20008000000 */
[----:B---3--:R-:W-:Y:S01]  /*107520*/  SHF.R.U32.HI R5, RZ, 0x8, R21 ;  /* 0x00000008ff057819 */ /* 0x008fe20000011615 */
[----:B------:R-:W0:Y:S01]  /*107530*/  LDCU UR48, c[0x0][0x3b8] ;  /* 0x00007700ff3077ac */ /* 0x000e220008000800 */
[----:B-1----:R-:W-:-:S02]  /*107540*/  SHF.R.U32.HI R3, RZ, 0x8, R17 ;  /* 0x00000008ff037819 */ /* 0x002fc40000011611 */
[----:B------:R1:W-:Y:S04]  /*107550*/  STL [R1+0x4dc], R6 ;  /* 0x0004dc0601007387 */ /* 0x0003e80000100800 */
[----:B------:R-:W3:Y:S01]  /*107560*/  LDL.LU R17, [R1+0x280] ;  /* 0x0002800001117983 */ /* 0x000ee20000300800 */
[----:B------:R-:W-:Y:S02]  /*107570*/  LOP3.LUT R3, R3, 0xffff, RZ, 0xc0, !PT ;  /* 0x0000ffff03037812 */ /* 0x000fe400078ec0ff */
[----:B------:R-:W-:Y:S01]  /*107580*/  LOP3.LUT R5, R5, 0xffff, RZ, 0xc0, !PT ;  /* 0x0000ffff05057812 */ /* 0x000fe200078ec0ff */
[----:B------:R-:W3:Y:S01]  /*107590*/  LDL.LU R21, [R1+0x1d0] ;  /* 0x0001d00001157983 */ /* 0x000ee20000300800 */
[----:B-1----:R-:W-:Y:S02]  /*1075a0*/  VIADD R6, R6, UR49 ;  /* 0x0000003106067c36 */ /* 0x002fe40008000000 */
[----:B------:R-:W-:Y:S01]  /*1075b0*/  PRMT R5, R3, 0x3340, R5 ;  /* 0x0000334003057816 */ /* 0x000fe20000000005 */
[----:B------:R-:W1:Y:S02]  /*1075c0*/  LDCU UR49, c[0x0][0x3b8] ;  /* 0x00007700ff3177ac */ /* 0x000e640008000800 */
[----:B------:R0:W-:Y:S04]  /*1075d0*/  STL [R1+0x4e0], R6 ;  /* 0x0004e00601007387 */ /* 0x0001e80000100800 */
[----:B------:R-:W3:Y:S01]  /*1075e0*/  LDL.LU R3, [R1+0x22c] ;  /* 0x00022c0001037983 */ /* 0x000ee20000300800 */
[----:B0-----:R-:W-:Y:S01]  /*1075f0*/  VIADD R6, R6, UR32 ;  /* 0x0000002006067c36 */ /* 0x001fe20008000000 */
[----:B------:R-:W0:Y:S04]  /*107600*/  LDCU UR32, c[0x0][0x3b8] ;  /* 0x00007700ff2077ac */ /* 0x000e280008000800 */
[----:B------:R-:W-:Y:S04]  /*107610*/  STL [R1+0x4d8], R6 ;  /* 0x0004d80601007387 */ /* 0x000fe80000100800 */
[----:B------:R0:W-:Y:S04]  /*107620*/  STL [R1+0x428], R5 ;  /* 0x0004280501007387 */ /* 0x0001e80000100800 */
[----:B0-----:R-:W4:Y:S01]  /*107630*/  LDL.LU R5, [R1+0x23c] ;  /* 0x00023c0001057983 */ /* 0x001f220000300800 */
[----:B------:R-:W-:Y:S01]  /*107640*/  VIADD R6, R6, UR33 ;  /* 0x0000002106067c36 */ /* 0x000fe20008000000 */
[----:B------:R-:W0:Y:S01]  /*107650*/  LDCU UR33, c[0x0][0x3b8] ;  /* 0x00007700ff2177ac */ /* 0x000e220008000800 */
[----:B--2---:R-:W-:-:S04]  /*107660*/  SHF.R.U32.HI R4, RZ, 0x8, R4 ;  /* 0x00000008ff047819 */ /* 0x004fc80000011604 */
[----:B------:R-:W-:-:S04]  /*107670*/  LOP3.LUT R4, R4, 0xffff, RZ, 0xc0, !PT ;  /* 0x0000ffff04047812 */ /* 0x000fc800078ec0ff */
[----:B------:R-:W-:-:S05]  /*107680*/  PRMT R4, R4, 0x3340, R1 ;  /* 0x0000334004047816 */ /* 0x000fca0000000001 */
[----:B------:R2:W-:Y:S04]  /*107690*/  STL [R1+0x364], R4 ;  /* 0x0003640401007387 */ /* 0x0005e80000100800 */
[----:B------:R0:W-:Y:S01]  /*1076a0*/  STL [R1+0x4d0], R6 ;  /* 0x0004d00601007387 */ /* 0x0001e20000100800 */
[----:B--2---:R-:W-:Y:S01]  /*1076b0*/  SHF.R.U32.HI R4, RZ, 0x8, R15 ;  /* 0x00000008ff047819 */ /* 0x004fe2000001160f */
[----:B0-----:R-:W-:Y:S01]  /*1076c0*/  VIADD R6, R6, UR35 ;  /* 0x0000002306067c36 */ /* 0x001fe20008000000 */
[----:B------:R-:W0:Y:S01]  /*1076d0*/  LDCU UR35, c[0x0][0x3b8] ;  /* 0x00007700ff2377ac */ /* 0x000e220008000800 */
[----:B---3--:R-:W-:Y:S02]  /*1076e0*/  SHF.R.U32.HI R3, RZ, 0x8, R3 ;  /* 0x00000008ff037819 */ /* 0x008fe40000011603 */
[----:B------:R-:W-:Y:S01]  /*1076f0*/  LOP3.LUT R4, R4, 0xffff, RZ, 0xc0, !PT ;  /* 0x0000ffff04047812 */ /* 0x000fe200078ec0ff */
[----:B------:R2:W-:Y:S01]  /*107700*/  STL [R1+0x4d4], R6 ;  /* 0x0004d40601007387 */ /* 0x0005e20000100800 */
[----:B------:R-:W-:Y:S01]  /*107710*/  LOP3.LUT R3, R3, 0xffff, RZ, 0xc0, !PT ;  /* 0x0000ffff03037812 */ /* 0x000fe200078ec0ff */
[----:B--2---:R-:W-:Y:S01]  /*107720*/  VIADD R6, R6, UR23 ;  /* 0x0000001706067c36 */ /* 0x004fe20008000000 */
[----:B------:R-:W2:Y:S01]  /*107730*/  LDCU UR23, c[0x0][0x3b8] ;  /* 0x00007700ff1777ac */ /* 0x000ea20008000800 */
[----:B----4-:R-:W-:-:S04]  /*107740*/  SHF.R.U32.HI R5, RZ, 0x8, R5 ;  /* 0x00000008ff057819 */ /* 0x010fc80000011605 */
[----:B------:R-:W-:-:S04]  /*107750*/  LOP3.LUT R5, R5, 0xffff, RZ, 0xc0, !PT ;  /* 0x0000ffff05057812 */ /* 0x000fc800078ec0ff */
[----:B------:R-:W-:Y:S02]  /*107760*/  PRMT R5, R3, 0x3340, R5 ;  /* 0x0000334003057816 */ /* 0x000fe40000000005 */
[----:B------:R-:W-:Y:S01]  /*107770*/  PRMT R3, R4, 0x3340, R1 ;  /* 0x0000334004037816 */ /* 0x000fe20000000001 */
[----:B------:R-:W-:Y:S01]  /*107780*/  STL [R1+0x4cc], R6 ;  /* 0x0004cc0601007387 */ /* 0x000fe20000100800 */
[----:B------:R-:W-:-:S03]  /*107790*/  VIADD R15, R6, UR22 ;  /* 0x00000016060f7c36 */ /* 0x000fc60008000000 */
[----:B------:R3:W-:Y:S01]  /*1077a0*/  STL [R1+0x424], R5 ;  /* 0x0004240501007387 */ /* 0x0007e20000100800 */
[----:B------:R-:W-:-:S03]  /*1077b0*/  SHF.R.U32.HI R4, RZ, 0x8, R21 ;  /* 0x00000008ff047819 */ /* 0x000fc60000011615 */
[----:B------:R4:W-:Y:S01]  /*1077c0*/  STL [R1+0x360], R3 ;  /* 0x0003600301007387 */ /* 0x0009e20000100800 */
[----:B------:R-:W0:Y:S01]  /*1077d0*/  LDCU UR22, c[0x0][0x3b8] ;  /* 0x00007700ff1677ac */ /* 0x000e220008000800 */
[----:B---3--:R-:W-:Y:S02]  /*1077e0*/  SHF.R.U32.HI R5, RZ, 0x8, R17 ;  /* 0x00000008ff057819 */ /* 0x008fe40000011611 */
[----:B----4-:R-:W-:Y:S02]  /*1077f0*/  SHF.R.U32.HI R3, RZ, 0x8, R16 ;  /* 0x00000008ff037819 */ /* 0x010fe40000011610 */
[----:B------:R-:W3:Y:S04]  /*107800*/  LDL.LU R16, [R1+0x27c] ;  /* 0x00027c0001107983 */ /* 0x000ee80000300800 */
[----:B------:R4:W-:Y:S04]  /*107810*/  STL [R1+0x4c4], R15 ;  /* 0x0004c40f01007387 */ /* 0x0009e80000100800 */
[----:B------:R-:W2:Y:S04]  /*107820*/  LDL.LU R6, [R1+0x284] ;  /* 0x0002840001067983 */ /* 0x000ea80000300800 */
[----:B------:R-:W3:Y:S01]  /*107830*/  LDL.LU R17, [R1+0x270] ;  /* 0x0002700001117983 */ /* 0x000ee20000300800 */
[----:B------:R-:W-:-:S02]  /*107840*/  LOP3.LUT R3, R3, 0xffff, RZ, 0xc0, !PT ;  /* 0x0000ffff03037812 */ /* 0x000fc400078ec0ff */
[----:B------:R-:W-:Y:S01]  /*107850*/  LOP3.LUT R5, R5, 0xffff, RZ, 0xc0, !PT ;  /* 0x0000ffff05057812 */ /* 0x000fe200078ec0ff */
[----:B------:R-:W3:Y:S01]  /*107860*/  LDL.LU R21, [R1+0x26c] ;  /* 0x00026c0001157983 */ /* 0x000ee20000300800 */
[----:B----4-:R-:W-:Y:S01]  /*107870*/  VIADD R15, R15, UR34 ;  /* 0x000000220f0f7c36 */ /* 0x010fe20008000000 */
[----:B------:R-:W-:Y:S02]  /*107880*/  LOP3.LUT R4, R4, 0xffff, RZ, 0xc0, !PT ;  /* 0x0000ffff04047812 */ /* 0x000fe400078ec0ff */
[----:B------:R-:W-:Y:S01]  /*107890*/  PRMT R5, R3, 0x3340, R5 ;  /* 0x0000334003057816 */ /* 0x000fe20000000005 */
[----:B------:R-:W4:Y:S01]  /*1078a0*/  LDCU UR34, c[0x0][0x3b8] ;  /* 0x00007700ff2277ac */ /* 0x000f220008000800 */
[----:B------:R0:W-:Y:S01]  /*1078b0*/  STL [R1+0x4c8], R15 ;  /* 0x0004c80f01007387 */ /* 0x0001e20000100800 */
[----:B------:R-:W-:-:S03]  /*1078c0*/  PRMT R4, R4, 0x3340, R1 ;  /* 0x0000334004047816 */ /* 0x000fc60000000001 */
[----:B------:R-:W3:Y:S01]  /*1078d0*/  LDL.LU R3, [R1+0x1c4] ;  /* 0x0001c40001037983 */ /* 0x000ee20000300800 */
[----:B0-----:R-:W-:Y:S01]  /*1078e0*/  VIADD R15, R15, UR26 ;  /* 0x0000001a0f0f7c36 */ /* 0x001fe20008000000 */
[----:B------:R-:W0:Y:S04]  /*1078f0*/  LDCU UR26, c[0x0][0x3b8] ;  /* 0x00007700ff1a77ac */ /* 0x000e280008000800 */
[----:B------:R-:W-:Y:S04]  /*107900*/  STL [R1+0x4c0], R15 ;  /* 0x0004c00f01007387 */ /* 0x000fe80000100800 */
[----:B------:R0:W-:Y:S04]  /*107910*/  STL [R1+0x420], R5 ;  /* 0x0004200501007387 */ /* 0x0001e80000100800 */
[----:B0-----:R-:W4:Y:S04]  /*107920*/  LDL.LU R5, [R1+0x168] ;  /* 0x0001680001057983 */ /* 0x001f280000300800 */
[----:B------:R0:W-:Y:S04]  /*107930*/  STL [R1+0x35c], R4 ;  /* 0x00035c0401007387 */ /* 0x0001e80000100800 */
[----:B0-----:R-:W4:Y:S01]  /*107940*/  LDL.LU R4, [R1+0x70] ;  /* 0x0000700001047983 */ /* 0x001f220000300800 */
[----:B------:R-:W-:Y:S01]  /*107950*/  VIADD R15, R15, UR36 ;  /* 0x000000240f0f7c36 */ /* 0x000fe20008000000 */
[----:B------:R-:W0:Y:S04]  /*107960*/  LDCU UR36, c[0x0][0x3b8] ;  /* 0x00007700ff2477ac */ /* 0x000e280008000800 */
[----:B------:R1:W-:Y:S02]  /*107970*/  STL [R1+0x4b4], R15 ;  /* 0x0004b40f01007387 */ /* 0x0003e40000100800 */
[----:B-1----:R-:W-:Y:S01]  /*107980*/  VIADD R15, R15, UR37 ;  /* 0x000000250f0f7c36 */ /* 0x002fe20008000000 */
[----:B------:R-:W1:Y:S04]  /*107990*/  LDCU UR37, c[0x0][0x3b8] ;  /* 0x00007700ff2577ac */ /* 0x000e680008000800 */
[----:B------:R0:W-:Y:S02]  /*1079a0*/  STL [R1+0x4b8], R15 ;  /* 0x0004b80f01007387 */ /* 0x0001e40000100800 */
[----:B0-----:R-:W-:Y:S01]  /*1079b0*/  VIADD R15, R15, UR28 ;  /* 0x0000001c0f0f7c36 */ /* 0x001fe20008000000 */
[----:B------:R-:W0:Y:S04]  /*1079c0*/  LDCU UR28, c[0x0][0x3b8] ;  /* 0x00007700ff1c77ac */ /* 0x000e280008000800 */
[----:B------:R1:W-:Y:S02]  /*1079d0*/  STL [R1+0x4b0], R15 ;  /* 0x0004b00f01007387 */ /* 0x0003e40000100800 */
[----:B-1----:R-:W-:Y:S01]  /*1079e0*/  VIADD R15, R15, UR71 ;  /* 0x000000470f0f7c36 */ /* 0x002fe20008000000 */
[----:B------:R-:W1:Y:S01]  /*1079f0*/  LDCU UR71, c[0x0][0x3b8] ;  /* 0x00007700ff4777ac */ /* 0x000e620008000800 */
[----:B--2---:R-:W-:-:S02]  /*107a00*/  SHF.R.U32.HI R6, RZ, 0x8, R6 ;  /* 0x00000008ff067819 */ /* 0x004fc40000011606 */
[----:B---3--:R-:W-:-:S04]  /*107a10*/  SHF.R.U32.HI R3, RZ, 0x8, R3 ;  /* 0x00000008ff037819 */ /* 0x008fc80000011603 */
[----:B------:R-:W-:Y:S02]  /*107a20*/  LOP3.LUT R3, R3, 0xffff, RZ, 0xc0, !PT ;  /* 0x0000ffff03037812 */ /* 0x000fe400078ec0ff */
[----:B------:R-:W-:Y:S02]  /*107a30*/  LOP3.LUT R6, R6, 0xffff, RZ, 0xc0, !PT ;  /* 0x0000ffff06067812 */ /* 0x000fe400078ec0ff */
[----:B----4-:R-:W-:-:S04]  /*107a40*/  SHF.R.U32.HI R5, RZ, 0x8, R5 ;  /* 0x00000008ff057819 */ /* 0x010fc80000011605 */
[----:B------:R-:W-:Y:S02]  /*107a50*/  LOP3.LUT R5, R5, 0xffff, RZ, 0xc0, !PT ;  /* 0x0000ffff05057812 */ /* 0x000fe400078ec0ff */
[----:B------:R-:W-:Y:S02]  /*107a60*/  SHF.R.U32.HI R4, RZ, 0x8, R4 ;  /* 0x00000008ff047819 */ /* 0x000fe40000011604 */
[----:B------:R-:W-:Y:S02]  /*107a70*/  PRMT R5, R3, 0x3340, R5 ;  /* 0x0000334003057816 */ /* 0x000fe40000000005 */
[----:B------:R-:W-:-:S04]  /*107a80*/  LOP3.LUT R4, R4, 0xffff, RZ, 0xc0, !PT ;  /* 0x0000ffff04047812 */ /* 0x000fc800078ec0ff */
[----:B------:R-:W-:Y:S01]  /*107a90*/  PRMT R3, R4, 0x3340, R1 ;  /* 0x0000334004037816 */ /* 0x000fe20000000001 */
[----:B------:R-:W-:Y:S04]  /*107aa0*/  STL [R1+0x41c], R5 ;  /* 0x00041c0501007387 */ /* 0x000fe80000100800 */
[----:B------:R2:W-:Y:S01]  /*107ab0*/  STL [R1+0x350], R3 ;  /* 0x0003500301007387 */ /* 0x0005e20000100800 */
[----:B------:R-:W-:Y:S01]  /*107ac0*/  SHF.R.U32.HI R4, RZ, 0x8, R21 ;  /* 0x00000008ff047819 */ /* 0x000fe20000011615 */
[----:B------:R-:W-:Y:S01]  /*107ad0*/  VIADD R21, R15, UR30 ;  /* 0x0000001e0f157c36 */ /* 0x000fe20008000000 */
[----:B------:R-:W3:Y:S01]  /*107ae0*/  LDCU UR30, c[0x0][0x3b8] ;  /* 0x00007700ff1e77ac */ /* 0x000ee20008000800 */
[----:B--2---:R-:W-:Y:S02]  /*107af0*/  SHF.R.U32.HI R3, RZ, 0x8, R17 ;  /* 0x00000008ff037819 */ /* 0x004fe40000011611 */
[----:B------:R-:W-:-:S02]  /*107b00*/  SHF.R.U32.HI R5, RZ, 0x8, R16 ;  /* 0x00000008ff057819 */ /* 0x000fc40000011610 */
[----:B------:R-:W-:Y:S01]  /*107b10*/  LOP3.LUT R4, R4, 0xffff, RZ, 0xc0, !PT ;  /* 0x0000ffff04047812 */ /* 0x000fe200078ec0ff */
[----:B------:R-:W2:Y:S01]  /*107b20*/  LDL.LU R16, [R1+0xfc] ;  /* 0x0000fc0001107983 */ /* 0x000ea20000300800 */
[----:B------:R-:W-:-:S03]  /*107b30*/  LOP3.LUT R3, R3, 0xffff, RZ, 0xc0, !PT ;  /* 0x0000ffff03037812 */ /* 0x000fc600078ec0ff */
[----:B------:R-:W-:Y:S01]  /*107b40*/  STL [R1+0x4ac], R15 ;  /* 0x0004ac0f01007387 */ /* 0x000fe20000100800 */
[----:B------:R-:W-:Y:S02]  /*107b50*/  LOP3.LUT R5, R5, 0xffff, RZ, 0xc0, !PT ;  /* 0x0000ffff05057812 */ /* 0x000fe400078ec0ff */
[----:B------:R-:W-:Y:S02]  /*107b60*/  PRMT R6, R6, 0x3340, R3 ;  /* 0x0000334006067816 */ /* 0x000fe40000000003 */
[----:B------:R-:W4:Y:S04]  /*107b70*/  LDL.LU R3, [R1+0x2b0] ;  /* 0x0002b00001037983 */ /* 0x000f280000300800 */
[----:B------:R-:W-:Y:S04]  /*107b80*/  STL [R1+0x4a8], R21 ;  /* 0x0004a81501007387 */ /* 0x000fe80000100800 */
[----:B------:R0:W-:Y:S01]  /*107b90*/  STL [R1+0x418], R6 ;  /* 0x0004180601007387 */ /* 0x0001e20000100800 */
[----:B------:R-:W-:-:S03]  /*107ba0*/  PRMT R5, R5, 0x3340, R4 ;  /* 0x0000334005057816 */ /* 0x000fc60000000004 */
[----:B0-----:R-:W2:Y:S04]  /*107bb0*/  LDL.LU R6, [R1+0xf0] ;  /* 0x0000f00001067983 */ /* 0x001ea80000300800 */
[----:B------:R-:W2:Y:S01]  /*107bc0*/  LDL.LU R4, [R1+0x29c] ;  /* 0x00029c0001047983 */ /* 0x000ea20000300800 */
[----:B------:R-:W-:-:S03]  /*107bd0*/  VIADD R21, R21, UR45 ;  /* 0x0000002d15157c36 */ /* 0x000fc60008000000 */
[----:B------:R-:W3:Y:S04]  /*107be0*/  LDL.LU R15, [R1+0x88] ;  /* 0x00008800010f7983 */ /* 0x000ee80000300800 */
[----:B------:R0:W-:Y:S04]  /*107bf0*/  STL [R1+0x414], R5 ;  /* 0x0004140501007387 */ /* 0x0001e80000100800 */
[----:B------:R-:W3:Y:S04]  /*107c00*/  LDL.LU R17, [R1+0x90] ;  /* 0x0000900001117983 */ /* 0x000ee80000300800 */
[----:B------:R-:W-:Y:S01]  /*107c10*/  STL [R1+0x4a0], R21 ;  /* 0x0004a01501007387 */ /* 0x000fe20000100800 */
[----:B------:R-:W1:Y:S01]  /*107c20*/  LDCU UR45, c[0x0][0x3b8] ;  /* 0x00007700ff2d77ac */ /* 0x000e620008000800 */
[----:B0-----:R-:W-:Y:S01]  /*107c30*/  VIADD R5, R21, UR70 ;  /* 0x0000004615057c36 */ /* 0x001fe20008000000 */
[----:B------:R-:W0:Y:S04]  /*107c40*/  LDCU UR70, c[0x0][0x3b8] ;  /* 0x00007700ff4677ac */ /* 0x000e280008000800 */
[----:B------:R1:W-:Y:S02]  /*107c50*/  STL [R1+0x4a4], R5 ;  /* 0x0004a40501007387 */ /* 0x0003e40000100800 */
[----:B-1----:R-:W-:Y:S01]  /*107c60*/  VIADD R5, R5, UR69 ;  /* 0x0000004505057c36 */ /* 0x002fe20008000000 */
[----:B------:R-:W1:Y:S01]  /*107c70*/  LDCU UR69, c[0x0][0x3b8] ;  /* 0x00007700ff4577ac */ /* 0x000e620008000800 */
[----:B----4-:R-:W-:-:S04]  /*107c80*/  SHF.R.U32.HI R3, RZ, 0x8, R3 ;  /* 0x00000008ff037819 */ /* 0x010fc80000011603 */
[----:B------:R-:W-:Y:S02]  /*107c90*/  LOP3.LUT R3, R3, 0xffff, RZ, 0xc0, !PT ;  /* 0x0000ffff03037812 */ /* 0x000fe400078ec0ff */
[----:B--2---:R-:W-:-:S04]  /*107ca0*/  SHF.R.U32.HI R4, RZ, 0x8, R4 ;  /* 0x00000008ff047819 */ /* 0x004fc80000011604 */
[----:B------:R-:W-:-:S04]  /*107cb0*/  LOP3.LUT R4, R4, 0xffff, RZ, 0xc0, !PT ;  /* 0x0000ffff04047812 */ /* 0x000fc800078ec0ff */
[--C-:B------:R-:W-:Y:S02]  /*107cc0*/  PRMT R21, R4, 0x3340, R1.reuse ;  /* 0x0000334004157816 */ /* 0x100fe40000000001 */
[----:B------:R-:W2:Y:S04]  /*107cd0*/  LDL.LU R4, [R1+0x278] ;  /* 0x0002780001047983 */ /* 0x000ea80000300800 */
[----:B------:R-:W-:Y:S04]  /*107ce0*/  STL [R1+0x49c], R5 ;  /* 0x00049c0501007387 */ /* 0x000fe80000100800 */
[----:B------:R4:W-:Y:S02]  /*107cf0*/  STL [R1+0x344], R21 ;  /* 0x0003441501007387 */ /* 0x0009e40000100800 */
[----:B----4-:R-:W-:-:S02]  /*107d00*/  PRMT R21, R3, 0x3340, R1 ;  /* 0x0000334003157816 */ /* 0x010fc40000000001 */
[----:B------:R-:W4:Y:S04]  /*107d10*/  LDL.LU R3, [R1+0x160] ;  /* 0x0001600001037983 */ /* 0x000f280000300800 */
[----:B------:R0:W-:Y:S02]  /*107d20*/  STL [R1+0x32c], R21 ;  /* 0x00032c1501007387 */ /* 0x0001e40000100800 */
[----:B0-----:R-:W-:Y:S01]  /*107d30*/  VIADD R21, R5, UR16 ;  /* 0x0000001005157c36 */ /* 0x001fe20008000000 */
[----:B------:R-:W-:Y:S02]  /*107d40*/  SHF.R.U32.HI R5, RZ, 0x8, R6 ;  /* 0x00000008ff057819 */ /* 0x000fe40000011606 */
[----:B------:R-:W-:Y:S01]  /*107d50*/  SHF.R.U32.HI R6, RZ, 0x8, R16 ;  /* 0x00000008ff067819 */ /* 0x000fe20000011610 */
[----:B------:R-:W0:Y:S03]  /*107d60*/  LDCU UR16, c[0x0][0x3b8] ;  /* 0x00007700ff1077ac */ /* 0x000e260008000800 */
[----:B------:R-:W-:Y:S01]  /*107d70*/  LOP3.LUT R6, R6, 0xffff, RZ, 0xc0, !PT ;  /* 0x0000ffff06067812 */ /* 0x000fe200078ec0ff */
[----:B------:R1:W-:Y:S01]  /*107d80*/  STL [R1+0x498], R21 ;  /* 0x0004981501007387 */ /* 0x0003e20000100800 */
[----:B------:R-:W-:-:S03]  /*107d90*/  LOP3.LUT R5, R5, 0xffff, RZ, 0xc0, !PT ;  /* 0x0000ffff05057812 */ /* 0x000fc600078ec0ff */
[----:B------:R-:W3:Y:S01]  /*107da0*/  LDL.LU R16, [R1+0x228] ;  /* 0x0002280001107983 */ /* 0x000ee20000300800 */
[----:B-1----:R-:W-:Y:S01]  /*107db0*/  VIADD R21, R21, UR17 ;  /* 0x0000001115157c36 */ /* 0x002fe20008000000 */
[----:B------:R-:W1:Y:S04]  /*107dc0*/  LDCU UR17, c[0x0][0x3b8] ;  /* 0x00007700ff1177ac */ /* 0x000e680008000800 */
[----:B------:R-:W-:Y:S01]  /*107dd0*/  STL [R1+0x494], R21 ;  /* 0x0004941501007387 */ /* 0x000fe20000100800 */
[----:B--2---:R-:W-:-:S04]  /*107de0*/  SHF.R.U32.HI R4, RZ, 0x8, R4 ;  /* 0x00000008ff047819 */ /* 0x004fc80000011604 */
[----:B------:R-:W-:Y:S02]  /*107df0*/  LOP3.LUT R4, R4, 0xffff, RZ, 0xc0, !PT ;  /* 0x0000ffff04047812 */ /* 0x000fe400078ec0ff */
[----:B----4-:R-:W-:-:S04]  /*107e00*/  SHF.R.U32.HI R3, RZ, 0x8, R3 ;  /* 0x00000008ff037819 */ /* 0x010fc80000011603 */
[----:B------:R-:W-:-:S04]  /*107e10*/  LOP3.LUT R3, R3, 0xffff, RZ, 0xc0, !PT ;  /* 0x0000ffff03037812 */ /* 0x000fc800078ec0ff */
[----:B------:R-:W-:Y:S02]  /*107e20*/  PRMT R6, R6, 0x3340, R3 ;  /* 0x0000334006067816 */ /* 0x000fe40000000003 */
[----:B------:R-:W-:Y:S02]  /*107e30*/  PRMT R3, R5, 0x3340, R4 ;  /* 0x0000334005037816 */ /* 0x000fe40000000004 */
[----:B---3--:R-:W-:Y:S01]  /*107e40*/  SHF.R.U32.HI R4, RZ, 0x8, R15 ;  /* 0x00000008ff047819 */ /* 0x008fe2000001160f */
[----:B------:R2:W-:Y:S03]  /*107e50*/  STL [R1+0x404], R6 ;  /* 0x0004040601007387 */ /* 0x0005e60000100800 */
[----:B------:R-:W-:Y:S01]  /*107e60*/  LOP3.LUT R4, R4, 0xffff, RZ, 0xc0, !PT ;  /* 0x0000ffff04047812 */ /* 0x000fe200078ec0ff */
[----:B------:R3:W-:Y:S01]  /*107e70*/  STL [R1+0x3fc], R3 ;  /* 0x0003fc0301007387 */ /* 0x0007e20000100800 */
[----:B--2---:R-:W-:Y:S01]  /*107e80*/  VIADD R6, R21, UR59 ;  /* 0x0000003b15067c36 */ /* 0x004fe20008000000 */
[----:B------:R-:W2:Y:S02]  /*107e90*/  LDCU UR59, c[0x0][0x3b8] ;  /* 0x00007700ff3b77ac */ /* 0x000ea40008000800 */
[----:B------:R-:W4:Y:S01]  /*107ea0*/  LDL.LU R21, [R1+0x48f4] ;  /* 0x0048f40001157983 */ /* 0x000f220000300800 */
[----:B------:R-:W-:Y:S01]  /*107eb0*/  VIADD R5, R6, UR60 ;  /* 0x0000003c06057c36 */ /* 0x000fe20008000000 */
[----:B---3--:R-:W-:-:S02]  /*107ec0*/  SHF.R.U32.HI R3, RZ, 0x8, R17 ;  /* 0x00000008ff037819 */ /* 0x008fc40000011611 */
[----:B------:R3:W-:Y:S04]  /*107ed0*/  STL [R1+0x488], R6 ;  /* 0x0004880601007387 */ /* 0x0007e80000100800 */
[----:B------:R-:W2:Y:S04]  /*107ee0*/  LDL.LU R17, [R1+0x2cc] ;  /* 0x0002cc0001117983 */ /* 0x000ea80000300800 */
[----:B------:R0:W-:Y:S01]  /*107ef0*/  STL [R1+0x48c], R5 ;  /* 0x00048c0501007387 */ /* 0x0001e20000100800 */
[----:B------:R-:W1:Y:S01]  /*107f00*/  LDCU UR60, c[0x0][0x3b8] ;  /* 0x00007700ff3c77ac */ /* 0x000e620008000800 */
[----:B---3--:R-:W-:-:S02]  /*107f10*/  PRMT R6, R4, 0x3340, R1 ;  /* 0x0000334004067816 */ /* 0x008fc40000000001 */
[----:B------:R-:W3:Y:S01]  /*107f20*/  LDL.LU R4, [R1+0x2d8] ;  /* 0x0002d80001047983 */ /* 0x000ee20000300800 */
[----:B------:R-:W-:Y:S01]  /*107f30*/  LOP3.LUT R3, R3, 0xffff, RZ, 0xc0, !PT ;  /* 0x0000ffff03037812 */ /* 0x000fe200078ec0ff */
[----:B0-----:R-:W-:Y:S01]  /*107f40*/  VIADD R5, R5, UR61 ;  /* 0x0000003d05057c36 */ /* 0x001fe20008000000 */
[----:B------:R-:W0:Y:S02]  /*107f50*/  LDCU UR61, c[0x0][0x3b8] ;  /* 0x00007700ff3d77ac */ /* 0x000e240008000800 */
[----:B------:R-:W-:Y:S02]  /*107f60*/  PRMT R3, R3, 0x3340, R1 ;  /* 0x0000334003037816 */ /* 0x000fe40000000001 */
[----:B------:R-:W-:Y:S04]  /*107f70*/  STL [R1+0x484], R5 ;  /* 0x0004840501007387 */ /* 0x000fe80000100800 */
[----:B------:R0:W-:Y:S02]  /*107f80*/  STL [R1+0x328], R6 ;  /* 0x0003280601007387 */ /* 0x0001e40000100800 */
[----:B0-----:R-:W-:Y:S01]  /*107f90*/  VIADD R6, R5, UR62 ;  /* 0x0000003e05067c36 */ /* 0x001fe20008000000 */
[----:B------:R-:W0:Y:S01]  /*107fa0*/  LDCU UR62, c[0x0][0x3b8] ;  /* 0x00007700ff3e77ac */ /* 0x000e220008000800 */
[----:B------:R-:W2:Y:S04]  /*107fb0*/  LDL.LU R5, [R1+0x40] ;  /* 0x0000400001057983 */ /* 0x000ea80000300800 */
[----:B------:R1:W-:Y:S04]  /*107fc0*/  STL [R1+0x324], R3 ;  /* 0x0003240301007387 */ /* 0x0003e80000100800 */
[----:B------:R-:W4:Y:S04]  /*107fd0*/  LDL.LU R15, [R1+0x340] ;  /* 0x00034000010f7983 */ /* 0x000f280000300800 */
[----:B------:R0:W-:Y:S01]  /*107fe0*/  STL [R1+0x480], R6 ;  /* 0x0004800601007387 */ /* 0x0001e20000100800 */
[----:B-1----:R-:W-:Y:S01]  /*107ff0*/  SHF.R.U32.HI R3, RZ, 0x8, R16 ;  /* 0x00000008ff037819 */ /* 0x002fe20000011610 */
[----:B0-----:R-:W-:-:S02]  /*108000*/  VIADD R6, R6, UR63 ;  /* 0x0000003f06067c36 */ /* 0x001fc40008000000 */
[----:B------:R-:W4:Y:S01]  /*108010*/  LDL.LU R16, [R1+0x320] ;  /* 0x0003200001107983 */ /* 0x000f220000300800 */
[----:B------:R-:W-:Y:S01]  /*108020*/  LOP3.LUT R3, R3, 0xffff, RZ, 0xc0, !PT ;  /* 0x0000ffff03037812 */ /* 0x000fe200078ec0ff */
[----:B------:R-:W0:Y:S02]  /*108030*/  LDCU UR63, c[0x0][0x3b8] ;  /* 0x00007700ff3f77ac */ /* 0x000e240008000800 */
[----:B------:R1:W-:Y:S01]  /*108040*/  STL [R1+0x47c], R6 ;  /* 0x00047c0601007387 */ /* 0x0003e20000100800 */
[----:B---3--:R-:W-:-:S04]  /*108050*/  SHF.R.U32.HI R4, RZ, 0x8, R4 ;  /* 0x00000008ff047819 */ /* 0x008fc80000011604 */
[----:B------:R-:W-:-:S04]  /*108060*/  LOP3.LUT R4, R4, 0xffff, RZ, 0xc0, !PT ;  /* 0x0000ffff04047812 */ /* 0x000fc800078ec0ff */
[----:B------:R-:W-:Y:S01]  /*108070*/  PRMT R3, R4, 0x3340, R3 ;  /* 0x0000334004037816 */ /* 0x000fe20000000003 */
[----:B------:R-:W-:Y:S01]  /*108080*/  VIADD R4, R6, UR64 ;  /* 0x0000004006047c36 */ /* 0x000fe20008000000 */
[----:B------:R-:W3:Y:S03]  /*108090*/  LDCU UR64, c[0x0][0x3b8] ;  /* 0x00007700ff4077ac */ /* 0x000ee60008000800 */
[----:B------:R0:W-:Y:S04]  /*1080a0*/  STL [R1+0x3f8], R3 ;  /* 0x0003f80301007387 */ /* 0x0001e80000100800 */
[----:B------:R2:W-:Y:S04]  /*1080b0*/  STL [R1+0x3f4], R0 ;  /* 0x0003f40001007387 */ /* 0x0005e80000100800 */
[----:B-1----:R-:W3:Y:S04]  /*1080c0*/  LDL.LU R6, [R1+0x11c] ;  /* 0x00011c0001067983 */ /* 0x002ee80000300800 */
[----:B------:R1:W-:Y:S01]  /*1080d0*/  STL [R1+0x478], R4 ;  /* 0x0004780401007387 */ /* 0x0003e20000100800 */
[----:B0-----:R-:W-:-:S03]  /*1080e0*/  SHF.R.U32.HI R3, RZ, 0x8, R8 ;  /* 0x00000008ff037819 */ /* 0x001fc60000011608 */
[----:B------:R-:W3:Y:S01]  /*1080f0*/  LDL.LU R8, [R1+0x17c] ;  /* 0x00017c0001087983 */ /* 0x000ee20000300800 */
[----:B--2---:R-:W-:-:S03]  /*108100*/  SHF.R.U32.HI R0, RZ, 0x8, R17 ;  /* 0x00000008ff007819 */ /* 0x004fc60000011611 */
[----:B------:R-:W2:Y:S01]  /*108110*/  LDL.LU R17, [R1+0x348] ;  /* 0x0003480001117983 */ /* 0x000ea20000300800 */
[----:B-1----:R-:W-:Y:S01]  /*108120*/  VIADD R4, R4, UR65 ;  /* 0x0000004104047c36 */ /* 0x002fe20008000000 */
[----:B------:R-:W-:Y:S02]  /*108130*/  LOP3.LUT R3, R3, 0xffff, RZ, 0xc0, !PT ;  /* 0x0000ffff03037812 */ /* 0x000fe400078ec0ff */
[----:B------:R-:W-:Y:S01]  /*108140*/  LOP3.LUT R0, R0, 0xffff, RZ, 0xc0, !PT ;  /* 0x0000ffff00007812 */ /* 0x000fe200078ec0ff */
[----:B------:R-:W0:Y:S01]  /*108150*/  LDCU UR65, c[0x0][0x3b8] ;  /* 0x00007700ff4177ac */ /* 0x000e220008000800 */
[----:B------:R1:W-:Y:S01]  /*108160*/  STL [R1+0x474], R4 ;  /* 0x0004740401007387 */ /* 0x0003e20000100800 */
[--C-:B------:R-:W-:Y:S02]  /*108170*/  PRMT R3, R3, 0x3340, R1.reuse ;  /* 0x0000334003037816 */ /* 0x100fe40000000001 */
[----:B------:R-:W-:Y:S01]  /*108180*/  PRMT R0, R0, 0x3340, R1 ;  /* 0x0000334000007816 */ /* 0x000fe20000000001 */
[----:B-1----:R-:W-:Y:S01]  /*108190*/  VIADD R4, R4, UR66 ;  /* 0x0000004204047c36 */ /* 0x002fe20008000000 */
[----:B------:R-:W1:Y:S03]  /*1081a0*/  LDCU UR66, c[0x0][0x3b8] ;  /* 0x00007700ff4277ac */ /* 0x000e660008000800 */
[----:B------:R-:W-:Y:S01]  /*1081b0*/  VIADD R7, R4, UR67 ;  /* 0x0000004304077c36 */ /* 0x000fe20008000000 */
[----:B------:R0:W-:Y:S04]  /*1081c0*/  STL [R1+0x470], R4 ;  /* 0x0004700401007387 */ /* 0x0001e80000100800 */
[----:B------:R-:W-:Y:S04]  /*1081d0*/  STL [R1+0x314], R3 ;  /* 0x0003140301007387 */ /* 0x000fe80000100800 */
[----:B------:R1:W-:Y:S01]  /*1081e0*/  STL [R1+0x308], R0 ;  /* 0x0003080001007387 */ /* 0x0003e20000100800 */
[----:B------:R-:W2:Y:S01]  /*1081f0*/  LDCU UR67, c[0x0][0x3b8] ;  /* 0x00007700ff4377ac */ /* 0x000ea20008000800 */
[----:B0-----:R-:W-:-:S02]  /*108200*/  SHF.R.U32.HI R4, RZ, 0x8, R5 ;  /* 0x00000008ff047819 */ /* 0x001fc40000011605 */
[----:B----4-:R-:W-:Y:S02]  /*108210*/  SHF.R.U32.HI R5, RZ, 0x8, R15 ;  /* 0x00000008ff057819 */ /* 0x010fe4000001160f */
[----:B-1----:R-:W-:Y:S01]  /*108220*/  SHF.R.U32.HI R0, RZ, 0x8, R16 ;  /* 0x00000008ff007819 */ /* 0x002fe20000011610 */
[----:B------:R0:W-:Y:S01]  /*108230*/  STL [R1+0x46c], R7 ;  /* 0x00046c0701007387 */ /* 0x0001e20000100800 */
[----:B------:R-:W-:Y:S02]  /*108240*/  LOP3.LUT R4, R4, 0xffff, RZ, 0xc0, !PT ;  /* 0x0000ffff04047812 */ /* 0x000fe400078ec0ff */
[----:B------:R-:W-:Y:S02]  /*108250*/  LOP3.LUT R5, R5, 0xffff, RZ, 0xc0, !PT ;  /* 0x0000ffff05057812 */ /* 0x000fe400078ec0ff */
[----:B------:R-:W-:Y:S01]  /*108260*/  LOP3.LUT R0, R0, 0xffff, RZ, 0xc0, !PT ;  /* 0x0000ffff00007812 */ /* 0x000fe200078ec0ff */
[----:B------:R-:W4:Y:S04]  /*108270*/  LDL.LU R15, [R1+0x310] ;  /* 0x00031000010f7983 */ /* 0x000f280000300800 */
[----:B------:R-:W4:Y:S01]  /*108280*/  LDL.LU R16, [R1+0x30c] ;  /* 0x00030c0001107983 */ /* 0x000f220000300800 */
[----:B------:R-:W-:Y:S01]  /*108290*/  PRMT R5, R5, 0x3340, R0 ;  /* 0x0000334005057816 */ /* 0x000fe20000000000 */
[----:B0-----:R-:W-:Y:S01]  /*1082a0*/  VIADD R7, R7, UR68 ;  /* 0x0000004407077c36 */ /* 0x001fe20008000000 */
[----:B------:R-:W0:Y:S04]  /*1082b0*/  LDCU UR68, c[0x0][0x3b8] ;  /* 0x00007700ff4477ac */ /* 0x000e280008000800 */
[----:B------:R-:W-:Y:S04]  /*1082c0*/  STL [R1+0x464], R7 ;  /* 0x0004640701007387 */ /* 0x000fe80000100800 */
[----:B------:R1:W-:Y:S01]  /*1082d0*/  STL [R1+0x3f0], R5 ;  /* 0x0003f00501007387 */ /* 0x0003e20000100800 */
[----:B---3--:R-:W-:-:S04]  /*1082e0*/  SHF.R.U32.HI R3, RZ, 0x8, R8 ;  /* 0x00000008ff037819 */ /* 0x008fc80000011608 */
[----:B------:R-:W-:-:S04]  /*1082f0*/  LOP3.LUT R3, R3, 0xffff, RZ, 0xc0, !PT ;  /* 0x0000ffff03037812 */ /* 0x000fc800078ec0ff */
[----:B------:R-:W-:Y:S02]  /*108300*/  PRMT R0, R4, 0x3340, R3 ;  /* 0x0000334004007816 */ /* 0x000fe40000000003 */
[----:B------:R-:W3:Y:S01]  /*108310*/  LDL.LU R4, [R1+0x318] ;  /* 0x0003180001047983 */ /* 0x000ee20000300800 */
[----:B------:R-:W-:-:S03]  /*108320*/  VIADD R8, R7, UR58 ;  /* 0x0000003a07087c36 */ /* 0x000fc60008000000 */
[----:B------:R2:W-:Y:S04]  /*108330*/  STL [R1+0x3e4], R0 ;  /* 0x0003e40001007387 */ /* 0x0005e80000100800 */
[----:B-1----:R-:W3:Y:S01]  /*108340*/  LDL.LU R5, [R1+0x188] ;  /* 0x0001880001057983 */ /* 0x002ee20000300800 */
[----:B------:R-:W-:Y:S02]  /*108350*/  SHF.R.U32.HI R3, RZ, 0x8, R6 ;  /* 0x00000008ff037819 */ /* 0x000fe40000011606 */
[----:B------:R-:W-:Y:S01]  /*108360*/  LEA.HI.X.SX32 R14, R14, UR9, 0x1, P2 ;  /* 0x000000090e0e7c11 */ /* 0x000fe200090f0eff */
[----:B------:R1:W-:Y:S04]  /*108370*/  STL [R1+0x45c], R8 ;  /* 0x00045c0801007387 */ /* 0x0003e80000100800 */
[----:B------:R-:W3:Y:S04]  /*108380*/  LDL.LU R7, [R1+0x118] ;  /* 0x0001180001077983 */ /* 0x000ee80000300800 */
[----:B------:R-:W3:Y:S01]  /*108390*/  LDL.LU R6, [R1+0x354] ;  /* 0x0003540001067983 */ /* 0x000ee20000300800 */
[----:B------:R-:W0:Y:S01]  /*1083a0*/  LDCU UR58, c[0x0][0x3b8] ;  /* 0x00007700ff3a77ac */ /* 0x000e220008000800 */
[----:B--2---:R-:W-:-:S02]  /*1083b0*/  SHF.R.U32.HI R0, RZ, 0x8, R17 ;  /* 0x00000008ff007819 */ /* 0x004fc40000011611 */
[----:B------:R-:W2:Y:S01]  /*1083c0*/  LDL.LU R17, [R1+0x34c] ;  /* 0x00034c0001117983 */ /* 0x000ea20000300800 */
[----:B-1----:R-:W-:Y:S01]  /*1083d0*/  VIADD R8, R8, UR57 ;  /* 0x0000003908087c36 */ /* 0x002fe20008000000 */
[----:B------:R-:W-:Y:S02]  /*1083e0*/  LOP3.LUT R3, R3, 0xffff, RZ, 0xc0, !PT ;  /* 0x0000ffff03037812 */ /* 0x000fe400078ec0ff */
[----:B------:R-:W-:Y:S01]  /*1083f0*/  LOP3.LUT R0, R0, 0xffff, RZ, 0xc0, !PT ;  /* 0x0000ffff00007812 */ /* 0x000fe200078ec0ff */
[----:B------:R-:W1:Y:S01]  /*108400*/  LDCU UR57, c[0x0][0x3b8] ;  /* 0x00007700ff3977ac */ /* 0x000e620008000800 */
[----:B------:R0:W-:Y:S01]  /*108410*/  STL [R1+0x460], R8 ;  /* 0x0004600801007387 */ /* 0x0001e20000100800 */
[--C-:B------:R-:W-:Y:S02]  /*108420*/  PRMT R3, R3, 0x3340, R1.reuse ;  /* 0x0000334003037816 */ /* 0x100fe40000000001 */
[----:B------:R-:W-:Y:S01]  /*108430*/  PRMT R0, R0, 0x3340, R1 ;  /* 0x0000334000007816 */ /* 0x000fe20000000001 */
[----:B0-----:R-:W-:Y:S01]  /*108440*/  VIADD R8, R8, UR41 ;  /* 0x0000002908087c36 */ /* 0x001fe20008000000 */
[----:B------:R-:W0:Y:S04]  /*108450*/  LDCU UR41, c[0x0][0x398] ;  /* 0x00007300ff2977ac */ /* 0x000e280008000800 */
[----:B------:R1:W-:Y:S04]  /*108460*/  STL [R1+0x458], R8 ;  /* 0x0004580801007387 */ /* 0x0003e80000100800 */
[----:B------:R4:W-:Y:S04]  /*108470*/  STL [R1+0x304], R3 ;  /* 0x0003040301007387 */ /* 0x0009e80000100800 */
[----:B------:R-:W-:Y:S01]  /*108480*/  STL [R1+0x300], R0 ;  /* 0x0003000001007387 */ /* 0x000fe20000100800 */
[----:B-1----:R-:W-:Y:S01]  /*108490*/  VIADD R8, R8, UR40 ;  /* 0x0000002808087c36 */ /* 0x002fe20008000000 */
[----:B----4-:R-:W-:Y:S01]  /*1084a0*/  SHF.R.U32.HI R3, RZ, 0x8, R16 ;  /* 0x00000008ff037819 */ /* 0x010fe20000011610 */
[----:B------:R-:W1:Y:S03]  /*1084b0*/  LDCU UR40, c[0x0][0x398] ;  /* 0x00007300ff2877ac */ /* 0x000e660008000800 */
[----:B------:R4:W-:Y:S01]  /*1084c0*/  STL [R1+0x450], R8 ;  /* 0x0004500801007387 */ /* 0x0009e20000100800 */
[----:B------:R-:W-:Y:S01]  /*1084d0*/  LOP3.LUT R3, R3, 0xffff, RZ, 0xc0, !PT ;  /* 0x0000ffff03037812 */ /* 0x000fe200078ec0ff */
[----:B----4-:R-:W-:Y:S01]  /*1084e0*/  VIADD R8, R8, UR19 ;  /* 0x0000001308087c36 */ /* 0x010fe20008000000 */
[----:B------:R-:W4:Y:S01]  /*1084f0*/  LDCU UR19, c[0x0][0x398] ;  /* 0x00007300ff1377ac */ /* 0x000f220008000800 */
[----:B---3--:R-:W-:-:S02]  /*108500*/  SHF.R.U32.HI R0, RZ, 0x8, R4 ;  /* 0x00000008ff007819 */ /* 0x008fc40000011604 */
[----:B------:R-:W-:Y:S02]  /*108510*/  SHF.R.U32.HI R4, RZ, 0x8, R15 ;  /* 0x00000008ff047819 */ /* 0x000fe4000001160f */
[----:B------:R-:W3:Y:S04]  /*108520*/  LDL.LU R15, [R1+0x374] ;  /* 0x00037400010f7983 */ /* 0x000ee80000300800 */
[----:B------:R-:W4:Y:S04]  /*108530*/  LDL.LU R16, [R1+0xac] ;  /* 0x0000ac0001107983 */ /* 0x000f280000300800 */
[----:B------:R0:W-:Y:S01]  /*108540*/  STL [R1+0x454], R8 ;  /* 0x0004540801007387 */ /* 0x0001e20000100800 */
[----:B------:R-:W-:-:S02]  /*108550*/  LOP3.LUT R0, R0, 0xffff, RZ, 0xc0, !PT ;  /* 0x0000ffff00007812 */ /* 0x000fc400078ec0ff */
[----:B------:R-:W-:-:S04]  /*108560*/  LOP3.LUT R4, R4, 0xffff, RZ, 0xc0, !PT ;  /* 0x0000ffff04047812 */ /* 0x000fc800078ec0ff */
[----:B------:R-:W-:Y:S01]  /*108570*/  PRMT R4, R0, 0x3340, R4 ;  /* 0x0000334000047816 */ /* 0x000fe20000000004 */
[----:B0-----:R-:W-:Y:S01]  /*108580*/  VIADD R8, R8, UR18 ;  /* 0x0000001208087c36 */ /* 0x001fe20008000000 */
[----:B------:R-:W-:Y:S01]  /*108590*/  PRMT R0, R3, 0x3340, R1 ;  /* 0x0000334003007816 */ /* 0x000fe20000000001 */
[----:B------:R-:W0:Y:S03]  /*1085a0*/  LDCU UR18, c[0x0][0x3b8] ;  /* 0x00007700ff1277ac */ /* 0x000e260008000800 */
[----:B------:R1:W-:Y:S04]  /*1085b0*/  STL [R1+0x44c], R8 ;  /* 0x00044c0801007387 */ /* 0x0003e80000100800 */
[----:B------:R0:W-:Y:S04]  /*1085c0*/  STL [R1+0x3e0], R4 ;  /* 0x0003e00401007387 */ /* 0x0001e80000100800 */
[----:B------:R0:W-:Y:S01]  /*1085d0*/  STL [R1+0x2ec], R0 ;  /* 0x0002ec0001007387 */ /* 0x0001e20000100800 */
[----:B--2---:R-:W-:Y:S01]  /*1085e0*/  SHF.R.U32.HI R3, RZ, 0x8, R17 ;  /* 0x00000008ff037819 */ /* 0x004fe20000011611 */
[----:B-1----:R-:W-:Y:S01]  /*1085f0*/  VIADD R8, R8, UR13 ;  /* 0x0000000d08087c36 */ /* 0x002fe20008000000 */
[----:B0-----:R-:W-:-:S02]  /*108600*/  SHF.R.U32.HI R4, RZ, 0x8, R5 ;  /* 0x00000008ff047819 */ /* 0x001fc40000011605 */
[----:B------:R-:W-:Y:S02]  /*108610*/  SHF.R.U32.HI R5, RZ, 0x8, R7 ;  /* 0x00000008ff057819 */ /* 0x000fe40000011607 */
[----:B------:R-:W-:Y:S02]  /*108620*/  SHF.R.U32.HI R0, RZ, 0x8, R6 ;  /* 0x00000008ff007819 */ /* 0x000fe40000011606 */
[----:B------:R-:W-:Y:S01]  /*108630*/  LOP3.LUT R3, R3, 0xffff, RZ, 0xc0, !PT ;  /* 0x0000ffff03037812 */ /* 0x000fe200078ec0ff */
[----:B------:R0:W-:Y:S04]  /*108640*/  STL [R1+0x448], R8 ;  /* 0x0004480801007387 */ /* 0x0001e80000100800 */
[----:B------:R-:W2:Y:S04]  /*108650*/  LDL.LU R7, [R1+0x358] ;  /* 0x0003580001077983 */ /* 0x000ea80000300800 */
[----:B------:R-:W2:Y:S04]  /*108660*/  LDL.LU R6, [R1+0x2e8] ;  /* 0x0002e80001067983 */ /* 0x000ea80000300800 */
[----:B------:R-:W2:Y:S01]  /*108670*/  LDL.LU R17, [R1+0xa4] ;  /* 0x0000a40001117983 */ /* 0x000ea20000300800 */
[----:B------:R-:W-:-:S02]  /*108680*/  LOP3.LUT R4, R4, 0xffff, RZ, 0xc0, !PT ;  /* 0x0000ffff04047812 */ /* 0x000fc400078ec0ff */
[----:B------:R-:W-:Y:S01]  /*108690*/  LOP3.LUT R5, R5, 0xffff, RZ, 0xc0, !PT ;  /* 0x0000ffff05057812 */ /* 0x000fe200078ec0ff */
[----:B------:R-:W1:Y:S03]  /*1086a0*/  LDCU UR13, c[0x0][0x398] ;  /* 0x00007300ff0d77ac */ /* 0x000e660008000800 */
[----:B------:R-:W-:Y:S01]  /*1086b0*/  PRMT R4, R4, 0x3340, R5 ;  /* 0x0000334004047816 */ /* 0x000fe20000000005 */
[----:B0-----:R-:W-:Y:S01]  /*1086c0*/  VIADD R8, R8, UR12 ;  /* 0x0000000c08087c36 */ /* 0x001fe20008000000 */
[----:B------:R-:W-:Y:S01]  /*1086d0*/  LOP3.LUT R0, R0, 0xffff, RZ, 0xc0, !PT ;  /* 0x0000ffff00007812 */ /* 0x000fe200078ec0ff */
[----:B------:R-:W0:Y:S03]  /*1086e0*/  LDCU UR12, c[0x0][0x398] ;  /* 0x00007300ff0c77ac */ /* 0x000e260008000800 */
[----:B------:R-:W-:Y:S04]  /*1086f0*/  STL [R1+0x444], R8 ;  /* 0x0004440801007387 */ /* 0x000fe80000100800 */
[----:B------:R1:W-:Y:S02]  /*108700*/  STL [R1+0x3cc], R4 ;  /* 0x0003cc0401007387 */ /* 0x0003e40000100800 */
[----:B-1----:R-:W-:Y:S01]  /*108710*/  VIADD R4, R8, UR57 ;  /* 0x0000003908047c36 */ /* 0x002fe20008000000 */
[----:B------:R-:W1:Y:S01]  /*108720*/  LDCU UR57, c[0x0][0x3b8] ;  /* 0x00007700ff3977ac */ /* 0x000e620008000800 */
[----:B------:R-:W-:-:S05]  /*108730*/  PRMT R0, R0, 0x3340, R3 ;  /* 0x0000334000007816 */ /* 0x000fca0000000003 */
[----:B------:R-:W-:Y:S04]  /*108740*/  STL [R1+0x3c8], R0 ;  /* 0x0003c80001007387 */ /* 0x000fe80000100800 */
[----:B------:R1:W-:Y:S02]  /*108750*/  STL [R1+0x440], R4 ;  /* 0x0004400401007387 */ /* 0x0003e40000100800 */
[----:B-1----:R-:W-:Y:S01]  /*108760*/  VIADD R4, R4, UR57 ;  /* 0x0000003904047c36 */ /* 0x002fe20008000000 */
[----:B------:R-:W1:Y:S01]  /*108770*/  LDCU UR57, c[0x0][0x3b8] ;  /* 0x00007700ff3977ac */ /* 0x000e620008000800 */
[----:B---3--:R-:W-:Y:S02]  /*108780*/  SHF.R.U32.HI R3, RZ, 0x8, R15 ;  /* 0x00000008ff037819 */ /* 0x008fe4000001160f */
[----:B----4-:R-:W-:Y:S01]  /*108790*/  SHF.R.U32.HI R0, RZ, 0x8, R16 ;  /* 0x00000008ff007819 */ /* 0x010fe20000011610 */
[----:B------:R-:W3:Y:S04]  /*1087a0*/  LDL.LU R15, [R1+0x39c] ;  /* 0x00039c00010f7983 */ /* 0x000ee80000300800 */
[----:B------:R-:W4:Y:S04]  /*1087b0*/  LDL.LU R16, [R1+0x384] ;  /* 0x0003840001107983 */ /* 0x000f280000300800 */
[----:B------:R1:W-:Y:S02]  /*1087c0*/  STL [R1+0x468], R4 ;  /* 0x0004680401007387 */ /* 0x0003e40000100800 */
[----:B-1----:R-:W-:Y:S01]  /*1087d0*/  VIADD R4, R4, UR57 ;  /* 0x0000003904047c36 */ /* 0x002fe20008000000 */
[----:B------:R-:W1:Y:S01]  /*1087e0*/  LDCU UR57, c[0x0][0x3b8] ;  /* 0x00007700ff3977ac */ /* 0x000e620008000800 */
[----:B------:R-:W-:-:S02]  /*1087f0*/  LOP3.LUT R3, R3, 0xffff, RZ, 0xc0, !PT ;  /* 0x0000ffff03037812 */ /* 0x000fc400078ec0ff */
[----:B------:R-:W-:Y:S02]  /*108800*/  LOP3.LUT R0, R0, 0xffff, RZ, 0xc0, !PT ;  /* 0x0000ffff00007812 */ /* 0x000fe400078ec0ff */
[--C-:B------:R-:W-:Y:S02]  /*108810*/  PRMT R3, R3, 0x3340, R1.reuse ;  /* 0x0000334003037816 */ /* 0x100fe40000000001 */
[----:B------:R-:W-:Y:S01]  /*108820*/  PRMT R0, R0, 0x3340, R1 ;  /* 0x0000334000007816 */ /* 0x000fe20000000001 */
[----:B------:R-:W-:Y:S04]  /*108830*/  STL [R1+0x490], R4 ;  /* 0x0004900401007387 */ /* 0x000fe80000100800 */
[----:B------:R2:W-:Y:S04]  /*108840*/  STL [R1+0x2e4], R3 ;  /* 0x0002e40301007387 */ /* 0x0005e80000100800 */
[----:B------:R0:W-:Y:S01]  /*108850*/  STL [R1+0x2e0], R0 ;  /* 0x0002e00001007387 */ /* 0x0001e20000100800 */
[----:B-1----:R-:W-:Y:S01]  /*108860*/  VIADD R5, R4, UR57 ;  /* 0x0000003904057c36 */ /* 0x002fe20008000000 */
[----:B------:R-:W1:Y:S01]  /*108870*/  LDCU UR57, c[0x0][0x3b8] ;  /* 0x00007700ff3977ac */ /* 0x000e620008000800 */
[----:B--2---:R-:W-:-:S03]  /*108880*/  SHF.R.U32.HI R3, RZ, 0x8, R17 ;  /* 0x00000008ff037819 */ /* 0x004fc60000011611 */
[----:B------:R2:W-:Y:S04]  /*108890*/  STL [R1+0x4bc], R5 ;  /* 0x0004bc0501007387 */ /* 0x0005e80000100800 */
[----:B------:R-:W4:Y:S01]  /*1088a0*/  LDL.LU R17, [R1+0x2f0] ;  /* 0x0002f00001117983 */ /* 0x000f220000300800 */
[----:B0-----:R-:W-:Y:S02]  /*1088b0*/  SHF.R.U32.HI R0, RZ, 0x8, R7 ;  /* 0x00000008ff007819 */ /* 0x001fe40000011607 */
[----:B------:R-:W-:Y:S02]  /*1088c0*/  SHF.R.U32.HI R4, RZ, 0x8, R6 ;  /* 0x00000008ff047819 */ /* 0x000fe40000011606 */
[----:B------:R-:W-:Y:S02]  /*1088d0*/  LOP3.LUT R0, R0, 0xffff, RZ, 0xc0, !PT ;  /* 0x0000ffff00007812 */ /* 0x000fe400078ec0ff */
[----:B------:R-:W-:Y:S01]  /*1088e0*/  LOP3.LUT R4, R4, 0xffff, RZ, 0xc0, !PT ;  /* 0x0000ffff04047812 */ /* 0x000fe200078ec0ff */
[----:B--2---:R-:W-:-:S03]  /*1088f0*/  VIADD R5, R5, UR11 ;  /* 0x0000000b05057c36 */ /* 0x004fc60008000000 */
[----:B------:R-:W-:Y:S02]  /*108900*/  PRMT R4, R0, 0x3340, R4 ;  /* 0x0000334000047816 */ /* 0x000fe40000000004 */
[----:B------:R-:W-:Y:S01]  /*108910*/  LOP3.LUT R3, R3, 0xffff, RZ, 0xc0, !PT ;  /* 0x0000ffff03037812 */ /* 0x000fe200078ec0ff */
[----:B------:R-:W0:Y:S01]  /*108920*/  LDCU UR11, c[0x0][0x398] ;  /* 0x00007300ff0b77ac */ /* 0x000e220008000800 */
[----:B------:R2:W-:Y:S02]  /*108930*/  STL [R1+0x6bc], R5 ;  /* 0x0006bc0501007387 */ /* 0x0005e40000100800 */
[----:B------:R-:W-:Y:S01]  /*108940*/  PRMT R0, R3, 0x3340, R1 ;  /* 0x0000334003007816 */ /* 0x000fe20000000001 */
[----:B--2---:R-:W-:Y:S01]  /*108950*/  VIADD R5, R5, UR10 ;  /* 0x0000000a05057c36 */ /* 0x004fe20008000000 */
[----:B------:R-:W2:Y:S04]  /*108960*/  LDCU UR10, c[0x0][0x398] ;  /* 0x00007300ff0a77ac */ /* 0x000ea80008000800 */
[----:B------:R-:W-:Y:S04]  /*108970*/  STL [R1+0x67c], R5 ;  /* 0x00067c0501007387 */ /* 0x000fe80000100800 */
[----:B------:R1:W-:Y:S04]  /*108980*/  STL [R1+0x3a4], R4 ;  /* 0x0003a40401007387 */ /* 0x0003e80000100800 */
[----:B------:R-:W-:Y:S01]  /*108990*/  STL [R1+0x2d4], R0 ;  /* 0x0002d40001007387 */ /* 0x000fe20000100800 */
[----:B-1----:R-:W-:Y:S01]  /*1089a0*/  VIADD R4, R5, UR57 ;  /* 0x0000003905047c36 */ /* 0x002fe20008000000 */
[----:B------:R-:W-:Y:S01]  /*1089b0*/  PRMT R5, R10, 0x3340, R9 ;  /* 0x000033400a057816 */ /* 0x000fe20000000009 */
[----:B------:R-:W1:Y:S03]  /*1089c0*/  LDCU UR57, c[0x0][0x398] ;  /* 0x00007300ff3977ac */ /* 0x000e660008000800 */
[----:B------:R0:W-:Y:S04]  /*1089d0*/  STL [R1+0x514], R4 ;  /* 0x0005140401007387 */ /* 0x0001e80000100800 */
[----:B------:R-:W2:Y:S04]  /*1089e0*/  LDL.LU R8, [R1+0x394] ;  /* 0x0003940001087983 */ /* 0x000ea80000300800 */
[----:B------:R-:W2:Y:S04]  /*1089f0*/  LDL.LU R7, [R1+0x1a4] ;  /* 0x0001a40001077983 */ /* 0x000ea80000300800 */
[----:B------:R-:W2:Y:S04]  /*108a00*/  LDL.LU R6, [R1+0xbc] ;  /* 0x0000bc0001067983 */ /* 0x000ea80000300800 */
[----:B------:R-:W2:Y:S01]  /*108a10*/  LDL.LU R10, [R1+0x3b0] ;  /* 0x0003b000010a7983 */ /* 0x000ea20000300800 */
[----:B0-----:R-:W-:Y:S01]  /*108a20*/  VIADD R4, R4, UR54 ;  /* 0x0000003604047c36 */ /* 0x001fe20008000000 */
[----:B------:R-:W0:Y:S04]  /*108a30*/  LDCU UR54, c[0x0][0x398] ;  /* 0x00007300ff3677ac */ /* 0x000e280008000800 */
[----:B------:R-:W-:Y:S04]  /*108a40*/  STL [R1+0x6c0], R4 ;  /* 0x0006c00401007387 */ /* 0x000fe80000100800 */
[----:B------:R0:W-:Y:S04]  /*108a50*/  STL [R1+0x43c], R5 ;  /* 0x00043c0501007387 */ /* 0x0001e80000100800 */
[----:B------:R-:W2:Y:S01]  /*108a60*/  LDL.LU R9, [R1+0x198] ;  /* 0x0001980001097983 */ /* 0x000ea20000300800 */
[----:B0-----:R-:W-:Y:S01]  /*108a70*/  VIADD R5, R4, UR77 ;  /* 0x0000004d04057c36 */ /* 0x001fe20008000000 */
[----:B------:R-:W0:Y:S01]  /*108a80*/  LDCU UR77, c[0x0][0x398] ;  /* 0x00007300ff4d77ac */ /* 0x000e220008000800 */
[----:B---3--:R-:W-:-:S02]  /*108a90*/  SHF.R.U32.HI R0, RZ, 0x8, R15 ;  /* 0x00000008ff007819 */ /* 0x008fc4000001160f */
[----:B----4-:R-:W-:Y:S01]  /*108aa0*/  SHF.R.U32.HI R3, RZ, 0x8, R16 ;  /* 0x00000008ff037819 */ /* 0x010fe20000011610 */
[----:B------:R-:W3:Y:S01]  /*108ab0*/  LDL.LU R15, [R1+0x3dc] ;  /* 0x0003dc00010f7983 */ /* 0x000ee20000300800 */
[----:B------:R-:W-:Y:S02]  /*108ac0*/  LOP3.LUT R0, R0, 0xffff, RZ, 0xc0, !PT ;  /* 0x0000ffff00007812 */ /* 0x000fe400078ec0ff */
[----:B------:R-:W-:-:S04]  /*108ad0*/  LOP3.LUT R3, R3, 0xffff, RZ, 0xc0, !PT ;  /* 0x0000ffff03037812 */ /* 0x000fc800078ec0ff */
[----:B------:R-:W-:-:S05]  /*108ae0*/  PRMT R0, R0, 0x3340, R3 ;  /* 0x0000334000007816 */ /* 0x000fca0000000003 */
[----:B------:R-:W-:Y:S04]  /*108af0*/  STL [R1+0x3a0], R0 ;  /* 0x0003a00001007387 */ /* 0x000fe80000100800 */
[----:B------:R-:W4:Y:S04]  /*108b00*/  LDL.LU R16, [R1+0x3c0] ;  /* 0x0003c00001107983 */ /* 0x000f280000300800 */
[----:B------:R0:W-:Y:S01]  /*108b10*/  STL [R1+0x680], R5 ;  /* 0x0006800501007387 */ /* 0x0001e20000100800 */
[----:B------:R-:W-:-:S03]  /*108b20*/  SHF.R.U32.HI R4, RZ, 0x8, R17 ;  /* 0x00000008ff047819 */ /* 0x000fc60000011611 */
[----:B------:R-:W4:Y:S01]  /*108b30*/  LDL.LU R17, [R1+0x3d4] ;  /* 0x0003d40001117983 */ /* 0x000f220000300800 */
[----:B0-----:R-:W-:Y:S01]  /*108b40*/  VIADD R5, R5, UR55 ;  /* 0x0000003705057c36 */ /* 0x001fe20008000000 */
[----:B------:R-:W-:Y:S01]  /*108b50*/  LOP3.LUT R4, R4, 0xffff, RZ, 0xc0, !PT ;  /* 0x0000ffff04047812 */ /* 0x000fe200078ec0ff */
[----:B------:R-:W0:Y:S03]  /*108b60*/  LDCU UR55, c[0x0][0x398] ;  /* 0x00007300ff3777ac */ /* 0x000e260008000800 */
[----:B------:R1:W-:Y:S02]  /*108b70*/  STL [R1+0x654], R5 ;  /* 0x0006540501007387 */ /* 0x0003e40000100800 */
[----:B-1----:R-:W-:Y:S01]  /*108b80*/  VIADD R5, R5, UR56 ;  /* 0x0000003805057c36 */ /* 0x002fe20008000000 */
[----:B------:R-:W1:Y:S04]  /*108b90*/  LDCU UR56, c[0x0][0x398] ;  /* 0x00007300ff3877ac */ /* 0x000e680008000800 */
[----:B------:R0:W-:Y:S02]  /*108ba0*/  STL [R1+0x62c], R5 ;  /* 0x00062c0501007387 */ /* 0x0001e40000100800 */
[----:B0-----:R-:W-:Y:S01]  /*108bb0*/  VIADD R5, R5, UR51 ;  /* 0x0000003305057c36 */ /* 0x001fe20008000000 */
[----:B------:R-:W0:Y:S01]  /*108bc0*/  LDCU UR51, c[0x0][0x398] ;  /* 0x00007300ff3377ac */ /* 0x000e220008000800 */
[----:B--2---:R-:W-:-:S04]  /*108bd0*/  SHF.R.U32.HI R0, RZ, 0x8, R10 ;  /* 0x00000008ff007819 */ /* 0x004fc8000001160a */
[----:B------:R-:W-:Y:S02]  /*108be0*/  LOP3.LUT R0, R0, 0xffff, RZ, 0xc0, !PT ;  /* 0x0000ffff00007812 */ /* 0x000fe400078ec0ff */
[----:B------:R-:W-:Y:S02]  /*108bf0*/  SHF.R.U32.HI R3, RZ, 0x8, R9 ;  /* 0x00000008ff037819 */ /* 0x000fe40000011609 */
[----:B------:R-:W-:Y:S02]  /*108c00*/  PRMT R9, R0, 0x3340, R1 ;  /* 0x0000334000097816 */ /* 0x000fe40000000001 */
[----:B------:R-:W-:-:S04]  /*108c10*/  LOP3.LUT R3, R3, 0xffff, RZ, 0xc0, !PT ;  /* 0x0000ffff03037812 */ /* 0x000fc800078ec0ff */
[----:B------:R-:W-:Y:S01]  /*108c20*/  PRMT R0, R4, 0x3340, R3 ;  /* 0x0000334004007816 */ /* 0x000fe20000000003 */
[----:B------:R-:W-:Y:S04]  /*108c30*/  STL [R1+0x2d0], R9 ;  /* 0x0002d00901007387 */ /* 0x000fe80000100800 */
[----:B------:R-:W-:Y:S04]  /*108c40*/  STL [R1+0x39c], R0 ;  /* 0x00039c0001007387 */ /* 0x000fe80000100800 */
[----:B------:R2:W-:Y:S01]  /*108c50*/  STL [R1+0x5ec], R5 ;  /* 0x0005ec0501007387 */ /* 0x0005e20000100800 */
[----:B------:R-:W-:-:S02]  /*108c60*/  SHF.R.U32.HI R4, RZ, 0x8, R8 ;  /* 0x00000008ff047819 */ /* 0x000fc40000011608 */
[----:B------:R-:W-:Y:S01]  /*108c70*/  SHF.R.U32.HI R3, RZ, 0x8, R6 ;  /* 0x00000008ff037819 */ /* 0x000fe20000011606 */
[----:B--2---:R-:W-:Y:S01]  /*108c80*/  VIADD R5, R5, UR52 ;  /* 0x0000003405057c36 */ /* 0x004fe20008000000 */
[----:B------:R-:W-:Y:S02]  /*108c90*/  SHF.R.U32.HI R0, RZ, 0x8, R7 ;  /* 0x00000008ff007819 */ /* 0x000fe40000011607 */
[----:B------:R-:W-:Y:S02]  /*108ca0*/  LOP3.LUT R4, R4, 0xffff, RZ, 0xc0, !PT ;  /* 0x0000ffff04047812 */ /* 0x000fe400078ec0ff */
[----:B------:R-:W-:Y:S01]  /*108cb0*/  LOP3.LUT R3, R3, 0xffff, RZ, 0xc0, !PT ;  /* 0x0000ffff03037812 */ /* 0x000fe200078ec0ff */
[----:B------:R-:W2:Y:S01]  /*108cc0*/  LDCU UR52, c[0x0][0x398] ;  /* 0x00007300ff3477ac */ /* 0x000ea20008000800 */
[----:B------:R0:W-:Y:S01]  /*108cd0*/  STL [R1+0x528], R5 ;  /* 0x0005280501007387 */ /* 0x0001e20000100800 */
[----:B------:R-:W-:-:S04]  /*108ce0*/  LOP3.LUT R0, R0, 0xffff, RZ, 0xc0, !PT ;  /* 0x0000ffff00007812 */ /* 0x000fc800078ec0ff */
[----:B------:R-:W-:Y:S01]  /*108cf0*/  PRMT R6, R0, 0x3340, R1 ;  /* 0x0000334000067816 */ /* 0x000fe20000000001 */
[----:B0-----:R-:W-:Y:S01]  /*108d00*/  VIADD R5, R5, UR53 ;  /* 0x0000003505057c36 */ /* 0x001fe20008000000 */
[----:B------:R-:W-:Y:S01]  /*108d10*/  PRMT R0, R4, 0x3340, R3 ;  /* 0x0000334004007816 */ /* 0x000fe20000000003 */
[----:B------:R-:W0:Y:S03]  /*108d20*/  LDCU UR53, c[0x0][0x398] ;  /* 0x00007300ff3577ac */ /* 0x000e260008000800 */
[----:B------:R1:W-:Y:S04]  /*108d30*/  STL [R1+0x52c], R5 ;  /* 0x00052c0501007387 */ /* 0x0003e80000100800 */
[----:B------:R-:W-:Y:S04]  /*108d40*/  STL [R1+0x2cc], R6 ;  /* 0x0002cc0601007387 */ /* 0x000fe80000100800 */
[----:B------:R-:W-:Y:S01]  /*108d50*/  STL [R1+0x398], R0 ;  /* 0x0003980001007387 */ /* 0x000fe20000100800 */
[----:B-1----:R-:W-:Y:S01]  /*108d60*/  VIADD R5, R5, UR27 ;  /* 0x0000001b05057c36 */ /* 0x002fe20008000000 */
[----:B------:R-:W1:Y:S04]  /*108d70*/  LDCU UR27, c[0x0][0x398] ;  /* 0x00007300ff1b77ac */ /* 0x000e680008000800 */
[----:B------:R0:W-:Y:S02]  /*108d80*/  STL [R1+0x530], R5 ;  /* 0x0005300501007387 */ /* 0x0001e40000100800 */
[----:B0-----:R-:W-:Y:S01]  /*108d90*/  VIADD R5, R5, UR29 ;  /* 0x0000001d05057c36 */ /* 0x001fe20008000000 */
[----:B------:R-:W0:Y:S01]  /*108da0*/  LDCU UR29, c[0x0][0x398] ;  /* 0x00007300ff1d77ac */ /* 0x000e220008000800 */
[----:B---3--:R-:W-:-:S02]  /*108db0*/  SHF.R.U32.HI R4, RZ, 0x8, R15 ;  /* 0x00000008ff047819 */ /* 0x008fc4000001160f */
[----:B------:R-:W3:Y:S01]  /*108dc0*/  LDL.LU R15, [R1+0x134] ;  /* 0x00013400010f7983 */ /* 0x000ee20000300800 */
[----:B----4-:R-:W-:-:S03]  /*108dd0*/  SHF.R.U32.HI R0, RZ, 0x8, R16 ;  /* 0x00000008ff007819 */ /* 0x010fc60000011610 */
[----:B------:R-:W4:Y:S01]  /*108de0*/  LDL.LU R16, [R1+0x408] ;  /* 0x0004080001107983 */ /* 0x000f220000300800 */
[----:B------:R-:W-:Y:S02]  /*108df0*/  LOP3.LUT R0, R0, 0xffff, RZ, 0xc0, !PT ;  /* 0x0000ffff00007812 */ /* 0x000fe400078ec0ff */
[----:B------:R-:W-:Y:S02]  /*108e00*/  LOP3.LUT R4, R4, 0xffff, RZ, 0xc0, !PT ;  /* 0x0000ffff04047812 */ /* 0x000fe400078ec0ff */
[----:B------:R-:W-:Y:S02]  /*108e10*/  SHF.R.U32.HI R3, RZ, 0x8, R17 ;  /* 0x00000008ff037819 */ /* 0x000fe40000011611 */
[----:B------:R-:W2:Y:S04]  /*108e20*/  LDL.LU R17, [R1+0x3e8] ;  /* 0x0003e80001117983 */ /* 0x000ea80000300800 */
[----:B------:R0:W-:Y:S01]  /*108e30*/  STL [R1+0x534], R5 ;  /* 0x0005340501007387 */ /* 0x0001e20000100800 */
[----:B------:R-:W-:-:S02]  /*108e40*/  LOP3.LUT R3, R3, 0xffff, RZ, 0xc0, !PT ;  /* 0x0000ffff03037812 */ /* 0x000fc400078ec0ff */
[----:B------:R-:W-:Y:S02]  /*108e50*/  PRMT R0, R0, 0x3340, R1 ;  /* 0x0000334000007816 */ /* 0x000fe40000000001 */
[----:B------:R-:W-:Y:S01]  /*108e60*/  PRMT R3, R4, 0x3340, R3 ;  /* 0x0000334004037816 */ /* 0x000fe20000000003 */
[----:B0-----:R-:W-:Y:S01]  /*108e70*/  VIADD R5, R5, UR31 ;  /* 0x0000001f05057c36 */ /* 0x001fe20008000000 */
[----:B------:R-:W0:Y:S04]  /*108e80*/  LDCU UR31, c[0x0][0x398] ;  /* 0x00007300ff1f77ac */ /* 0x000e280008000800 */
[----:B------:R-:W-:Y:S04]  /*108e90*/  STL [R1+0x538], R5 ;  /* 0x0005380501007387 */ /* 0x000fe80000100800 */
[----:B------:R0:W-:Y:S04]  /*108ea0*/  STL [R1+0x2c8], R0 ;  /* 0x0002c80001007387 */ /* 0x0001e80000100800 */
[----:B------:R1:W-:Y:S04]  /*108eb0*/  STL [R1+0x3a8], R3 ;  /* 0x0003a80301007387 */ /* 0x0003e80000100800 */
[----:B------:R-:W2:Y:S04]  /*108ec0*/  LDL.LU R8, [R1+0x400] ;  /* 0x0004000001087983 */ /* 0x000ea80000300800 */
[----:B------:R-:W2:Y:S01]  /*108ed0*/  LDL.LU R7, [R1+0x298] ;  /* 0x0002980001077983 */ /* 0x000ea20000300800 */
[----:B0-----:R-:W-:Y:S01]  /*108ee0*/  VIADD R0, R5, UR20 ;  /* 0x0000001405007c36 */ /* 0x001fe20008000000 */
[----:B-1----:R-:W-:Y:S01]  /*108ef0*/  PRMT R3, R22, 0x3340, R12 ;  /* 0x0000334016037816 */ /* 0x002fe2000000000c */
[----:B------:R-:W0:Y:S03]  /*108f00*/  LDCU UR20, c[0x0][0x398] ;  /* 0x00007300ff1477ac */ /* 0x000e260008000800 */
[----:B------:R1:W-:Y:S04]  /*108f10*/  STL [R1+0x53c], R0 ;  /* 0x00053c0001007387 */ /* 0x0003e80000100800 */
[----:B------:R-:W2:Y:S01]  /*108f20*/  LDL.LU R6, [R1+0x64] ;  /* 0x0000640001067983 */ /* 0x000ea20000300800 */
[----:B-1----:R-:W-:Y:S01]  /*108f30*/  VIADD R0, R0, UR21 ;  /* 0x0000001500007c36 */ /* 0x002fe20008000000 */
[----:B------:R-:W1:Y:S04]  /*108f40*/  LDCU UR21, c[0x0][0x398] ;  /* 0x00007300ff1577ac */ /* 0x000e680008000800 */
[----:B------:R0:W-:Y:S02]  /*108f50*/  STL [R1+0x540], R0 ;  /* 0x0005400001007387 */ /* 0x0001e40000100800 */
[----:B0-----:R-:W-:Y:S01]  /*108f60*/  VIADD R0, R0, UR50 ;  /* 0x0000003200007c36 */ /* 0x001fe20008000000 */
[----:B------:R-:W0:Y:S03]  /*108f70*/  LDCU UR50, c[0x0][0x398] ;  /* 0x00007300ff3277ac */ /* 0x000e260008000800 */
[----:B------:R-:W-:Y:S01]  /*108f80*/  VIADD R4, R0, UR15 ;  /* 0x0000000f00047c36 */ /* 0x000fe20008000000 */
[----:B------:R-:W-:Y:S04]  /*108f90*/  STL [R1+0x544], R0 ;  /* 0x0005440001007387 */ /* 0x000fe80000100800 */
[----:B------:R-:W-:Y:S04]  /*108fa0*/  STL [R1+0x394], R3 ;  /* 0x0003940301007387 */ /* 0x000fe80000100800 */
[----:B------:R-:W-:Y:S01]  /*108fb0*/  STL [R1+0x2c4], R2 ;  /* 0x0002c40201007387 */ /* 0x000fe20000100800 */
[----:B------:R-:W0:Y:S03]  /*108fc0*/  LDCU UR15, c[0x0][0x398] ;  /* 0x00007300ff0f77ac */ /* 0x000e260008000800 */
[----:B------:R1:W-:Y:S02]  /*108fd0*/  STL [R1+0x54c], R4 ;  /* 0x00054c0401007387 */ /* 0x0003e40000100800 */
[----:B-1----:R-:W-:Y:S01]  /*108fe0*/  VIADD R4, R4, UR24 ;  /* 0x0000001804047c36 */ /* 0x002fe20008000000 */
[----:B------:R-:W1:Y:S01]  /*108ff0*/  LDCU UR24, c[0x0][0x398] ;  /* 0x00007300ff1877ac */ /* 0x000e620008000800 */
[----:B---3--:R-:W-:-:S02]  /*109000*/  SHF.R.U32.HI R3, RZ, 0x8, R15 ;  /* 0x00000008ff037819 */ /* 0x008fc4000001160f */
[----:B------:R-:W3:Y:S01]  /*109010*/  LDL.LU R15, [R1+0x56c] ;  /* 0x00056c00010f7983 */ /* 0x000ee20000300800 */
[----:B----4-:R-:W-:-:S03]  /*109020*/  SHF.R.U32.HI R0, RZ, 0x8, R16 ;  /* 0x00000008ff007819 */ /* 0x010fc60000011610 */
[----:B------:R-:W4:Y:S01]  /*109030*/  LDL.LU R16, [R1+0x550] ;  /* 0x0005500001107983 */ /* 0x000f220000300800 */
[----:B------:R-:W-:Y:S02]  /*109040*/  LOP3.LUT R3, R3, 0xffff, RZ, 0xc0, !PT ;  /* 0x0000ffff03037812 */ /* 0x000fe400078ec0ff */
[----:B------:R-:W-:Y:S02]  /*109050*/  LOP3.LUT R0, R0, 0xffff, RZ, 0xc0, !PT ;  /* 0x0000ffff00007812 */ /* 0x000fe400078ec0ff */
[----:B--2---:R-:W-:Y:S02]  /*109060*/  SHF.R.U32.HI R2, RZ, 0x8, R17 ;  /* 0x00000008ff027819 */ /* 0x004fe40000011611 */
[----:B------:R-:W2:Y:S04]  /*109070*/  LDL.LU R17, [R1+0x548] ;  /* 0x0005480001117983 */ /* 0x000ea80000300800 */
[----:B------:R0:W-:Y:S01]  /*109080*/  STL [R1+0x554], R4 ;  /* 0x0005540401007387 */ /* 0x0001e20000100800 */
[----:B------:R-:W-:-:S02]  /*109090*/  LOP3.LUT R2, R2, 0xffff, RZ, 0xc0, !PT ;  /* 0x0000ffff02027812 */ /* 0x000fc400078ec0ff */
[----:B------:R-:W-:Y:S02]  /*1090a0*/  PRMT R5, R0, 0x3340, R1 ;  /* 0x0000334000057816 */ /* 0x000fe40000000001 */
[----:B------:R-:W-:Y:S01]  /*1090b0*/  PRMT R0, R3, 0x3340, R2 ;  /* 0x0000334003007816 */ /* 0x000fe20000000002 */
[----:B0-----:R-:W-:Y:S01]  /*1090c0*/  VIADD R4, R4, UR25 ;  /* 0x0000001904047c36 */ /* 0x001fe20008000000 */
[----:B------:R-:W0:Y:S04]  /*1090d0*/  LDCU UR25, c[0x0][0x398] ;  /* 0x00007300ff1977ac */ /* 0x000e280008000800 */
[----:B------:R0:W-:Y:S04]  /*1090e0*/  STL [R1+0x558], R4 ;  /* 0x0005580401007387 */ /* 0x0001e80000100800 */
[----:B------:R-:W-:Y:S04]  /*1090f0*/  STL [R1+0x2bc], R5 ;  /* 0x0002bc0501007387 */ /* 0x000fe80000100800 */
[----:B------:R1:W-:Y:S01]  /*109100*/  STL [R1+0x3c4], R0 ;  /* 0x0003c40001007387 */ /* 0x0003e20000100800 */
[----:B------:R-:W-:Y:S01]  /*109110*/  SHF.R.U32.HI R3, RZ, 0x8, R7 ;  /* 0x00000008ff037819 */ /* 0x000fe20000011607 */
[----:B0-----:R-:W-:Y:S01]  /*109120*/  VIADD R4, R4, UR14 ;  /* 0x0000000e04047c36 */ /* 0x001fe20008000000 */
[----:B-1----:R-:W-:-:S02]  /*109130*/  SHF.R.U32.HI R0, RZ, 0x8, R8 ;  /* 0x00000008ff007819 */ /* 0x002fc40000011608 */
[----:B------:R-:W-:Y:S02]  /*109140*/  SHF.R.U32.HI R2, RZ, 0x8, R6 ;  /* 0x00000008ff027819 */ /* 0x000fe40000011606 */
[----:B------:R0:W-:Y:S04]  /*109150*/  STL [R1+0x55c], R4 ;  /* 0x00055c0401007387 */ /* 0x0001e80000100800 */
[----:B------:R-:W2:Y:S04]  /*109160*/  LDL.LU R8, [R1+0x290] ;  /* 0x0002900001087983 */ /* 0x000ea80000300800 */
[----:B------:R-:W2:Y:S04]  /*109170*/  LDL.LU R7, [R1+0xc4] ;  /* 0x0000c40001077983 */ /* 0x000ea80000300800 */
[----:B------:R-:W2:Y:S01]  /*109180*/  LDL.LU R6, [R1+0x60] ;  /* 0x0000600001067983 */ /* 0x000ea20000300800 */
[----:B------:R-:W-:-:S02]  /*109190*/  LOP3.LUT R0, R0, 0xffff, RZ, 0xc0, !PT ;  /* 0x0000ffff00007812 */ /* 0x000fc400078ec0ff */
[----:B------:R-:W-:Y:S01]  /*1091a0*/  LOP3.LUT R3, R3, 0xffff, RZ, 0xc0, !PT ;  /* 0x0000ffff03037812 */ /* 0x000fe200078ec0ff */
[----:B------:R-:W1:Y:S01]  /*1091b0*/  LDCU UR14, c[0x0][0x398] ;  /* 0x00007300ff0e77ac */ /* 0x000e620008000800 */
[----:B0-----:R-:W-:Y:S01]  /*1091c0*/  VIADD R4, R4, UR38 ;  /* 0x0000002604047c36 */ /* 0x001fe20008000000 */
[----:B------:R-:W-:Y:S02]  /*1091d0*/  LOP3.LUT R2, R2, 0xffff, RZ, 0xc0, !PT ;  /* 0x0000ffff02027812 */ /* 0x000fe400078ec0ff */
[----:B------:R-:W-:Y:S01]  /*1091e0*/  PRMT R3, R0, 0x3340, R3 ;  /* 0x0000334000037816 */ /* 0x000fe20000000003 */
[----:B------:R-:W0:Y:S01]  /*1091f0*/  LDCU UR38, c[0x0][0x398] ;  /* 0x00007300ff2677ac */ /* 0x000e220008000800 */
[----:B------:R1:W-:Y:S01]  /*109200*/  STL [R1+0x560], R4 ;  /* 0x0005600401007387 */ /* 0x0003e20000100800 */
[----:B------:R-:W-:Y:S01]  /*109210*/  PRMT R0, R2, 0x3340, R1 ;  /* 0x0000334002007816 */ /* 0x000fe20000000001 */
[----:B-1----:R-:W-:Y:S01]  /*109220*/  VIADD R4, R4, UR39 ;  /* 0x0000002704047c36 */ /* 0x002fe20008000000 */
[----:B------:R-:W1:Y:S04]  /*109230*/  LDCU UR39, c[0x0][0x398] ;  /* 0x00007300ff2777ac */ /* 0x000e680008000800 */
[----:B------:R0:W-:Y:S04]  /*109240*/  STL [R1+0x564], R4 ;  /* 0x0005640401007387 */ /* 0x0001e80000100800 */
[----:B------:R-:W-:Y:S04]  /*109250*/  STL [R1+0x390], R3 ;  /* 0x0003900301007387 */ /* 0x000fe80000100800 */
[----:B------:R-:W-:Y:S01]  /*109260*/  STL [R1+0x2b4], R0 ;  /* 0x0002b40001007387 */ /* 0x000fe20000100800 */
[----:B0-----:R-:W-:Y:S01]  /*109270*/  VIADD R4, R4, UR47 ;  /* 0x0000002f04047c36 */ /* 0x001fe20008000000 */
[----:B------:R-:W0:Y:S04]  /*109280*/  LDCU UR47, c[0x0][0x398] ;  /* 0x00007300ff2f77ac */ /* 0x000e280008000800 */
[----:B------:R1:W-:Y:S02]  /*109290*/  STL [R1+0x568], R4 ;  /* 0x0005680401007387 */ /* 0x0003e40000100800 */
[----:B-1----:R-:W-:Y:S01]  /*1092a0*/  VIADD R4, R4, UR48 ;  /* 0x0000003004047c36 */ /* 0x002fe20008000000 */
[----:B------:R-:W1:Y:S01]  /*1092b0*/  LDCU UR48, c[0x0][0x398] ;  /* 0x00007300ff3077ac */ /* 0x000e620008000800 */
[----:B---3--:R-:W-:-:S02]  /*1092c0*/  SHF.R.U32.HI R3, RZ, 0x8, R15 ;  /* 0x00000008ff037819 */ /* 0x008fc4000001160f */
[----:B------:R-:W3:Y:S01]  /*1092d0*/  LDL.LU R15, [R1+0x3b4] ;  /* 0x0003b400010f7983 */ /* 0x000ee20000300800 */
[----:B----4-:R-:W-:-:S03]  /*1092e0*/  SHF.R.U32.HI R0, RZ, 0x8, R16 ;  /* 0x00000008ff007819 */ /* 0x010fc60000011610 */
[----:B------:R-:W4:Y:S04]  /*1092f0*/  LDL.LU R16, [R1+0x154] ;  /* 0x0001540001107983 */ /* 0x000f280000300800 */
        /* <DEDUP_REMOVED lines=14> */
[----:B-1----:R-:W-:Y:S01]  /*1093e0*/  VIADD R4, R4, UR32 ;  /* 0x0000002004047c36 */ /* 0x002fe20008000000 */
[----:B------:R-:W1:Y:S04]  /*1093f0*/  LDCU UR32, c[0x0][0x398] ;  /* 0x00007300ff2077ac */ /* 0x000e680008000800 */
[----:B------:R0:W-:Y:S01]  /*109400*/  STL [R1+0x57c], R4 ;  /* 0x00057c0401007387 */ /* 0x0001e20000100800 */
[----:B------:R-:W-:-:S03]  /*109410*/  SHF.R.U32.HI R2, RZ, 0x8, R6 ;  /* 0x00000008ff027819 */ /* 0x000fc60000011606 */
[----:B------:R-:W2:Y:S01]  /*109420*/  LDL.LU R6, [R1+0x574] ;  /* 0x0005740001067983 */ /* 0x000ea20000300800 */
[----:B0-----:R-:W-:Y:S02]  /*109430*/  SHF.R.U32.HI R0, RZ, 0x8, R8 ;  /* 0x00000008ff007819 */ /* 0x001fe40000011608 */
[----:B------:R-:W-:Y:S01]  /*109440*/  SHF.R.U32.HI R3, RZ, 0x8, R7 ;  /* 0x00000008ff037819 */ /* 0x000fe20000011607 */
[----:B------:R-:W2:Y:S01]  /*109450*/  LDL.LU R5, [R1+0x570] ;  /* 0x0005700001057983 */ /* 0x000ea20000300800 */
[----:B------:R-:W-:Y:S01]  /*109460*/  VIADD R4, R4, UR33 ;  /* 0x0000002104047c36 */ /* 0x000fe20008000000 */
[----:B------:R-:W-:Y:S02]  /*109470*/  LOP3.LUT R0, R0, 0xffff, RZ, 0xc0, !PT ;  /* 0x0000ffff00007812 */ /* 0x000fe400078ec0ff */
[----:B------:R-:W-:Y:S02]  /*109480*/  LOP3.LUT R3, R3, 0xffff, RZ, 0xc0, !PT ;  /* 0x0000ffff03037812 */ /* 0x000fe400078ec0ff */
[----:B------:R-:W-:Y:S01]  /*109490*/  LOP3.LUT R2, R2, 0xffff, RZ, 0xc0, !PT ;  /* 0x0000ffff02027812 */ /* 0x000fe200078ec0ff */
[----:B------:R-:W0:Y:S01]  /*1094a0*/  LDCU UR33, c[0x0][0x398] ;  /* 0x00007300ff2177ac */ /* 0x000e220008000800 */
[----:B------:R1:W-:Y:S01]  /*1094b0*/  STL [R1+0x580], R4 ;  /* 0x0005800401007387 */ /* 0x0003e20000100800 */
[----:B------:R-:W-:-:S02]  /*1094c0*/  PRMT R3, R0, 0x3340, R3 ;  /* 0x0000334000037816 */ /* 0x000fc40000000003 */
[----:B------:R-:W-:Y:S01]  /*1094d0*/  PRMT R0, R2, 0x3340, R1 ;  /* 0x0000334002007816 */ /* 0x000fe20000000001 */
[----:B-1----:R-:W-:Y:S01]  /*1094e0*/  VIADD R4, R4, UR35 ;  /* 0x0000002304047c36 */ /* 0x002fe20008000000 */
[----:B------:R-:W1:Y:S03]  /*1094f0*/  LDCU UR35, c[0x0][0x398] ;  /* 0x00007300ff2377ac */ /* 0x000e660008000800 */
[----:B------:R-:W-:Y:S01]  /*109500*/  VIADD R9, R4, UR23 ;  /* 0x0000001704097c36 */ /* 0x000fe20008000000 */
[----:B------:R-:W-:Y:S04]  /*109510*/  STL [R1+0x584], R4 ;  /* 0x0005840401007387 */ /* 0x000fe80000100800 */
[----:B------:R-:W-:Y:S04]  /*109520*/  STL [R1+0x358], R3 ;  /* 0x0003580301007387 */ /* 0x000fe80000100800 */
[----:B------:R-:W-:Y:S04]  /*109530*/  STL [R1+0x2a8], R0 ;  /* 0x0002a80001007387 */ /* 0x000fe80000100800 */
[----:B------:R-:W2:Y:S04]  /*109540*/  LDL.LU R8, [R1+0x410] ;  /* 0x0004100001087983 */ /* 0x000ea80000300800 */
[----:B------:R0:W-:Y:S04]  /*109550*/  STL [R1+0x588], R9 ;  /* 0x0005880901007387 */ /* 0x0001e80000100800 */
[----:B------:R-:W2:Y:S01]  /*109560*/  LDL.LU R7, [R1+0x1cc] ;  /* 0x0001cc0001077983 */ /* 0x000ea20000300800 */
[----:B------:R-:W1:Y:S01]  /*109570*/  LDCU UR23, c[0x0][0x398] ;  /* 0x00007300ff1777ac */ /* 0x000e620008000800 */
[----:B0-----:R-:W-:Y:S01]  /*109580*/  VIADD R9, R9, UR22 ;  /* 0x0000001609097c36 */ /* 0x001fe20008000000 */
[----:B------:R-:W0:Y:S01]  /*109590*/  LDCU UR22, c[0x0][0x398] ;  /* 0x00007300ff1677ac */ /* 0x000e220008000800 */
[----:B---3--:R-:W-:-:S02]  /*1095a0*/  SHF.R.U32.HI R3, RZ, 0x8, R15 ;  /* 0x00000008ff037819 */ /* 0x008fc4000001160f */
[----:B------:R-:W3:Y:S02]  /*1095b0*/  LDL.LU R15, [R1+0x598] ;  /* 0x00059800010f7983 */ /* 0x000ee40000300800 */
[----:B------:R-:W-:Y:S02]  /*1095c0*/  LOP3.LUT R3, R3, 0xffff, RZ, 0xc0, !PT ;  /* 0x0000ffff03037812 */ /* 0x000fe400078ec0ff */
[----:B----4-:R-:W-:Y:S02]  /*1095d0*/  SHF.R.U32.HI R4, RZ, 0x8, R16 ;  /* 0x00000008ff047819 */ /* 0x010fe40000011610 */
[----:B------:R-:W-:Y:S01]  /*1095e0*/  SHF.R.U32.HI R0, RZ, 0x8, R10 ;  /* 0x00000008ff007819 */ /* 0x000fe2000001160a */
[----:B------:R-:W4:Y:S01]  /*1095f0*/  LDL.LU R16, [R1+0x338] ;  /* 0x0003380001107983 */ /* 0x000f220000300800 */
[----:B------:R-:W-:Y:S02]  /*109600*/  LOP3.LUT R4, R4, 0xffff, RZ, 0xc0, !PT ;  /* 0x0000ffff04047812 */ /* 0x000fe400078ec0ff */
[----:B------:R-:W-:-:S02]  /*109610*/  LOP3.LUT R0, R0, 0xffff, RZ, 0xc0, !PT ;  /* 0x0000ffff00007812 */ /* 0x000fc400078ec0ff */
[----:B------:R-:W-:Y:S01]  /*109620*/  PRMT R3, R3, 0x3340, R4 ;  /* 0x0000334003037816 */ /* 0x000fe20000000004 */
[----:B------:R-:W-:Y:S01]  /*109630*/  STL [R1+0x58c], R9 ;  /* 0x00058c0901007387 */ /* 0x000fe20000100800 */
[----:B--2---:R-:W-:-:S04]  /*109640*/  SHF.R.U32.HI R2, RZ, 0x8, R17 ;  /* 0x00000008ff027819 */ /* 0x004fc80000011611 */
[----:B------:R-:W-:-:S04]  /*109650*/  LOP3.LUT R2, R2, 0xffff, RZ, 0xc0, !PT ;  /* 0x0000ffff02027812 */ /* 0x000fc800078ec0ff */
[----:B------:R-:W-:Y:S01]  /*109660*/  PRMT R0, R0, 0x3340, R2 ;  /* 0x0000334000007816 */ /* 0x000fe20000000002 */
[----:B------:R2:W-:Y:S04]  /*109670*/  STL [R1+0x3c0], R3 ;  /* 0x0003c00301007387 */ /* 0x0005e80000100800 */
[----:B------:R-:W-:Y:S04]  /*109680*/  STL [R1+0x354], R0 ;  /* 0x0003540001007387 */ /* 0x000fe80000100800 */
[----:B------:R-:W4:Y:S01]  /*109690*/  LDL.LU R17, [R1+0x3b8] ;  /* 0x0003b80001117983 */ /* 0x000f220000300800 */
[----:B--2---:R-:W-:Y:S01]  /*1096a0*/  VIADD R3, R9, UR34 ;  /* 0x0000002209037c36 */ /* 0x004fe20008000000 */
[----:B------:R-:W2:Y:S04]  /*1096b0*/  LDCU UR34, c[0x0][0x398] ;  /* 0x00007300ff2277ac */ /* 0x000ea80008000800 */
[----:B------:R0:W-:Y:S01]  /*1096c0*/  STL [R1+0x590], R3 ;  /* 0x0005900301007387 */ /* 0x0001e20000100800 */
[----:B------:R-:W-:-:S03]  /*1096d0*/  SHF.R.U32.HI R2, RZ, 0x8, R6 ;  /* 0x00000008ff027819 */ /* 0x000fc60000011606 */
[----:B------:R-:W2:Y:S01]  /*1096e0*/  LDL.LU R6, [R1+0xe4] ;  /* 0x0000e40001067983 */ /* 0x000ea20000300800 */
[----:B0-----:R-:W-:Y:S01]  /*1096f0*/  VIADD R3, R3, UR26 ;  /* 0x0000001a03037c36 */ /* 0x001fe20008000000 */
[----:B------:R-:W-:Y:S02]  /*109700*/  SHF.R.U32.HI R0, RZ, 0x8, R5 ;  /* 0x00000008ff007819 */ /* 0x000fe40000011605 */
[----:B------:R-:W-:Y:S01]  /*109710*/  LOP3.LUT R2, R2, 0xffff, RZ, 0xc0, !PT ;  /* 0x0000ffff02027812 */ /* 0x000fe200078ec0ff */
[----:B------:R-:W0:Y:S01]  /*109720*/  LDCU UR26, c[0x0][0x398] ;  /* 0x00007300ff1a77ac */ /* 0x000e220008000800 */
[----:B------:R-:W-:Y:S01]  /*109730*/  LOP3.LUT R0, R0, 0xffff, RZ, 0xc0, !PT ;  /* 0x0000ffff00007812 */ /* 0x000fe200078ec0ff */
        /* <DEDUP_REMOVED lines=8> */
[----:B------:R-:W-:Y:S01]  /*1097c0*/  STL [R1+0x2a0], R0 ;  /* 0x0002a00001007387 */ /* 0x000fe20000100800 */
[----:B------:R-:W1:Y:S03]  /*1097d0*/  LDCU UR37, c[0x0][0x398] ;  /* 0x00007300ff2577ac */ /* 0x000e660008000800 */
[----:B------:R0:W-:Y:S01]  /*1097e0*/  STL [R1+0x5ac], R5 ;  /* 0x0005ac0501007387 */ /* 0x0001e20000100800 */
[----:B------:R-:W-:-:S02]  /*1097f0*/  SHF.R.U32.HI R4, RZ, 0x8, R7 ;  /* 0x00000008ff047819 */ /* 0x000fc40000011607 */
[----:B0-----:R-:W-:Y:S02]  /*109800*/  SHF.R.U32.HI R3, RZ, 0x8, R8 ;  /* 0x00000008ff037819 */ /* 0x001fe40000011608 */
[----:B------:R-:W-:Y:S02]  /*109810*/  LOP3.LUT R4, R4, 0xffff, RZ, 0xc0, !PT ;  /* 0x0000ffff04047812 */ /* 0x000fe400078ec0ff */
[----:B------:R-:W-:Y:S01]  /*109820*/  LOP3.LUT R3, R3, 0xffff, RZ, 0xc0, !PT ;  /* 0x0000ffff03037812 */ /* 0x000fe200078ec0ff */
[----:B------:R-:W-:Y:S01]  /*109830*/  VIADD R5, R5, UR28 ;  /* 0x0000001c05057c36 */ /* 0x000fe20008000000 */
[----:B------:R-:W0:Y:S02]  /*109840*/  LDCU UR28, c[0x0][0x398] ;  /* 0x00007300ff1c77ac */ /* 0x000e240008000800 */
[----:B------:R-:W-:Y:S02]  /*109850*/  PRMT R3, R3, 0x3340, R4 ;  /* 0x0000334003037816 */ /* 0x000fe40000000004 */
[----:B---3--:R-:W-:-:S02]  /*109860*/  SHF.R.U32.HI R0, RZ, 0x8, R15 ;  /* 0x00000008ff007819 */ /* 0x008fc4000001160f */
[----:B------:R-:W3:Y:S02]  /*109870*/  LDL.LU R15, [R1+0x158] ;  /* 0x00015800010f7983 */ /* 0x000ee40000300800 */
[----:B------:R-:W-:Y:S02]  /*109880*/  LOP3.LUT R0, R0, 0xffff, RZ, 0xc0, !PT ;  /* 0x0000ffff00007812 */ /* 0x000fe400078ec0ff */
[----:B----4-:R-:W-:Y:S02]  /*109890*/  SHF.R.U32.HI R2, RZ, 0x8, R16 ;  /* 0x00000008ff027819 */ /* 0x010fe40000011610 */
[----:B------:R-:W4:Y:S02]  /*1098a0*/  LDL.LU R16, [R1+0xd8] ;  /* 0x0000d80001107983 */ /* 0x000f240000300800 */
[----:B------:R-:W-:Y:S02]  /*1098b0*/  LOP3.LUT R2, R2, 0xffff, RZ, 0xc0, !PT ;  /* 0x0000ffff02027812 */ /* 0x000fe400078ec0ff */
[----:B------:R-:W-:Y:S02]  /*1098c0*/  STL [R1+0x5b0], R5 ;  /* 0x0005b00501007387 */ /* 0x000fe40000100800 */
[----:B------:R-:W-:-:S02]  /*1098d0*/  PRMT R0, R0, 0x3340, R2 ;  /* 0x0000334000007816 */ /* 0x000fc40000000002 */
[----:B------:R0:W-:Y:S04]  /*1098e0*/  STL [R1+0x3bc], R3 ;  /* 0x0003bc0301007387 */ /* 0x0001e80000100800 */
[----:B------:R-:W-:Y:S01]  /*1098f0*/  STL [R1+0x3b4], R0 ;  /* 0x0003b40001007387 */ /* 0x000fe20000100800 */
[----:B0-----:R-:W-:Y:S01]  /*109900*/  VIADD R3, R5, UR76 ;  /* 0x0000004c05037c36 */ /* 0x001fe20008000000 */
[----:B------:R-:W-:Y:S01]  /*109910*/  PRMT R4, R24, 0x3340, R23 ;  /* 0x0000334018047816 */ /* 0x000fe20000000017 */
[----:B------:R-:W0:Y:S01]  /*109920*/  LDCU UR76, c[0x0][0x398] ;  /* 0x00007300ff4c77ac */ /* 0x000e220008000800 */
[----:B------:R-:W-:Y:S02]  /*109930*/  SHF.R.U32.HI R2, RZ, 0x8, R17 ;  /* 0x00000008ff027819 */ /* 0x000fe40000011611 */
[----:B------:R-:W4:Y:S04]  /*109940*/  LDL.LU R17, [R1+0x84] ;  /* 0x0000840001117983 */ /* 0x000f280000300800 */
[----:B------:R0:W-:Y:S01]  /*109950*/  STL [R1+0x5b4], R3 ;  /* 0x0005b40301007387 */ /* 0x0001e20000100800 */
[----:B------:R-:W-:Y:S01]  /*109960*/  LOP3.LUT R2, R2, 0xffff, RZ, 0xc0, !PT ;  /* 0x0000ffff02027812 */ /* 0x000fe200078ec0ff */
[----:B0-----:R-:W-:-:S03]  /*109970*/  VIADD R3, R3, UR30 ;  /* 0x0000001e03037c36 */ /* 0x001fc60008000000 */
[----:B------:R-:W-:Y:S01]  /*109980*/  PRMT R2, R2, 0x3340, R1 ;  /* 0x0000334002027816 */ /* 0x000fe20000000001 */
[----:B------:R-:W0:Y:S01]  /*109990*/  LDCU UR30, c[0x0][0x398] ;  /* 0x00007300ff1e77ac */ /* 0x000e220008000800 */
[----:B------:R0:W-:Y:S01]  /*1099a0*/  STL [R1+0x5b8], R3 ;  /* 0x0005b80301007387 */ /* 0x0001e20000100800 */
[----:B--2---:R-:W-:-:S04]  /*1099b0*/  SHF.R.U32.HI R0, RZ, 0x8, R6 ;  /* 0x00000008ff007819 */ /* 0x004fc80000011606 */
[----:B------:R-:W-:Y:S01]  /*1099c0*/  LOP3.LUT R0, R0, 0xffff, RZ, 0xc0, !PT ;  /* 0x0000ffff00007812 */ /* 0x000fe200078ec0ff */
[----:B0-----:R-:W-:Y:S01]  /*1099d0*/  VIADD R3, R3, UR45 ;  /* 0x0000002d03037c36 */ /* 0x001fe20008000000 */
[----:B------:R-:W0:Y:S02]  /*1099e0*/  LDCU UR45, c[0x0][0x398] ;  /* 0x00007300ff2d77ac */ /* 0x000e240008000800 */
[----:B------:R-:W-:Y:S02]  /*1099f0*/  PRMT R0, R0, 0x3340, R1 ;  /* 0x0000334000007816 */ /* 0x000fe40000000001 */
[----:B------:R2:W-:Y:S04]  /*109a00*/  STL [R1+0x5bc], R3 ;  /* 0x0005bc0301007387 */ /* 0x0005e80000100800 */
[----:B------:R-:W-:Y:S04]  /*109a10*/  STL [R1+0x298], R2 ;  /* 0x0002980201007387 */ /* 0x000fe80000100800 */
[----:B------:R-:W-:Y:S04]  /*109a20*/  STL [R1+0x294], R0 ;  /* 0x0002940001007387 */ /* 0x000fe80000100800 */
[----:B------:R-:W4:Y:S04]  /*109a30*/  LDL.LU R10, [R1+0x5a0] ;  /* 0x0005a000010a7983 */ /* 0x000f280000300800 */
[----:B------:R-:W4:Y:S04]  /*109a40*/  LDL.LU R9, [R1+0x59c] ;  /* 0x00059c0001097983 */ /* 0x000f280000300800 */
[----:B------:R-:W4:Y:S01]  /*109a50*/  LDL.LU R5, [R1+0x21c] ;  /* 0x00021c0001057983 */ /* 0x000f220000300800 */
[----:B--2---:R-:W-:Y:S01]  /*109a60*/  VIADD R3, R3, UR74 ;  /* 0x0000004a03037c36 */ /* 0x004fe20008000000 */
[----:B------:R-:W2:Y:S04]  /*109a70*/  LDCU UR74, c[0x0][0x398] ;  /* 0x00007300ff4a77ac */ /* 0x000ea80008000800 */
[----:B------:R0:W-:Y:S04]  /*109a80*/  STL [R1+0x5c0], R3 ;  /* 0x0005c00301007387 */ /* 0x0001e80000100800 */
[----:B------:R-:W2:Y:S04]  /*109a90*/  LDL.LU R8, [R1+0x5cc] ;  /* 0x0005cc0001087983 */ /* 0x000ea80000300800 */
[----:B------:R-:W2:Y:S04]  /*109aa0*/  LDL.LU R7, [R1+0x5a4] ;  /* 0x0005a40001077983 */ /* 0x000ea80000300800 */
[----:B------:R-:W2:Y:S01]  /*109ab0*/  LDL.LU R6, [R1+0x5c8] ;  /* 0x0005c80001067983 */ /* 0x000ea20000300800 */
[----:B0-----:R-:W-:Y:S01]  /*109ac0*/  VIADD R3, R3, UR75 ;  /* 0x0000004b03037c36 */ /* 0x001fe20008000000 */
[----:B------:R-:W0:Y:S04]  /*109ad0*/  LDCU UR75, c[0x0][0x398] ;  /* 0x00007300ff4b77ac */ /* 0x000e280008000800 */
[----:B------:R1:W-:Y:S04]  /*109ae0*/  STL [R1+0x5c4], R3 ;  /* 0x0005c40301007387 */ /* 0x0003e80000100800 */
[----:B------:R-:W-:Y:S01]  /*109af0*/  STL [R1+0x3ac], R4 ;  /* 0x0003ac0401007387 */ /* 0x000fe20000100800 */
[----:B-1----:R-:W-:Y:S01]  /*109b00*/  VIADD R3, R3, UR16 ;  /* 0x0000001003037c36 */ /* 0x002fe20008000000 */
[----:B---3--:R-:W-:-:S04]  /*109b10*/  SHF.R.U32.HI R0, RZ, 0x8, R15 ;  /* 0x00000008ff007819 */ /* 0x008fc8000001160f */
[----:B------:R-:W-:Y:S02]  /*109b20*/  LOP3.LUT R0, R0, 0xffff, RZ, 0xc0, !PT ;  /* 0x0000ffff00007812 */ /* 0x000fe400078ec0ff */
[----:B----4-:R-:W-:-:S04]  /*109b30*/  SHF.R.U32.HI R2, RZ, 0x8, R16 ;  /* 0x00000008ff027819 */ /* 0x010fc80000011610 */
[----:B------:R-:W-:-:S04]  /*109b40*/  LOP3.LUT R2, R2, 0xffff, RZ, 0xc0, !PT ;  /* 0x0000ffff02027812 */ /* 0x000fc800078ec0ff */
[----:B------:R-:W-:-:S05]  /*109b50*/  PRMT R2, R0, 0x3340, R2 ;  /* 0x0000334000027816 */ /* 0x000fca0000000002 */
[----:B------:R1:W-:Y:S04]  /*109b60*/  STL [R1+0x38c], R2 ;  /* 0x00038c0201007387 */ /* 0x0003e80000100800 */
[----:B------:R-:W-:Y:S01]  /*109b70*/  STL [R1+0x5d0], R3 ;  /* 0x0005d00301007387 */ /* 0x000fe20000100800 */
[----:B-1----:R-:W-:Y:S01]  /*109b80*/  VIADD R2, R3, UR17 ;  /* 0x0000001103027c36 */ /* 0x002fe20008000000 */
[----:B------:R-:W1:Y:S04]  /*109b90*/  LDCU.64 UR16, c[0x0][0x398] ;  /* 0x00007300ff1077ac */ /* 0x000e680008000a00 */
[----:B------:R3:W-:Y:S01]  /*109ba0*/  STL [R1+0x5d4], R2 ;  /* 0x0005d40201007387 */ /* 0x0007e20000100800 */
[----:B------:R-:W-:-:S04]  /*109bb0*/  SHF.R.U32.HI R0, RZ, 0x8, R17 ;  /* 0x00000008ff007819 */ /* 0x000fc80000011611 */
[----:B------:R-:W-:Y:S01]  /*109bc0*/  LOP3.LUT R0, R0, 0xffff, RZ, 0xc0, !PT ;  /* 0x0000ffff00007812 */ /* 0x000fe200078ec0ff */
[----:B---3--:R-:W-:Y:S01]  /*109bd0*/  VIADD R2, R2, UR59 ;  /* 0x0000003b02027c36 */ /* 0x008fe20008000000 */
[----:B------:R-:W3:Y:S02]  /*109be0*/  LDCU UR59, c[0x0][0x398] ;  /* 0x00007300ff3b77ac */ /* 0x000ee40008000800 */
[--C-:B------:R-:W-:Y:S02]  /*109bf0*/  PRMT R3, R0, 0x3340, R1.reuse ;  /* 0x0000334000037816 */ /* 0x100fe40000000001 */
[----:B------:R-:W-:Y:S01]  /*109c00*/  PRMT R0, R11, 0x3340, R1 ;  /* 0x000033400b007816 */ /* 0x000fe20000000001 */
[----:B------:R-:W-:Y:S04]  /*109c10*/  STL [R1+0x5d8], R2 ;  /* 0x0005d80201007387 */ /* 0x000fe80000100800 */
[----:B------:R-:W-:Y:S04]  /*109c20*/  STL [R1+0x288], R3 ;  /* 0x0002880301007387 */ /* 0x000fe80000100800 */
[----:B------:R-:W-:Y:S04]  /*109c30*/  STL [R1+0x27c], R0 ;  /* 0x00027c0001007387 */ /* 0x000fe80000100800 */
[----:B------:R-:W4:Y:S04]  /*109c40*/  LDL.LU R15, [R1+0x210] ;  /* 0x00021000010f7983 */ /* 0x000f280000300800 */
[----:B------:R-:W3:Y:S04]  /*109c50*/  LDL.LU R16, [R1+0x104] ;  /* 0x0001040001107983 */ /* 0x000ee80000300800 */
[----:B------:R-:W3:Y:S01]  /*109c60*/  LDL.LU R17, [R1+0x178] ;  /* 0x0001780001117983 */ /* 0x000ee20000300800 */
[----:B------:R-:W-:Y:S01]  /*109c70*/  VIADD R4, R2, UR60 ;  /* 0x0000003c02047c36 */ /* 0x000fe20008000000 */
[----:B------:R-:W0:Y:S04]  /*109c80*/  LDCU UR60, c[0x0][0x398] ;  /* 0x00007300ff3c77ac */ /* 0x000e280008000800 */
[----:B------:R1:W-:Y:S02]  /*109c90*/  STL [R1+0x5e0], R4 ;  /* 0x0005e00401007387 */ /* 0x0003e40000100800 */
[----:B-1----:R-:W-:Y:S01]  /*109ca0*/  VIADD R4, R4, UR61 ;  /* 0x0000003d04047c36 */ /* 0x002fe20008000000 */
[----:B------:R-:W-:-:S02]  /*109cb0*/  SHF.R.U32.HI R0, RZ, 0x8, R10 ;  /* 0x00000008ff007819 */ /* 0x000fc4000001160a */
[----:B------:R-:W-:Y:S02]  /*109cc0*/  SHF.R.U32.HI R3, RZ, 0x8, R9 ;  /* 0x00000008ff037819 */ /* 0x000fe40000011609 */
[----:B------:R-:W-:Y:S01]  /*109cd0*/  SHF.R.U32.HI R2, RZ, 0x8, R5 ;  /* 0x00000008ff027819 */ /* 0x000fe20000011605 */
[----:B------:R-:W1:Y:S01]  /*109ce0*/  LDCU UR61, c[0x0][0x398] ;  /* 0x00007300ff3d77ac */ /* 0x000e620008000800 */
[----:B------:R0:W-:Y:S01]  /*109cf0*/  STL [R1+0x5e4], R4 ;  /* 0x0005e40401007387 */ /* 0x0001e20000100800 */
[----:B------:R-:W-:Y:S02]  /*109d00*/  LOP3.LUT R0, R0, 0xffff, RZ, 0xc0, !PT ;  /* 0x0000ffff00007812 */ /* 0x000fe400078ec0ff */
[----:B------:R-:W-:Y:S02]  /*109d10*/  LOP3.LUT R3, R3, 0xffff, RZ, 0xc0, !PT ;  /* 0x0000ffff03037812 */ /* 0x000fe400078ec0ff */
[----:B------:R-:W-:Y:S02]  /*109d20*/  LOP3.LUT R2, R2, 0xffff, RZ, 0xc0, !PT ;  /* 0x0000ffff02027812 */ /* 0x000fe400078ec0ff */
[----:B------:R-:W-:Y:S01]  /*109d30*/  PRMT R3, R0, 0x3340, R3 ;  /* 0x0000334000037816 */ /* 0x000fe20000000003 */
[----:B0-----:R-:W-:Y:S01]  /*109d40*/  VIADD R4, R4, UR62 ;  /* 0x0000003e04047c36 */ /* 0x001fe20008000000 */
[----:B------:R-:W-:Y:S01]  /*109d50*/  PRMT R0, R2, 0x3340, R1 ;  /* 0x0000334002007816 */ /* 0x000fe20000000001 */
[----:B------:R-:W0:Y:S03]  /*109d60*/  LDCU UR62, c[0x0][0x398] ;  /* 0x00007300ff3e77ac */ /* 0x000e260008000800 */
[----:B------:R1:W-:Y:S04]  /*109d70*/  STL [R1+0x5e8], R4 ;  /* 0x0005e80401007387 */ /* 0x0003e80000100800 */
[----:B------:R2:W-:Y:S04]  /*109d80*/  STL [R1+0x30c], R3 ;  /* 0x00030c0301007387 */ /* 0x0005e80000100800 */
[----:B------:R0:W-:Y:S01]  /*109d90*/  STL [R1+0x278], R0 ;  /* 0x0002780001007387 */ /* 0x0001e20000100800 */
[----:B-1----:R-:W-:Y:S01]  /*109da0*/  VIADD R4, R4, UR63 ;  /* 0x0000003f04047c36 */ /* 0x002fe20008000000 */
[----:B--2---:R-:W-:-:S02]  /*109db0*/  SHF.R.U32.HI R3, RZ, 0x8, R7 ;  /* 0x00000008ff037819 */ /* 0x004fc40000011607 */
[----:B0-----:R-:W-:Y:S02]  /*109dc0*/  SHF.R.U32.HI R0, RZ, 0x8, R8 ;  /* 0x00000008ff007819 */ /* 0x001fe40000011608 */
[----:B------:R-:W-:Y:S01]  /*109dd0*/  SHF.R.U32.HI R2, RZ, 0x8, R6 ;  /* 0x00000008ff027819 */ /* 0x000fe20000011606 */
[----:B------:R-:W0:Y:S01]  /*109de0*/  LDCU UR63, c[0x0][0x398] ;  /* 0x00007300ff3f77ac */ /* 0x000e220008000800 */
[----:B------:R1:W-:Y:S04]  /*109df0*/  STL [R1+0x5f8], R4 ;  /* 0x0005f80401007387 */ /* 0x0003e80000100800 */
[----:B------:R-:W2:Y:S04]  /*109e00*/  LDL.LU R9, [R1+0x5f4] ;  /* 0x0005f40001097983 */ /* 0x000ea80000300800 */
[----:B------:R-:W2:Y:S04]  /*109e10*/  LDL.LU R8, [R1+0x3d0] ;  /* 0x0003d00001087983 */ /* 0x000ea80000300800 */
[----:B------:R-:W2:Y:S01]  /*109e20*/  LDL.LU R6, [R1+0x5f0] ;  /* 0x0005f00001067983 */ /* 0x000ea20000300800 */
[----:B------:R-:W-:Y:S01]  /*109e30*/  LOP3.LUT R0, R0, 0xffff, RZ, 0xc0, !PT ;  /* 0x0000ffff00007812 */ /* 0x000fe200078ec0ff */
[----:B-1----:R-:W-:Y:S01]  /*109e40*/  VIADD R4, R4, UR64 ;  /* 0x0000004004047c36 */ /* 0x002fe20008000000 */
[----:B------:R-:W-:-:S02]  /*109e50*/  LOP3.LUT R3, R3, 0xffff, RZ, 0xc0, !PT ;  /* 0x0000ffff03037812 */ /* 0x000fc400078ec0ff */
[----:B------:R-:W-:Y:S01]  /*109e60*/  LOP3.LUT R2, R2, 0xffff, RZ, 0xc0, !PT ;  /* 0x0000ffff02027812 */ /* 0x000fe200078ec0ff */
[----:B------:R-:W1:Y:S01]  /*109e70*/  LDCU UR64, c[0x0][0x398] ;  /* 0x00007300ff4077ac */ /* 0x000e620008000800 */
[----:B------:R0:W-:Y:S01]  /*109e80*/  STL [R1+0x5fc], R4 ;  /* 0x0005fc0401007387 */ /* 0x0001e20000100800 */
[----:B------:R-:W-:Y:S02]  /*109e90*/  PRMT R3, R0, 0x3340, R3 ;  /* 0x0000334000037816 */ /* 0x000fe40000000003 */
[----:B------:R-:W-:Y:S01]  /*109ea0*/  PRMT R0, R2, 0x3340, R1 ;  /* 0x0000334002007816 */ /* 0x000fe20000000001 */
[----:B0-----:R-:W-:Y:S01]  /*109eb0*/  VIADD R4, R4, UR65 ;  /* 0x0000004104047c36 */ /* 0x001fe20008000000 */
[----:B------:R-:W0:Y:S04]  /*109ec0*/  LDCU UR65, c[0x0][0x398] ;  /* 0x00007300ff4177ac */ /* 0x000e280008000800 */
        /* <DEDUP_REMOVED lines=8> */
[----:B----4-:R-:W-:-:S02]  /*109f50*/  SHF.R.U32.HI R0, RZ, 0x8, R15 ;  /* 0x00000008ff007819 */ /* 0x010fc4000001160f */
[----:B---3--:R-:W-:Y:S01]  /*109f60*/  SHF.R.U32.HI R2, RZ, 0x8, R17 ;  /* 0x00000008ff027819 */ /* 0x008fe20000011611 */
[----:B------:R-:W3:Y:S04]  /*109f70*/  LDL.LU R15, [R1+0x634] ;  /* 0x00063400010f7983 */ /* 0x000ee80000300800 */
[----:B------:R-:W4:Y:S01]  /*109f80*/  LDL.LU R17, [R1+0x3d8] ;  /* 0x0003d80001117983 */ /* 0x000f220000300800 */
[----:B------:R-:W-:-:S03]  /*109f90*/  SHF.R.U32.HI R3, RZ, 0x8, R16 ;  /* 0x00000008ff037819 */ /* 0x000fc60000011610 */
[----:B------:R-:W3:Y:S04]  /*109fa0*/  LDL.LU R16, [R1+0x174] ;  /* 0x0001740001107983 */ /* 0x000ee80000300800 */
[----:B------:R0:W-:Y:S04]  /*109fb0*/  STL [R1+0x608], R4 ;  /* 0x0006080401007387 */ /* 0x0001e80000100800 */
[----:B------:R-:W3:Y:S04]  /*109fc0*/  LDL.LU R5, [R1+0x618] ;  /* 0x0006180001057983 */ /* 0x000ee80000300800 */
[----:B------:R-:W3:Y:S01]  /*109fd0*/  LDL.LU R7, [R1+0x110] ;  /* 0x0001100001077983 */ /* 0x000ee20000300800 */
[----:B------:R-:W-:-:S02]  /*109fe0*/  LOP3.LUT R0, R0, 0xffff, RZ, 0xc0, !PT ;  /* 0x0000ffff00007812 */ /* 0x000fc400078ec0ff */
[----:B------:R-:W-:Y:S02]  /*109ff0*/  LOP3.LUT R3, R3, 0xffff, RZ, 0xc0, !PT ;  /* 0x0000ffff03037812 */ /* 0x000fe400078ec0ff */
[----:B------:R-:W-:Y:S02]  /*10a000*/  LOP3.LUT R2, R2, 0xffff, RZ, 0xc0, !PT ;  /* 0x0000ffff02027812 */ /* 0x000fe400078ec0ff */
[----:B------:R-:W-:Y:S01]  /*10a010*/  PRMT R10, R0, 0x3340, R3 ;  /* 0x00003340000a7816 */ /* 0x000fe20000000003 */
[----:B0-----:R-:W-:Y:S01]  /*10a020*/  VIADD R4, R4, UR68 ;  /* 0x0000004404047c36 */ /* 0x001fe20008000000 */
[----:B------:R-:W-:Y:S01]  /*10a030*/  PRMT R3, R2, 0x3340, R1 ;  /* 0x0000334002037816 */ /* 0x000fe20000000001 */
[----:B------:R-:W0:Y:S02]  /*10a040*/  LDCU UR68, c[0x0][0x398] ;  /* 0x00007300ff4477ac */ /* 0x000e240008000800 */
[----:B------:R-:W-:Y:S01]  /*10a050*/  VIADD R0, R4, UR69 ;  /* 0x0000004504007c36 */ /* 0x000fe20008000000 */
[----:B------:R1:W-:Y:S04]  /*10a060*/  STL [R1+0x60c], R4 ;  /* 0x00060c0401007387 */ /* 0x0003e80000100800 */
[----:B------:R-:W-:Y:S04]  /*10a070*/  STL [R1+0x384], R10 ;  /* 0x0003840a01007387 */ /* 0x000fe80000100800 */
[----:B------:R0:W-:Y:S01]  /*10a080*/  STL [R1+0x270], R3 ;  /* 0x0002700301007387 */ /* 0x0001e20000100800 */
[----:B------:R-:W0:Y:S03]  /*10a090*/  LDCU UR69, c[0x0][0x398] ;  /* 0x00007300ff4577ac */ /* 0x000e260008000800 */
[----:B------:R-:W-:Y:S01]  /*10a0a0*/  STL [R1+0x610], R0 ;  /* 0x0006100001007387 */ /* 0x000fe20000100800 */
[----:B-1----:R-:W-:Y:S01]  /*10a0b0*/  VIADD R4, R0, UR70 ;  /* 0x0000004600047c36 */ /* 0x002fe20008000000 */
[----:B------:R-:W1:Y:S04]  /*10a0c0*/  LDCU UR70, c[0x0][0x398] ;  /* 0x00007300ff4677ac */ /* 0x000e680008000800 */
[----:B------:R0:W-:Y:S01]  /*10a0d0*/  STL [R1+0x614], R4 ;  /* 0x0006140401007387 */ /* 0x0001e20000100800 */
[----:B--2---:R-:W-:-:S02]  /*10a0e0*/  SHF.R.U32.HI R2, RZ, 0x8, R9 ;  /* 0x00000008ff027819 */ /* 0x004fc40000011609 */
[----:B0-----:R-:W-:Y:S02]  /*10a0f0*/  SHF.R.U32.HI R3, RZ, 0x8, R8 ;  /* 0x00000008ff037819 */ /* 0x001fe40000011608 */
[----:B------:R-:W-:Y:S02]  /*10a100*/  LOP3.LUT R2, R2, 0xffff, RZ, 0xc0, !PT ;  /* 0x0000ffff02027812 */ /* 0x000fe400078ec0ff */
[----:B------:R-:W-:Y:S01]  /*10a110*/  LOP3.LUT R3, R3, 0xffff, RZ, 0xc0, !PT ;  /* 0x0000ffff03037812 */ /* 0x000fe200078ec0ff */
[----:B------:R-:W-:Y:S01]  /*10a120*/  VIADD R4, R4, UR71 ;  /* 0x0000004704047c36 */ /* 0x000fe20008000000 */
[----:B------:R-:W-:Y:S01]  /*10a130*/  SHF.R.U32.HI R0, RZ, 0x8, R6 ;  /* 0x00000008ff007819 */ /* 0x000fe20000011606 */
[----:B------:R-:W0:Y:S01]  /*10a140*/  LDCU UR71, c[0x0][0x398] ;  /* 0x00007300ff4777ac */ /* 0x000e220008000800 */
[----:B------:R-:W-:Y:S02]  /*10a150*/  PRMT R2, R2, 0x3340, R3 ;  /* 0x0000334002027816 */ /* 0x000fe40000000003 */
[----:B------:R2:W-:Y:S04]  /*10a160*/  STL [R1+0x61c], R4 ;  /* 0x00061c0401007387 */ /* 0x0005e80000100800 */
[----:B------:R-:W-:Y:S04]  /*10a170*/  STL [R1+0x380], R2 ;  /* 0x0003800201007387 */ /* 0x000fe80000100800 */
[----:B------:R-:W3:Y:S01]  /*10a180*/  LDL.LU R8, [R1+0x638] ;  /* 0x0006380001087983 */ /* 0x000ee20000300800 */
[----:B------:R-:W-:-:S04]  /*10a190*/  LOP3.LUT R0, R0, 0xffff, RZ, 0xc0, !PT ;  /* 0x0000ffff00007812 */ /* 0x000fc800078ec0ff */
[----:B------:R-:W-:Y:S01]  /*10a1a0*/  PRMT R0, R0, 0x3340, R1 ;  /* 0x0000334000007816 */ /* 0x000fe20000000001 */
[----:B--2---:R-:W-:Y:S01]  /*10a1b0*/  VIADD R4, R4, UR72 ;  /* 0x0000004804047c36 */ /* 0x004fe20008000000 */
[----:B------:R-:W2:Y:S03]  /*10a1c0*/  LDCU UR72, c[0x0][0x398] ;  /* 0x00007300ff4877ac */ /* 0x000ea60008000800 */
[----:B------:R-:W-:Y:S01]  /*10a1d0*/  VIADD R6, R4, UR73 ;  /* 0x0000004904067c36 */ /* 0x000fe20008000000 */
[----:B------:R-:W-:Y:S04]  /*10a1e0*/  STL [R1+0x620], R4 ;  /* 0x0006200401007387 */ /* 0x000fe80000100800 */
[----:B------:R-:W-:Y:S04]  /*10a1f0*/  STL [R1+0x26c], R0 ;  /* 0x00026c0001007387 */ /* 0x000fe80000100800 */
[----:B------:R-:W-:Y:S01]  /*10a200*/  STL [R1+0x48d8], R14 ;  /* 0x0048d80e01007387 */ /* 0x000fe20000100800 */
[----:B------:R-:W0:Y:S03]  /*10a210*/  LDCU UR73, c[0x0][0x398] ;  /* 0x00007300ff4977ac */ /* 0x000e260008000800 */
[----:B------:R1:W-:Y:S02]  /*10a220*/  STL [R1+0x624], R6 ;  /* 0x0006240601007387 */ /* 0x0003e40000100800 */
[----:B-1----:R-:W-:Y:S01]  /*10a230*/  VIADD R6, R6, UR8 ;  /* 0x0000000806067c36 */ /* 0x002fe20008000000 */
[----:B------:R-:W1:Y:S01]  /*10a240*/  LDCU.64 UR8, c[0x0][0x398] ;  /* 0x00007300ff0877ac */ /* 0x000e620008000a00 */
[----:B----4-:R-:W-:-:S02]  /*10a250*/  SHF.R.U32.HI R2, RZ, 0x8, R17 ;  /* 0x00000008ff027819 */ /* 0x010fc40000011611 */
[----:B------:R-:W4:Y:S01]  /*10a260*/  LDL R17, [R1+0x183c] ;  /* 0x00183c0001117983 */ /* 0x000f220000100800 */
[----:B---3--:R-:W-:Y:S02]  /*10a270*/  SHF.R.U32.HI R4, RZ, 0x8, R15 ;  /* 0x00000008ff047819 */ /* 0x008fe4000001160f */
[----:B------:R-:W-:Y:S02]  /*10a280*/  SHF.R.U32.HI R0, RZ, 0x8, R16 ;  /* 0x00000008ff007819 */ /* 0x000fe40000011610 */
[----:B------:R-:W-:Y:S02]  /*10a290*/  SHF.R.U32.HI R3, RZ, 0x8, R5 ;  /* 0x00000008ff037819 */ /* 0x000fe40000011605 */
[----:B------:R-:W-:Y:S01]  /*10a2a0*/  SHF.R.U32.HI R5, RZ, 0x8, R7 ;  /* 0x00000008ff057819 */ /* 0x000fe20000011607 */
[----:B------:R-:W3:Y:S04]  /*10a2b0*/  LDL R15, [R1+0x1838] ;  /* 0x00183800010f7983 */ /* 0x000ee80000100800 */
[----:B------:R-:W1:Y:S04]  /*10a2c0*/  LDL R16, [R1+0x1834] ;  /* 0x0018340001107983 */ /* 0x000e680000100800 */
[----:B------:R-:W2:Y:S04]  /*10a2d0*/  LDL R7, [R1+0x1900] ;  /* 0x0019000001077983 */ /* 0x000ea80000100800 */
[----:B------:R-:W2:Y:S01]  /*10a2e0*/  LDL.LU R11, [R1+0x24] ;  /* 0x00002400010b7983 */ /* 0x000ea20000300800 */
[----:B------:R-:W-:-:S02]  /*10a2f0*/  LOP3.LUT R2, R2, 0xffff, RZ, 0xc0, !PT ;  /* 0x0000ffff02027812 */ /* 0x000fc400078ec0ff */
[----:B------:R-:W-:Y:S01]  /*10a300*/  LOP3.LUT R0, R0, 0xffff, RZ, 0xc0, !PT ;  /* 0x0000ffff00007812 */ /* 0x000fe200078ec0ff */
[----:B------:R-:W3:Y:S04]  /*10a310*/  LDL R9, [R1+0x688] ;  /* 0x0006880001097983 */ /* 0x000ee80000100800 */
[----:B------:R0:W-:Y:S01]  /*10a320*/  STL [R1+0x648], R6 ;  /* 0x0006480601007387 */ /* 0x0001e20000100800 */
[----:B------:R-:W-:Y:S02]  /*10a330*/  LOP3.LUT R5, R5, 0xffff, RZ, 0xc0, !PT ;  /* 0x0000ffff05057812 */ /* 0x000fe400078ec0ff */
[----:B------:R-:W-:Y:S02]  /*10a340*/  PRMT R0, R2, 0x3340, R0 ;  /* 0x0000334002007816 */ /* 0x000fe40000000000 */
[----:B------:R-:W-:-:S02]  /*10a350*/  LOP3.LUT R4, R4, 0xffff, RZ, 0xc0, !PT ;  /* 0x0000ffff04047812 */ /* 0x000fc400078ec0ff */
[----:B------:R-:W-:Y:S01]  /*10a360*/  LOP3.LUT R3, R3, 0xffff, RZ, 0xc0, !PT ;  /* 0x0000ffff03037812 */ /* 0x000fe200078ec0ff */
[----:B0-----:R-:W-:Y:S01]  /*10a370*/  VIADD R6, R6, UR58 ;  /* 0x0000003a06067c36 */ /* 0x001fe20008000000 */
[----:B------:R-:W-:Y:S01]  /*10a380*/  PRMT R2, R5, 0x3340, R1 ;  /* 0x0000334005027816 */ /* 0x000fe20000000001 */
[----:B------:R-:W0:Y:S03]  /*10a390*/  LDCU UR58, c[0x0][0x398] ;  /* 0x00007300ff3a77ac */ /* 0x000e260008000800 */
[----:B------:R-:W-:Y:S04]  /*10a3a0*/  STL [R1+0x670], R6 ;  /* 0x0006700601007387 */ /* 0x000fe80000100800 */
[----:B------:R0:W-:Y:S04]  /*10a3b0*/  STL [R1+0x310], R0 ;  /* 0x0003100001007387 */ /* 0x0001e80000100800 */
[----:B------:R-:W-:Y:S01]  /*10a3c0*/  STL [R1+0x264], R2 ;  /* 0x0002640201007387 */ /* 0x000fe20000100800 */
[----:B0-----:R-:W-:-:S05]  /*10a3d0*/  PRMT R0, R4, 0x3340, R3 ;  /* 0x0000334004007816 */ /* 0x001fca0000000003 */
[----:B------:R0:W-:Y:S02]  /*10a3e0*/  STL [R1+0x374], R0 ;  /* 0x0003740001007387 */ /* 0x0001e40000100800 */
[----:B0-----:R-:W-:Y:S02]  /*10a3f0*/  SHF.R.U32.HI R0, RZ, 0x8, R8 ;  /* 0x00000008ff007819 */ /* 0x001fe40000011608 */
[----:B------:R-:W3:Y:S01]  /*10a400*/  LDL R8, [R1+0x658] ;  /* 0x0006580001087983 */ /* 0x000ee20000100800 */
[----:B------:R-:W-:Y:S02]  /*10a410*/  SHF.R.U32.HI R3, RZ, 0x8, R25 ;  /* 0x00000008ff037819 */ /* 0x000fe40000011619 */
[----:B------:R-:W-:Y:S02]  /*10a420*/  SHF.R.U32.HI R2, RZ, 0x8, R26 ;  /* 0x00000008ff027819 */ /* 0x000fe4000001161a */
[----:B------:R-:W-:Y:S01]  /*10a430*/  LOP3.LUT R0, R0, 0xffff, RZ, 0xc0, !PT ;  /* 0x0000ffff00007812 */ /* 0x000fe200078ec0ff */
[----:B------:R-:W3:Y:S01]  /*10a440*/  LDL.LU R14, [R1+0x668] ;  /* 0x00066800010e7983 */ /* 0x000ee20000300800 */
[----:B------:R-:W-:-:S02]  /*10a450*/  LOP3.LUT R3, R3, 0xffff, RZ, 0xc0, !PT ;  /* 0x0000ffff03037812 */ /* 0x000fc400078ec0ff */
[----:B------:R-:W-:Y:S02]  /*10a460*/  LOP3.LUT R2, R2, 0xffff, RZ, 0xc0, !PT ;  /* 0x0000ffff02027812 */ /* 0x000fe400078ec0ff */
[----:B------:R-:W-:Y:S02]  /*10a470*/  PRMT R4, R0, 0x3340, R1 ;  /* 0x0000334000047816 */ /* 0x000fe40000000001 */
[----:B------:R-:W-:-:S03]  /*10a480*/  PRMT R0, R3, 0x3340, R2 ;  /* 0x0000334003007816 */ /* 0x000fc60000000002 */
[----:B------:R0:W-:Y:S04]  /*10a490*/  STL [R1+0x260], R4 ;  /* 0x0002600401007387 */ /* 0x0001e80000100800 */
[----:B------:R-:W3:Y:S04]  /*10a4a0*/  LDL.LU R24, [R1+0x664] ;  /* 0x0006640001187983 */ /* 0x000ee80000300800 */
[----:B------:R-:W-:Y:S04]  /*10a4b0*/  STL [R1+0x3b8], R0 ;  /* 0x0003b80001007387 */ /* 0x000fe80000100800 */
[----:B------:R-:W3:Y:S04]  /*10a4c0*/  LDL.LU R23, [R1+0x660] ;  /* 0x0006600001177983 */ /* 0x000ee80000300800 */
[----:B------:R-:W3:Y:S04]  /*10a4d0*/  LDL.LU R22, [R1+0x650] ;  /* 0x0006500001167983 */ /* 0x000ee80000300800 */
[----:B------:R-:W3:Y:S01]  /*10a4e0*/  LDL.LU R10, [R1+0x254] ;  /* 0x00025400010a7983 */ /* 0x000ee20000300800 */
[----:B----4-:R-:W-:-:S02]  /*10a4f0*/  ISETP.LT.AND P2, PT, R17, UR16, !P1 ;  /* 0x0000001011007c0c */ /* 0x010fc4000cf41270 */
[----:B--2---:R-:W-:-:S11]  /*10a500*/  LOP3.LUT R11, R11, 0xfbffffff, RZ, 0xc0, !PT ;  /* 0xfbffffff0b0b7812 */ /* 0x004fd600078ec0ff */
[----:B------:R-:W-:Y:S02]  /*10a510*/  @P2 LOP3.LUT R11, R11, 0x4000000, RZ, 0xfc, !PT ;  /* 0x040000000b0b2812 */ /* 0x000fe400078efcff */
[----:B------:R-:W-:Y:S02]  /*10a520*/  ISETP.LT.AND P2, PT, R7, UR19, !P1 ;  /* 0x0000001307007c0c */ /* 0x000fe4000cf41270 */
[----:B---3--:R-:W-:Y:S02]  /*10a530*/  ISETP.LT.AND P3, PT, R15, UR40, !P1 ;  /* 0x000000280f007c0c */ /* 0x008fe4000cf61270 */
[----:B------:R-:W-:-:S09]  /*10a540*/  LOP3.LUT R11, R11, 0xfdffffff, RZ, 0xc0, !PT ;  /* 0xfdffffff0b0b7812 */ /* 0x000fd200078ec0ff */
[----:B------:R-:W-:Y:S02]  /*10a550*/  @P2 LOP3.LUT R11, R11, 0x2000000, RZ, 0xfc, !PT ;  /* 0x020000000b0b2812 */ /* 0x000fe400078efcff */
[----:B-1----:R-:W-:Y:S02]  /*10a560*/  ISETP.LT.AND P2, PT, R16, UR8, !P1 ;  /* 0x0000000810007c0c */ /* 0x002fe4000cf41270 */
[----:B------:R-:W-:Y:S02]  /*10a570*/  LOP3.LUT R11, R11, 0xfeffffff, RZ, 0xc0, !PT ;  /* 0xfeffffff0b0b7812 */ /* 0x000fe400078ec0ff */
[----:B------:R-:W-:Y:S02]  /*10a580*/  SHF.R.S32.HI R7, RZ, 0x1f, R9 ;  /* 0x0000001fff077819 */ /* 0x000fe40000011409 */
[----:B------:R-:W-:Y:S02]  /*10a590*/  IADD3 R2, P1, PT, R9, R21, RZ ;  /* 0x0000001509027210 */ /* 0x000fe40007f3e0ff */
[----:B------:R-:W-:-:S04]  /*10a5a0*/  @P3 LOP3.LUT R11, R11, 0x1000000, RZ, 0xfc, !PT ;  /* 0x010000000b0b3812 */ /* 0x000fc800078efcff */
[----:B------:R-:W-:Y:S01]  /*10a5b0*/  LOP3.LUT R11, R11, 0xff7fffff, RZ, 0xc0, !PT ;  /* 0xff7fffff0b0b7812 */ /* 0x000fe200078ec0ff */
[----:B------:R-:W-:Y:S01]  /*10a5c0*/  IMAD.X R3, R7, 0x1, R19, P1 ;  /* 0x0000000107037824 */ /* 0x000fe200008e0613 */
[----:B------:R-:W-:Y:S04]  /*10a5d0*/  STL [R1+0x684], R7 ;  /* 0x0006840701007387 */ /* 0x000fe80000100800 */
[----:B------:R1:W-:Y:S01]  /*10a5e0*/  STL [R1+0x48dc], R20 ;  /* 0x0048dc1401007387 */ /* 0x0003e20000100800 */
[----:B------:R-:W-:Y:S02]  /*10a5f0*/  @P2 LOP3.LUT R11, R11, 0x800000, RZ, 0xfc, !PT ;  /* 0x008000000b0b2812 */ /* 0x000fe400078efcff */
[----:B0-----:R-:W-:Y:S02]  /*10a600*/  IADD3 R4, P2, PT, R9, R20, RZ ;  /* 0x0000001409047210 */ /* 0x001fe40007f5e0ff */
[----:B-1----:R-:W2:Y:S04]  /*10a610*/  LDL R20, [R1+0x1900] ;  /* 0x0019000001147983 */ /* 0x002ea80000100800 */
[----:B------:R-:W3:Y:S04]  /*10a620*/  LDL.LU R9, [R1+0x66c] ;  /* 0x00066c0001097983 */ /* 0x000ee80000300800 */
[----:B------:R0:W-:Y:S01]  /*10a630*/  STL.64 [R1+0x638], R2 ;  /* 0x0006380201007387 */ /* 0x0001e20000100a00 */
[----:B------:R-:W-:Y:S01]  /*10a640*/  IMAD.X R5, R7, 0x1, R18, P2 ;  /* 0x0000000107057824 */ /* 0x000fe200010e0612 */
[----:B------:R-:W-:-:S02]  /*10a650*/  SHF.R.S32.HI R0, RZ, 0x1f, R8 ;  /* 0x0000001fff007819 */ /* 0x000fc40000011408 */
[----:B0-----:R-:W-:-:S03]  /*10a660*/  IADD3 R2, P1, PT, R8, R21, RZ ;  /* 0x0000001508027210 */ /* 0x001fc60007f3e0ff */
[----:B------:R0:W-:Y:S04]  /*10a670*/  STL [R1+0x65c], R0 ;  /* 0x00065c0001007387 */ /* 0x0001e80000100800 */
[----:B------:R-:W4:Y:S04]  /*10a680*/  LDL.LU R8, [R1+0x248] ;  /* 0x0002480001087983 */ /* 0x000f280000300800 */
[----:B------:R-:W2:Y:S01]  /*10a690*/  LDL.LU R7, [R1+0x124] ;  /* 0x0001240001077983 */ /* 0x000ea20000300800 */
[----:B------:R-:W-:Y:S02]  /*10a6a0*/  VIADD R6, R6, UR18 ;  /* 0x0000001206067c36 */ /* 0x000fe40008000000 */
[----:B------:R-:W-:Y:S01]  /*10a6b0*/  IMAD.X R3, R0, 0x1, R19, P1 ;  /* 0x0000000100037824 */ /* 0x000fe200008e0613 */
[----:B------:R-:W3:Y:S04]  /*10a6c0*/  LDL R12, [R1+0x1830] ;  /* 0x00183000010c7983 */ /* 0x000ee80000100800 */
[----:B------:R1:W-:Y:S04]  /*10a6d0*/  STL.64 [R1+0x640], R4 ;  /* 0x0006400401007387 */ /* 0x0003e80000100a00 */
[----:B------:R-:W-:Y:S01]  /*10a6e0*/  STL [R1+0x64c], R6 ;  /* 0x00064c0601007387 */ /* 0x000fe20000100800 */
[----:B------:R-:W-:-:S03]  /*10a6f0*/  ISETP.LT.AND P2, PT, R17, UR41, !P0 ;  /* 0x0000002911007c0c */ /* 0x000fc6000c741270 */
[----:B------:R1:W-:Y:S01]  /*10a700*/  STL.64 [R1+0x2400], R2 ;  /* 0x0024000201007387 */ /* 0x0003e20000100a00 */
[----:B0-----:R-:W-:Y:S02]  /*10a710*/  SHF.R.U32.HI R0, RZ, 0x8, R23 ;  /* 0x00000008ff007819 */ /* 0x001fe40000011617 */
[----:B------:R-:W-:Y:S01]  /*10a720*/  LOP3.LUT R11, R11, 0xffbfffff, RZ, 0xc0, !PT ;  /* 0xffbfffff0b0b7812 */ /* 0x000fe200078ec0ff */
[----:B------:R-:W0:Y:S01]  /*10a730*/  LDCU.64 UR18, c[0x0][0x398] ;  /* 0x00007300ff1277ac */ /* 0x000e220008000a00 */
[----:B------:R-:W0:Y:S01]  /*10a740*/  LDCU.64 UR40, c[0x0][0x398] ;  /* 0x00007300ff2877ac */ /* 0x000e220008000a00 */
[----:B------:R-:W-:Y:S02]  /*10a750*/  LOP3.LUT R0, R0, 0xffff, RZ, 0xc0, !PT ;  /* 0x0000ffff00007812 */ /* 0x000fe400078ec0ff */
[----:B-1----:R-:W-:Y:S02]  /*10a760*/  SHF.R.U32.HI R5, RZ, 0x8, R22 ;  /* 0x00000008ff057819 */ /* 0x002fe40000011616 */
[----:B------:R-:W-:-:S02]  /*10a770*/  SHF.R.U32.HI R4, RZ, 0x8, R24 ;  /* 0x00000008ff047819 */ /* 0x000fc40000011618 */
[----:B------:R-:W-:Y:S02]  /*10a780*/  SHF.R.U32.HI R3, RZ, 0x8, R14 ;  /* 0x00000008ff037819 */ /* 0x000fe4000001160e */
[----:B------:R-:W-:Y:S02]  /*10a790*/  SHF.R.U32.HI R2, RZ, 0x8, R10 ;  /* 0x00000008ff027819 */ /* 0x000fe4000001160a */
[----:B------:R-:W-:Y:S02]  /*10a7a0*/  LOP3.LUT R5, R5, 0xffff, RZ, 0xc0, !PT ;  /* 0x0000ffff05057812 */ /* 0x000fe400078ec0ff */
[----:B------:R-:W-:Y:S02]  /*10a7b0*/  LOP3.LUT R3, R3, 0xffff, RZ, 0xc0, !PT ;  /* 0x0000ffff03037812 */ /* 0x000fe400078ec0ff */
[----:B------:R-:W-:Y:S02]  /*10a7c0*/  LOP3.LUT R4, R4, 0xffff, RZ, 0xc0, !PT ;  /* 0x0000ffff04047812 */ /* 0x000fe400078ec0ff */
[----:B------:R-:W-:-:S02]  /*10a7d0*/  LOP3.LUT R2, R2, 0xffff, RZ, 0xc0, !PT ;  /* 0x0000ffff02027812 */ /* 0x000fc400078ec0ff */
[----:B------:R-:W-:Y:S02]  /*10a7e0*/  PRMT R10, R3, 0x3340, R0 ;  /* 0x00003340030a7816 */ /* 0x000fe40000000000 */
[----:B------:R-:W-:Y:S02]  /*10a7f0*/  PRMT R3, R5, 0x3340, R1 ;  /* 0x0000334005037816 */ /* 0x000fe40000000001 */
[----:B------:R-:W-:Y:S01]  /*10a800*/  PRMT R0, R4, 0x3340, R2 ;  /* 0x0000334004007816 */ /* 0x000fe20000000002 */
[----:B------:R-:W-:Y:S04]  /*10a810*/  STL [R1+0x370], R10 ;  /* 0x0003700a01007387 */ /* 0x000fe80000100800 */
[----:B------:R2:W-:Y:S04]  /*10a820*/  STL [R1+0x24c], R3 ;  /* 0x00024c0301007387 */ /* 0x0005e80000100800 */
[----:B------:R1:W-:Y:S01]  /*10a830*/  STL [R1+0x2e8], R0 ;  /* 0x0002e80001007387 */ /* 0x0003e20000100800 */
[----:B------:R-:W-:-:S04]  /*10a840*/  @P2 LOP3.LUT R11, R11, 0x400000, RZ, 0xfc, !PT ;  /* 0x004000000b0b2812 */ /* 0x000fc800078efcff */
[----:B------:R-:W-:Y:S02]  /*10a850*/  LOP3.LUT R11, R11, 0xffdfffff, RZ, 0xc0, !PT ;  /* 0xffdfffff0b0b7812 */ /* 0x000fe400078ec0ff */
[----:B--2---:R-:W-:Y:S02]  /*10a860*/  SHF.R.U32.HI R3, RZ, 0x8, R7 ;  /* 0x00000008ff037819 */ /* 0x004fe40000011607 */
[----:B------:R-:W2:Y:S01]  /*10a870*/  LDL.LU R7, [R1+0x3ec] ;  /* 0x0003ec0001077983 */ /* 0x000ea20000300800 */
[----:B------:R-:W-:-:S13]  /*10a880*/  ISETP.LT.AND P1, PT, R20, UR12, !P0 ;  /* 0x0000000c14007c0c */ /* 0x000fda000c721270 */
[----:B------:R-:W-:Y:S02]  /*10a890*/  @P1 LOP3.LUT R11, R11, 0x200000, RZ, 0xfc, !PT ;  /* 0x002000000b0b1812 */ /* 0x000fe400078efcff */
[----:B------:R-:W-:Y:S02]  /*10a8a0*/  ISETP.LT.AND P1, PT, R15, UR13, !P0 ;  /* 0x0000000d0f007c0c */ /* 0x000fe4000c721270 */
[----:B0-----:R-:W-:Y:S02]  /*10a8b0*/  ISETP.LT.AND P0, PT, R16, UR18, !P0 ;  /* 0x0000001210007c0c */ /* 0x001fe4000c701270 */
[----:B---3--:R-:W-:Y:S02]  /*10a8c0*/  SHF.R.U32.HI R2, RZ, 0x8, R9 ;  /* 0x00000008ff027819 */ /* 0x008fe40000011609 */
[----:B------:R-:W-:Y:S01]  /*10a8d0*/  LOP3.LUT R11, R11, 0xffefffff, RZ, 0xc0, !PT ;  /* 0xffefffff0b0b7812 */ /* 0x000fe200078ec0ff */
[----:B-1----:R-:W-:Y:S01]  /*10a8e0*/  VIADD R0, R12, 0xa9 ;  /* 0x000000a90c007836 */ /* 0x002fe20000000000 */
[----:B----4-:R-:W-:-:S02]  /*10a8f0*/  SHF.R.U32.HI R4, RZ, 0x8, R8 ;  /* 0x00000008ff047819 */ /* 0x010fc40000011608 */
[----:B------:R-:W-:Y:S02]  /*10a900*/  LOP3.LUT R2, R2, 0xffff, RZ, 0xc0, !PT ;  /* 0x0000ffff02027812 */ /* 0x000fe400078ec0ff */
[----:B------:R-:W-:Y:S01]  /*10a910*/  LOP3.LUT R3, R3, 0xffff, RZ, 0xc0, !PT ;  /* 0x0000ffff03037812 */ /* 0x000fe200078ec0ff */
[----:B------:R-:W0:Y:S01]  /*10a920*/  LDCU.64 UR12, c[0x0][0x398] ;  /* 0x00007300ff0c77ac */ /* 0x000e220008000a00 */
[----:B------:R-:W-:-:S04]  /*10a930*/  @P1 LOP3.LUT R11, R11, 0x100000, RZ, 0xfc, !PT ;  /* 0x001000000b0b1812 */ /* 0x000fc800078efcff */
[----:B------:R-:W-:-:S04]  /*10a940*/  LOP3.LUT R11, R11, 0xfff7ffff, RZ, 0xc0, !PT ;  /* 0xfff7ffff0b0b7812 */ /* 0x000fc800078ec0ff */
[----:B------:R-:W-:Y:S02]  /*10a950*/  @P0 LOP3.LUT R11, R11, 0x80000, RZ, 0xfc, !PT ;  /* 0x000800000b0b0812 */ /* 0x000fe400078efcff */
[----:B------:R-:W-:Y:S02]  /*10a960*/  ISETP.GE.AND P0, PT, R0, UR41, PT ;  /* 0x0000002900007c0c */ /* 0x000fe4000bf06270 */
[----:B------:R-:W-:Y:S02]  /*10a970*/  PRMT R0, R2, 0x3340, R1 ;  /* 0x0000334002007816 */ /* 0x000fe40000000001 */
[----:B------:R-:W-:Y:S02]  /*10a980*/  LOP3.LUT R4, R4, 0xffff, RZ, 0xc0, !PT ;  /* 0x0000ffff04047812 */ /* 0x000fe400078ec0ff */
[----:B------:R-:W-:Y:S01]  /*10a990*/  LOP3.LUT R11, R11, 0xfffbffff, RZ, 0xc0, !PT ;  /* 0xfffbffff0b0b7812 */ /* 0x000fe200078ec0ff */
[----:B------:R-:W1:Y:S01]  /*10a9a0*/  LDCU UR41, c[0x0][0x398] ;  /* 0x00007300ff2977ac */ /* 0x000e620008000800 */
[----:B------:R3:W-:Y:S02]  /*10a9b0*/  STL [R1+0x248], R0 ;  /* 0x0002480001007387 */ /* 0x0007e40000100800 */
[----:B---3--:R-:W-:-:S05]  /*10a9c0*/  PRMT R0, R4, 0x3340, R3 ;  /* 0x0000334004007816 */ /* 0x008fca0000000003 */
[----:B------:R3:W-:Y:S04]  /*10a9d0*/  STL [R1+0x368], R0 ;  /* 0x0003680001007387 */ /* 0x0007e80000100800 */
[----:B------:R-:W4:Y:S01]  /*10a9e0*/  LDL.LU R8, [R1+0x678] ;  /* 0x0006780001087983 */ /* 0x000f220000300800 */
[----:B------:R-:W-:Y:S02]  /*10a9f0*/  ISETP.LT.AND P3, PT, R17, UR10, !P0 ;  /* 0x0000000a11007c0c */ /* 0x000fe4000c761270 */
[----:B------:R-:W-:Y:S02]  /*10aa00*/  ISETP.LT.AND P2, PT, R20, UR11, !P0 ;  /* 0x0000000b14007c0c */ /* 0x000fe4000c741270 */
[----:B------:R-:W-:-:S09]  /*10aa10*/  ISETP.LT.AND P1, PT, R15, UR57, !P0 ;  /* 0x000000390f007c0c */ /* 0x000fd2000c721270 */
[----:B------:R-:W-:Y:S02]  /*10aa20*/  @P3 LOP3.LUT R11, R11, 0x40000, RZ, 0xfc, !PT ;  /* 0x000400000b0b3812 */ /* 0x000fe400078efcff */
[----:B--2---:R-:W-:Y:S01]  /*10aa30*/  SHF.R.U32.HI R2, RZ, 0x8, R7 ;  /* 0x00000008ff027819 */ /* 0x004fe20000011607 */
[----:B---3--:R-:W-:Y:S01]  /*10aa40*/  VIADD R0, R12, 0xa8 ;  /* 0x000000a80c007836 */ /* 0x008fe20000000000 */
[----:B------:R-:W2:Y:S01]  /*10aa50*/  LDL.LU R7, [R1+0x674] ;  /* 0x0006740001077983 */ /* 0x000ea20000300800 */
[----:B------:R-:W-:Y:S02]  /*10aa60*/  LOP3.LUT R11, R11, 0xfffdffff, RZ, 0xc0, !PT ;  /* 0xfffdffff0b0b7812 */ /* 0x000fe400078ec0ff */
[----:B0-----:R-:W-:Y:S01]  /*10aa70*/  ISETP.LT.AND P0, PT, R16, UR12, !P0 ;  /* 0x0000000c10007c0c */ /* 0x001fe2000c701270 */
[----:B------:R-:W0:Y:S01]  /*10aa80*/  LDCU.64 UR10, c[0x0][0x398] ;  /* 0x00007300ff0a77ac */ /* 0x000e220008000a00 */
[----:B------:R-:W-:Y:S02]  /*10aa90*/  SHF.R.U32.HI R4, RZ, 0x8, R27 ;  /* 0x00000008ff047819 */ /* 0x000fe4000001161b */
[----:B------:R-:W-:-:S02]  /*10aaa0*/  @P2 LOP3.LUT R11, R11, 0x20000, RZ, 0xfc, !PT ;  /* 0x000200000b0b2812 */ /* 0x000fc400078efcff */
[----:B------:R-:W-:Y:S02]  /*10aab0*/  SHF.R.U32.HI R3, RZ, 0x8, R28 ;  /* 0x00000008ff037819 */ /* 0x000fe4000001161c */
[----:B------:R-:W-:Y:S01]  /*10aac0*/  LOP3.LUT R2, R2, 0xffff, RZ, 0xc0, !PT ;  /* 0x0000ffff02027812 */ /* 0x000fe200078ec0ff */
[----:B------:R-:W3:Y:S01]  /*10aad0*/  LDCU UR57, c[0x0][0x398] ;  /* 0x00007300ff3977ac */ /* 0x000ee20008000800 */
[----:B------:R-:W-:Y:S01]  /*10aae0*/  LOP3.LUT R11, R11, 0xfffeffff, RZ, 0xc0, !PT ;  /* 0xfffeffff0b0b7812 */ /* 0x000fe200078ec0ff */
[----:B------:R-:W0:Y:S03]  /*10aaf0*/  LDCU UR12, c[0x0][0x398] ;  /* 0x00007300ff0c77ac */ /* 0x000e260008000800 */
[----:B------:R-:W-:-:S04]  /*10ab00*/  @P1 LOP3.LUT R11, R11, 0x10000, RZ, 0xfc, !PT ;  /* 0x000100000b0b1812 */ /* 0x000fc800078efcff */
[----:B------:R-:W-:-:S04]  /*10ab10*/  LOP3.LUT R11, R11, 0xffff7fff, RZ, 0xc0, !PT ;  /* 0xffff7fff0b0b7812 */ /* 0x000fc800078ec0ff */
[----:B------:R-:W-:Y:S02]  /*10ab20*/  @P0 LOP3.LUT R11, R11, 0x8000, RZ, 0xfc, !PT ;  /* 0x000080000b0b0812 */ /* 0x000fe400078efcff */
[----:B------:R-:W-:Y:S02]  /*10ab30*/  ISETP.GE.AND P0, PT, R0, UR17, PT ;  /* 0x0000001100007c0c */ /* 0x000fe4000bf06270 */
[----:B------:R-:W-:Y:S02]  /*10ab40*/  LOP3.LUT R11, R11, 0xffffbfff, RZ, 0xc0, !PT ;  /* 0xffffbfff0b0b7812 */ /* 0x000fe400078ec0ff */
[----:B------:R-:W-:Y:S02]  /*10ab50*/  ISETP.LT.AND P3, PT, R17, UR54, !P0 ;  /* 0x0000003611007c0c */ /* 0x000fe4000c761270 */
[----:B------:R-:W-:Y:S02]  /*10ab60*/  ISETP.LT.AND P2, PT, R20, UR55, !P0 ;  /* 0x0000003714007c0c */ /* 0x000fe4000c741270 */
[----:B------:R-:W-:Y:S01]  /*10ab70*/  ISETP.LT.AND P1, PT, R15, UR56, !P0 ;  /* 0x000000380f007c0c */ /* 0x000fe2000c721270 */
[----:B------:R-:W-:Y:S01]  /*10ab80*/  VIADD R0, R12, 0xa7 ;  /* 0x000000a70c007836 */ /* 0x000fe20000000000 */
[----:B------:R-:W-:-:S02]  /*10ab90*/  LOP3.LUT R4, R4, 0xffff, RZ, 0xc0, !PT ;  /* 0x0000ffff04047812 */ /* 0x000fc400078ec0ff */
[----:B------:R-:W-:Y:S01]  /*10aba0*/  LOP3.LUT R3, R3, 0xffff, RZ, 0xc0, !PT ;  /* 0x0000ffff03037812 */ /* 0x000fe200078ec0ff */
[----:B------:R-:W1:Y:S01]  /*10abb0*/  LDCU.64 UR16, c[0x0][0x398] ;  /* 0x00007300ff1077ac */ /* 0x000e620008000a00 */
[----:B------:R-:W1:Y:S03]  /*10abc0*/  LDCU UR54, c[0x0][0x398] ;  /* 0x00007300ff3677ac */ /* 0x000e660008000800 */
[----:B------:R-:W-:Y:S01]  /*10abd0*/  @P3 LOP3.LUT R11, R11, 0x4000, RZ, 0xfc, !PT ;  /* 0x000040000b0b3812 */ /* 0x000fe200078efcff */
[----:B------:R-:W1:Y:S01]  /*10abe0*/  LDCU UR56, c[0x0][0x398] ;  /* 0x00007300ff3877ac */ /* 0x000e620008000800 */
[----:B------:R-:W1:Y:S02]  /*10abf0*/  LDCU UR55, c[0x0][0x398] ;  /* 0x00007300ff3777ac */ /* 0x000e640008000800 */
[----:B------:R-:W-:Y:S02]  /*10ac00*/  LOP3.LUT R11, R11, 0xffffdfff, RZ, 0xc0, !PT ;  /* 0xffffdfff0b0b7812 */ /* 0x000fe400078ec0ff */
[----:B0-----:R-:W-:Y:S01]  /*10ac10*/  ISETP.LT.AND P0, PT, R16, UR10, !P0 ;  /* 0x0000000a10007c0c */ /* 0x001fe2000c701270 */
[----:B------:R-:W0:Y:S01]  /*10ac20*/  LDCU UR10, c[0x0][0x398] ;  /* 0x00007300ff0a77ac */ /* 0x000e220008000800 */
[----:B------:R-:W-:-:S04]  /*10ac30*/  @P2 LOP3.LUT R11, R11, 0x2000, RZ, 0xfc, !PT ;  /* 0x000020000b0b2812 */ /* 0x000fc800078efcff */
[----:B------:R-:W-:-:S04]  /*10ac40*/  LOP3.LUT R11, R11, 0xffffefff, RZ, 0xc0, !PT ;  /* 0xffffefff0b0b7812 */ /* 0x000fc800078ec0ff */
[----:B------:R-:W-:-:S04]  /*10ac50*/  @P1 LOP3.LUT R11, R11, 0x1000, RZ, 0xfc, !PT ;  /* 0x000010000b0b1812 */ /* 0x000fc800078efcff */
[----:B------:R-:W-:-:S04]  /*10ac60*/  LOP3.LUT R11, R11, 0xfffff7ff, RZ, 0xc0, !PT ;  /* 0xfffff7ff0b0b7812 */ /* 0x000fc800078ec0ff */
[----:B------:R-:W-:Y:S02]  /*10ac70*/  @P0 LOP3.LUT R11, R11, 0x800, RZ, 0xfc, !PT ;  /* 0x000008000b0b0812 */ /* 0x000fe400078efcff */
[----:B------:R-:W-:Y:S02]  /*10ac80*/  ISETP.GE.AND P0, PT, R0, UR9, PT ;  /* 0x0000000900007c0c */ /* 0x000fe4000bf06270 */
[----:B------:R-:W-:Y:S02]  /*10ac90*/  PRMT R0, R2, 0x3340, R1 ;  /* 0x0000334002007816 */ /* 0x000fe40000000001 */
[----:B------:R-:W-:Y:S02]  /*10aca0*/  PRMT R2, R4, 0x3340, R3 ;  /* 0x0000334004027816 */ /* 0x000fe40000000003 */
[----:B----4-:R-:W-:Y:S02]  /*10acb0*/  SHF.R.U32.HI R4, RZ, 0x8, R8 ;  /* 0x00000008ff047819 */ /* 0x010fe40000011608 */
[----:B------:R-:W-:Y:S01]  /*10acc0*/  LOP3.LUT R11, R11, 0xfffffbff, RZ, 0xc0, !PT ;  /* 0xfffffbff0b0b7812 */ /* 0x000fe200078ec0ff */
[----:B------:R-:W4:Y:S01]  /*10acd0*/  LDCU.64 UR8, c[0x0][0x398] ;  /* 0x00007300ff0877ac */ /* 0x000f220008000a00 */
[----:B------:R0:W-:Y:S04]  /*10ace0*/  STL [R1+0x244], R0 ;  /* 0x0002440001007387 */ /* 0x0001e80000100800 */
[----:B------:R0:W-:Y:S04]  /*10acf0*/  STL [R1+0x34c], R2 ;  /* 0x00034c0201007387 */ /* 0x0001e80000100800 */
[----:B------:R-:W3:Y:S04]  /*10ad00*/  LDL.LU R10, [R1+0x694] ;  /* 0x00069400010a7983 */ /* 0x000ee80000300800 */
[----:B------:R-:W3:Y:S01]  /*10ad10*/  LDL.LU R8, [R1+0x690] ;  /* 0x0006900001087983 */ /* 0x000ee20000300800 */
[----:B------:R-:W-:-:S02]  /*10ad20*/  ISETP.LT.AND P3, PT, R17, UR51, !P0 ;  /* 0x0000003311007c0c */ /* 0x000fc4000c761270 */
[----:B------:R-:W-:Y:S02]  /*10ad30*/  ISETP.LT.AND P2, PT, R20, UR52, !P0 ;  /* 0x0000003414007c0c */ /* 0x000fe4000c741270 */
[----:B------:R-:W-:Y:S02]  /*10ad40*/  ISETP.LT.AND P1, PT, R15, UR53, !P0 ;  /* 0x000000350f007c0c */ /* 0x000fe4000c721270 */
[----:B--2---:R-:W-:-:S07]  /*10ad50*/  SHF.R.U32.HI R3, RZ, 0x8, R7 ;  /* 0x00000008ff037819 */ /* 0x004fce0000011607 */
[----:B------:R-:W-:Y:S01]  /*10ad60*/  @P3 LOP3.LUT R11, R11, 0x400, RZ, 0xfc, !PT ;  /* 0x000004000b0b3812 */ /* 0x000fe200078efcff */
[----:B------:R-:W2:Y:S01]  /*10ad70*/  LDL.LU R7, [R1+0x68c] ;  /* 0x00068c0001077983 */ /* 0x000ea20000300800 */
[----:B-1----:R-:W-:Y:S01]  /*10ad80*/  ISETP.LT.AND P0, PT, R16, UR16, !P0 ;  /* 0x0000001010007c0c */ /* 0x002fe2000c701270 */
[----:B0-----:R-:W-:Y:S01]  /*10ad90*/  VIADD R0, R12, 0xa6 ;  /* 0x000000a60c007836 */ /* 0x001fe20000000000 */
[----:B------:R-:W-:Y:S01]  /*10ada0*/  LOP3.LUT R11, R11, 0xfffffdff, RZ, 0xc0, !PT ;  /* 0xfffffdff0b0b7812 */ /* 0x000fe200078ec0ff */
[----:B------:R-:W2:Y:S01]  /*10adb0*/  LDL.LU R9, [R1+0x20] ;  /* 0x0000200001097983 */ /* 0x000ea20000300800 */
[----:B------:R-:W-:Y:S02]  /*10adc0*/  SHF.R.U32.HI R2, RZ, 0x8, R29 ;  /* 0x00000008ff027819 */ /* 0x000fe4000001161d */
[----:B------:R-:W-:Y:S02]  /*10add0*/  LOP3.LUT R4, R4, 0xffff, RZ, 0xc0, !PT ;  /* 0x0000ffff04047812 */ /* 0x000fe400078ec0ff */
[----:B------:R-:W-:-:S02]  /*10ade0*/  @P2 LOP3.LUT R11, R11, 0x200, RZ, 0xfc, !PT ;  /* 0x000002000b0b2812 */ /* 0x000fc400078efcff */
[----:B------:R-:W-:Y:S01]  /*10adf0*/  LOP3.LUT R3, R3, 0xffff, RZ, 0xc0, !PT ;  /* 0x0000ffff03037812 */ /* 0x000fe200078ec0ff */
[----:B------:R-:W0:Y:S01]  /*10ae00*/  LDCU UR16, c[0x0][0x398] ;  /* 0x00007300ff1077ac */ /* 0x000e220008000800 */
[----:B------:R-:W1:Y:S01]  /*10ae10*/  LDCU UR51, c[0x0][0x398] ;  /* 0x00007300ff3377ac */ /* 0x000e620008000800 */
[----:B------:R-:W-:Y:S01]  /*10ae20*/  LOP3.LUT R11, R11, 0xfffffeff, RZ, 0xc0, !PT ;  /* 0xfffffeff0b0b7812 */ /* 0x000fe200078ec0ff */
[----:B------:R-:W0:Y:S01]  /*10ae30*/  LDCU UR53, c[0x0][0x398] ;  /* 0x00007300ff3577ac */ /* 0x000e220008000800 */
[----:B------:R-:W0:Y:S02]  /*10ae40*/  LDCU UR52, c[0x0][0x398] ;  /* 0x00007300ff3477ac */ /* 0x000e240008000800 */
        /* <DEDUP_REMOVED lines=9> */
[----:B------:R-:W-:Y:S01]  /*10aee0*/  LOP3.LUT R2, R2, 0xffff, RZ, 0xc0, !PT ;  /* 0x0000ffff02027812 */ /* 0x000fe200078ec0ff */
[----:B------:R-:W0:Y:S01]  /*10aef0*/  LDCU.64 UR18, c[0x0][0x398] ;  /* 0x00007300ff1277ac */ /* 0x000e220008000a00 */
[----:B------:R-:W0:Y:S05]  /*10af00*/  LDCU UR27, c[0x0][0x398] ;  /* 0x00007300ff1b77ac */ /* 0x000e2a0008000800 */
[----:B------:R-:W-:Y:S01]  /*10af10*/  @P3 LOP3.LUT R11, R11, 0x40, RZ, 0xfc, !PT ;  /* 0x000000400b0b3812 */ /* 0x000fe200078efcff */
[----:B------:R-:W0:Y:S01]  /*10af20*/  LDCU UR31, c[0x0][0x398] ;  /* 0x00007300ff1f77ac */ /* 0x000e220008000800 */
[----:B------:R-:W0:Y:S02]  /*10af30*/  LDCU UR29, c[0x0][0x398] ;  /* 0x00007300ff1d77ac */ /* 0x000e240008000800 */
[----:B------:R-:W-:-:S02]  /*10af40*/  LOP3.LUT R11, R11, 0xffffffdf, RZ, 0xc0, !PT ;  /* 0xffffffdf0b0b7812 */ /* 0x000fc400078ec0ff */
[----:B----4-:R-:W-:Y:S01]  /*10af50*/  ISETP.LT.AND P0, PT, R16, UR8, !P0 ;  /* 0x0000000810007c0c */ /* 0x010fe2000c701270 */
[----:B------:R-:W4:Y:S01]  /*10af60*/  LDCU UR8, c[0x0][0x398] ;  /* 0x00007300ff0877ac */ /* 0x000f220008000800 */
[----:B------:R-:W-:-:S04]  /*10af70*/  @P2 LOP3.LUT R11, R11, 0x20, RZ, 0xfc, !PT ;  /* 0x000000200b0b2812 */ /* 0x000fc800078efcff */
[----:B------:R-:W-:-:S04]  /*10af80*/  LOP3.LUT R11, R11, 0xffffffef, RZ, 0xc0, !PT ;  /* 0xffffffef0b0b7812 */ /* 0x000fc800078ec0ff */
[----:B------:R-:W-:-:S04]  /*10af90*/  @P1 LOP3.LUT R11, R11, 0x10, RZ, 0xfc, !PT ;  /* 0x000000100b0b1812 */ /* 0x000fc800078efcff */
[----:B------:R-:W-:-:S04]  /*10afa0*/  LOP3.LUT R11, R11, 0xfffffff7, RZ, 0xc0, !PT ;  /* 0xfffffff70b0b7812 */ /* 0x000fc800078ec0ff */
[----:B------:R-:W-:Y:S02]  /*10afb0*/  @P0 LOP3.LUT R11, R11, 0x8, RZ, 0xfc, !PT ;  /* 0x000000080b0b0812 */ /* 0x000fe400078efcff */
[----:B------:R-:W-:Y:S02]  /*10afc0*/  ISETP.GE.AND P0, PT, R0, UR13, PT ;  /* 0x0000000d00007c0c */ /* 0x000fe4000bf06270 */
[----:B------:R-:W-:Y:S02]  /*10afd0*/  LOP3.LUT R11, R11, 0xfffffffb, RZ, 0xc0, !PT ;  /* 0xfffffffb0b0b7812 */ /* 0x000fe400078ec0ff */
[----:B------:R-:W-:Y:S02]  /*10afe0*/  ISETP.LT.AND P3, PT, R17, UR20, !P0 ;  /* 0x0000001411007c0c */ /* 0x000fe4000c761270 */
[----:B------:R-:W-:Y:S02]  /*10aff0*/  ISETP.LT.AND P2, PT, R20, UR21, !P0 ;  /* 0x0000001514007c0c */ /* 0x000fe4000c741270 */
[----:B------:R-:W-:-:S02]  /*10b000*/  ISETP.LT.AND P1, PT, R15, UR50, !P0 ;  /* 0x000000320f007c0c */ /* 0x000fc4000c721270 */
[----:B------:R-:W-:Y:S01]  /*10b010*/  PRMT R0, R2, 0x3340, R1 ;  /* 0x0000334002007816 */ /* 0x000fe20000000001 */
[----:B------:R-:W0:Y:S06]  /*10b020*/  LDCU UR13, c[0x0][0x398] ;  /* 0x00007300ff0d77ac */ /* 0x000e2c0008000800 */
[----:B------:R-:W-:Y:S01]  /*10b030*/  @P3 LOP3.LUT R11, R11, 0x4, RZ, 0xfc, !PT ;  /* 0x000000040b0b3812 */ /* 0x000fe200078efcff */
[----:B------:R-:W0:Y:S01]  /*10b040*/  LDCU.64 UR20, c[0x0][0x398] ;  /* 0x00007300ff1477ac */ /* 0x000e220008000a00 */
[----:B------:R-:W0:Y:S02]  /*10b050*/  LDCU UR50, c[0x0][0x398] ;  /* 0x00007300ff3277ac */ /* 0x000e240008000800 */
[----:B------:R-:W-:-:S04]  /*10b060*/  LOP3.LUT R11, R11, 0xfffffffd, RZ, 0xc0, !PT ;  /* 0xfffffffd0b0b7812 */ /* 0x000fc800078ec0ff */
[----:B------:R-:W-:-:S04]  /*10b070*/  @P2 LOP3.LUT R11, R11, 0x2, RZ, 0xfc, !PT ;  /* 0x000000020b0b2812 */ /* 0x000fc800078efcff */
[----:B------:R-:W-:Y:S02]  /*10b080*/  LOP3.LUT R11, R11, 0xfffffffe, RZ, 0xc0, !PT ;  /* 0xfffffffe0b0b7812 */ /* 0x000fe400078ec0ff */
[----:B------:R-:W-:Y:S02]  /*10b090*/  PRMT R2, R4, 0x3340, R3 ;  /* 0x0000334004027816 */ /* 0x000fe40000000003 */
[----:B------:R-:W-:Y:S02]  /*10b0a0*/  @P1 LOP3.LUT R11, R11, 0x1, RZ, 0xfc, !PT ;  /* 0x000000010b0b1812 */ /* 0x000fe400078efcff */
[----:B---3--:R-:W-:-:S03]  /*10b0b0*/  SHF.R.U32.HI R4, RZ, 0x8, R8 ;  /* 0x00000008ff047819 */ /* 0x008fc60000011608 */
[----:B------:R-:W-:Y:S04]  /*10b0c0*/  STL [R1+0x24], R11 ;  /* 0x0000240b01007387 */ /* 0x000fe80000100800 */
[----:B------:R-:W-:Y:S04]  /*10b0d0*/  STL [R1+0x240], R0 ;  /* 0x0002400001007387 */ /* 0x000fe80000100800 */
[----:B------:R3:W-:Y:S02]  /*10b0e0*/  STL [R1+0x348], R2 ;  /* 0x0003480201007387 */ /* 0x0007e40000100800 */
[----:B---3--:R-:W-:-:S02]  /*10b0f0*/  SHF.R.U32.HI R2, RZ, 0x8, R10 ;  /* 0x00000008ff027819 */ /* 0x008fc4000001160a */
[----:B------:R-:W3:Y:S04]  /*10b100*/  LDL.LU R10, [R1+0x69c] ;  /* 0x00069c00010a7983 */ /* 0x000ee80000300800 */
[----:B------:R-:W4:Y:S01]  /*10b110*/  LDL.LU R8, [R1+0x190] ;  /* 0x0001900001087983 */ /* 0x000f220000300800 */
[----:B--2---:R-:W-:-:S03]  /*10b120*/  SHF.R.U32.HI R3, RZ, 0x8, R7 ;  /* 0x00000008ff037819 */ /* 0x004fc60000011607 */
[----:B------:R-:W2:Y:S01]  /*10b130*/  LDL.LU R7, [R1+0x128] ;  /* 0x0001280001077983 */ /* 0x000ea20000300800 */
[----:B0-----:R-:W-:Y:S02]  /*10b140*/  ISETP.LT.AND P0, PT, R16, UR18, !P0 ;  /* 0x0000001210007c0c */ /* 0x001fe4000c701270 */
[----:B------:R-:W-:Y:S01]  /*10b150*/  LOP3.LUT R9, R9, 0x7fffffff, RZ, 0xc0, !PT ;  /* 0x7fffffff09097812 */ /* 0x000fe200078ec0ff */
[----:B------:R-:W-:Y:S01]  /*10b160*/  VIADD R0, R12, 0xa4 ;  /* 0x000000a40c007836 */ /* 0x000fe20000000000 */
[----:B------:R-:W-:Y:S02]  /*10b170*/  LOP3.LUT R2, R2, 0xffff, RZ, 0xc0, !PT ;  /* 0x0000ffff02027812 */ /* 0x000fe400078ec0ff */
[----:B------:R-:W-:Y:S02]  /*10b180*/  LOP3.LUT R4, R4, 0xffff, RZ, 0xc0, !PT ;  /* 0x0000ffff04047812 */ /* 0x000fe400078ec0ff */
[----:B------:R-:W-:Y:S01]  /*10b190*/  LOP3.LUT R3, R3, 0xffff, RZ, 0xc0, !PT ;  /* 0x0000ffff03037812 */ /* 0x000fe200078ec0ff */
[----:B------:R-:W0:Y:S04]  /*10b1a0*/  LDCU UR18, c[0x0][0x398] ;  /* 0x00007300ff1277ac */ /* 0x000e280008000800 */
[----:B------:R-:W-:-:S02]  /*10b1b0*/  @P0 LOP3.LUT R9, R9, 0x80000000, RZ, 0xfc, !PT ;  /* 0x8000000009090812 */ /* 0x000fc400078efcff */
[----:B------:R-:W-:Y:S02]  /*10b1c0*/  ISETP.GE.AND P0, PT, R0, UR11, PT ;  /* 0x0000000b00007c0c */ /* 0x000fe4000bf06270 */
[----:B------:R-:W-:Y:S02]  /*10b1d0*/  LOP3.LUT R9, R9, 0xbfffffff, RZ, 0xc0, !PT ;  /* 0xbfffffff09097812 */ /* 0x000fe400078ec0ff */
[----:B------:R-:W-:Y:S02]  /*10b1e0*/  ISETP.LT.AND P3, PT, R17, UR15, !P0 ;  /* 0x0000000f11007c0c */ /* 0x000fe4000c761270 */
[----:B------:R-:W-:Y:S02]  /*10b1f0*/  ISETP.LT.AND P2, PT, R20, UR24, !P0 ;  /* 0x0000001814007c0c */ /* 0x000fe4000c741270 */
[----:B------:R-:W-:Y:S01]  /*10b200*/  ISETP.LT.AND P1, PT, R15, UR25, !P0 ;  /* 0x000000190f007c0c */ /* 0x000fe2000c721270 */
[----:B------:R-:W-:Y:S01]  /*10b210*/  VIADD R0, R12, 0xa3 ;  /* 0x000000a30c007836 */ /* 0x000fe20000000000 */
[----:B------:R-:W0:Y:S01]  /*10b220*/  LDCU UR15, c[0x0][0x398] ;  /* 0x00007300ff0f77ac */ /* 0x000e220008000800 */
[----:B------:R-:W0:Y:S06]  /*10b230*/  LDCU UR11, c[0x0][0x398] ;  /* 0x00007300ff0b77ac */ /* 0x000e2c0008000800 */
[----:B------:R-:W-:Y:S01]  /*10b240*/  @P3 LOP3.LUT R9, R9, 0x40000000, RZ, 0xfc, !PT ;  /* 0x4000000009093812 */ /* 0x000fe200078efcff */
[----:B------:R-:W0:Y:S03]  /*10b250*/  LDCU.64 UR24, c[0x0][0x398] ;  /* 0x00007300ff1877ac */ /* 0x000e260008000a00 */
[----:B------:R-:W-:-:S02]  /*10b260*/  LOP3.LUT R9, R9, 0xdfffffff, RZ, 0xc0, !PT ;  /* 0xdfffffff09097812 */ /* 0x000fc400078ec0ff */
[----:B------:R-:W-:Y:S01]  /*10b270*/  ISETP.LT.AND P0, PT, R16, UR20, !P0 ;  /* 0x0000001410007c0c */ /* 0x000fe2000c701270 */
        /* <DEDUP_REMOVED lines=9> */
[----:B------:R-:W-:Y:S01]  /*10b310*/  LOP3.LUT R9, R9, 0xfbffffff, RZ, 0xc0, !PT ;  /* 0xfbffffff09097812 */ /* 0x000fe200078ec0ff */
[----:B------:R-:W0:Y:S01]  /*10b320*/  LDCU UR17, c[0x0][0x398] ;  /* 0x00007300ff1177ac */ /* 0x000e220008000800 */
[----:B------:R-:W-:Y:S04]  /*10b330*/  STL [R1+0x2f0], R0 ;  /* 0x0002f00001007387 */ /* 0x000fe80000100800 */
[----:B------:R3:W-:Y:S02]  /*10b340*/  STL [R1+0x23c], R2 ;  /* 0x00023c0201007387 */ /* 0x0007e40000100800 */
[----:B---3--:R-:W-:-:S02]  /*10b350*/  SHF.R.U32.HI R2, RZ, 0x8, R10 ;  /* 0x00000008ff027819 */ /* 0x008fc4000001160a */
[----:B----4-:R-:W-:Y:S01]  /*10b360*/  SHF.R.U32.HI R4, RZ, 0x8, R8 ;  /* 0x00000008ff047819 */ /* 0x010fe20000011608 */
[----:B------:R-:W3:Y:S04]  /*10b370*/  LDL.LU R10, [R1+0x2f4] ;  /* 0x0002f400010a7983 */ /* 0x000ee80000300800 */
[----:B------:R-:W4:Y:S01]  /*10b380*/  LDL.LU R8, [R1+0x698] ;  /* 0x0006980001087983 */ /* 0x000f220000300800 */
[----:B--2---:R-:W-:-:S03]  /*10b390*/  SHF.R.U32.HI R3, RZ, 0x8, R7 ;  /* 0x00000008ff037819 */ /* 0x004fc60000011607 */
[----:B------:R-:W2:Y:S01]  /*10b3a0*/  LDL.LU R7, [R1+0x2f8] ;  /* 0x0002f80001077983 */ /* 0x000ea20000300800 */
[----:B------:R-:W-:Y:S02]  /*10b3b0*/  ISETP.LT.AND P3, PT, R17, UR14, !P0 ;  /* 0x0000000e11007c0c */ /* 0x000fe4000c761270 */
[----:B------:R-:W-:Y:S02]  /*10b3c0*/  ISETP.LT.AND P2, PT, R20, UR38, !P0 ;  /* 0x0000002614007c0c */ /* 0x000fe4000c741270 */
[----:B------:R-:W-:Y:S01]  /*10b3d0*/  ISETP.LT.AND P1, PT, R15, UR39, !P0 ;  /* 0x000000270f007c0c */ /* 0x000fe2000c721270 */
[----:B------:R-:W-:Y:S01]  /*10b3e0*/  VIADD R0, R12, 0xa2 ;  /* 0x000000a20c007836 */ /* 0x000fe20000000000 */
[----:B------:R-:W-:Y:S02]  /*10b3f0*/  LOP3.LUT R2, R2, 0xffff, RZ, 0xc0, !PT ;  /* 0x0000ffff02027812 */ /* 0x000fe400078ec0ff */
[----:B------:R-:W-:Y:S02]  /*10b400*/  LOP3.LUT R4, R4, 0xffff, RZ, 0xc0, !PT ;  /* 0x0000ffff04047812 */ /* 0x000fe400078ec0ff */
[----:B------:R-:W-:Y:S01]  /*10b410*/  LOP3.LUT R3, R3, 0xffff, RZ, 0xc0, !PT ;  /* 0x0000ffff03037812 */ /* 0x000fe200078ec0ff */
[----:B------:R-:W1:Y:S02]  /*10b420*/  LDCU UR14, c[0x0][0x398] ;  /* 0x00007300ff0e77ac */ /* 0x000e640008000800 */
[----:B------:R-:W-:Y:S01]  /*10b430*/  @P3 LOP3.LUT R9, R9, 0x4000000, RZ, 0xfc, !PT ;  /* 0x0400000009093812 */ /* 0x000fe200078efcff */
[----:B------:R-:W1:Y:S03]  /*10b440*/  LDCU.64 UR38, c[0x0][0x398] ;  /* 0x00007300ff2677ac */ /* 0x000e660008000a00 */
[----:B------:R-:W-:-:S02]  /*10b450*/  LOP3.LUT R9, R9, 0xfdffffff, RZ, 0xc0, !PT ;  /* 0xfdffffff09097812 */ /* 0x000fc400078ec0ff */
        /* <DEDUP_REMOVED lines=18> */
[----:B-1----:R-:W-:Y:S02]  /*10b580*/  ISETP.LT.AND P0, PT, R16, UR38, !P0 ;  /* 0x0000002610007c0c */ /* 0x002fe4000c701270 */
        /* <DEDUP_REMOVED lines=9> */
[----:B------:R-:W1:Y:S01]  /*10b620*/  LDCU UR19, c[0x0][0x398] ;  /* 0x00007300ff1377ac */ /* 0x000e620008000800 */
[----:B------:R-:W-:Y:S04]  /*10b630*/  STL [R1+0x238], R0 ;  /* 0x0002380001007387 */ /* 0x000fe80000100800 */
[----:B------:R3:W-:Y:S04]  /*10b640*/  STL [R1+0x340], R2 ;  /* 0x0003400201007387 */ /* 0x0007e80000100800 */
[----:B------:R-:W2:Y:S01]  /*10b650*/  LDL.LU R22, [R1+0xb4] ;  /* 0x0000b40001167983 */ /* 0x000ea20000300800 */
        /* <DEDUP_REMOVED lines=8> */
[----:B------:R-:W-:-:S09]  /*10b6e0*/  ISETP.LT.AND P1, PT, R15, UR35, !P0 ;  /* 0x000000230f007c0c */ /* 0x000fd2000c721270 */
[----:B------:R-:W-:Y:S01]  /*10b6f0*/  @P3 LOP3.LUT R9, R9, 0x40000, RZ, 0xfc, !PT ;  /* 0x0004000009093812 */ /* 0x000fe200078efcff */
[----:B------:R-:W-:Y:S01]  /*10b700*/  VIADD R0, R12, 0xa0 ;  /* 0x000000a00c007836 */ /* 0x000fe20000000000 */
[----:B------:R-:W1:Y:S02]  /*10b710*/  LDCU.64 UR32, c[0x0][0x398] ;  /* 0x00007300ff2077ac */ /* 0x000e640008000a00 */
[----:B------:R-:W-:Y:S02]  /*10b720*/  LOP3.LUT R9, R9, 0xfffdffff, RZ, 0xc0, !PT ;  /* 0xfffdffff09097812 */ /* 0x000fe400078ec0ff */
[----:B0-----:R-:W-:Y:S02]  /*10b730*/  ISETP.LT.AND P0, PT, R16, UR48, !P0 ;  /* 0x0000003010007c0c */ /* 0x001fe4000c701270 */
        /* <DEDUP_REMOVED lines=12> */
[----:B------:R-:W-:Y:S02]  /*10b800*/  LOP3.LUT R4, R4, 0xffff, RZ, 0xc0, !PT ;  /* 0x0000ffff04047812 */ /* 0x000fe400078ec0ff */
[----:B------:R-:W-:Y:S01]  /*10b810*/  LOP3.LUT R3, R3, 0xffff, RZ, 0xc0, !PT ;  /* 0x0000ffff03037812 */ /* 0x000fe200078ec0ff */
[----:B------:R-:W0:Y:S01]  /*10b820*/  LDCU UR23, c[0x0][0x398] ;  /* 0x00007300ff1777ac */ /* 0x000e220008000800 */
[----:B------:R-:W0:Y:S01]  /*10b830*/  LDCU UR21, c[0x0][0x398] ;  /* 0x00007300ff1577ac */ /* 0x000e220008000800 */
[----:B------:R-:W-:Y:S01]  /*10b840*/  @P3 LOP3.LUT R9, R9, 0x4000, RZ, 0xfc, !PT ;  /* 0x0000400009093812 */ /* 0x000fe200078efcff */
[----:B------:R-:W0:Y:S01]  /*10b850*/  LDCU.64 UR34, c[0x0][0x398] ;  /* 0x00007300ff2277ac */ /* 0x000e220008000a00 */
[----:B------:R-:W0:Y:S02]  /*10b860*/  LDCU UR22, c[0x0][0x398] ;  /* 0x00007300ff1677ac */ /* 0x000e240008000800 */
[----:B------:R-:W-:Y:S02]  /*10b870*/  LOP3.LUT R9, R9, 0xffffdfff, RZ, 0xc0, !PT ;  /* 0xffffdfff09097812 */ /* 0x000fe400078ec0ff */
[----:B-1----:R-:W-:-:S02]  /*10b880*/  ISETP.LT.AND P0, PT, R16, UR32, !P0 ;  /* 0x0000002010007c0c */ /* 0x002fc4000c701270 */
        /* <DEDUP_REMOVED lines=8> */
[----:B---3--:R-:W-:Y:S01]  /*10b910*/  SHF.R.U32.HI R5, RZ, 0x8, R10 ;  /* 0x00000008ff057819 */ /* 0x008fe2000001160a */
[----:B------:R-:W-:Y:S04]  /*10b920*/  STL [R1+0x218], R0 ;  /* 0x0002180001007387 */ /* 0x000fe80000100800 */
[----:B------:R4:W-:Y:S01]  /*10b930*/  STL [R1+0x3b0], R2 ;  /* 0x0003b00201007387 */ /* 0x0009e20000100800 */
[----:B------:R-:W-:Y:S01]  /*10b940*/  LOP3.LUT R9, R9, 0xfffffbff, RZ, 0xc0, !PT ;  /* 0xfffffbff09097812 */ /* 0x000fe200078ec0ff */
[----:B------:R-:W1:Y:S01]  /*10b950*/  LDCU UR25, c[0x0][0x398] ;  /* 0x00007300ff1977ac */ /* 0x000e620008000800 */
[----:B----4-:R-:W-:-:S02]  /*10b960*/  SHF.R.U32.HI R2, RZ, 0x8, R8 ;  /* 0x00000008ff027819 */ /* 0x010fc40000011608 */
[----:B------:R-:W3:Y:S01]  /*10b970*/  LDL.LU R8, [R1+0x6c4] ;  /* 0x0006c40001087983 */ /* 0x000ee20000300800 */
[----:B--2---:R-:W-:-:S03]  /*10b980*/  SHF.R.U32.HI R3, RZ, 0x8, R7 ;  /* 0x00000008ff037819 */ /* 0x004fc60000011607 */
[----:B------:R-:W2:Y:S04]  /*10b990*/  LDL.LU R7, [R1+0x1b8] ;  /* 0x0001b80001077983 */ /* 0x000ea80000300800 */
[----:B------:R-:W4:Y:S01]  /*10b9a0*/  LDL.LU R10, [R1+0x1c] ;  /* 0x00001c00010a7983 */ /* 0x000f220000300800 */
[----:B------:R-:W-:Y:S02]  /*10b9b0*/  ISETP.LT.AND P3, PT, R17, UR26, !P0 ;  /* 0x0000001a11007c0c */ /* 0x000fe4000c761270 */
[----:B------:R-:W-:Y:S02]  /*10b9c0*/  ISETP.LT.AND P2, PT, R20, UR36, !P0 ;  /* 0x0000002414007c0c */ /* 0x000fe4000c741270 */
[----:B------:R-:W-:Y:S01]  /*10b9d0*/  ISETP.LT.AND P1, PT, R15, UR37, !P0 ;  /* 0x000000250f007c0c */ /* 0x000fe2000c721270 */
[----:B------:R-:W-:Y:S01]  /*10b9e0*/  VIADD R0, R12, 0x9e ;  /* 0x0000009e0c007836 */ /* 0x000fe20000000000 */
[----:B------:R-:W-:-:S02]  /*10b9f0*/  SHF.R.U32.HI R4, RZ, 0x8, R22 ;  /* 0x00000008ff047819 */ /* 0x000fc40000011616 */
[----:B------:R-:W-:Y:S02]  /*10ba00*/  LOP3.LUT R5, R5, 0xffff, RZ, 0xc0, !PT ;  /* 0x0000ffff05057812 */ /* 0x000fe400078ec0ff */
[----:B------:R-:W-:Y:S02]  /*10ba10*/  LOP3.LUT R2, R2, 0xffff, RZ, 0xc0, !PT ;  /* 0x0000ffff02027812 */ /* 0x000fe400078ec0ff */
[----:B------:R-:W-:Y:S01]  /*10ba20*/  LOP3.LUT R3, R3, 0xffff, RZ, 0xc0, !PT ;  /* 0x0000ffff03037812 */ /* 0x000fe200078ec0ff */
[----:B------:R-:W1:Y:S01]  /*10ba30*/  LDCU UR26, c[0x0][0x398] ;  /* 0x00007300ff1a77ac */ /* 0x000e620008000800 */
[----:B------:R-:W-:Y:S01]  /*10ba40*/  @P3 LOP3.LUT R9, R9, 0x400, RZ, 0xfc, !PT ;  /* 0x0000040009093812 */ /* 0x000fe200078efcff */
[----:B------:R-:W1:Y:S03]  /*10ba50*/  LDCU.64 UR36, c[0x0][0x398] ;  /* 0x00007300ff2477ac */ /* 0x000e660008000a00 */
[----:B------:R-:W-:-:S02]  /*10ba60*/  LOP3.LUT R9, R9, 0xfffffdff, RZ, 0xc0, !PT ;  /* 0xfffffdff09097812 */ /* 0x000fc400078ec0ff */
        /* <DEDUP_REMOVED lines=12> */
[----:B------:R-:W0:Y:S01]  /*10bb30*/  LDCU.64 UR38, c[0x0][0x398] ;  /* 0x00007300ff2677ac */ /* 0x000e220008000a00 */
[----:B------:R-:W-:-:S02]  /*10bb40*/  LOP3.LUT R4, R4, 0xffff, RZ, 0xc0, !PT ;  /* 0x0000ffff04047812 */ /* 0x000fc400078ec0ff */
[----:B------:R-:W-:Y:S01]  /*10bb50*/  PRMT R2, R2, 0x3340, R3 ;  /* 0x0000334002027816 */ /* 0x000fe20000000003 */
[----:B------:R-:W0:Y:S03]  /*10bb60*/  LDCU UR77, c[0x0][0x398] ;  /* 0x00007300ff4d77ac */ /* 0x000e260008000800 */
[----:B------:R-:W-:Y:S01]  /*10bb70*/  @P3 LOP3.LUT R9, R9, 0x40, RZ, 0xfc, !PT ;  /* 0x0000004009093812 */ /* 0x000fe200078efcff */
[----:B------:R-:W0:Y:S01]  /*10bb80*/  LDCU UR30, c[0x0][0x398] ;  /* 0x00007300ff1e77ac */ /* 0x000e220008000800 */
        /* <DEDUP_REMOVED lines=14> */
[----:B------:R-:W1:Y:S01]  /*10bc70*/  LDCU.64 UR48, c[0x0][0x398] ;  /* 0x00007300ff3077ac */ /* 0x000e620008000a00 */
[----:B------:R-:W1:Y:S05]  /*10bc80*/  LDCU UR76, c[0x0][0x398] ;  /* 0x00007300ff4c77ac */ /* 0x000e6a0008000800 */
[----:B------:R-:W-:Y:S01]  /*10bc90*/  @P3 LOP3.LUT R9, R9, 0x4, RZ, 0xfc, !PT ;  /* 0x0000000409093812 */ /* 0x000fe200078efcff */
[----:B------:R-:W1:Y:S01]  /*10bca0*/  LDCU UR74, c[0x0][0x398] ;  /* 0x00007300ff4a77ac */ /* 0x000e620008000800 */
[----:B------:R-:W1:Y:S02]  /*10bcb0*/  LDCU UR45, c[0x0][0x398] ;  /* 0x00007300ff2d77ac */ /* 0x000e640008000800 */
[----:B------:R-:W-:-:S04]  /*10bcc0*/  LOP3.LUT R9, R9, 0xfffffffd, RZ, 0xc0, !PT ;  /* 0xfffffffd09097812 */ /* 0x000fc800078ec0ff */
[----:B------:R-:W-:Y:S02]  /*10bcd0*/  @P2 LOP3.LUT R9, R9, 0x2, RZ, 0xfc, !PT ;  /* 0x0000000209092812 */ /* 0x000fe400078efcff */
[----:B0-----:R-:W-:Y:S02]  /*10bce0*/  ISETP.LT.AND P0, PT, R16, UR38, !P0 ;  /* 0x0000002610007c0c */ /* 0x001fe4000c701270 */
[----:B------:R-:W-:-:S04]  /*10bcf0*/  LOP3.LUT R9, R9, 0xfffffffe, RZ, 0xc0, !PT ;  /* 0xfffffffe09097812 */ /* 0x000fc800078ec0ff */
[----:B------:R-:W-:-:S05]  /*10bd00*/  @P1 LOP3.LUT R9, R9, 0x1, RZ, 0xfc, !PT ;  /* 0x0000000109091812 */ /* 0x000fca00078efcff */
[----:B------:R0:W-:Y:S04]  /*10bd10*/  STL [R1+0x20], R9 ;  /* 0x0000200901007387 */ /* 0x0001e80000100800 */
[----:B------:R0:W-:Y:S04]  /*10bd20*/  STL [R1+0x33c], R0 ;  /* 0x00033c0001007387 */ /* 0x0001e80000100800 */
[----:B------:R0:W-:Y:S01]  /*10bd30*/  STL [R1+0x338], R2 ;  /* 0x0003380201007387 */ /* 0x0001e20000100800 */
[----:B---3--:R-:W-:-:S03]  /*10bd40*/  SHF.R.U32.HI R3, RZ, 0x8, R8 ;  /* 0x00000008ff037819 */ /* 0x008fc60000011608 */
[----:B0-----:R-:W3:Y:S01]  /*10bd50*/  LDL.LU R9, [R1+0x6b4] ;  /* 0x0006b40001097983 */ /* 0x001ee20000300800 */
[----:B------:R-:W-:-:S03]  /*10bd60*/  VIADD R0, R12, 0x9c ;  /* 0x0000009c0c007836 */ /* 0x000fc60000000000 */
[----:B------:R-:W3:Y:S01]  /*10bd70*/  LDL.LU R8, [R1+0x6b0] ;  /* 0x0006b00001087983 */ /* 0x000ee20000300800 */
[----:B----4-:R-:W-:-:S04]  /*10bd80*/  LOP3.LUT R10, R10, 0x7fffffff, RZ, 0xc0, !PT ;  /* 0x7fffffff0a0a7812 */ /* 0x010fc800078ec0ff */
[----:B------:R-:W-:Y:S02]  /*10bd90*/  @P0 LOP3.LUT R10, R10, 0x80000000, RZ, 0xfc, !PT ;  /* 0x800000000a0a0812 */ /* 0x000fe400078efcff */
[----:B------:R-:W-:Y:S02]  /*10bda0*/  ISETP.GE.AND P0, PT, R0, UR33, PT ;  /* 0x0000002100007c0c */ /* 0x000fe4000bf06270 */
[----:B--2---:R-:W-:Y:S01]  /*10bdb0*/  SHF.R.U32.HI R0, RZ, 0x8, R7 ;  /* 0x00000008ff007819 */ /* 0x004fe20000011607 */
[----:B------:R-:W-:Y:S01]  /*10bdc0*/  VIADD R2, R12, 0x9b ;  /* 0x0000009b0c027836 */ /* 0x000fe20000000000 */
[----:B------:R-:W2:Y:S01]  /*10bdd0*/  LDL.LU R7, [R1+0x6ac] ;  /* 0x0006ac0001077983 */ /* 0x000ea20000300800 */
[----:B------:R-:W-:Y:S02]  /*10bde0*/  ISETP.LT.AND P3, PT, R17, UR57, !P0 ;  /* 0x0000003911007c0c */ /* 0x000fe4000c761270 */
[----:B------:R-:W-:Y:S02]  /*10bdf0*/  ISETP.LT.AND P2, PT, R20, UR58, !P0 ;  /* 0x0000003a14007c0c */ /* 0x000fe4000c741270 */
[----:B------:R-:W-:-:S02]  /*10be00*/  LOP3.LUT R10, R10, 0xbfffffff, RZ, 0xc0, !PT ;  /* 0xbfffffff0a0a7812 */ /* 0x000fc400078ec0ff */
[----:B------:R-:W-:Y:S02]  /*10be10*/  ISETP.LT.AND P1, PT, R15, UR75, !P0 ;  /* 0x0000004b0f007c0c */ /* 0x000fe4000c721270 */
[----:B------:R-:W-:Y:S02]  /*10be20*/  LOP3.LUT R3, R3, 0xffff, RZ, 0xc0, !PT ;  /* 0x0000ffff03037812 */ /* 0x000fe400078ec0ff */
[----:B------:R-:W-:Y:S01]  /*10be30*/  LOP3.LUT R0, R0, 0xffff, RZ, 0xc0, !PT ;  /* 0x0000ffff00007812 */ /* 0x000fe200078ec0ff */
[----:B------:R-:W0:Y:S01]  /*10be40*/  LDCU UR57, c[0x0][0x398] ;  /* 0x00007300ff3977ac */ /* 0x000e220008000800 */
[----:B------:R-:W4:Y:S01]  /*10be50*/  LDCU UR58, c[0x0][0x398] ;  /* 0x00007300ff3a77ac */ /* 0x000f220008000800 */
[----:B------:R-:W0:Y:S01]  /*10be60*/  LDCU.64 UR32, c[0x0][0x398] ;  /* 0x00007300ff2077ac */ /* 0x000e220008000a00 */
[----:B------:R-:W-:Y:S01]  /*10be70*/  @P3 LOP3.LUT R10, R10, 0x40000000, RZ, 0xfc, !PT ;  /* 0x400000000a0a3812 */ /* 0x000fe200078efcff */
[----:B------:R-:W0:Y:S03]  /*10be80*/  LDCU UR75, c[0x0][0x398] ;  /* 0x00007300ff4b77ac */ /* 0x000e260008000800 */
        /* <DEDUP_REMOVED lines=8> */
[--C-:B------:R-:W-:Y:S01]  /*10bf10*/  PRMT R2, R3, 0x3340, R1.reuse ;  /* 0x0000334003027816 */ /* 0x100fe20000000001 */
[----:B------:R-:W1:Y:S04]  /*10bf20*/  LDCU.64 UR34, c[0x0][0x398] ;  /* 0x00007300ff2277ac */ /* 0x000e680008000a00 */
[----:B------:R0:W-:Y:S02]  /*10bf30*/  STL [R1+0x214], R2 ;  /* 0x0002140201007387 */ /* 0x0001e40000100800 */
[----:B0-----:R-:W-:-:S05]  /*10bf40*/  PRMT R2, R0, 0x3340, R1 ;  /* 0x0000334000027816 */ /* 0x001fca0000000001 */
[----:B------:R3:W-:Y:S04]  /*10bf50*/  STL [R1+0x210], R2 ;  /* 0x0002100201007387 */ /* 0x0007e80000100800 */
[----:B------:R-:W4:Y:S01]  /*10bf60*/  LDL.LU R22, [R1+0x28c] ;  /* 0x00028c0001167983 */ /* 0x000f220000300800 */
[----:B---3--:R-:W-:Y:S02]  /*10bf70*/  SHF.R.U32.HI R2, RZ, 0x8, R9 ;  /* 0x00000008ff027819 */ /* 0x008fe40000011609 */
[----:B------:R-:W-:Y:S01]  /*10bf80*/  SHF.R.U32.HI R4, RZ, 0x8, R8 ;  /* 0x00000008ff047819 */ /* 0x000fe20000011608 */
[----:B------:R-:W3:Y:S04]  /*10bf90*/  LDL.LU R9, [R1+0x1b0] ;  /* 0x0001b00001097983 */ /* 0x000ee80000300800 */
[----:B------:R-:W3:Y:S01]  /*10bfa0*/  LDL.LU R8, [R1+0x6a8] ;  /* 0x0006a80001087983 */ /* 0x000ee20000300800 */
[----:B--2---:R-:W-:-:S03]  /*10bfb0*/  SHF.R.U32.HI R3, RZ, 0x8, R7 ;  /* 0x00000008ff037819 */ /* 0x004fc60000011607 */
[----:B------:R-:W2:Y:S01]  /*10bfc0*/  LDL.LU R7, [R1+0x6a0] ;  /* 0x0006a00001077983 */ /* 0x000ea20000300800 */
[----:B------:R-:W-:Y:S02]  /*10bfd0*/  ISETP.LT.AND P3, PT, R17, UR57, !P0 ;  /* 0x0000003911007c0c */ /* 0x000fe4000c761270 */
[----:B----4-:R-:W-:Y:S02]  /*10bfe0*/  ISETP.LT.AND P2, PT, R20, UR58, !P0 ;  /* 0x0000003a14007c0c */ /* 0x010fe4000c741270 */
[----:B------:R-:W-:Y:S02]  /*10bff0*/  LOP3.LUT R10, R10, 0xfbffffff, RZ, 0xc0, !PT ;  /* 0xfbffffff0a0a7812 */ /* 0x000fe400078ec0ff */
[----:B------:R-:W-:Y:S01]  /*10c000*/  ISETP.LT.AND P1, PT, R15, UR61, !P0 ;  /* 0x0000003d0f007c0c */ /* 0x000fe2000c721270 */
[----:B------:R-:W0:Y:S01]  /*10c010*/  LDCU UR58, c[0x0][0x398] ;  /* 0x00007300ff3a77ac */ /* 0x000e220008000800 */
[----:B------:R-:W-:Y:S01]  /*10c020*/  VIADD R0, R12, 0x9a ;  /* 0x0000009a0c007836 */ /* 0x000fe20000000000 */
[----:B------:R-:W-:-:S02]  /*10c030*/  LOP3.LUT R2, R2, 0xffff, RZ, 0xc0, !PT ;  /* 0x0000ffff02027812 */ /* 0x000fc400078ec0ff */
[----:B------:R-:W-:Y:S02]  /*10c040*/  LOP3.LUT R4, R4, 0xffff, RZ, 0xc0, !PT ;  /* 0x0000ffff04047812 */ /* 0x000fe400078ec0ff */
[----:B------:R-:W-:Y:S01]  /*10c050*/  LOP3.LUT R3, R3, 0xffff, RZ, 0xc0, !PT ;  /* 0x0000ffff03037812 */ /* 0x000fe200078ec0ff */
[----:B------:R-:W4:Y:S01]  /*10c060*/  LDCU UR57, c[0x0][0x398] ;  /* 0x00007300ff3977ac */ /* 0x000f220008000800 */
[----:B------:R-:W-:Y:S01]  /*10c070*/  @P3 LOP3.LUT R10, R10, 0x4000000, RZ, 0xfc, !PT ;  /* 0x040000000a0a3812 */ /* 0x000fe200078efcff */
[----:B------:R-:W0:Y:S03]  /*10c080*/  LDCU UR61, c[0x0][0x398] ;  /* 0x00007300ff3d77ac */ /* 0x000e260008000800 */
[----:B------:R-:W-:Y:S02]  /*10c090*/  LOP3.LUT R10, R10, 0xfdffffff, RZ, 0xc0, !PT ;  /* 0xfdffffff0a0a7812 */ /* 0x000fe400078ec0ff */
[----:B------:R-:W-:-:S02]  /*10c0a0*/  ISETP.LT.AND P0, PT, R16, UR32, !P0 ;  /* 0x0000002010007c0c */ /* 0x000fc4000c701270 */
[----:B------:R-:W-:-:S04]  /*10c0b0*/  @P2 LOP3.LUT R10, R10, 0x2000000, RZ, 0xfc, !PT ;  /* 0x020000000a0a2812 */ /* 0x000fc800078efcff */
[----:B------:R-:W-:-:S04]  /*10c0c0*/  LOP3.LUT R10, R10, 0xfeffffff, RZ, 0xc0, !PT ;  /* 0xfeffffff0a0a7812 */ /* 0x000fc800078ec0ff */
[----:B------:R-:W-:-:S04]  /*10c0d0*/  @P1 LOP3.LUT R10, R10, 0x1000000, RZ, 0xfc, !PT ;  /* 0x010000000a0a1812 */ /* 0x000fc800078efcff */
[----:B------:R-:W-:-:S04]  /*10c0e0*/  LOP3.LUT R10, R10, 0xff7fffff, RZ, 0xc0, !PT ;  /* 0xff7fffff0a0a7812 */ /* 0x000fc800078ec0ff */
[----:B------:R-:W-:Y:S02]  /*10c0f0*/  @P0 LOP3.LUT R10, R10, 0x800000, RZ, 0xfc, !PT ;  /* 0x008000000a0a0812 */ /* 0x000fe400078efcff */
[----:B------:R-:W-:Y:S02]  /*10c100*/  ISETP.GE.AND P0, PT, R0, UR37, PT ;  /* 0x0000002500007c0c */ /* 0x000fe4000bf06270 */
[----:B------:R-:W-:Y:S02]  /*10c110*/  LOP3.LUT R10, R10, 0xffbfffff, RZ, 0xc0, !PT ;  /* 0xffbfffff0a0a7812 */ /* 0x000fe400078ec0ff */
[----:B0-----:R-:W-:Y:S02]  /*10c120*/  ISETP.LT.AND P3, PT, R17, UR58, !P0 ;  /* 0x0000003a11007c0c */ /* 0x001fe4000c761270 */
[----:B------:R-:W-:Y:S02]  /*10c130*/  ISETP.LT.AND P2, PT, R20, UR63, !P0 ;  /* 0x0000003f14007c0c */ /* 0x000fe4000c741270 */
[----:B------:R-:W-:Y:S01]  /*10c140*/  ISETP.LT.AND P1, PT, R15, UR62, !P0 ;  /* 0x0000003e0f007c0c */ /* 0x000fe2000c721270 */
[----:B------:R-:W-:Y:S01]  /*10c150*/  VIADD R0, R12, 0x99 ;  /* 0x000000990c007836 */ /* 0x000fe20000000000 */
[----:B------:R-:W0:Y:S01]  /*10c160*/  LDCU.64 UR36, c[0x0][0x398] ;  /* 0x00007300ff2477ac */ /* 0x000e220008000a00 */
[----:B------:R-:W0:Y:S06]  /*10c170*/  LDCU UR58, c[0x0][0x398] ;  /* 0x00007300ff3a77ac */ /* 0x000e2c0008000800 */
[----:B------:R-:W-:Y:S01]  /*10c180*/  @P3 LOP3.LUT R10, R10, 0x400000, RZ, 0xfc, !PT ;  /* 0x004000000a0a3812 */ /* 0x000fe200078efcff */
[----:B------:R-:W0:Y:S01]  /*10c190*/  LDCU UR63, c[0x0][0x398] ;  /* 0x00007300ff3f77ac */ /* 0x000e220008000800 */
[----:B------:R-:W0:Y:S02]  /*10c1a0*/  LDCU UR62, c[0x0][0x398] ;  /* 0x00007300ff3e77ac */ /* 0x000e240008000800 */
        /* <DEDUP_REMOVED lines=11> */
[----:B------:R-:W1:Y:S01]  /*10c260*/  LDCU.64 UR38, c[0x0][0x398] ;  /* 0x00007300ff2677ac */ /* 0x000e620008000a00 */
[----:B------:R-:W-:Y:S04]  /*10c270*/  STL [R1+0x334], R0 ;  /* 0x0003340001007387 */ /* 0x000fe80000100800 */
[----:B------:R3:W-:Y:S02]  /*10c280*/  STL [R1+0x20c], R2 ;  /* 0x00020c0201007387 */ /* 0x0007e40000100800 */
[----:B---3--:R-:W-:-:S02]  /*10c290*/  SHF.R.U32.HI R2, RZ, 0x8, R8 ;  /* 0x00000008ff027819 */ /* 0x008fc40000011608 */
[----:B------:R-:W3:Y:S01]  /*10c2a0*/  LDL.LU R8, [R1+0x150] ;  /* 0x0001500001087983 */ /* 0x000ee20000300800 */
[----:B--2---:R-:W-:-:S03]  /*10c2b0*/  SHF.R.U32.HI R3, RZ, 0x8, R7 ;  /* 0x00000008ff037819 */ /* 0x004fc60000011607 */
[----:B------:R-:W2:Y:S01]  /*10c2c0*/  LDL.LU R7, [R1+0x148] ;  /* 0x0001480001077983 */ /* 0x000ea20000300800 */
[----:B------:R-:W-:Y:S02]  /*10c2d0*/  ISETP.LT.AND P3, PT, R17, UR77, !P0 ;  /* 0x0000004d11007c0c */ /* 0x000fe4000c761270 */
[----:B------:R-:W-:Y:S02]  /*10c2e0*/  ISETP.LT.AND P2, PT, R20, UR65, !P0 ;  /* 0x0000004114007c0c */ /* 0x000fe4000c741270 */
[----:B------:R-:W-:Y:S01]  /*10c2f0*/  ISETP.LT.AND P1, PT, R15, UR64, !P0 ;  /* 0x000000400f007c0c */ /* 0x000fe2000c721270 */
[----:B------:R-:W1:Y:S08]  /*10c300*/  LDCU UR77, c[0x0][0x398] ;  /* 0x00007300ff4d77ac */ /* 0x000e700008000800 */
[----:B------:R-:W-:Y:S01]  /*10c310*/  @P3 LOP3.LUT R10, R10, 0x40000, RZ, 0xfc, !PT ;  /* 0x000400000a0a3812 */ /* 0x000fe200078efcff */
[----:B------:R-:W-:Y:S01]  /*10c320*/  VIADD R0, R12, 0x98 ;  /* 0x000000980c007836 */ /* 0x000fe20000000000 */
[----:B------:R-:W-:-:S02]  /*10c330*/  SHF.R.U32.HI R4, RZ, 0x8, R22 ;  /* 0x00000008ff047819 */ /* 0x000fc40000011616 */
[----:B------:R-:W-:Y:S02]  /*10c340*/  SHF.R.U32.HI R5, RZ, 0x8, R9 ;  /* 0x00000008ff057819 */ /* 0x000fe40000011609 */
[----:B------:R-:W-:Y:S02]  /*10c350*/  LOP3.LUT R10, R10, 0xfffdffff, RZ, 0xc0, !PT ;  /* 0xfffdffff0a0a7812 */ /* 0x000fe400078ec0ff */
[----:B0-----:R-:W-:Y:S02]  /*10c360*/  ISETP.LT.AND P0, PT, R16, UR36, !P0 ;  /* 0x0000002410007c0c */ /* 0x001fe4000c701270 */
[----:B------:R-:W-:Y:S02]  /*10c370*/  LOP3.LUT R4, R4, 0xffff, RZ, 0xc0, !PT ;  /* 0x0000ffff04047812 */ /* 0x000fe400078ec0ff */
[----:B------:R-:W-:Y:S02]  /*10c380*/  LOP3.LUT R5, R5, 0xffff, RZ, 0xc0, !PT ;  /* 0x0000ffff05057812 */ /* 0x000fe400078ec0ff */
[----:B------:R-:W-:-:S02]  /*10c390*/  @P2 LOP3.LUT R10, R10, 0x20000, RZ, 0xfc, !PT ;  /* 0x000200000a0a2812 */ /* 0x000fc400078efcff */
[----:B------:R-:W-:Y:S02]  /*10c3a0*/  LOP3.LUT R2, R2, 0xffff, RZ, 0xc0, !PT ;  /* 0x0000ffff02027812 */ /* 0x000fe400078ec0ff */
[----:B------:R-:W-:Y:S01]  /*10c3b0*/  LOP3.LUT R3, R3, 0xffff, RZ, 0xc0, !PT ;  /* 0x0000ffff03037812 */ /* 0x000fe200078ec0ff */
[----:B------:R-:W0:Y:S01]  /*10c3c0*/  LDCU UR36, c[0x0][0x398] ;  /* 0x00007300ff2477ac */ /* 0x000e220008000800 */
        /* <DEDUP_REMOVED lines=8> */
[----:B-1----:R-:W-:Y:S02]  /*10c450*/  ISETP.LT.AND P3, PT, R17, UR77, !P0 ;  /* 0x0000004d11007c0c */ /* 0x002fe4000c761270 */
[----:B------:R-:W-:Y:S02]  /*10c460*/  ISETP.LT.AND P2, PT, R20, UR67, !P0 ;  /* 0x0000004314007c0c */ /* 0x000fe4000c741270 */
[----:B------:R-:W-:Y:S01]  /*10c470*/  ISETP.LT.AND P1, PT, R15, UR66, !P0 ;  /* 0x000000420f007c0c */ /* 0x000fe2000c721270 */
[----:B------:R-:W-:Y:S01]  /*10c480*/  VIADD R0, R12, 0x97 ;  /* 0x000000970c007836 */ /* 0x000fe20000000000 */
[----:B------:R-:W1:Y:S01]  /*10c490*/  LDCU.64 UR48, c[0x0][0x398] ;  /* 0x00007300ff3077ac */ /* 0x000e620008000a00 */
[----:B------:R-:W-:Y:S01]  /*10c4a0*/  PRMT R2, R2, 0x3340, R3 ;  /* 0x0000334002027816 */ /* 0x000fe20000000003 */
[----:B------:R-:W0:Y:S05]  /*10c4b0*/  LDCU UR77, c[0x0][0x398] ;  /* 0x00007300ff4d77ac */ /* 0x000e2a0008000800 */
[----:B------:R-:W-:Y:S01]  /*10c4c0*/  @P3 LOP3.LUT R10, R10, 0x4000, RZ, 0xfc, !PT ;  /* 0x000040000a0a3812 */ /* 0x000fe200078efcff */
[----:B------:R-:W0:Y:S01]  /*10c4d0*/  LDCU UR67, c[0x0][0x398] ;  /* 0x00007300ff4377ac */ /* 0x000e220008000800 */
[----:B------:R-:W0:Y:S02]  /*10c4e0*/  LDCU UR66, c[0x0][0x398] ;  /* 0x00007300ff4277ac */ /* 0x000e240008000800 */
        /* <DEDUP_REMOVED lines=14> */
[----:B------:R-:W0:Y:S01]  /*10c5d0*/  LDCU.64 UR32, c[0x0][0x398] ;  /* 0x00007300ff2077ac */ /* 0x000e220008000a00 */
[----:B------:R-:W0:Y:S05]  /*10c5e0*/  LDCU UR70, c[0x0][0x398] ;  /* 0x00007300ff4677ac */ /* 0x000e2a0008000800 */
[----:B------:R-:W-:Y:S01]  /*10c5f0*/  @P3 LOP3.LUT R10, R10, 0x400, RZ, 0xfc, !PT ;  /* 0x000004000a0a3812 */ /* 0x000fe200078efcff */
[----:B------:R-:W0:Y:S01]  /*10c600*/  LDCU UR69, c[0x0][0x398] ;  /* 0x00007300ff4577ac */ /* 0x000e220008000800 */
[----:B------:R-:W0:Y:S02]  /*10c610*/  LDCU UR68, c[0x0][0x398] ;  /* 0x00007300ff4477ac */ /* 0x000e240008000800 */
[----:B------:R-:W-:-:S02]  /*10c620*/  LOP3.LUT R10, R10, 0xfffffdff, RZ, 0xc0, !PT ;  /* 0xfffffdff0a0a7812 */ /* 0x000fc400078ec0ff */
[----:B-1----:R-:W-:Y:S01]  /*10c630*/  ISETP.LT.AND P0, PT, R16, UR48, !P0 ;  /* 0x0000003010007c0c */ /* 0x002fe2000c701270 */
[----:B------:R1:W-:Y:S01]  /*10c640*/  STL [R1+0x320], R0 ;  /* 0x0003200001007387 */ /* 0x0003e20000100800 */
[----:B------:R-:W-:Y:S01]  /*10c650*/  @P2 LOP3.LUT R10, R10, 0x200, RZ, 0xfc, !PT ;  /* 0x000002000a0a2812 */ /* 0x000fe200078efcff */
[----:B------:R-:W0:Y:S03]  /*10c660*/  LDCU UR48, c[0x0][0x398] ;  /* 0x00007300ff3077ac */ /* 0x000e260008000800 */
[----:B------:R-:W-:-:S04]  /*10c670*/  LOP3.LUT R10, R10, 0xfffffeff, RZ, 0xc0, !PT ;  /* 0xfffffeff0a0a7812 */ /* 0x000fc800078ec0ff */
[----:B------:R-:W-:Y:S01]  /*10c680*/  @P1 LOP3.LUT R10, R10, 0x100, RZ, 0xfc, !PT ;  /* 0x000001000a0a1812 */ /* 0x000fe200078efcff */
[----:B-1----:R-:W-:-:S03]  /*10c690*/  VIADD R0, R12, 0x96 ;  /* 0x000000960c007836 */ /* 0x002fc60000000000 */
[----:B------:R-:W-:Y:S01]  /*10c6a0*/  LOP3.LUT R10, R10, 0xffffff7f, RZ, 0xc0, !PT ;  /* 0xffffff7f0a0a7812 */ /* 0x000fe200078ec0ff */
[----:B------:R1:W-:Y:S04]  /*10c6b0*/  STL [R1+0x31c], R2 ;  /* 0x00031c0201007387 */ /* 0x0003e80000100800 */
[----:B------:R-:W4:Y:S01]  /*10c6c0*/  LDL.LU R9, [R1+0x6cc] ;  /* 0x0006cc0001097983 */ /* 0x000f220000300800 */
[----:B------:R-:W-:Y:S02]  /*10c6d0*/  @P0 LOP3.LUT R10, R10, 0x80, RZ, 0xfc, !PT ;  /* 0x000000800a0a0812 */ /* 0x000fe400078efcff */
[----:B------:R-:W-:Y:S02]  /*10c6e0*/  ISETP.GE.AND P0, PT, R0, UR35, PT ;  /* 0x0000002300007c0c */ /* 0x000fe4000bf06270 */
[----:B---3--:R-:W-:Y:S01]  /*10c6f0*/  SHF.R.U32.HI R3, RZ, 0x8, R8 ;  /* 0x00000008ff037819 */ /* 0x008fe20000011608 */
[----:B------:R-:W3:Y:S01]  /*10c700*/  LDCU.64 UR34, c[0x0][0x398] ;  /* 0x00007300ff2277ac */ /* 0x000ee20008000a00 */
[----:B------:R-:W3:Y:S01]  /*10c710*/  LDL.LU R8, [R1+0xd0] ;  /* 0x0000d00001087983 */ /* 0x000ee20000300800 */
[----:B--2---:R-:W-:-:S03]  /*10c720*/  SHF.R.U32.HI R0, RZ, 0x8, R7 ;  /* 0x00000008ff007819 */ /* 0x004fc60000011607 */
[----:B------:R-:W2:Y:S01]  /*10c730*/  LDL.LU R7, [R1+0x6c8] ;  /* 0x0006c80001077983 */ /* 0x000ea20000300800 */
[----:B------:R-:W-:Y:S02]  /*10c740*/  ISETP.LT.AND P3, PT, R17, UR74, !P0 ;  /* 0x0000004a11007c0c */ /* 0x000fe4000c761270 */
[----:B------:R-:W-:Y:S02]  /*10c750*/  ISETP.LT.AND P2, PT, R20, UR76, !P0 ;  /* 0x0000004c14007c0c */ /* 0x000fe4000c741270 */
[----:B------:R-:W-:Y:S02]  /*10c760*/  LOP3.LUT R10, R10, 0xffffffbf, RZ, 0xc0, !PT ;  /* 0xffffffbf0a0a7812 */ /* 0x000fe400078ec0ff */
[----:B0-----:R-:W-:Y:S01]  /*10c770*/  ISETP.LT.AND P1, PT, R15, UR77, !P0 ;  /* 0x0000004d0f007c0c */ /* 0x001fe2000c721270 */
[----:B------:R-:W4:Y:S01]  /*10c780*/  LDL.LU R14, [R1+0x18] ;  /* 0x00001800010e7983 */ /* 0x000f220000300800 */
[----:B-1----:R-:W-:Y:S01]  /*10c790*/  VIADD R2, R12, 0x95 ;  /* 0x000000950c027836 */ /* 0x002fe20000000000 */
[----:B------:R-:W-:-:S02]  /*10c7a0*/  LOP3.LUT R3, R3, 0xffff, RZ, 0xc0, !PT ;  /* 0x0000ffff03037812 */ /* 0x000fc400078ec0ff */
[----:B------:R-:W-:Y:S01]  /*10c7b0*/  LOP3.LUT R0, R0, 0xffff, RZ, 0xc0, !PT ;  /* 0x0000ffff00007812 */ /* 0x000fe200078ec0ff */
[----:B------:R-:W0:Y:S01]  /*10c7c0*/  LDCU UR76, c[0x0][0x398] ;  /* 0x00007300ff4c77ac */ /* 0x000e220008000800 */
[----:B------:R-:W1:Y:S01]  /*10c7d0*/  LDCU UR74, c[0x0][0x398] ;  /* 0x00007300ff4a77ac */ /* 0x000e620008000800 */
[----:B------:R-:W-:Y:S01]  /*10c7e0*/  @P3 LOP3.LUT R10, R10, 0x40, RZ, 0xfc, !PT ;  /* 0x000000400a0a3812 */ /* 0x000fe200078efcff */
[----:B------:R-:W0:Y:S03]  /*10c7f0*/  LDCU UR77, c[0x0][0x398] ;  /* 0x00007300ff4d77ac */ /* 0x000e260008000800 */
[----:B------:R-:W-:Y:S02]  /*10c800*/  LOP3.LUT R10, R10, 0xffffffdf, RZ, 0xc0, !PT ;  /* 0xffffffdf0a0a7812 */ /* 0x000fe400078ec0ff */
[----:B------:R-:W-:Y:S02]  /*10c810*/  ISETP.LT.AND P0, PT, R16, UR32, !P0 ;  /* 0x0000002010007c0c */ /* 0x000fe4000c701270 */
[----:B------:R-:W-:Y:S01]  /*10c820*/  PRMT R0, R0, 0x3340, R1 ;  /* 0x0000334000007816 */ /* 0x000fe20000000001 */
[----:B------:R-:W0:Y:S01]  /*10c830*/  LDCU UR32, c[0x0][0x398] ;  /* 0x00007300ff2077ac */ /* 0x000e220008000800 */
[----:B------:R-:W-:-:S04]  /*10c840*/  @P2 LOP3.LUT R10, R10, 0x20, RZ, 0xfc, !PT ;  /* 0x000000200a0a2812 */ /* 0x000fc800078efcff */
[----:B------:R-:W-:-:S04]  /*10c850*/  LOP3.LUT R10, R10, 0xffffffef, RZ, 0xc0, !PT ;  /* 0xffffffef0a0a7812 */ /* 0x000fc800078ec0ff */
[----:B------:R-:W-:-:S04]  /*10c860*/  @P1 LOP3.LUT R10, R10, 0x10, RZ, 0xfc, !PT ;  /* 0x000000100a0a1812 */ /* 0x000fc800078efcff */
[----:B------:R-:W-:-:S04]  /*10c870*/  LOP3.LUT R10, R10, 0xfffffff7, RZ, 0xc0, !PT ;  /* 0xfffffff70a0a7812 */ /* 0x000fc800078ec0ff */
[----:B------:R-:W-:Y:S02]  /*10c880*/  @P0 LOP3.LUT R10, R10, 0x8, RZ, 0xfc, !PT ;  /* 0x000000080a0a0812 */ /* 0x000fe400078efcff */
[----:B------:R-:W-:-:S04]  /*10c890*/  ISETP.GE.AND P0, PT, R2, UR37, PT ;  /* 0x0000002502007c0c */ /* 0x000fc8000bf06270 */
[----:B------:R-:W-:Y:S02]  /*10c8a0*/  ISETP.LT.AND P3, PT, R17, UR38, !P0 ;  /* 0x0000002611007c0c */ /* 0x000fe4000c761270 */
[----:B------:R-:W-:Y:S02]  /*10c8b0*/  ISETP.LT.AND P2, PT, R20, UR36, !P0 ;  /* 0x0000002414007c0c */ /* 0x000fe4000c741270 */
[----:B------:R-:W-:Y:S02]  /*10c8c0*/  LOP3.LUT R10, R10, 0xfffffffb, RZ, 0xc0, !PT ;  /* 0xfffffffb0a0a7812 */ /* 0x000fe400078ec0ff */
[----:B0-----:R-:W-:Y:S02]  /*10c8d0*/  ISETP.LT.AND P1, PT, R15, UR77, !P0 ;  /* 0x0000004d0f007c0c */ /* 0x001fe4000c721270 */
[----:B------:R-:W-:Y:S01]  /*10c8e0*/  PRMT R2, R3, 0x3340, R1 ;  /* 0x0000334003027816 */ /* 0x000fe20000000001 */
[----:B------:R-:W0:Y:S01]  /*10c8f0*/  LDCU UR38, c[0x0][0x398] ;  /* 0x00007300ff2677ac */ /* 0x000e220008000800 */
[----:B------:R-:W0:Y:S01]  /*10c900*/  LDCU UR77, c[0x0][0x398] ;  /* 0x00007300ff4d77ac */ /* 0x000e220008000800 */
[----:B------:R-:W0:Y:S02]  /*10c910*/  LDCU.64 UR36, c[0x0][0x398] ;  /* 0x00007300ff2477ac */ /* 0x000e240008000a00 */
[----:B------:R-:W-:-:S04]  /*10c920*/  @P3 LOP3.LUT R10, R10, 0x4, RZ, 0xfc, !PT ;  /* 0x000000040a0a3812 */ /* 0x000fc800078efcff */
[----:B------:R-:W-:-:S04]  /*10c930*/  LOP3.LUT R10, R10, 0xfffffffd, RZ, 0xc0, !PT ;  /* 0xfffffffd0a0a7812 */ /* 0x000fc800078ec0ff */
[----:B------:R-:W-:-:S04]  /*10c940*/  @P2 LOP3.LUT R10, R10, 0x2, RZ, 0xfc, !PT ;  /* 0x000000020a0a2812 */ /* 0x000fc800078efcff */
[----:B------:R-:W-:-:S04]  /*10c950*/  LOP3.LUT R10, R10, 0xfffffffe, RZ, 0xc0, !PT ;  /* 0xfffffffe0a0a7812 */ /* 0x000fc800078ec0ff */
[----:B------:R-:W-:Y:S01]  /*10c960*/  @P1 LOP3.LUT R10, R10, 0x1, RZ, 0xfc, !PT ;  /* 0x000000010a0a1812 */ /* 0x000fe200078efcff */
[----:B------:R-:W-:Y:S04]  /*10c970*/  STL [R1+0x208], R2 ;  /* 0x0002080201007387 */ /* 0x000fe80000100800 */
[----:B------:R-:W-:Y:S04]  /*10c980*/  STL [R1+0x1c], R10 ;  /* 0x00001c0a01007387 */ /* 0x000fe80000100800 */
[----:B------:R0:W-:Y:S01]  /*10c990*/  STL [R1+0x204], R0 ;  /* 0x0002040001007387 */ /* 0x0001e20000100800 */
[----:B---3--:R-:W-:-:S03]  /*10c9a0*/  SHF.R.U32.HI R4, RZ, 0x8, R8 ;  /* 0x00000008ff047819 */ /* 0x008fc60000011608 */
[----:B------:R-:W3:Y:S01]  /*10c9b0*/  LDL.LU R8, [R1+0x28] ;  /* 0x0000280001087983 */ /* 0x000ee20000300800 */
[----:B--2---:R-:W-:-:S03]  /*10c9c0*/  SHF.R.U32.HI R3, RZ, 0x8, R7 ;  /* 0x00000008ff037819 */ /* 0x004fc60000011607 */
[----:B------:R-:W2:Y:S01]  /*10c9d0*/  LDL.LU R7, [R1+0x2c] ;  /* 0x00002c0001077983 */ /* 0x000ea20000300800 */
[----:B------:R-:W-:Y:S01]  /*10c9e0*/  ISETP.LT.AND P0, PT, R16, UR34, !P0 ;  /* 0x0000002210007c0c */ /* 0x000fe2000c701270 */
[----:B0-----:R-:W-:Y:S01]  /*10c9f0*/  VIADD R0, R12, 0x94 ;  /* 0x000000940c007836 */ /* 0x001fe20000000000 */
[----:B----4-:R-:W-:-:S11]  /*10ca00*/  LOP3.LUT R14, R14, 0x7fffffff, RZ, 0xc0, !PT ;  /* 0x7fffffff0e0e7812 */ /* 0x010fd600078ec0ff */
[----:B------:R-:W-:Y:S02]  /*10ca10*/  @P0 LOP3.LUT R14, R14, 0x80000000, RZ, 0xfc, !PT ;  /* 0x800000000e0e0812 */ /* 0x000fe400078efcff */
[----:B------:R-:W-:-:S04]  /*10ca20*/  ISETP.GE.AND P0, PT, R0, UR39, PT ;  /* 0x0000002700007c0c */ /* 0x000fc8000bf06270 */
[----:B------:R-:W-:Y:S02]  /*10ca30*/  ISETP.LT.AND P3, PT, R17, UR48, !P0 ;  /* 0x0000003011007c0c */ /* 0x000fe4000c761270 */
[----:B------:R-:W-:Y:S02]  /*10ca40*/  ISETP.LT.AND P2, PT, R20, UR38, !P0 ;  /* 0x0000002614007c0c */ /* 0x000fe4000c741270 */
[----:B------:R-:W-:Y:S02]  /*10ca50*/  LOP3.LUT R14, R14, 0xbfffffff, RZ, 0xc0, !PT ;  /* 0xbfffffff0e0e7812 */ /* 0x000fe400078ec0ff */
[----:B------:R-:W-:Y:S02]  /*10ca60*/  ISETP.LT.AND P1, PT, R15, UR77, !P0 ;  /* 0x0000004d0f007c0c */ /* 0x000fe4000c721270 */
[----:B------:R-:W-:Y:S01]  /*10ca70*/  SHF.R.U32.HI R2, RZ, 0x8, R9 ;  /* 0x00000008ff027819 */ /* 0x000fe20000011609 */
[----:B------:R-:W-:Y:S01]  /*10ca80*/  VIADD R0, R12, 0x93 ;  /* 0x000000930c007836 */ /* 0x000fe20000000000 */
[----:B------:R-:W-:-:S02]  /*10ca90*/  LOP3.LUT R4, R4, 0xffff, RZ, 0xc0, !PT ;  /* 0x0000ffff04047812 */ /* 0x000fc400078ec0ff */
[----:B------:R-:W-:Y:S01]  /*10caa0*/  LOP3.LUT R3, R3, 0xffff, RZ, 0xc0, !PT ;  /* 0x0000ffff03037812 */ /* 0x000fe200078ec0ff */
[----:B------:R-:W0:Y:S01]  /*10cab0*/  LDCU UR48, c[0x0][0x398] ;  /* 0x00007300ff3077ac */ /* 0x000e220008000800 */
[----:B------:R-:W4:Y:S01]  /*10cac0*/  LDCU.64 UR38, c[0x0][0x398] ;  /* 0x00007300ff2677ac */ /* 0x000f220008000a00 */
[----:B------:R-:W-:Y:S01]  /*10cad0*/  @P3 LOP3.LUT R14, R14, 0x40000000, RZ, 0xfc, !PT ;  /* 0x400000000e0e3812 */ /* 0x000fe200078efcff */
[----:B------:R-:W0:Y:S03]  /*10cae0*/  LDCU UR77, c[0x0][0x398] ;  /* 0x00007300ff4d77ac */ /* 0x000e260008000800 */
[----:B------:R-:W-:Y:S02]  /*10caf0*/  LOP3.LUT R14, R14, 0xdfffffff, RZ, 0xc0, !PT ;  /* 0xdfffffff0e0e7812 */ /* 0x000fe400078ec0ff */
[----:B------:R-:W-:Y:S02]  /*10cb00*/  ISETP.LT.AND P0, PT, R16, UR36, !P0 ;  /* 0x0000002410007c0c */ /* 0x000fe4000c701270 */
[----:B------:R-:W-:-:S04]  /*10cb10*/  @P2 LOP3.LUT R14, R14, 0x20000000, RZ, 0xfc, !PT ;  /* 0x200000000e0e2812 */ /* 0x000fc800078efcff */
[----:B------:R-:W-:-:S04]  /*10cb20*/  LOP3.LUT R14, R14, 0xefffffff, RZ, 0xc0, !PT ;  /* 0xefffffff0e0e7812 */ /* 0x000fc800078ec0ff */
[----:B------:R-:W-:Y:S02]  /*10cb30*/  @P1 LOP3.LUT R14, R14, 0x10000000, RZ, 0xfc, !PT ;  /* 0x100000000e0e1812 */ /* 0x000fe400078efcff */
[----:B------:R-:W-:Y:S02]  /*10cb40*/  LOP3.LUT R2, R2, 0xffff, RZ, 0xc0, !PT ;  /* 0x0000ffff02027812 */ /* 0x000fe400078ec0ff */
[----:B------:R-:W-:-:S04]  /*10cb50*/  LOP3.LUT R14, R14, 0xf7ffffff, RZ, 0xc0, !PT ;  /* 0xf7ffffff0e0e7812 */ /* 0x000fc800078ec0ff */
[----:B------:R-:W-:Y:S02]  /*10cb60*/  @P0 LOP3.LUT R14, R14, 0x8000000, RZ, 0xfc, !PT ;  /* 0x080000000e0e0812 */ /* 0x000fe400078efcff */
[----:B------:R-:W-:Y:S02]  /*10cb70*/  ISETP.GE.AND P0, PT, R0, UR49, PT ;  /* 0x0000003100007c0c */ /* 0x000fe4000bf06270 */
[----:B------:R-:W-:-:S05]  /*10cb80*/  PRMT R0, R2, 0x3340, R4 ;  /* 0x0000334002007816 */ /* 0x000fca0000000004 */
[----:B------:R0:W-:Y:S02]  /*10cb90*/  STL [R1+0x318], R0 ;  /* 0x0003180001007387 */ /* 0x0001e40000100800 */
[----:B0-----:R-:W-:Y:S02]  /*10cba0*/  PRMT R0, R3, 0x3340, R1 ;  /* 0x0000334003007816 */ /* 0x001fe40000000001 */
[----:B------:R-:W-:-:S03]  /*10cbb0*/  SHF.R.U32.HI R3, RZ, 0x8, R13 ;  /* 0x00000008ff037819 */ /* 0x000fc6000001160d */
[----:B------:R0:W-:Y:S04]  /*10cbc0*/  STL [R1+0x200], R0 ;  /* 0x0002000001007387 */ /* 0x0001e80000100800 */
[----:B------:R-:W4:Y:S04]  /*10cbd0*/  LDL.LU R13, [R1+0x48f0] ;  /* 0x0048f000010d7983 */ /* 0x000f280000300800 */
[----:B------:R-:W4:Y:S04]  /*10cbe0*/  LDL.LU R10, [R1+0x6d4] ;  /* 0x0006d400010a7983 */ /* 0x000f280000300800 */
[----:B------:R-:W4:Y:S01]  /*10cbf0*/  LDL.LU R9, [R1+0x6d8] ;  /* 0x0006d80001097983 */ /* 0x000f220000300800 */
[----:B---3--:R-:W-:-:S03]  /*10cc00*/  SHF.R.U32.HI R2, RZ, 0x8, R8 ;  /* 0x00000008ff027819 */ /* 0x008fc60000011608 */
[----:B------:R-:W3:Y:S01]  /*10cc10*/  LDL.LU R8, [R1+0x6d0] ;  /* 0x0006d00001087983 */ /* 0x000ee20000300800 */
[----:B--2---:R-:W-:-:S03]  /*10cc20*/  SHF.R.U32.HI R4, RZ, 0x8, R7 ;  /* 0x00000008ff047819 */ /* 0x004fc60000011607 */
[----:B------:R-:W2:Y:S01]  /*10cc30*/  LDL.LU R7, [R1+0x2c0] ;  /* 0x0002c00001077983 */ /* 0x000ea20000300800 */
[----:B------:R-:W-:Y:S02]  /*10cc40*/  ISETP.LT.AND P3, PT, R17, UR32, !P0 ;  /* 0x0000002011007c0c */ /* 0x000fe4000c761270 */
[----:B------:R-:W-:Y:S02]  /*10cc50*/  ISETP.LT.AND P2, PT, R20, UR48, !P0 ;  /* 0x0000003014007c0c */ /* 0x000fe4000c741270 */
[----:B------:R-:W-:Y:S02]  /*10cc60*/  LOP3.LUT R14, R14, 0xfbffffff, RZ, 0xc0, !PT ;  /* 0xfbffffff0e0e7812 */ /* 0x000fe400078ec0ff */
[----:B------:R-:W-:Y:S01]  /*10cc70*/  ISETP.LT.AND P1, PT, R15, UR77, !P0 ;  /* 0x0000004d0f007c0c */ /* 0x000fe2000c721270 */
[----:B0-----:R-:W-:Y:S01]  /*10cc80*/  VIADD R0, R12, 0x92 ;  /* 0x000000920c007836 */ /* 0x001fe20000000000 */
[----:B------:R-:W0:Y:S05]  /*10cc90*/  LDCU.64 UR48, c[0x0][0x398] ;  /* 0x00007300ff3077ac */ /* 0x000e2a0008000a00 */
[----:B------:R-:W-:-:S02]  /*10cca0*/  @P3 LOP3.LUT R14, R14, 0x4000000, RZ, 0xfc, !PT ;  /* 0x040000000e0e3812 */ /* 0x000fc400078efcff */
[----:B------:R-:W-:Y:S02]  /*10ccb0*/  LOP3.LUT R2, R2, 0xffff, RZ, 0xc0, !PT ;  /* 0x0000ffff02027812 */ /* 0x000fe400078ec0ff */
[----:B------:R-:W-:Y:S02]  /*10ccc0*/  LOP3.LUT R4, R4, 0xffff, RZ, 0xc0, !PT ;  /* 0x0000ffff04047812 */ /* 0x000fe400078ec0ff */
[----:B------:R-:W-:Y:S02]  /*10ccd0*/  LOP3.LUT R3, R3, 0xffff, RZ, 0xc0, !PT ;  /* 0x0000ffff03037812 */ /* 0x000fe400078ec0ff */
[----:B------:R-:W-:Y:S02]  /*10cce0*/  LOP3.LUT R14, R14, 0xfdffffff, RZ, 0xc0, !PT ;  /* 0xfdffffff0e0e7812 */ /* 0x000fe400078ec0ff */
[----:B----4-:R-:W-:Y:S01]  /*10ccf0*/  ISETP.LT.AND P0, PT, R16, UR38, !P0 ;  /* 0x0000002610007c0c */ /* 0x010fe2000c701270 */
[----:B------:R-:W4:Y:S01]  /*10cd00*/  LDCU UR38, c[0x0][0x398] ;  /* 0x00007300ff2677ac */ /* 0x000f220008000800 */
        /* <DEDUP_REMOVED lines=12> */
[----:B------:R-:W1:Y:S01]  /*10cdd0*/  LDCU.64 UR32, c[0x0][0x398] ;  /* 0x00007300ff2077ac */ /* 0x000e620008000a00 */
[----:B------:R-:W1:Y:S06]  /*10cde0*/  LDCU UR73, c[0x0][0x398] ;  /* 0x00007300ff4977ac */ /* 0x000e6c0008000800 */
[----:B------:R-:W-:Y:S01]  /*10cdf0*/  @P3 LOP3.LUT R14, R14, 0x400000, RZ, 0xfc, !PT ;  /* 0x004000000e0e3812 */ /* 0x000fe200078efcff */
[----:B------:R-:W1:Y:S01]  /*10ce00*/  LDCU UR72, c[0x0][0x398] ;  /* 0x00007300ff4877ac */ /* 0x000e620008000800 */
[----:B------:R-:W1:Y:S02]  /*10ce10*/  LDCU UR71, c[0x0][0x398] ;  /* 0x00007300ff4777ac */ /* 0x000e640008000800 */
        /* <DEDUP_REMOVED lines=9> */
[----:B------:R-:W-:Y:S01]  /*10ceb0*/  PRMT R0, R2, 0x3340, R4 ;  /* 0x0000334002007816 */ /* 0x000fe20000000004 */
[----:B------:R-:W0:Y:S04]  /*10cec0*/  LDCU.64 UR34, c[0x0][0x398] ;  /* 0x00007300ff2277ac */ /* 0x000e280008000a00 */
[----:B------:R1:W-:Y:S02]  /*10ced0*/  STL [R1+0x2fc], R0 ;  /* 0x0002fc0001007387 */ /* 0x0003e40000100800 */
[----:B-1----:R-:W-:-:S05]  /*10cee0*/  PRMT R0, R3, 0x3340, R1 ;  /* 0x0000334003007816 */ /* 0x002fca0000000001 */
[----:B------:R1:W-:Y:S01]  /*10cef0*/  STL [R1+0x1dc], R0 ;  /* 0x0001dc0001007387 */ /* 0x0003e20000100800 */
        /* <DEDUP_REMOVED lines=8> */
[----:B-1----:R-:W-:Y:S01]  /*10cf80*/  VIADD R0, R12, 0x90 ;  /* 0x000000900c007836 */ /* 0x002fe20000000000 */
[----:B------:R-:W-:Y:S02]  /*10cf90*/  SHF.R.U32.HI R5, RZ, 0x8, R9 ;  /* 0x00000008ff057819 */ /* 0x000fe40000011609 */
[----:B------:R-:W-:-:S02]  /*10cfa0*/  LOP3.LUT R2, R2, 0xffff, RZ, 0xc0, !PT ;  /* 0x0000ffff02027812 */ /* 0x000fc400078ec0ff */
[----:B------:R-:W-:Y:S02]  /*10cfb0*/  SHF.R.U32.HI R4, RZ, 0x8, R10 ;  /* 0x00000008ff047819 */ /* 0x000fe4000001160a */
[----:B------:R-:W-:Y:S01]  /*10cfc0*/  LOP3.LUT R3, R3, 0xffff, RZ, 0xc0, !PT ;  /* 0x0000ffff03037812 */ /* 0x000fe200078ec0ff */
[----:B------:R-:W1:Y:S01]  /*10cfd0*/  LDCU UR27, c[0x0][0x398] ;  /* 0x00007300ff1b77ac */ /* 0x000e620008000800 */
[----:B------:R-:W-:-:S04]  /*10cfe0*/  @P3 LOP3.LUT R14, R14, 0x40000, RZ, 0xfc, !PT ;  /* 0x000400000e0e3812 */ /* 0x000fc800078efcff */
[----:B------:R-:W-:Y:S02]  /*10cff0*/  LOP3.LUT R14, R14, 0xfffdffff, RZ, 0xc0, !PT ;  /* 0xfffdffff0e0e7812 */ /* 0x000fe400078ec0ff */
[----:B------:R-:W-:Y:S02]  /*10d000*/  ISETP.LT.AND P0, PT, R16, UR32, !P0 ;  /* 0x0000002010007c0c */ /* 0x000fe4000c701270 */
[----:B------:R-:W-:Y:S02]  /*10d010*/  LOP3.LUT R5, R5, 0xffff, RZ, 0xc0, !PT ;  /* 0x0000ffff05057812 */ /* 0x000fe400078ec0ff */
[----:B------:R-:W-:Y:S02]  /*10d020*/  LOP3.LUT R4, R4, 0xffff, RZ, 0xc0, !PT ;  /* 0x0000ffff04047812 */ /* 0x000fe400078ec0ff */
[----:B------:R-:W-:Y:S01]  /*10d030*/  @P2 LOP3.LUT R14, R14, 0x20000, RZ, 0xfc, !PT ;  /* 0x000200000e0e2812 */ /* 0x000fe200078efcff */
[----:B------:R-:W0:Y:S03]  /*10d040*/  LDCU UR32, c[0x0][0x398] ;  /* 0x00007300ff2077ac */ /* 0x000e260008000800 */
        /* <DEDUP_REMOVED lines=10> */
[----:B------:R-:W1:Y:S07]  /*10d0f0*/  LDCU.64 UR36, c[0x0][0x398] ;  /* 0x00007300ff2477ac */ /* 0x000e6e0008000a00 */
        /* <DEDUP_REMOVED lines=17> */
[----:B------:R-:W0:Y:S03]  /*10d210*/  LDCU.64 UR10, c[0x0][0x398] ;  /* 0x00007300ff0a77ac */ /* 0x000e260008000a00 */
[----:B------:R-:W-:-:S02]  /*10d220*/  LOP3.LUT R14, R14, 0xfffffdff, RZ, 0xc0, !PT ;  /* 0xfffffdff0e0e7812 */ /* 0x000fc400078ec0ff */
[----:B-1----:R-:W-:Y:S02]  /*10d230*/  ISETP.LT.AND P0, PT, R16, UR12, !P0 ;  /* 0x0000000c10007c0c */ /* 0x002fe4000c701270 */
[----:B------:R-:W-:Y:S01]  /*10d240*/  @P2 LOP3.LUT R14, R14, 0x200, RZ, 0xfc, !PT ;  /* 0x000002000e0e2812 */ /* 0x000fe200078efcff */
[----:B------:R1:W-:Y:S03]  /*10d250*/  STL [R1+0x2f8], R0 ;  /* 0x0002f80001007387 */ /* 0x0003e60000100800 */
[----:B------:R-:W-:-:S04]  /*10d260*/  LOP3.LUT R14, R14, 0xfffffeff, RZ, 0xc0, !PT ;  /* 0xfffffeff0e0e7812 */ /* 0x000fc800078ec0ff */
[----:B------:R-:W-:Y:S02]  /*10d270*/  @P1 LOP3.LUT R14, R14, 0x100, RZ, 0xfc, !PT ;  /* 0x000001000e0e1812 */ /* 0x000fe400078efcff */
[----:B-1----:R-:W-:Y:S02]  /*10d280*/  PRMT R0, R4, 0x3340, R3 ;  /* 0x0000334004007816 */ /* 0x002fe40000000003 */
[----:B------:R-:W-:-:S03]  /*10d290*/  LOP3.LUT R14, R14, 0xffffff7f, RZ, 0xc0, !PT ;  /* 0xffffff7f0e0e7812 */ /* 0x000fc600078ec0ff */
[----:B------:R1:W-:Y:S01]  /*10d2a0*/  STL [R1+0x2f4], R0 ;  /* 0x0002f40001007387 */ /* 0x0003e20000100800 */
[----:B------:R-:W-:-:S03]  /*10d2b0*/  @P0 LOP3.LUT R14, R14, 0x80, RZ, 0xfc, !PT ;  /* 0x000000800e0e0812 */ /* 0x000fc600078efcff */
[----:B------:R-:W4:Y:S01]  /*10d2c0*/  LDL.LU R10, [R1+0x1e4] ;  /* 0x0001e400010a7983 */ /* 0x000f220000300800 */
[----:B---3--:R-:W-:-:S03]  /*10d2d0*/  SHF.R.U32.HI R3, RZ, 0x8, R8 ;  /* 0x00000008ff037819 */ /* 0x008fc60000011608 */
[----:B------:R-:W3:Y:S04]  /*10d2e0*/  LDL.LU R9, [R1+0x6ec] ;  /* 0x0006ec0001097983 */ /* 0x000ee80000300800 */
[----:B------:R-:W3:Y:S01]  /*10d2f0*/  LDL.LU R8, [R1+0x6e8] ;  /* 0x0006e80001087983 */ /* 0x000ee20000300800 */
[----:B-1----:R-:W-:-:S05]  /*10d300*/  VIADD R0, R12, 0x8e ;  /* 0x0000008e0c007836 */ /* 0x002fca0000000000 */
[----:B------:R-:W-:Y:S02]  /*10d310*/  ISETP.GE.AND P0, PT, R0, UR49, PT ;  /* 0x0000003100007c0c */ /* 0x000fe4000bf06270 */
[----:B------:R-:W-:Y:S01]  /*10d320*/  LOP3.LUT R14, R14, 0xffffffbf, RZ, 0xc0, !PT ;  /* 0xffffffbf0e0e7812 */ /* 0x000fe200078ec0ff */
[----:B------:R-:W-:Y:S01]  /*10d330*/  VIADD R2, R12, 0x8d ;  /* 0x0000008d0c027836 */ /* 0x000fe20000000000 */
[----:B------:R-:W-:Y:S02]  /*10d340*/  LOP3.LUT R3, R3, 0xffff, RZ, 0xc0, !PT ;  /* 0x0000ffff03037812 */ /* 0x000fe400078ec0ff */
[----:B--2---:R-:W-:Y:S01]  /*10d350*/  SHF.R.U32.HI R0, RZ, 0x8, R7 ;  /* 0x00000008ff007819 */ /* 0x004fe20000011607 */
[----:B------:R-:W1:Y:S01]  /*10d360*/  LDCU UR49, c[0x0][0x398] ;  /* 0x00007300ff3177ac */ /* 0x000e620008000800 */
[----:B------:R-:W2:Y:S04]  /*10d370*/  LDL.LU R7, [R1+0x7c] ;  /* 0x00007c0001077983 */ /* 0x000ea80000300800 */
[----:B------:R-:W4:Y:S01]  /*10d380*/  LDL.LU R11, [R1+0x14] ;  /* 0x00001400010b7983 */ /* 0x000f220000300800 */
[----:B------:R-:W-:-:S02]  /*10d390*/  ISETP.LT.AND P3, PT, R17, UR14, !P0 ;  /* 0x0000000e11007c0c */ /* 0x000fc4000c761270 */
[----:B------:R-:W-:Y:S02]  /*10d3a0*/  ISETP.LT.AND P2, PT, R20, UR16, !P0 ;  /* 0x0000001014007c0c */ /* 0x000fe4000c741270 */
[----:B------:R-:W-:Y:S02]  /*10d3b0*/  ISETP.LT.AND P1, PT, R15, UR17, !P0 ;  /* 0x000000110f007c0c */ /* 0x000fe4000c721270 */
[----:B------:R-:W-:Y:S01]  /*10d3c0*/  LOP3.LUT R0, R0, 0xffff, RZ, 0xc0, !PT ;  /* 0x0000ffff00007812 */ /* 0x000fe200078ec0ff */
[----:B------:R-:W1:Y:S06]  /*10d3d0*/  LDCU.64 UR14, c[0x0][0x398] ;  /* 0x00007300ff0e77ac */ /* 0x000e6c0008000a00 */
        /* <DEDUP_REMOVED lines=14> */
[--C-:B------:R-:W-:Y:S02]  /*10d4c0*/  PRMT R2, R3, 0x3340, R1.reuse ;  /* 0x0000334003027816 */ /* 0x100fe40000000001 */
[----:B------:R-:W-:Y:S01]  /*10d4d0*/  PRMT R0, R0, 0x3340, R1 ;  /* 0x0000334000007816 */ /* 0x000fe20000000001 */
[----:B------:R-:W0:Y:S01]  /*10d4e0*/  LDCU.64 UR8, c[0x0][0x398] ;  /* 0x00007300ff0877ac */ /* 0x000e220008000a00 */
[----:B------:R-:W0:Y:S01]  /*10d4f0*/  LDCU UR60, c[0x0][0x398] ;  /* 0x00007300ff3c77ac */ /* 0x000e220008000800 */
[----:B------:R-:W0:Y:S01]  /*10d500*/  LDCU UR59, c[0x0][0x398] ;  /* 0x00007300ff3b77ac */ /* 0x000e220008000800 */
[----:B------:R-:W0:Y:S01]  /*10d510*/  LDCU UR33, c[0x0][0x398] ;  /* 0x00007300ff2177ac */ /* 0x000e220008000800 */
[----:B------:R-:W-:-:S04]  /*10d520*/  @P3 LOP3.LUT R14, R14, 0x4, RZ, 0xfc, !PT ;  /* 0x000000040e0e3812 */ /* 0x000fc800078efcff */
[----:B------:R-:W-:-:S04]  /*10d530*/  LOP3.LUT R14, R14, 0xfffffffd, RZ, 0xc0, !PT ;  /* 0xfffffffd0e0e7812 */ /* 0x000fc800078ec0ff */
[----:B------:R-:W-:-:S04]  /*10d540*/  @P2 LOP3.LUT R14, R14, 0x2, RZ, 0xfc, !PT ;  /* 0x000000020e0e2812 */ /* 0x000fc800078efcff */
[----:B------:R-:W-:-:S04]  /*10d550*/  LOP3.LUT R14, R14, 0xfffffffe, RZ, 0xc0, !PT ;  /* 0xfffffffe0e0e7812 */ /* 0x000fc800078ec0ff */
[----:B------:R-:W-:Y:S01]  /*10d560*/  @P1 LOP3.LUT R14, R14, 0x1, RZ, 0xfc, !PT ;  /* 0x000000010e0e1812 */ /* 0x000fe200078efcff */
[----:B------:R3:W-:Y:S04]  /*10d570*/  STL [R1+0x1d4], R2 ;  /* 0x0001d40201007387 */ /* 0x0007e80000100800 */
[----:B------:R-:W-:Y:S04]  /*10d580*/  STL [R1+0x18], R14 ;  /* 0x0000180e01007387 */ /* 0x000fe80000100800 */
[----:B------:R0:W-:Y:S01]  /*10d590*/  STL [R1+0x1d0], R0 ;  /* 0x0001d00001007387 */ /* 0x0001e20000100800 */
[----:B---3--:R-:W-:-:S03]  /*10d5a0*/  SHF.R.U32.HI R2, RZ, 0x8, R8 ;  /* 0x00000008ff027819 */ /* 0x008fc60000011608 */
[----:B------:R-:W3:Y:S01]  /*10d5b0*/  LDL.LU R8, [R1+0x6e4] ;  /* 0x0006e40001087983 */ /* 0x000ee20000300800 */
[----:B--2---:R-:W-:-:S03]  /*10d5c0*/  SHF.R.U32.HI R3, RZ, 0x8, R7 ;  /* 0x00000008ff037819 */ /* 0x004fc60000011607 */
[----:B------:R-:W2:Y:S01]  /*10d5d0*/  LDL.LU R7, [R1+0x700] ;  /* 0x0007000001077983 */ /* 0x000ea20000300800 */
[----:B-1----:R-:W-:Y:S02]  /*10d5e0*/  ISETP.LT.AND P0, PT, R16, UR14, !P0 ;  /* 0x0000000e10007c0c */ /* 0x002fe4000c701270 */
[----:B----4-:R-:W-:Y:S01]  /*10d5f0*/  LOP3.LUT R11, R11, 0x7fffffff, RZ, 0xc0, !PT ;  /* 0x7fffffff0b0b7812 */ /* 0x010fe200078ec0ff */
[----:B0-----:R-:W-:-:S10]  /*10d600*/  VIADD R0, R12, 0x8c ;  /* 0x0000008c0c007836 */ /* 0x001fd40000000000 */
[----:B------:R-:W-:Y:S02]  /*10d610*/  @P0 LOP3.LUT R11, R11, 0x80000000, RZ, 0xfc, !PT ;  /* 0x800000000b0b0812 */ /* 0x000fe400078efcff */
[----:B------:R-:W-:Y:S02]  /*10d620*/  ISETP.GE.AND P0, PT, R0, UR35, PT ;  /* 0x0000002300007c0c */ /* 0x000fe4000bf06270 */
[----:B------:R-:W-:Y:S02]  /*10d630*/  LOP3.LUT R11, R11, 0xbfffffff, RZ, 0xc0, !PT ;  /* 0xbfffffff0b0b7812 */ /* 0x000fe400078ec0ff */
[----:B------:R-:W-:Y:S02]  /*10d640*/  ISETP.LT.AND P3, PT, R17, UR19, !P0 ;  /* 0x0000001311007c0c */ /* 0x000fe4000c761270 */
[----:B------:R-:W-:Y:S02]  /*10d650*/  ISETP.LT.AND P2, PT, R20, UR20, !P0 ;  /* 0x0000001414007c0c */ /* 0x000fe4000c741270 */
[----:B------:R-:W-:Y:S01]  /*10d660*/  ISETP.LT.AND P1, PT, R15, UR18, !P0 ;  /* 0x000000120f007c0c */ /* 0x000fe2000c721270 */
[----:B------:R-:W-:Y:S01]  /*10d670*/  VIADD R0, R12, 0x8b ;  /* 0x0000008b0c007836 */ /* 0x000fe20000000000 */
[----:B------:R-:W-:-:S02]  /*10d680*/  SHF.R.U32.HI R5, RZ, 0x8, R9 ;  /* 0x00000008ff057819 */ /* 0x000fc40000011609 */
[----:B------:R-:W-:Y:S02]  /*10d690*/  LOP3.LUT R2, R2, 0xffff, RZ, 0xc0, !PT ;  /* 0x0000ffff02027812 */ /* 0x000fe400078ec0ff */
[----:B------:R-:W-:Y:S02]  /*10d6a0*/  SHF.R.U32.HI R4, RZ, 0x8, R10 ;  /* 0x00000008ff047819 */ /* 0x000fe4000001160a */
[----:B------:R-:W-:Y:S01]  /*10d6b0*/  LOP3.LUT R3, R3, 0xffff, RZ, 0xc0, !PT ;  /* 0x0000ffff03037812 */ /* 0x000fe200078ec0ff */
[----:B------:R-:W0:Y:S01]  /*10d6c0*/  LDCU.64 UR34, c[0x0][0x398] ;  /* 0x00007300ff2277ac */ /* 0x000e220008000a00 */
[----:B------:R-:W-:Y:S01]  /*10d6d0*/  @P3 LOP3.LUT R11, R11, 0x40000000, RZ, 0xfc, !PT ;  /* 0x400000000b0b3812 */ /* 0x000fe200078efcff */
[----:B------:R-:W1:Y:S03]  /*10d6e0*/  LDCU.64 UR18, c[0x0][0x398] ;  /* 0x00007300ff1277ac */ /* 0x000e660008000a00 */
[----:B------:R-:W-:-:S02]  /*10d6f0*/  LOP3.LUT R11, R11, 0xdfffffff, RZ, 0xc0, !PT ;  /* 0xdfffffff0b0b7812 */ /* 0x000fc400078ec0ff */
[----:B------:R-:W-:Y:S02]  /*10d700*/  ISETP.LT.AND P0, PT, R16, UR8, !P0 ;  /* 0x0000000810007c0c */ /* 0x000fe4000c701270 */
[----:B------:R-:W-:Y:S02]  /*10d710*/  LOP3.LUT R5, R5, 0xffff, RZ, 0xc0, !PT ;  /* 0x0000ffff05057812 */ /* 0x000fe400078ec0ff */
[----:B------:R-:W-:Y:S02]  /*10d720*/  LOP3.LUT R4, R4, 0xffff, RZ, 0xc0, !PT ;  /* 0x0000ffff04047812 */ /* 0x000fe400078ec0ff */
[----:B------:R-:W-:Y:S01]  /*10d730*/  @P2 LOP3.LUT R11, R11, 0x20000000, RZ, 0xfc, !PT ;  /* 0x200000000b0b2812 */ /* 0x000fe200078efcff */
[----:B------:R-:W4:Y:S03]  /*10d740*/  LDCU UR8, c[0x0][0x398] ;  /* 0x00007300ff0877ac */ /* 0x000f260008000800 */
        /* <DEDUP_REMOVED lines=10> */
[----:B------:R-:W0:Y:S06]  /*10d7f0*/  LDCU.64 UR12, c[0x0][0x398] ;  /* 0x00007300ff0c77ac */ /* 0x000e2c0008000a00 */
[----:B------:R-:W-:Y:S01]  /*10d800*/  @P3 LOP3.LUT R11, R11, 0x4000000, RZ, 0xfc, !PT ;  /* 0x040000000b0b3812 */ /* 0x000fe200078efcff */
[----:B------:R-:W0:Y:S01]  /*10d810*/  LDCU.64 UR20, c[0x0][0x398] ;  /* 0x00007300ff1477ac */ /* 0x000e220008000a00 */
[----:B------:R-:W0:Y:S02]  /*10d820*/  LDCU.64 UR22, c[0x0][0x398] ;  /* 0x00007300ff1677ac */ /* 0x000e240008000a00 */
[----:B------:R-:W-:-:S02]  /*10d830*/  LOP3.LUT R11, R11, 0xfdffffff, RZ, 0xc0, !PT ;  /* 0xfdffffff0b0b7812 */ /* 0x000fc400078ec0ff */
[----:B------:R-:W-:Y:S01]  /*10d840*/  ISETP.LT.AND P0, PT, R16, UR16, !P0 ;  /* 0x0000001010007c0c */ /* 0x000fe2000c701270 */
[----:B------:R1:W-:Y:S01]  /*10d850*/  STL [R1+0x2dc], R0 ;  /* 0x0002dc0001007387 */ /* 0x0003e20000100800 */
[----:B------:R-:W-:Y:S01]  /*10d860*/  VIADD R2, R12, 0x89 ;  /* 0x000000890c027836 */ /* 0x000fe20000000000 */
[----:B------:R-:W-:Y:S01]  /*10d870*/  @P2 LOP3.LUT R11, R11, 0x2000000, RZ, 0xfc, !PT ;  /* 0x020000000b0b2812 */ /* 0x000fe200078efcff */
[----:B------:R-:W0:Y:S03]  /*10d880*/  LDCU UR16, c[0x0][0x398] ;  /* 0x00007300ff1077ac */ /* 0x000e260008000800 */
[----:B------:R-:W-:Y:S02]  /*10d890*/  LOP3.LUT R11, R11, 0xfeffffff, RZ, 0xc0, !PT ;  /* 0xfeffffff0b0b7812 */ /* 0x000fe400078ec0ff */
[----:B-1----:R-:W-:Y:S02]  /*10d8a0*/  PRMT R0, R4, 0x3340, R3 ;  /* 0x0000334004007816 */ /* 0x002fe40000000003 */
[----:B------:R-:W-:-:S03]  /*10d8b0*/  @P1 LOP3.LUT R11, R11, 0x1000000, RZ, 0xfc, !PT ;  /* 0x010000000b0b1812 */ /* 0x000fc600078efcff */
[----:B------:R1:W-:Y:S01]  /*10d8c0*/  STL [R1+0x2d8], R0 ;  /* 0x0002d80001007387 */ /* 0x0003e20000100800 */
[----:B------:R-:W-:-:S03]  /*10d8d0*/  LOP3.LUT R11, R11, 0xff7fffff, RZ, 0xc0, !PT ;  /* 0xff7fffff0b0b7812 */ /* 0x000fc600078ec0ff */
[----:B------:R-:W4:Y:S04]  /*10d8e0*/  LDL.LU R10, [R1+0x6f8] ;  /* 0x0006f800010a7983 */ /* 0x000f280000300800 */
[----:B------:R-:W4:Y:S01]  /*10d8f0*/  LDL.LU R9, [R1+0x6fc] ;  /* 0x0006fc0001097983 */ /* 0x000f220000300800 */
[----:B------:R-:W-:Y:S01]  /*10d900*/  @P0 LOP3.LUT R11, R11, 0x800000, RZ, 0xfc, !PT ;  /* 0x008000000b0b0812 */ /* 0x000fe200078efcff */
[----:B-1----:R-:W-:-:S05]  /*10d910*/  VIADD R0, R12, 0x8a ;  /* 0x0000008a0c007836 */ /* 0x002fca0000000000 */
[----:B------:R-:W-:Y:S02]  /*10d920*/  ISETP.GE.AND P0, PT, R0, UR11, PT ;  /* 0x0000000b00007c0c */ /* 0x000fe4000bf06270 */
[----:B---3--:R-:W-:Y:S02]  /*10d930*/  SHF.R.U32.HI R3, RZ, 0x8, R8 ;  /* 0x00000008ff037819 */ /* 0x008fe40000011608 */
[----:B------:R-:W-:Y:S01]  /*10d940*/  LOP3.LUT R11, R11, 0xffbfffff, RZ, 0xc0, !PT ;  /* 0xffbfffff0b0b7812 */ /* 0x000fe200078ec0ff */
[----:B------:R-:W3:Y:S01]  /*10d950*/  LDL.LU R8, [R1+0x6f4] ;  /* 0x0006f40001087983 */ /* 0x000ee20000300800 */
[----:B--2---:R-:W-:Y:S01]  /*10d960*/  SHF.R.U32.HI R0, RZ, 0x8, R7 ;  /* 0x00000008ff007819 */ /* 0x004fe20000011607 */
[----:B------:R-:W1:Y:S02]  /*10d970*/  LDCU.64 UR10, c[0x0][0x398] ;  /* 0x00007300ff0a77ac */ /* 0x000e640008000a00 */
[----:B------:R-:W2:Y:S01]  /*10d980*/  LDL.LU R7, [R1+0x6f0] ;  /* 0x0006f00001077983 */ /* 0x000ea20000300800 */
[----:B------:R-:W-:-:S02]  /*10d990*/  ISETP.LT.AND P3, PT, R17, UR24, !P0 ;  /* 0x0000001811007c0c */ /* 0x000fc4000c761270 */
[----:B------:R-:W-:Y:S02]  /*10d9a0*/  ISETP.LT.AND P2, PT, R20, UR26, !P0 ;  /* 0x0000001a14007c0c */ /* 0x000fe4000c741270 */
[----:B------:R-:W-:-:S09]  /*10d9b0*/  ISETP.LT.AND P1, PT, R15, UR25, !P0 ;  /* 0x000000190f007c0c */ /* 0x000fd2000c721270 */
[----:B------:R-:W-:Y:S02]  /*10d9c0*/  @P3 LOP3.LUT R11, R11, 0x400000, RZ, 0xfc, !PT ;  /* 0x004000000b0b3812 */ /* 0x000fe400078efcff */
[----:B------:R-:W-:Y:S02]  /*10d9d0*/  LOP3.LUT R3, R3, 0xffff, RZ, 0xc0, !PT ;  /* 0x0000ffff03037812 */ /* 0x000fe400078ec0ff */
[----:B------:R-:W-:Y:S01]  /*10d9e0*/  LOP3.LUT R0, R0, 0xffff, RZ, 0xc0, !PT ;  /* 0x0000ffff00007812 */ /* 0x000fe200078ec0ff */
[----:B------:R-:W1:Y:S01]  /*10d9f0*/  LDCU.64 UR24, c[0x0][0x398] ;  /* 0x00007300ff1877ac */ /* 0x000e620008000a00 */
[----:B------:R-:W-:Y:S02]  /*10da00*/  LOP3.LUT R11, R11, 0xffdfffff, RZ, 0xc0, !PT ;  /* 0xffdfffff0b0b7812 */ /* 0x000fe400078ec0ff */
[----:B0-----:R-:W-:Y:S01]  /*10da10*/  ISETP.LT.AND P0, PT, R16, UR12, !P0 ;  /* 0x0000000c10007c0c */ /* 0x001fe2000c701270 */
[----:B------:R-:W0:Y:S01]  /*10da20*/  LDCU UR12, c[0x0][0x398] ;  /* 0x00007300ff0c77ac */ /* 0x000e220008000800 */
[----:B------:R-:W0:Y:S01]  /*10da30*/  LDCU UR26, c[0x0][0x398] ;  /* 0x00007300ff1a77ac */ /* 0x000e220008000800 */
[----:B------:R-:W-:-:S04]  /*10da40*/  @P2 LOP3.LUT R11, R11, 0x200000, RZ, 0xfc, !PT ;  /* 0x002000000b0b2812 */ /* 0x000fc800078efcff */
[----:B------:R-:W-:-:S04]  /*10da50*/  LOP3.LUT R11, R11, 0xffefffff, RZ, 0xc0, !PT ;  /* 0xffefffff0b0b7812 */ /* 0x000fc800078ec0ff */
[----:B------:R-:W-:-:S04]  /*10da60*/  @P1 LOP3.LUT R11, R11, 0x100000, RZ, 0xfc, !PT ;  /* 0x001000000b0b1812 */ /* 0x000fc800078efcff */
[----:B------:R-:W-:-:S04]  /*10da70*/  LOP3.LUT R11, R11, 0xfff7ffff, RZ, 0xc0, !PT ;  /* 0xfff7ffff0b0b7812 */ /* 0x000fc800078ec0ff */
[----:B------:R-:W-:Y:S02]  /*10da80*/  @P0 LOP3.LUT R11, R11, 0x80000, RZ, 0xfc, !PT ;  /* 0x000800000b0b0812 */ /* 0x000fe400078efcff */
[----:B------:R-:W-:Y:S02]  /*10da90*/  ISETP.GE.AND P0, PT, R2, UR15, PT ;  /* 0x0000000f02007c0c */ /* 0x000fe4000bf06270 */
[--C-:B------:R-:W-:Y:S01]  /*10daa0*/  PRMT R2, R3, 0x3340, R1.reuse ;  /* 0x0000334003027816 */ /* 0x100fe20000000001 */
[----:B------:R-:W0:Y:S04]  /*10dab0*/  LDCU.64 UR14, c[0x0][0x398] ;  /* 0x00007300ff0e77ac */ /* 0x000e280008000a00 */
[----:B------:R1:W-:Y:S02]  /*10dac0*/  STL [R1+0x1cc], R2 ;  /* 0x0001cc0201007387 */ /* 0x0003e40000100800 */
[----:B-1----:R-:W-:-:S05]  /*10dad0*/  PRMT R2, R0, 0x3340, R1 ;  /* 0x0000334000027816 */ /* 0x002fca0000000001 */
[----:B------:R3:W-:Y:S02]  /*10dae0*/  STL [R1+0x1c8], R2 ;  /* 0x0001c80201007387 */ /* 0x0007e40000100800 */
[----:B---3--:R-:W-:Y:S02]  /*10daf0*/  SHF.R.U32.HI R2, RZ, 0x8, R8 ;  /* 0x00000008ff027819 */ /* 0x008fe40000011608 */
[----:B------:R-:W3:Y:S01]  /*10db00*/  LDL.LU R8, [R1+0x164] ;  /* 0x0001640001087983 */ /* 0x000ee20000300800 */
[----:B--2---:R-:W-:-:S03]  /*10db10*/  SHF.R.U32.HI R3, RZ, 0x8, R7 ;  /* 0x00000008ff037819 */ /* 0x004fc60000011607 */
[----:B------:R-:W2:Y:S01]  /*10db20*/  LDL.LU R7, [R1+0x708] ;  /* 0x0007080001077983 */ /* 0x000ea20000300800 */
[----:B------:R-:W-:Y:S02]  /*10db30*/  ISETP.LT.AND P3, PT, R17, UR30, !P0 ;  /* 0x0000001e11007c0c */ /* 0x000fe4000c761270 */
[----:B------:R-:W-:Y:S02]  /*10db40*/  ISETP.LT.AND P2, PT, R20, UR41, !P0 ;  /* 0x0000002914007c0c */ /* 0x000fe4000c741270 */
[----:B------:R-:W-:Y:S02]  /*10db50*/  LOP3.LUT R11, R11, 0xfffbffff, RZ, 0xc0, !PT ;  /* 0xfffbffff0b0b7812 */ /* 0x000fe400078ec0ff */
[----:B------:R-:W-:Y:S01]  /*10db60*/  ISETP.LT.AND P1, PT, R15, UR28, !P0 ;  /* 0x0000001c0f007c0c */ /* 0x000fe2000c721270 */
[----:B------:R-:W-:Y:S01]  /*10db70*/  VIADD R0, R12, 0x88 ;  /* 0x000000880c007836 */ /* 0x000fe20000000000 */
[----:B----4-:R-:W-:Y:S02]  /*10db80*/  SHF.R.U32.HI R5, RZ, 0x8, R9 ;  /* 0x00000008ff057819 */ /* 0x010fe40000011609 */
[----:B------:R-:W-:-:S02]  /*10db90*/  LOP3.LUT R2, R2, 0xffff, RZ, 0xc0, !PT ;  /* 0x0000ffff02027812 */ /* 0x000fc400078ec0ff */
[----:B------:R-:W-:Y:S02]  /*10dba0*/  SHF.R.U32.HI R4, RZ, 0x8, R10 ;  /* 0x00000008ff047819 */ /* 0x000fe4000001160a */
[----:B------:R-:W-:Y:S01]  /*10dbb0*/  LOP3.LUT R3, R3, 0xffff, RZ, 0xc0, !PT ;  /* 0x0000ffff03037812 */ /* 0x000fe200078ec0ff */
[----:B------:R-:W1:Y:S01]  /*10dbc0*/  LDCU.64 UR30, c[0x0][0x398] ;  /* 0x00007300ff1e77ac */ /* 0x000e620008000a00 */
[----:B------:R-:W4:Y:S01]  /*10dbd0*/  LDCU UR41, c[0x0][0x398] ;  /* 0x00007300ff2977ac */ /* 0x000f220008000800 */
[----:B------:R-:W-:Y:S01]  /*10dbe0*/  @P3 LOP3.LUT R11, R11, 0x40000, RZ, 0xfc, !PT ;  /* 0x000400000b0b3812 */ /* 0x000fe200078efcff */
[----:B------:R-:W0:Y:S03]  /*10dbf0*/  LDCU.64 UR28, c[0x0][0x398] ;  /* 0x00007300ff1c77ac */ /* 0x000e260008000a00 */
[----:B------:R-:W-:Y:S02]  /*10dc00*/  LOP3.LUT R11, R11, 0xfffdffff, RZ, 0xc0, !PT ;  /* 0xfffdffff0b0b7812 */ /* 0x000fe400078ec0ff */
[----:B------:R-:W-:-:S02]  /*10dc10*/  ISETP.LT.AND P0, PT, R16, UR10, !P0 ;  /* 0x0000000a10007c0c */ /* 0x000fc4000c701270 */
        /* <DEDUP_REMOVED lines=14> */
[----:B------:R-:W1:Y:S01]  /*10dd00*/  LDCU UR50, c[0x0][0x398] ;  /* 0x00007300ff3277ac */ /* 0x000e620008000800 */
        /* <DEDUP_REMOVED lines=22> */
[----:B------:R-:W-:Y:S01]  /*10de70*/  ISETP.LT.AND P0, PT, R16, UR18, !P0 ;  /* 0x0000001210007c0c */ /* 0x000fe2000c701270 */
[----:B------:R0:W-:Y:S01]  /*10de80*/  STL [R1+0x2b8], R0 ;  /* 0x0002b80001007387 */ /* 0x0001e20000100800 */
[----:B------:R-:W-:Y:S02]  /*10de90*/  PRMT R2, R4, 0x3340, R3 ;  /* 0x0000334004027816 */ /* 0x000fe40000000003 */
[----:B------:R-:W-:Y:S02]  /*10dea0*/  @P2 LOP3.LUT R11, R11, 0x200, RZ, 0xfc, !PT ;  /* 0x000002000b0b2812 */ /* 0x000fe400078efcff */
[----:B------:R-:W-:Y:S01]  /*10deb0*/  SHF.R.U32.HI R5, RZ, 0x8, R13 ;  /* 0x00000008ff057819 */ /* 0x000fe2000001160d */
[----:B------:R-:W1:Y:S01]  /*10dec0*/  LDCU UR18, c[0x0][0x398] ;  /* 0x00007300ff1277ac */ /* 0x000e620008000800 */
[----:B------:R-:W-:-:S04]  /*10ded0*/  LOP3.LUT R11, R11, 0xfffffeff, RZ, 0xc0, !PT ;  /* 0xfffffeff0b0b7812 */ /* 0x000fc800078ec0ff */
[----:B------:R-:W-:Y:S01]  /*10dee0*/  @P1 LOP3.LUT R11, R11, 0x100, RZ, 0xfc, !PT ;  /* 0x000001000b0b1812 */ /* 0x000fe200078efcff */
[----:B0-----:R-:W-:-:S03]  /*10def0*/  VIADD R0, R12, 0x86 ;  /* 0x000000860c007836 */ /* 0x001fc60000000000 */
[----:B------:R-:W-:Y:S01]  /*10df00*/  LOP3.LUT R11, R11, 0xffffff7f, RZ, 0xc0, !PT ;  /* 0xffffff7f0b0b7812 */ /* 0x000fe200078ec0ff */
[----:B------:R0:W-:Y:S04]  /*10df10*/  STL [R1+0x2b0], R2 ;  /* 0x0002b00201007387 */ /* 0x0001e80000100800 */
[----:B------:R-:W4:Y:S01]  /*10df20*/  LDL.LU R9, [R1+0x34] ;  /* 0x0000340001097983 */ /* 0x000f220000300800 */
[----:B------:R-:W-:Y:S02]  /*10df30*/  @P0 LOP3.LUT R11, R11, 0x80, RZ, 0xfc, !PT ;  /* 0x000000800b0b0812 */ /* 0x000fe400078efcff */
[----:B------:R-:W-:Y:S02]  /*10df40*/  ISETP.GE.AND P0, PT, R0, UR13, PT ;  /* 0x0000000d00007c0c */ /* 0x000fe4000bf06270 */
[----:B---3--:R-:W-:-:S02]  /*10df50*/  SHF.R.U32.HI R3, RZ, 0x8, R8 ;  /* 0x00000008ff037819 */ /* 0x008fc40000011608 */
[----:B------:R-:W-:Y:S01]  /*10df60*/  LOP3.LUT R11, R11, 0xffffffbf, RZ, 0xc0, !PT ;  /* 0xffffffbf0b0b7812 */ /* 0x000fe200078ec0ff */
[----:B------:R-:W3:Y:S01]  /*10df70*/  LDL.LU R8, [R1+0x704] ;  /* 0x0007040001087983 */ /* 0x000ee20000300800 */
[----:B--2---:R-:W-:Y:S01]  /*10df80*/  SHF.R.U32.HI R0, RZ, 0x8, R7 ;  /* 0x00000008ff007819 */ /* 0x004fe20000011607 */
[----:B0-----:R-:W-:Y:S02]  /*10df90*/  VIADD R2, R12, 0x85 ;  /* 0x000000850c027836 */ /* 0x001fe40000000000 */
[----:B------:R-:W2:Y:S01]  /*10dfa0*/  LDL.LU R7, [R1+0x15c] ;  /* 0x00015c0001077983 */ /* 0x000ea20000300800 */
[----:B------:R-:W-:Y:S02]  /*10dfb0*/  ISETP.LT.AND P3, PT, R17, UR54, !P0 ;  /* 0x0000003611007c0c */ /* 0x000fe4000c761270 */
[----:B------:R-:W-:Y:S02]  /*10dfc0*/  ISETP.LT.AND P2, PT, R20, UR56, !P0 ;  /* 0x0000003814007c0c */ /* 0x000fe4000c741270 */
[----:B------:R-:W-:Y:S01]  /*10dfd0*/  ISETP.LT.AND P1, PT, R15, UR55, !P0 ;  /* 0x000000370f007c0c */ /* 0x000fe2000c721270 */
[----:B------:R-:W2:Y:S01]  /*10dfe0*/  LDL.LU R10, [R1+0x10] ;  /* 0x00001000010a7983 */ /* 0x000ea20000300800 */
[----:B------:R-:W-:-:S02]  /*10dff0*/  LOP3.LUT R3, R3, 0xffff, RZ, 0xc0, !PT ;  /* 0x0000ffff03037812 */ /* 0x000fc400078ec0ff */
[----:B------:R-:W-:Y:S02]  /*10e000*/  LOP3.LUT R0, R0, 0xffff, RZ, 0xc0, !PT ;  /* 0x0000ffff00007812 */ /* 0x000fe400078ec0ff */
[----:B------:R-:W-:Y:S01]  /*10e010*/  LOP3.LUT R5, R5, 0xffff, RZ, 0xc0, !PT ;  /* 0x0000ffff05057812 */ /* 0x000fe200078ec0ff */
[----:B------:R-:W0:Y:S01]  /*10e020*/  LDCU UR54, c[0x0][0x398] ;  /* 0x00007300ff3677ac */ /* 0x000e220008000800 */
[----:B------:R-:W0:Y:S01]  /*10e030*/  LDCU UR13, c[0x0][0x398] ;  /* 0x00007300ff0d77ac */ /* 0x000e220008000800 */
[----:B------:R-:W-:Y:S01]  /*10e040*/  @P3 LOP3.LUT R11, R11, 0x40, RZ, 0xfc, !PT ;  /* 0x000000400b0b3812 */ /* 0x000fe200078efcff */
[----:B------:R-:W0:Y:S01]  /*10e050*/  LDCU UR56, c[0x0][0x398] ;  /* 0x00007300ff3877ac */ /* 0x000e220008000800 */
[----:B------:R-:W0:Y:S02]  /*10e060*/  LDCU UR55, c[0x0][0x398] ;  /* 0x00007300ff3777ac */ /* 0x000e240008000800 */
[----:B------:R-:W-:Y:S02]  /*10e070*/  LOP3.LUT R11, R11, 0xffffffdf, RZ, 0xc0, !PT ;  /* 0xffffffdf0b0b7812 */ /* 0x000fe400078ec0ff */
        /* <DEDUP_REMOVED lines=13> */
[----:B------:R-:W0:Y:S01]  /*10e150*/  LDCU UR11, c[0x0][0x398] ;  /* 0x00007300ff0b77ac */ /* 0x000e220008000800 */
[----:B------:R-:W0:Y:S05]  /*10e160*/  LDCU UR61, c[0x0][0x398] ;  /* 0x00007300ff3d77ac */ /* 0x000e2a0008000800 */
[----:B------:R-:W-:Y:S01]  /*10e170*/  @P3 LOP3.LUT R11, R11, 0x4, RZ, 0xfc, !PT ;  /* 0x000000040b0b3812 */ /* 0x000fe200078efcff */
[----:B------:R-:W0:Y:S01]  /*10e180*/  LDCU UR58, c[0x0][0x398] ;  /* 0x00007300ff3a77ac */ /* 0x000e220008000800 */
[----:B------:R-:W0:Y:S02]  /*10e190*/  LDCU UR57, c[0x0][0x398] ;  /* 0x00007300ff3977ac */ /* 0x000e240008000800 */
[----:B------:R-:W-:-:S04]  /*10e1a0*/  LOP3.LUT R11, R11, 0xfffffffd, RZ, 0xc0, !PT ;  /* 0xfffffffd0b0b7812 */ /* 0x000fc800078ec0ff */
[----:B------:R-:W-:-:S04]  /*10e1b0*/  @P2 LOP3.LUT R11, R11, 0x2, RZ, 0xfc, !PT ;  /* 0x000000020b0b2812 */ /* 0x000fc800078efcff */
[----:B------:R-:W-:-:S04]  /*10e1c0*/  LOP3.LUT R11, R11, 0xfffffffe, RZ, 0xc0, !PT ;  /* 0xfffffffe0b0b7812 */ /* 0x000fc800078ec0ff */
[----:B------:R-:W-:-:S05]  /*10e1d0*/  @P1 LOP3.LUT R11, R11, 0x1, RZ, 0xfc, !PT ;  /* 0x000000010b0b1812 */ /* 0x000fca00078efcff */
[----:B------:R-:W-:Y:S04]  /*10e1e0*/  STL [R1+0x14], R11 ;  /* 0x0000140b01007387 */ /* 0x000fe80000100800 */
[----:B------:R0:W-:Y:S02]  /*10e1f0*/  STL [R1+0x1c4], R2 ;  /* 0x0001c40201007387 */ /* 0x0001e40000100800 */
[----:B0-----:R-:W-:-:S05]  /*10e200*/  PRMT R2, R0, 0x3340, R1 ;  /* 0x0000334000027816 */ /* 0x001fca0000000001 */
[----:B------:R3:W-:Y:S04]  /*10e210*/  STL [R1+0x1c0], R2 ;  /* 0x0001c00201007387 */ /* 0x0007e80000100800 */
[----:B------:R-:W2:Y:S01]  /*10e220*/  LDL.LU R13, [R1+0x48ec] ;  /* 0x0048ec00010d7983 */ /* 0x000ea20000300800 */
[----:B----4-:R-:W-:-:S03]  /*10e230*/  SHF.R.U32.HI R4, RZ, 0x8, R9 ;  /* 0x00000008ff047819 */ /* 0x010fc60000011609 */
[----:B------:R-:W4:Y:S01]  /*10e240*/  LDL.LU R9, [R1+0x94] ;  /* 0x0000940001097983 */ /* 0x000f220000300800 */
[----:B---3--:R-:W-:-:S03]  /*10e250*/  SHF.R.U32.HI R2, RZ, 0x8, R8 ;  /* 0x00000008ff027819 */ /* 0x008fc60000011608 */
[----:B------:R-:W3:Y:S01]  /*10e260*/  LDL.LU R8, [R1+0x710] ;  /* 0x0007100001087983 */ /* 0x000ee20000300800 */
[----:B--2---:R-:W-:-:S03]  /*10e270*/  SHF.R.U32.HI R3, RZ, 0x8, R7 ;  /* 0x00000008ff037819 */ /* 0x004fc60000011607 */
[----:B------:R-:W2:Y:S01]  /*10e280*/  LDL.LU R7, [R1+0x70c] ;  /* 0x00070c0001077983 */ /* 0x000ea20000300800 */
[----:B------:R-:W-:Y:S02]  /*10e290*/  ISETP.LT.AND P0, PT, R16, UR22, !P0 ;  /* 0x0000001610007c0c */ /* 0x000fe4000c701270 */
        /* <DEDUP_REMOVED lines=13> */
[----:B------:R-:W-:Y:S01]  /*10e370*/  PRMT R2, R2, 0x3340, R3 ;  /* 0x0000334002027816 */ /* 0x000fe20000000003 */
[----:B------:R-:W0:Y:S01]  /*10e380*/  LDCU UR15, c[0x0][0x398] ;  /* 0x00007300ff0f77ac */ /* 0x000e220008000800 */
        /* <DEDUP_REMOVED lines=14> */
[----:B------:R-:W0:Y:S04]  /*10e470*/  LDCU UR19, c[0x0][0x398] ;  /* 0x00007300ff1377ac */ /* 0x000e280008000800 */
[----:B------:R-:W-:Y:S04]  /*10e480*/  STL [R1+0x330], R0 ;  /* 0x0003300001007387 */ /* 0x000fe80000100800 */
[----:B------:R4:W-:Y:S02]  /*10e490*/  STL [R1+0x29c], R2 ;  /* 0x00029c0201007387 */ /* 0x0009e40000100800 */
[----:B----4-:R-:W-:-:S02]  /*10e4a0*/  SHF.R.U32.HI R2, RZ, 0x8, R9 ;  /* 0x00000008ff027819 */ /* 0x010fc40000011609 */
        /* <DEDUP_REMOVED lines=10> */
[----:B------:R-:W-:Y:S02]  /*10e550*/  LOP3.LUT R2, R2, 0xffff, RZ, 0xc0, !PT ;  /* 0x0000ffff02027812 */ /* 0x000fe400078ec0ff */
[----:B------:R-:W-:-:S02]  /*10e560*/  LOP3.LUT R4, R4, 0xffff, RZ, 0xc0, !PT ;  /* 0x0000ffff04047812 */ /* 0x000fc400078ec0ff */
[----:B------:R-:W-:Y:S01]  /*10e570*/  LOP3.LUT R3, R3, 0xffff, RZ, 0xc0, !PT ;  /* 0x0000ffff03037812 */ /* 0x000fe200078ec0ff */
[----:B------:R-:W0:Y:S01]  /*10e580*/  LDCU UR67, c[0x0][0x398] ;  /* 0x00007300ff4377ac */ /* 0x000e220008000800 */
[----:B------:R-:W0:Y:S01]  /*10e590*/  LDCU UR66, c[0x0][0x398] ;  /* 0x00007300ff4277ac */ /* 0x000e220008000800 */
[----:B------:R-:W-:Y:S01]  /*10e5a0*/  @P3 LOP3.LUT R10, R10, 0x4000000, RZ, 0xfc, !PT ;  /* 0x040000000a0a3812 */ /* 0x000fe200078efcff */
[----:B------:R-:W0:Y:S03]  /*10e5b0*/  LDCU UR65, c[0x0][0x398] ;  /* 0x00007300ff4177ac */ /* 0x000e260008000800 */
        /* <DEDUP_REMOVED lines=17> */
[----:B------:R-:W0:Y:S01]  /*10e6d0*/  LDCU UR69, c[0x0][0x398] ;  /* 0x00007300ff4577ac */ /* 0x000e220008000800 */
[----:B------:R-:W0:Y:S02]  /*10e6e0*/  LDCU UR68, c[0x0][0x398] ;  /* 0x00007300ff4477ac */ /* 0x000e240008000800 */
[----:B------:R-:W-:-:S02]  /*10e6f0*/  LOP3.LUT R10, R10, 0xffdfffff, RZ, 0xc0, !PT ;  /* 0xffdfffff0a0a7812 */ /* 0x000fc400078ec0ff */
[----:B-1----:R-:W-:Y:S01]  /*10e700*/  ISETP.LT.AND P0, PT, R16, UR30, !P0 ;  /* 0x0000001e10007c0c */ /* 0x002fe2000c701270 */
[----:B------:R-:W1:Y:S01]  /*10e710*/  LDCU UR30, c[0x0][0x398] ;  /* 0x00007300ff1e77ac */ /* 0x000e620008000800 */
        /* <DEDUP_REMOVED lines=10> */
[----:B------:R0:W-:Y:S04]  /*10e7c0*/  STL [R1+0x1b4], R0 ;  /* 0x0001b40001007387 */ /* 0x0001e80000100800 */
[----:B------:R4:W-:Y:S01]  /*10e7d0*/  STL [R1+0x290], R2 ;  /* 0x0002900201007387 */ /* 0x0009e20000100800 */
[----:B---3--:R-:W-:-:S03]  /*10e7e0*/  SHF.R.U32.HI R4, RZ, 0x8, R8 ;  /* 0x00000008ff047819 */ /* 0x008fc60000011608 */
[----:B------:R-:W3:Y:S01]  /*10e7f0*/  LDL.LU R8, [R1+0x44] ;  /* 0x0000440001087983 */ /* 0x000ee20000300800 */
[----:B--2---:R-:W-:-:S03]  /*10e800*/  SHF.R.U32.HI R3, RZ, 0x8, R7 ;  /* 0x00000008ff037819 */ /* 0x004fc60000011607 */
[----:B------:R-:W2:Y:S01]  /*10e810*/  LDL.LU R7, [R1+0x3c] ;  /* 0x00003c0001077983 */ /* 0x000ea20000300800 */
[----:B------:R-:W-:Y:S02]  /*10e820*/  ISETP.LT.AND P3, PT, R17, UR76, !P0 ;  /* 0x0000004c11007c0c */ /* 0x000fe4000c761270 */
[----:B------:R-:W-:Y:S02]  /*10e830*/  ISETP.LT.AND P2, PT, R20, UR75, !P0 ;  /* 0x0000004b14007c0c */ /* 0x000fe4000c741270 */
[----:B------:R-:W-:Y:S01]  /*10e840*/  ISETP.LT.AND P1, PT, R15, UR74, !P0 ;  /* 0x0000004a0f007c0c */ /* 0x000fe2000c721270 */
[----:B0-----:R-:W-:Y:S01]  /*10e850*/  VIADD R0, R12, 0x80 ;  /* 0x000000800c007836 */ /* 0x001fe20000000000 */
[----:B----4-:R-:W-:Y:S02]  /*10e860*/  SHF.R.U32.HI R2, RZ, 0x8, R9 ;  /* 0x00000008ff027819 */ /* 0x010fe40000011609 */
[----:B------:R-:W-:Y:S02]  /*10e870*/  LOP3.LUT R4, R4, 0xffff, RZ, 0xc0, !PT ;  /* 0x0000ffff04047812 */ /* 0x000fe400078ec0ff */
[----:B------:R-:W-:Y:S01]  /*10e880*/  LOP3.LUT R3, R3, 0xffff, RZ, 0xc0, !PT ;  /* 0x0000ffff03037812 */ /* 0x000fe200078ec0ff */
[----:B------:R-:W0:Y:S02]  /*10e890*/  LDCU UR76, c[0x0][0x398] ;  /* 0x00007300ff4c77ac */ /* 0x000e240008000800 */
[----:B------:R-:W-:Y:S01]  /*10e8a0*/  @P3 LOP3.LUT R10, R10, 0x40000, RZ, 0xfc, !PT ;  /* 0x000400000a0a3812 */ /* 0x000fe200078efcff */
[----:B------:R-:W4:Y:S01]  /*10e8b0*/  LDCU UR75, c[0x0][0x398] ;  /* 0x00007300ff4b77ac */ /* 0x000f220008000800 */
[----:B------:R-:W0:Y:S02]  /*10e8c0*/  LDCU UR74, c[0x0][0x398] ;  /* 0x00007300ff4a77ac */ /* 0x000e240008000800 */
[----:B------:R-:W-:-:S02]  /*10e8d0*/  LOP3.LUT R10, R10, 0xfffdffff, RZ, 0xc0, !PT ;  /* 0xfffdffff0a0a7812 */ /* 0x000fc400078ec0ff */
[----:B------:R-:W-:Y:S02]  /*10e8e0*/  ISETP.LT.AND P0, PT, R16, UR34, !P0 ;  /* 0x0000002210007c0c */ /* 0x000fe4000c701270 */
[----:B------:R-:W-:Y:S01]  /*10e8f0*/  LOP3.LUT R2, R2, 0xffff, RZ, 0xc0, !PT ;  /* 0x0000ffff02027812 */ /* 0x000fe200078ec0ff */
        /* <DEDUP_REMOVED lines=12> */
[----:B------:R-:W0:Y:S07]  /*10e9c0*/  LDCU UR25, c[0x0][0x398] ;  /* 0x00007300ff1977ac */ /* 0x000e2e0008000800 */
[----:B------:R-:W-:Y:S01]  /*10e9d0*/  @P3 LOP3.LUT R10, R10, 0x4000, RZ, 0xfc, !PT ;  /* 0x000040000a0a3812 */ /* 0x000fe200078efcff */
[----:B------:R-:W0:Y:S01]  /*10e9e0*/  LDCU UR48, c[0x0][0x398] ;  /* 0x00007300ff3077ac */ /* 0x000e220008000800 */
[----:B------:R-:W0:Y:S02]  /*10e9f0*/  LDCU.64 UR38, c[0x0][0x398] ;  /* 0x00007300ff2677ac */ /* 0x000e240008000a00 */
[----:B------:R-:W-:-:S02]  /*10ea00*/  LOP3.LUT R10, R10, 0xffffdfff, RZ, 0xc0, !PT ;  /* 0xffffdfff0a0a7812 */ /* 0x000fc400078ec0ff */
[----:B------:R-:W-:Y:S02]  /*10ea10*/  ISETP.LT.AND P0, PT, R16, UR36, !P0 ;  /* 0x0000002410007c0c */ /* 0x000fe4000c701270 */
        /* <DEDUP_REMOVED lines=8> */
[----:B------:R-:W-:Y:S02]  /*10eaa0*/  SHF.R.U32.HI R3, RZ, 0x8, R13 ;  /* 0x00000008ff037819 */ /* 0x000fe4000001160d */
[----:B------:R-:W-:Y:S01]  /*10eab0*/  LOP3.LUT R10, R10, 0xfffffbff, RZ, 0xc0, !PT ;  /* 0xfffffbff0a0a7812 */ /* 0x000fe200078ec0ff */
[----:B------:R-:W0:Y:S01]  /*10eac0*/  LDCU UR29, c[0x0][0x398] ;  /* 0x00007300ff1d77ac */ /* 0x000e220008000800 */
[----:B------:R-:W-:Y:S04]  /*10ead0*/  STL [R1+0x1ac], R0 ;  /* 0x0001ac0001007387 */ /* 0x000fe80000100800 */
[----:B------:R3:W-:Y:S04]  /*10eae0*/  STL [R1+0x28c], R2 ;  /* 0x00028c0201007387 */ /* 0x0007e80000100800 */
        /* <DEDUP_REMOVED lines=8> */
[----:B0-----:R-:W-:Y:S01]  /*10eb70*/  ISETP.LT.AND P1, PT, R15, UR48, !P0 ;  /* 0x000000300f007c0c */ /* 0x001fe2000c721270 */
[----:B------:R-:W-:Y:S01]  /*10eb80*/  VIADD R0, R12, 0x7e ;  /* 0x0000007e0c007836 */ /* 0x000fe20000000000 */
[----:B------:R-:W0:Y:S01]  /*10eb90*/  LDCU UR60, c[0x0][0x398] ;  /* 0x00007300ff3c77ac */ /* 0x000e220008000800 */
[----:B------:R-:W2:Y:S06]  /*10eba0*/  LDL.LU R5, [R1+0xc] ;  /* 0x00000c0001057983 */ /* 0x000eac0000300800 */
[----:B------:R-:W-:Y:S01]  /*10ebb0*/  @P3 LOP3.LUT R10, R10, 0x400, RZ, 0xfc, !PT ;  /* 0x000004000a0a3812 */ /* 0x000fe200078efcff */
[----:B------:R-:W0:Y:S03]  /*10ebc0*/  LDCU.64 UR48, c[0x0][0x398] ;  /* 0x00007300ff3077ac */ /* 0x000e260008000a00 */
        /* <DEDUP_REMOVED lines=11> */
[----:B0-----:R-:W-:Y:S01]  /*10ec80*/  ISETP.LT.AND P1, PT, R15, UR60, !P0 ;  /* 0x0000003c0f007c0c */ /* 0x001fe2000c721270 */
[----:B------:R-:W-:Y:S01]  /*10ec90*/  VIADD R0, R12, 0x7d ;  /* 0x0000007d0c007836 */ /* 0x000fe20000000000 */
[----:B------:R-:W-:-:S02]  /*10eca0*/  LOP3.LUT R2, R2, 0xffff, RZ, 0xc0, !PT ;  /* 0x0000ffff02027812 */ /* 0x000fc400078ec0ff */
[----:B------:R-:W-:Y:S02]  /*10ecb0*/  LOP3.LUT R4, R4, 0xffff, RZ, 0xc0, !PT ;  /* 0x0000ffff04047812 */ /* 0x000fe400078ec0ff */
[----:B------:R-:W-:Y:S01]  /*10ecc0*/  LOP3.LUT R3, R3, 0xffff, RZ, 0xc0, !PT ;  /* 0x0000ffff03037812 */ /* 0x000fe200078ec0ff */
[----:B------:R-:W0:Y:S01]  /*10ecd0*/  LDCU.64 UR50, c[0x0][0x398] ;  /* 0x00007300ff3277ac */ /* 0x000e220008000a00 */
[----:B------:R-:W0:Y:S01]  /*10ece0*/  LDCU UR31, c[0x0][0x398] ;  /* 0x00007300ff1f77ac */ /* 0x000e220008000800 */
[----:B------:R-:W-:Y:S01]  /*10ecf0*/  @P3 LOP3.LUT R10, R10, 0x40, RZ, 0xfc, !PT ;  /* 0x000000400a0a3812 */ /* 0x000fe200078efcff */
[----:B------:R-:W0:Y:S01]  /*10ed00*/  LDCU UR59, c[0x0][0x398] ;  /* 0x00007300ff3b77ac */ /* 0x000e220008000800 */
[----:B------:R-:W0:Y:S02]  /*10ed10*/  LDCU UR60, c[0x0][0x398] ;  /* 0x00007300ff3c77ac */ /* 0x000e240008000800 */
        /* <DEDUP_REMOVED lines=10> */
[----:B0-----:R-:W-:Y:S02]  /*10edc0*/  ISETP.LT.AND P2, PT, R20, UR59, !P0 ;  /* 0x0000003b14007c0c */ /* 0x001fe4000c741270 */
        /* <DEDUP_REMOVED lines=9> */
[----:B------:R-:W-:Y:S02]  /*10ee60*/  LOP3.LUT R10, R10, 0xfffffffe, RZ, 0xc0, !PT ;  /* 0xfffffffe0a0a7812 */ /* 0x000fe400078ec0ff */
[----:B------:R-:W-:Y:S02]  /*10ee70*/  PRMT R2, R3, 0x3340, R1 ;  /* 0x0000334003027816 */ /* 0x000fe40000000001 */
[----:B------:R-:W-:-:S05]  /*10ee80*/  @P1 LOP3.LUT R10, R10, 0x1, RZ, 0xfc, !PT ;  /* 0x000000010a0a1812 */ /* 0x000fca00078efcff */
[----:B------:R-:W-:Y:S04]  /*10ee90*/  STL [R1+0x10], R10 ;  /* 0x0000100a01007387 */ /* 0x000fe80000100800 */
[----:B------:R-:W-:Y:S04]  /*10eea0*/  STL [R1+0x284], R0 ;  /* 0x0002840001007387 */ /* 0x000fe80000100800 */
[----:B------:R4:W-:Y:S01]  /*10eeb0*/  STL [R1+0x1a8], R2 ;  /* 0x0001a80201007387 */ /* 0x0009e20000100800 */
[----:B---3--:R-:W-:Y:S02]  /*10eec0*/  SHF.R.U32.HI R4, RZ, 0x8, R8 ;  /* 0x00000008ff047819 */ /* 0x008fe40000011608 */
[----:B----4-:R-:W-:-:S02]  /*10eed0*/  SHF.R.U32.HI R2, RZ, 0x8, R9 ;  /* 0x00000008ff027819 */ /* 0x010fc40000011609 */
[----:B------:R-:W3:Y:S04]  /*10eee0*/  LDL.LU R9, [R1+0x720] ;  /* 0x0007200001097983 */ /* 0x000ee80000300800 */
[----:B------:R-:W4:Y:S01]  /*10eef0*/  LDL.LU R8, [R1+0x728] ;  /* 0x0007280001087983 */ /* 0x000f220000300800 */
[----:B--2---:R-:W-:-:S03]  /*10ef00*/  SHF.R.U32.HI R3, RZ, 0x8, R7 ;  /* 0x00000008ff037819 */ /* 0x004fc60000011607 */
[----:B------:R-:W2:Y:S01]  /*10ef10*/  LDL.LU R7, [R1+0x724] ;  /* 0x0007240001077983 */ /* 0x000ea20000300800 */
[----:B------:R-:W-:Y:S01]  /*10ef20*/  ISETP.LT.AND P0, PT, R16, UR50, !P0 ;  /* 0x0000003210007c0c */ /* 0x000fe2000c701270 */
[----:B------:R-:W-:Y:S01]  /*10ef30*/  VIADD R0, R12, 0x7c ;  /* 0x0000007c0c007836 */ /* 0x000fe20000000000 */
[----:B------:R-:W-:-:S11]  /*10ef40*/  LOP3.LUT R5, R5, 0x7fffffff, RZ, 0xc0, !PT ;  /* 0x7fffffff05057812 */ /* 0x000fd600078ec0ff */
[----:B------:R-:W-:Y:S02]  /*10ef50*/  @P0 LOP3.LUT R5, R5, 0x80000000, RZ, 0xfc, !PT ;  /* 0x8000000005050812 */ /* 0x000fe400078efcff */
[----:B------:R-:W-:Y:S02]  /*10ef60*/  ISETP.GE.AND P0, PT, R0, UR37, PT ;  /* 0x0000002500007c0c */ /* 0x000fe4000bf06270 */
[----:B------:R-:W-:Y:S02]  /*10ef70*/  LOP3.LUT R5, R5, 0xbfffffff, RZ, 0xc0, !PT ;  /* 0xbfffffff05057812 */ /* 0x000fe400078ec0ff */
[----:B0-----:R-:W-:Y:S02]  /*10ef80*/  ISETP.LT.AND P3, PT, R17, UR47, !P0 ;  /* 0x0000002f11007c0c */ /* 0x001fe4000c761270 */
[----:B------:R-:W-:Y:S02]  /*10ef90*/  ISETP.LT.AND P2, PT, R20, UR59, !P0 ;  /* 0x0000003b14007c0c */ /* 0x000fe4000c741270 */
[----:B------:R-:W-:Y:S01]  /*10efa0*/  ISETP.LT.AND P1, PT, R15, UR60, !P0 ;  /* 0x0000003c0f007c0c */ /* 0x000fe2000c721270 */
[----:B------:R-:W-:Y:S01]  /*10efb0*/  VIADD R0, R12, 0x7b ;  /* 0x0000007b0c007836 */ /* 0x000fe20000000000 */
[----:B------:R-:W-:-:S02]  /*10efc0*/  LOP3.LUT R2, R2, 0xffff, RZ, 0xc0, !PT ;  /* 0x0000ffff02027812 */ /* 0x000fc400078ec0ff */
[----:B------:R-:W-:Y:S02]  /*10efd0*/  LOP3.LUT R4, R4, 0xffff, RZ, 0xc0, !PT ;  /* 0x0000ffff04047812 */ /* 0x000fe400078ec0ff */
[----:B------:R-:W-:Y:S01]  /*10efe0*/  LOP3.LUT R3, R3, 0xffff, RZ, 0xc0, !PT ;  /* 0x0000ffff03037812 */ /* 0x000fe200078ec0ff */
[----:B------:R-:W0:Y:S01]  /*10eff0*/  LDCU UR47, c[0x0][0x398] ;  /* 0x00007300ff2f77ac */ /* 0x000e220008000800 */
[----:B------:R-:W0:Y:S01]  /*10f000*/  LDCU.64 UR36, c[0x0][0x398] ;  /* 0x00007300ff2477ac */ /* 0x000e220008000a00 */
        /* <DEDUP_REMOVED lines=14> */
[----:B------:R-:W0:Y:S01]  /*10f0f0*/  LDCU.64 UR38, c[0x0][0x398] ;  /* 0x00007300ff2677ac */ /* 0x000e220008000a00 */
        /* <DEDUP_REMOVED lines=10> */
[----:B0-----:R-:W-:Y:S01]  /*10f1a0*/  ISETP.LT.AND P1, PT, R15, UR47, !P0 ;  /* 0x0000002f0f007c0c */ /* 0x001fe2000c721270 */
[----:B------:R-:W-:Y:S01]  /*10f1b0*/  VIADD R0, R12, 0x7a ;  /* 0x0000007a0c007836 */ /* 0x000fe20000000000 */
[----:B------:R-:W-:Y:S02]  /*10f1c0*/  LOP3.LUT R2, R2, 0xffff, RZ, 0xc0, !PT ;  /* 0x0000ffff02027812 */ /* 0x000fe400078ec0ff */
[----:B------:R-:W-:Y:S02]  /*10f1d0*/  LOP3.LUT R4, R4, 0xffff, RZ, 0xc0, !PT ;  /* 0x0000ffff04047812 */ /* 0x000fe400078ec0ff */
[----:B------:R-:W-:Y:S01]  /*10f1e0*/  LOP3.LUT R3, R3, 0xffff, RZ, 0xc0, !PT ;  /* 0x0000ffff03037812 */ /* 0x000fe200078ec0ff */
[----:B------:R-:W0:Y:S02]  /*10f1f0*/  LDCU UR56, c[0x0][0x398] ;  /* 0x00007300ff3877ac */ /* 0x000e240008000800 */
[----:B------:R-:W-:Y:S01]  /*10f200*/  @P3 LOP3.LUT R5, R5, 0x4000000, RZ, 0xfc, !PT ;  /* 0x0400000005053812 */ /* 0x000fe200078efcff */
[----:B------:R-:W0:Y:S01]  /*10f210*/  LDCU UR54, c[0x0][0x398] ;  /* 0x00007300ff3677ac */ /* 0x000e220008000800 */
[----:B------:R-:W0:Y:S02]  /*10f220*/  LDCU UR47, c[0x0][0x398] ;  /* 0x00007300ff2f77ac */ /* 0x000e240008000800 */
        /* <DEDUP_REMOVED lines=41> */
[----:B------:R-:W0:Y:S08]  /*10f4c0*/  LDCU UR75, c[0x0][0x398] ;  /* 0x00007300ff4b77ac */ /* 0x000e300008000800 */
[----:B------:R-:W-:Y:S01]  /*10f4d0*/  @P3 LOP3.LUT R5, R5, 0x40000, RZ, 0xfc, !PT ;  /* 0x0004000005053812 */ /* 0x000fe200078efcff */
[----:B------:R-:W-:Y:S01]  /*10f4e0*/  VIADD R0, R12, 0x78 ;  /* 0x000000780c007836 */ /* 0x000fe20000000000 */
[----:B------:R-:W0:Y:S01]  /*10f4f0*/  LDCU UR76, c[0x0][0x398] ;  /* 0x00007300ff4c77ac */ /* 0x000e220008000800 */
[----:B------:R-:W-:-:S02]  /*10f500*/  LOP3.LUT R2, R2, 0xffff, RZ, 0xc0, !PT ;  /* 0x0000ffff02027812 */ /* 0x000fc400078ec0ff */
        /* <DEDUP_REMOVED lines=16> */
[----:B------:R-:W0:Y:S01]  /*10f610*/  LDCU UR74, c[0x0][0x398] ;  /* 0x00007300ff4a77ac */ /* 0x000e220008000800 */
[----:B------:R-:W0:Y:S06]  /*10f620*/  LDCU.64 UR52, c[0x0][0x398] ;  /* 0x00007300ff3477ac */ /* 0x000e2c0008000a00 */
        /* <DEDUP_REMOVED lines=15> */
[----:B------:R1:W-:Y:S04]  /*10f720*/  STL [R1+0x198], R0 ;  /* 0x0001980001007387 */ /* 0x0003e80000100800 */
[----:B------:R-:W2:Y:S01]  /*10f730*/  LDL.LU R10, [R1+0x730] ;  /* 0x00073000010a7983 */ /* 0x000ea20000300800 */
[----:B---3--:R-:W-:Y:S02]  /*10f740*/  SHF.R.U32.HI R2, RZ, 0x8, R9 ;  /* 0x00000008ff027819 */ /* 0x008fe40000011609 */
[----:B----4-:R-:W-:Y:S01]  /*10f750*/  SHF.R.U32.HI R4, RZ, 0x8, R8 ;  /* 0x00000008ff047819 */ /* 0x010fe20000011608 */
[----:B------:R-:W3:Y:S04]  /*10f760*/  LDL.LU R9, [R1+0xa0] ;  /* 0x0000a00001097983 */ /* 0x000ee80000300800 */
[----:B------:R-:W4:Y:S01]  /*10f770*/  LDL.LU R8, [R1+0x744] ;  /* 0x0007440001087983 */ /* 0x000f220000300800 */
[----:B--2---:R-:W-:-:S03]  /*10f780*/  SHF.R.U32.HI R3, RZ, 0x8, R7 ;  /* 0x00000008ff037819 */ /* 0x004fc60000011607 */
[----:B------:R-:W2:Y:S01]  /*10f790*/  LDL.LU R7, [R1+0x734] ;  /* 0x0007340001077983 */ /* 0x000ea20000300800 */
[----:B0-----:R-:W-:Y:S02]  /*10f7a0*/  ISETP.LT.AND P3, PT, R17, UR74, !P0 ;  /* 0x0000004a11007c0c */ /* 0x001fe4000c761270 */
[----:B------:R-:W-:Y:S02]  /*10f7b0*/  ISETP.LT.AND P2, PT, R20, UR75, !P0 ;  /* 0x0000004b14007c0c */ /* 0x000fe4000c741270 */
[----:B------:R-:W-:Y:S02]  /*10f7c0*/  LOP3.LUT R5, R5, 0xfffffbff, RZ, 0xc0, !PT ;  /* 0xfffffbff05057812 */ /* 0x000fe400078ec0ff */
[----:B------:R-:W-:Y:S01]  /*10f7d0*/  ISETP.LT.AND P1, PT, R15, UR76, !P0 ;  /* 0x0000004c0f007c0c */ /* 0x000fe2000c721270 */
[----:B------:R-:W0:Y:S01]  /*10f7e0*/  LDCU UR74, c[0x0][0x398] ;  /* 0x00007300ff4a77ac */ /* 0x000e220008000800 */
[----:B------:R-:W3:Y:S01]  /*10f7f0*/  LDL.LU R11, [R1+0x8] ;  /* 0x00000800010b7983 */ /* 0x000ee20000300800 */
[----:B------:R-:W0:Y:S04]  /*10f800*/  LDCU UR75, c[0x0][0x398] ;  /* 0x00007300ff4b77ac */ /* 0x000e280008000800 */
[----:B------:R-:W-:Y:S01]  /*10f810*/  @P3 LOP3.LUT R5, R5, 0x400, RZ, 0xfc, !PT ;  /* 0x0000040005053812 */ /* 0x000fe200078efcff */
[----:B-1----:R-:W-:Y:S01]  /*10f820*/  VIADD R0, R12, 0x76 ;  /* 0x000000760c007836 */ /* 0x002fe20000000000 */
[----:B------:R-:W1:Y:S02]  /*10f830*/  LDCU UR76, c[0x0][0x398] ;  /* 0x00007300ff4c77ac */ /* 0x000e640008000800 */
[----:B------:R-:W-:-:S02]  /*10f840*/  LOP3.LUT R5, R5, 0xfffffdff, RZ, 0xc0, !PT ;  /* 0xfffffdff05057812 */ /* 0x000fc400078ec0ff */
[----:B------:R-:W-:Y:S02]  /*10f850*/  ISETP.LT.AND P0, PT, R16, UR52, !P0 ;  /* 0x0000003410007c0c */ /* 0x000fe4000c701270 */
[----:B------:R-:W-:Y:S02]  /*10f860*/  LOP3.LUT R2, R2, 0xffff, RZ, 0xc0, !PT ;  /* 0x0000ffff02027812 */ /* 0x000fe400078ec0ff */
[----:B------:R-:W-:Y:S02]  /*10f870*/  LOP3.LUT R4, R4, 0xffff, RZ, 0xc0, !PT ;  /* 0x0000ffff04047812 */ /* 0x000fe400078ec0ff */
[----:B------:R-:W-:Y:S02]  /*10f880*/  @P2 LOP3.LUT R5, R5, 0x200, RZ, 0xfc, !PT ;  /* 0x0000020005052812 */ /* 0x000fe400078efcff */
[----:B------:R-:W-:Y:S01]  /*10f890*/  LOP3.LUT R3, R3, 0xffff, RZ, 0xc0, !PT ;  /* 0x0000ffff03037812 */ /* 0x000fe200078ec0ff */
[----:B------:R-:W0:Y:S01]  /*10f8a0*/  LDCU UR52, c[0x0][0x3b8] ;  /* 0x00007700ff3477ac */ /* 0x000e220008000800 */
        /* <DEDUP_REMOVED lines=8> */
[----:B-1----:R-:W-:Y:S01]  /*10f930*/  ISETP.LT.AND P1, PT, R15, UR76, !P0 ;  /* 0x0000004c0f007c0c */ /* 0x002fe2000c721270 */
[----:B------:R-:W-:Y:S01]  /*10f940*/  VIADD R0, R12, 0x75 ;  /* 0x000000750c007836 */ /* 0x000fe20000000000 */
[----:B------:R-:W0:Y:S01]  /*10f950*/  LDCU.64 UR38, c[0x0][0x398] ;  /* 0x00007300ff2677ac */ /* 0x000e220008000a00 */
[----:B------:R-:W1:Y:S06]  /*10f960*/  LDCU UR74, c[0x0][0x398] ;  /* 0x00007300ff4a77ac */ /* 0x000e6c0008000800 */
        /* <DEDUP_REMOVED lines=14> */
[----:B------:R-:W-:-:S02]  /*10fa50*/  ISETP.LT.AND P1, PT, R15, UR77, !P0 ;  /* 0x0000004d0f007c0c */ /* 0x000fc4000c721270 */
[----:B------:R-:W-:Y:S01]  /*10fa60*/  PRMT R0, R2, 0x3340, R1 ;  /* 0x0000334002007816 */ /* 0x000fe20000000001 */
[----:B------:R-:W0:Y:S01]  /*10fa70*/  LDCU.64 UR48, c[0x0][0x398] ;  /* 0x00007300ff3077ac */ /* 0x000e220008000a00 */
[----:B------:R-:W0:Y:S01]  /*10fa80*/  LDCU UR77, c[0x0][0x398] ;  /* 0x00007300ff4d77ac */ /* 0x000e220008000800 */
[----:B------:R-:W0:Y:S01]  /*10fa90*/  LDCU UR76, c[0x0][0x398] ;  /* 0x00007300ff4c77ac */ /* 0x000e220008000800 */
[----:B------:R-:W0:Y:S03]  /*10faa0*/  LDCU UR75, c[0x0][0x398] ;  /* 0x00007300ff4b77ac */ /* 0x000e260008000800 */
[----:B------:R-:W-:-:S04]  /*10fab0*/  @P3 LOP3.LUT R5, R5, 0x4, RZ, 0xfc, !PT ;  /* 0x0000000405053812 */ /* 0x000fc800078efcff */
[----:B------:R-:W-:-:S04]  /*10fac0*/  LOP3.LUT R5, R5, 0xfffffffd, RZ, 0xc0, !PT ;  /* 0xfffffffd05057812 */ /* 0x000fc800078ec0ff */
[----:B------:R-:W-:-:S04]  /*10fad0*/  @P2 LOP3.LUT R5, R5, 0x2, RZ, 0xfc, !PT ;  /* 0x0000000205052812 */ /* 0x000fc800078efcff */
[----:B------:R-:W-:Y:S01]  /*10fae0*/  LOP3.LUT R5, R5, 0xfffffffe, RZ, 0xc0, !PT ;  /* 0xfffffffe05057812 */ /* 0x000fe200078ec0ff */
[----:B------:R0:W-:Y:S03]  /*10faf0*/  STL [R1+0x194], R0 ;  /* 0x0001940001007387 */ /* 0x0001e60000100800 */
[----:B------:R-:W-:Y:S02]  /*10fb00*/  @P1 LOP3.LUT R5, R5, 0x1, RZ, 0xfc, !PT ;  /* 0x0000000105051812 */ /* 0x000fe400078efcff */
[----:B0-----:R-:W-:-:S03]  /*10fb10*/  PRMT R0, R4, 0x3340, R3 ;  /* 0x0000334004007816 */ /* 0x001fc60000000003 */
[----:B------:R-:W-:Y:S04]  /*10fb20*/  STL [R1+0xc], R5 ;  /* 0x00000c0501007387 */ /* 0x000fe80000100800 */
[----:B------:R0:W-:Y:S01]  /*10fb30*/  STL [R1+0x2c0], R0 ;  /* 0x0002c00001007387 */ /* 0x0001e20000100800 */
[----:B----4-:R-:W-:-:S03]  /*10fb40*/  SHF.R.U32.HI R2, RZ, 0x8, R8 ;  /* 0x00000008ff027819 */ /* 0x010fc60000011608 */
[----:B------:R-:W4:Y:S01]  /*10fb50*/  LDL.LU R8, [R1+0x754] ;  /* 0x0007540001087983 */ /* 0x000f220000300800 */
[----:B--2---:R-:W-:-:S03]  /*10fb60*/  SHF.R.U32.HI R3, RZ, 0x8, R7 ;  /* 0x00000008ff037819 */ /* 0x004fc60000011607 */
[----:B------:R-:W2:Y:S01]  /*10fb70*/  LDL.LU R7, [R1+0x750] ;  /* 0x0007500001077983 */ /* 0x000ea20000300800 */
[----:B------:R-:W-:Y:S01]  /*10fb80*/  ISETP.LT.AND P0, PT, R16, UR38, !P0 ;  /* 0x0000002610007c0c */ /* 0x000fe2000c701270 */
[----:B0-----:R-:W-:Y:S01]  /*10fb90*/  VIADD R0, R12, 0x74 ;  /* 0x000000740c007836 */ /* 0x001fe20000000000 */
[----:B---3--:R-:W-:-:S11]  /*10fba0*/  LOP3.LUT R11, R11, 0x7fffffff, RZ, 0xc0, !PT ;  /* 0x7fffffff0b0b7812 */ /* 0x008fd600078ec0ff */
        /* <DEDUP_REMOVED lines=8> */
[----:B------:R-:W-:-:S02]  /*10fc30*/  SHF.R.U32.HI R4, RZ, 0x8, R10 ;  /* 0x00000008ff047819 */ /* 0x000fc4000001160a */
[----:B------:R-:W-:Y:S02]  /*10fc40*/  SHF.R.U32.HI R5, RZ, 0x8, R9 ;  /* 0x00000008ff057819 */ /* 0x000fe40000011609 */
[----:B------:R-:W-:Y:S02]  /*10fc50*/  LOP3.LUT R2, R2, 0xffff, RZ, 0xc0, !PT ;  /* 0x0000ffff02027812 */ /* 0x000fe400078ec0ff */
[----:B------:R-:W-:Y:S01]  /*10fc60*/  LOP3.LUT R3, R3, 0xffff, RZ, 0xc0, !PT ;  /* 0x0000ffff03037812 */ /* 0x000fe200078ec0ff */
[----:B------:R-:W3:Y:S01]  /*10fc70*/  LDCU UR73, c[0x0][0x398] ;  /* 0x00007300ff4977ac */ /* 0x000ee20008000800 */
        /* <DEDUP_REMOVED lines=12> */
[----:B------:R-:W-:Y:S02]  /*10fd40*/  LOP3.LUT R5, R5, 0xffff, RZ, 0xc0, !PT ;  /* 0x0000ffff05057812 */ /* 0x000fe400078ec0ff */
[----:B------:R-:W-:Y:S02]  /*10fd50*/  LOP3.LUT R11, R11, 0xfbffffff, RZ, 0xc0, !PT ;  /* 0xfbffffff0b0b7812 */ /* 0x000fe400078ec0ff */
[----:B------:R-:W-:-:S02]  /*10fd60*/  ISETP.LT.AND P3, PT, R17, UR8, !P0 ;  /* 0x0000000811007c0c */ /* 0x000fc4000c761270 */
[----:B------:R-:W-:Y:S02]  /*10fd70*/  ISETP.LT.AND P2, PT, R20, UR9, !P0 ;  /* 0x0000000914007c0c */ /* 0x000fe4000c741270 */
[----:B------:R-:W-:Y:S02]  /*10fd80*/  ISETP.LT.AND P1, PT, R15, UR10, !P0 ;  /* 0x0000000a0f007c0c */ /* 0x000fe4000c721270 */
[----:B------:R-:W-:Y:S01]  /*10fd90*/  PRMT R0, R4, 0x3340, R5 ;  /* 0x0000334004007816 */ /* 0x000fe20000000005 */
[----:B------:R-:W1:Y:S06]  /*10fda0*/  LDCU UR53, c[0x0][0x3b8] ;  /* 0x00007700ff3577ac */ /* 0x000e6c0008000800 */
[----:B------:R-:W-:Y:S01]  /*10fdb0*/  @P3 LOP3.LUT R11, R11, 0x4000000, RZ, 0xfc, !PT ;  /* 0x040000000b0b3812 */ /* 0x000fe200078efcff */
[----:B------:R-:W1:Y:S03]  /*10fdc0*/  LDCU.64 UR8, c[0x0][0x398] ;  /* 0x00007300ff0877ac */ /* 0x000e660008000a00 */
[----:B------:R-:W-:-:S02]  /*10fdd0*/  LOP3.LUT R11, R11, 0xfdffffff, RZ, 0xc0, !PT ;  /* 0xfdffffff0b0b7812 */ /* 0x000fc400078ec0ff */
[----:B0-----:R-:W-:Y:S01]  /*10fde0*/  ISETP.LT.AND P0, PT, R16, UR50, !P0 ;  /* 0x0000003210007c0c */ /* 0x001fe2000c701270 */
[----:B------:R0:W-:Y:S01]  /*10fdf0*/  STL [R1+0x258], R0 ;  /* 0x0002580001007387 */ /* 0x0001e20000100800 */
[----:B------:R-:W1:Y:S01]  /*10fe00*/  LDCU UR50, c[0x0][0x3b8] ;  /* 0x00007700ff3277ac */ /* 0x000e620008000800 */
[----:B------:R-:W-:-:S04]  /*10fe10*/  @P2 LOP3.LUT R11, R11, 0x2000000, RZ, 0xfc, !PT ;  /* 0x020000000b0b2812 */ /* 0x000fc800078efcff */
[----:B------:R-:W-:Y:S02]  /*10fe20*/  LOP3.LUT R11, R11, 0xfeffffff, RZ, 0xc0, !PT ;  /* 0xfeffffff0b0b7812 */ /* 0x000fe400078ec0ff */
[----:B0-----:R-:W-:Y:S02]  /*10fe30*/  PRMT R0, R2, 0x3340, R3 ;  /* 0x0000334002007816 */ /* 0x001fe40000000003 */
[----:B------:R-:W-:-:S03]  /*10fe40*/  @P1 LOP3.LUT R11, R11, 0x1000000, RZ, 0xfc, !PT ;  /* 0x010000000b0b1812 */ /* 0x000fc600078efcff */
[----:B------:R0:W-:Y:S01]  /*10fe50*/  STL [R1+0x254], R0 ;  /* 0x0002540001007387 */ /* 0x0001e20000100800 */
[----:B------:R-:W-:-:S03]  /*10fe60*/  LOP3.LUT R11, R11, 0xff7fffff, RZ, 0xc0, !PT ;  /* 0xff7fffff0b0b7812 */ /* 0x000fc600078ec0ff */
[----:B------:R-:W3:Y:S01]  /*10fe70*/  LDL.LU R9, [R1+0x748] ;  /* 0x0007480001097983 */ /* 0x000ee20000300800 */
[----:B------:R-:W-:Y:S01]  /*10fe80*/  @P0 LOP3.LUT R11, R11, 0x800000, RZ, 0xfc, !PT ;  /* 0x008000000b0b0812 */ /* 0x000fe200078efcff */
[----:B0-----:R-:W-:-:S05]  /*10fe90*/  VIADD R0, R12, 0x72 ;  /* 0x000000720c007836 */ /* 0x001fca0000000000 */
[----:B------:R-:W-:Y:S02]  /*10fea0*/  ISETP.GE.AND P0, PT, R0, UR37, PT ;  /* 0x0000002500007c0c */ /* 0x000fe4000bf06270 */
[----:B----4-:R-:W-:Y:S02]  /*10feb0*/  SHF.R.U32.HI R3, RZ, 0x8, R8 ;  /* 0x00000008ff037819 */ /* 0x010fe40000011608 */
[----:B------:R-:W-:Y:S01]  /*10fec0*/  LOP3.LUT R11, R11, 0xffbfffff, RZ, 0xc0, !PT ;  /* 0xffbfffff0b0b7812 */ /* 0x000fe200078ec0ff */
[----:B------:R-:W4:Y:S01]  /*10fed0*/  LDL.LU R8, [R1+0x120] ;  /* 0x0001200001087983 */ /* 0x000f220000300800 */
[----:B--2---:R-:W-:Y:S01]  /*10fee0*/  SHF.R.U32.HI R0, RZ, 0x8, R7 ;  /* 0x00000008ff007819 */ /* 0x004fe20000011607 */
[----:B------:R-:W-:Y:S02]  /*10fef0*/  VIADD R2, R12, 0x71 ;  /* 0x000000710c027836 */ /* 0x000fe40000000000 */
[----:B------:R-:W2:Y:S01]  /*10ff00*/  LDL.LU R7, [R1+0xa8] ;  /* 0x0000a80001077983 */ /* 0x000ea20000300800 */
[----:B------:R-:W-:-:S02]  /*10ff10*/  ISETP.LT.AND P3, PT, R17, UR12, !P0 ;  /* 0x0000000c11007c0c */ /* 0x000fc4000c761270 */
[----:B------:R-:W-:Y:S02]  /*10ff20*/  ISETP.LT.AND P2, PT, R20, UR14, !P0 ;  /* 0x0000000e14007c0c */ /* 0x000fe4000c741270 */
[----:B------:R-:W-:Y:S01]  /*10ff30*/  ISETP.LT.AND P1, PT, R15, UR16, !P0 ;  /* 0x000000100f007c0c */ /* 0x000fe2000c721270 */
[----:B------:R-:W0:Y:S08]  /*10ff40*/  LDCU.64 UR36, c[0x0][0x398] ;  /* 0x00007300ff2477ac */ /* 0x000e300008000a00 */
[----:B------:R-:W-:-:S02]  /*10ff50*/  @P3 LOP3.LUT R11, R11, 0x400000, RZ, 0xfc, !PT ;  /* 0x004000000b0b3812 */ /* 0x000fc400078efcff */
[----:B------:R-:W-:Y:S02]  /*10ff60*/  LOP3.LUT R3, R3, 0xffff, RZ, 0xc0, !PT ;  /* 0x0000ffff03037812 */ /* 0x000fe400078ec0ff */
[----:B------:R-:W-:Y:S01]  /*10ff70*/  LOP3.LUT R0, R0, 0xffff, RZ, 0xc0, !PT ;  /* 0x0000ffff00007812 */ /* 0x000fe200078ec0ff */
[----:B------:R-:W0:Y:S01]  /*10ff80*/  LDCU UR16, c[0x0][0x398] ;  /* 0x00007300ff1077ac */ /* 0x000e220008000800 */
[----:B------:R-:W-:Y:S02]  /*10ff90*/  LOP3.LUT R11, R11, 0xffdfffff, RZ, 0xc0, !PT ;  /* 0xffdfffff0b0b7812 */ /* 0x000fe400078ec0ff */
        /* <DEDUP_REMOVED lines=15> */
[----:B----4-:R-:W-:-:S03]  /*110090*/  SHF.R.U32.HI R4, RZ, 0x8, R8 ;  /* 0x00000008ff047819 */ /* 0x010fc60000011608 */
[----:B------:R-:W4:Y:S01]  /*1100a0*/  LDL.LU R8, [R1+0x760] ;  /* 0x0007600001087983 */ /* 0x000f220000300800 */
[----:B--2---:R-:W-:-:S03]  /*1100b0*/  SHF.R.U32.HI R3, RZ, 0x8, R7 ;  /* 0x00000008ff037819 */ /* 0x004fc60000011607 */
[----:B------:R-:W2:Y:S01]  /*1100c0*/  LDL.LU R7, [R1+0x75c] ;  /* 0x00075c0001077983 */ /* 0x000ea20000300800 */
[----:B------:R-:W-:Y:S02]  /*1100d0*/  ISETP.LT.AND P3, PT, R17, UR13, !P0 ;  /* 0x0000000d11007c0c */ /* 0x000fe4000c761270 */
[----:B------:R-:W-:Y:S02]  /*1100e0*/  ISETP.LT.AND P2, PT, R20, UR17, !P0 ;  /* 0x0000001114007c0c */ /* 0x000fe4000c741270 */
[----:B------:R-:W-:Y:S02]  /*1100f0*/  LOP3.LUT R11, R11, 0xfffbffff, RZ, 0xc0, !PT ;  /* 0xfffbffff0b0b7812 */ /* 0x000fe400078ec0ff */
[----:B------:R-:W-:Y:S01]  /*110100*/  ISETP.LT.AND P1, PT, R15, UR18, !P0 ;  /* 0x000000120f007c0c */ /* 0x000fe2000c721270 */
[----:B------:R-:W-:Y:S01]  /*110110*/  VIADD R0, R12, 0x70 ;  /* 0x000000700c007836 */ /* 0x000fe20000000000 */
[----:B------:R-:W1:Y:S01]  /*110120*/  LDCU.64 UR12, c[0x0][0x398] ;  /* 0x00007300ff0c77ac */ /* 0x000e620008000a00 */
[----:B------:R-:W-:-:S02]  /*110130*/  LOP3.LUT R2, R2, 0xffff, RZ, 0xc0, !PT ;  /* 0x0000ffff02027812 */ /* 0x000fc400078ec0ff */
[----:B------:R-:W-:Y:S02]  /*110140*/  LOP3.LUT R4, R4, 0xffff, RZ, 0xc0, !PT ;  /* 0x0000ffff04047812 */ /* 0x000fe400078ec0ff */
[----:B------:R-:W-:Y:S01]  /*110150*/  LOP3.LUT R3, R3, 0xffff, RZ, 0xc0, !PT ;  /* 0x0000ffff03037812 */ /* 0x000fe200078ec0ff */
[----:B------:R-:W1:Y:S01]  /*110160*/  LDCU UR17, c[0x0][0x398] ;  /* 0x00007300ff1177ac */ /* 0x000e620008000800 */
[----:B------:R-:W-:Y:S01]  /*110170*/  @P3 LOP3.LUT R11, R11, 0x40000, RZ, 0xfc, !PT ;  /* 0x000400000b0b3812 */ /* 0x000fe200078efcff */
[----:B------:R-:W1:Y:S03]  /*110180*/  LDCU UR18, c[0x0][0x398] ;  /* 0x00007300ff1277ac */ /* 0x000e660008000800 */
[----:B------:R-:W-:Y:S02]  /*110190*/  LOP3.LUT R11, R11, 0xfffdffff, RZ, 0xc0, !PT ;  /* 0xfffdffff0b0b7812 */ /* 0x000fe400078ec0ff */
[----:B0-----:R-:W-:-:S02]  /*1101a0*/  ISETP.LT.AND P0, PT, R16, UR36, !P0 ;  /* 0x0000002410007c0c */ /* 0x001fc4000c701270 */
        /* <DEDUP_REMOVED lines=12> */
[----:B------:R-:W0:Y:S06]  /*110270*/  LDCU.64 UR48, c[0x0][0x398] ;  /* 0x00007300ff3077ac */ /* 0x000e2c0008000a00 */
        /* <DEDUP_REMOVED lines=17> */
[----:B------:R-:W4:Y:S01]  /*110390*/  LDL.LU R10, [R1+0x74c] ;  /* 0x00074c00010a7983 */ /* 0x000f220000300800 */
[----:B---3--:R-:W-:-:S03]  /*1103a0*/  SHF.R.U32.HI R2, RZ, 0x8, R9 ;  /* 0x00000008ff027819 */ /* 0x008fc60000011609 */
[----:B------:R-:W3:Y:S01]  /*1103b0*/  LDL.LU R9, [R1+0x740] ;  /* 0x0007400001097983 */ /* 0x000ee20000300800 */
[----:B------:R-:W-:Y:S02]  /*1103c0*/  ISETP.LT.AND P3, PT, R17, UR15, !P0 ;  /* 0x0000000f11007c0c */ /* 0x000fe4000c761270 */
[----:B------:R-:W-:Y:S02]  /*1103d0*/  ISETP.LT.AND P2, PT, R20, UR24, !P0 ;  /* 0x0000001814007c0c */ /* 0x000fe4000c741270 */
[----:B------:R-:W-:Y:S02]  /*1103e0*/  ISETP.LT.AND P1, PT, R15, UR26, !P0 ;  /* 0x0000001a0f007c0c */ /* 0x000fe4000c721270 */
[----:B--2---:R-:W-:-:S07]  /*1103f0*/  SHF.R.U32.HI R3, RZ, 0x8, R7 ;  /* 0x00000008ff037819 */ /* 0x004fce0000011607 */
[----:B------:R-:W-:Y:S01]  /*110400*/  @P3 LOP3.LUT R11, R11, 0x400, RZ, 0xfc, !PT ;  /* 0x000004000b0b3812 */ /* 0x000fe200078efcff */
[----:B------:R-:W2:Y:S01]  /*110410*/  LDL.LU R7, [R1+0x1a0] ;  /* 0x0001a00001077983 */ /* 0x000ea20000300800 */
[----:B------:R-:W-:Y:S01]  /*110420*/  VIADD R0, R12, 0x6e ;  /* 0x0000006e0c007836 */ /* 0x000fe20000000000 */
[----:B----4-:R-:W-:Y:S02]  /*110430*/  SHF.R.U32.HI R4, RZ, 0x8, R8 ;  /* 0x00000008ff047819 */ /* 0x010fe40000011608 */
[----:B------:R-:W-:Y:S02]  /*110440*/  LOP3.LUT R11, R11, 0xfffffdff, RZ, 0xc0, !PT ;  /* 0xfffffdff0b0b7812 */ /* 0x000fe400078ec0ff */
[----:B0-----:R-:W-:Y:S01]  /*110450*/  ISETP.LT.AND P0, PT, R16, UR10, !P0 ;  /* 0x0000000a10007c0c */ /* 0x001fe2000c701270 */
[----:B------:R-:W4:Y:S01]  /*110460*/  LDL.LU R8, [R1+0x4] ;  /* 0x0000040001087983 */ /* 0x000f220000300800 */
[----:B------:R-:W-:Y:S02]  /*110470*/  LOP3.LUT R2, R2, 0xffff, RZ, 0xc0, !PT ;  /* 0x0000ffff02027812 */ /* 0x000fe400078ec0ff */
[----:B------:R-:W-:Y:S01]  /*110480*/  @P2 LOP3.LUT R11, R11, 0x200, RZ, 0xfc, !PT ;  /* 0x000002000b0b2812 */ /* 0x000fe200078efcff */
[----:B------:R-:W0:Y:S01]  /*110490*/  LDCU UR15, c[0x0][0x398] ;  /* 0x00007300ff0f77ac */ /* 0x000e220008000800 */
[----:B------:R-:W0:Y:S01]  /*1104a0*/  LDCU UR24, c[0x0][0x398] ;  /* 0x00007300ff1877ac */ /* 0x000e220008000800 */
[----:B------:R-:W0:Y:S01]  /*1104b0*/  LDCU UR26, c[0x0][0x398] ;  /* 0x00007300ff1a77ac */ /* 0x000e220008000800 */
        /* <DEDUP_REMOVED lines=12> */
[----:B------:R-:W0:Y:S01]  /*110580*/  LDCU.64 UR8, c[0x0][0x398] ;  /* 0x00007300ff0877ac */ /* 0x000e220008000a00 */
[----:B------:R-:W0:Y:S03]  /*110590*/  LDCU UR19, c[0x0][0x398] ;  /* 0x00007300ff1377ac */ /* 0x000e260008000800 */
        /* <DEDUP_REMOVED lines=17> */
[----:B------:R-:W0:Y:S01]  /*1106b0*/  LDCU UR30, c[0x0][0x3b8] ;  /* 0x00007700ff1e77ac */ /* 0x000e220008000800 */
        /* <DEDUP_REMOVED lines=12> */
[----:B------:R-:W3:Y:S01]  /*110780*/  LDL.LU R9, [R1+0x764] ;  /* 0x0007640001097983 */ /* 0x000ee20000300800 */
[----:B--2---:R-:W-:-:S03]  /*110790*/  SHF.R.U32.HI R3, RZ, 0x8, R7 ;  /* 0x00000008ff037819 */ /* 0x004fc60000011607 */
[----:B------:R-:W2:Y:S01]  /*1107a0*/  LDL.LU R7, [R1+0x138] ;  /* 0x0001380001077983 */ /* 0x000ea20000300800 */
[----:B0-----:R-:W-:Y:S01]  /*1107b0*/  ISETP.LT.AND P0, PT, R16, UR8, !P0 ;  /* 0x0000000810007c0c */ /* 0x001fe2000c701270 */
[----:B------:R-:W-:Y:S01]  /*1107c0*/  VIADD R0, R12, 0x6c ;  /* 0x0000006c0c007836 */ /* 0x000fe20000000000 */
[----:B----4-:R-:W-:-:S11]  /*1107d0*/  LOP3.LUT R8, R8, 0x7fffffff, RZ, 0xc0, !PT ;  /* 0x7fffffff08087812 */ /* 0x010fd600078ec0ff */
        /* <DEDUP_REMOVED lines=10> */
[----:B------:R-:W0:Y:S01]  /*110880*/  LDCU.64 UR12, c[0x0][0x398] ;  /* 0x00007300ff0c77ac */ /* 0x000e220008000a00 */
[----:B------:R-:W4:Y:S01]  /*110890*/  LDCU UR34, c[0x0][0x3b8] ;  /* 0x00007700ff2277ac */ /* 0x000f220008000800 */
[----:B------:R-:W-:Y:S01]  /*1108a0*/  @P3 LOP3.LUT R8, R8, 0x40000000, RZ, 0xfc, !PT ;  /* 0x4000000008083812 */ /* 0x000fe200078efcff */
[----:B------:R-:W0:Y:S01]  /*1108b0*/  LDCU.64 UR32, c[0x0][0x398] ;  /* 0x00007300ff2077ac */ /* 0x000e220008000a00 */
        /* <DEDUP_REMOVED lines=16> */
[----:B------:R-:W-:Y:S01]  /*1109c0*/  SHF.R.U32.HI R4, RZ, 0x8, R9 ;  /* 0x00000008ff047819 */ /* 0x000fe20000011609 */
        /* <DEDUP_REMOVED lines=13> */
[----:B------:R-:W-:Y:S01]  /*110aa0*/  VIADD R11, R12, 0x57 ;  /* 0x000000570c0b7836 */ /* 0x000fe20000000000 */
[----:B------:R-:W1:Y:S01]  /*110ab0*/  LDCU UR41, c[0x0][0x398] ;  /* 0x00007300ff2977ac */ /* 0x000e620008000800 */
[----:B------:R-:W1:Y:S01]  /*110ac0*/  LDCU UR25, c[0x0][0x398] ;  /* 0x00007300ff1977ac */ /* 0x000e620008000800 */
        /* <DEDUP_REMOVED lines=86> */
[----:B------:R-:W-:-:S03]  /*111030*/  SHF.R.U32.HI R4, RZ, 0x8, R22 ;  /* 0x00000008ff047819 */ /* 0x000fc60000011616 */
[----:B------:R-:W4:Y:S01]  /*111040*/  LDL.LU R22, [R1+0x788] ;  /* 0x0007880001167983 */ /* 0x000f220000300800 */
[----:B------:R-:W-:Y:S02]  /*111050*/  ISETP.LT.AND P3, PT, R17, UR61, !P0 ;  /* 0x0000003d11007c0c */ /* 0x000fe4000c761270 */
[----:B------:R-:W-:Y:S02]  /*111060*/  ISETP.LT.AND P2, PT, R20, UR60, !P0 ;  /* 0x0000003c14007c0c */ /* 0x000fe4000c741270 */
[----:B------:R-:W-:Y:S01]  /*111070*/  ISETP.LT.AND P1, PT, R15, UR59, !P0 ;  /* 0x0000003b0f007c0c */ /* 0x000fe2000c721270 */
[----:B-1----:R-:W-:Y:S01]  /*111080*/  VIADD R0, R12, 0x66 ;  /* 0x000000660c007836 */ /* 0x002fe20000000000 */
[----:B--2---:R-:W-:-:S07]  /*111090*/  SHF.R.U32.HI R3, RZ, 0x8, R7 ;  /* 0x00000008ff037819 */ /* 0x004fce0000011607 */
[----:B------:R-:W-:Y:S01]  /*1110a0*/  @P3 LOP3.LUT R8, R8, 0x400, RZ, 0xfc, !PT ;  /* 0x0000040008083812 */ /* 0x000fe200078efcff */
[----:B------:R-:W2:Y:S04]  /*1110b0*/  LDL.LU R7, [R1+0xcc] ;  /* 0x0000cc0001077983 */ /* 0x000ea80000300800 */
[----:B------:R-:W2:Y:S01]  /*1110c0*/  LDL.LU R14, [R1] ;  /* 0x00000000010e7983 */ /* 0x000ea20000300800 */
[----:B---3--:R-:W-:Y:S02]  /*1110d0*/  SHF.R.U32.HI R5, RZ, 0x8, R10 ;  /* 0x00000008ff057819 */ /* 0x008fe4000001160a */
[----:B------:R-:W-:Y:S02]  /*1110e0*/  LOP3.LUT R8, R8, 0xfffffdff, RZ, 0xc0, !PT ;  /* 0xfffffdff08087812 */ /* 0x000fe400078ec0ff */
[----:B0-----:R-:W-:-:S02]  /*1110f0*/  ISETP.LT.AND P0, PT, R16, UR36, !P0 ;  /* 0x0000002410007c0c */ /* 0x001fc4000c701270 */
[----:B------:R-:W-:Y:S02]  /*111100*/  LOP3.LUT R4, R4, 0xffff, RZ, 0xc0, !PT ;  /* 0x0000ffff04047812 */ /* 0x000fe400078ec0ff */
[----:B------:R-:W-:Y:S02]  /*111110*/  LOP3.LUT R5, R5, 0xffff, RZ, 0xc0, !PT ;  /* 0x0000ffff05057812 */ /* 0x000fe400078ec0ff */
[----:B------:R-:W-:Y:S02]  /*111120*/  @P2 LOP3.LUT R8, R8, 0x200, RZ, 0xfc, !PT ;  /* 0x0000020008082812 */ /* 0x000fe400078efcff */
[----:B----4-:R-:W-:Y:S02]  /*111130*/  SHF.R.U32.HI R2, RZ, 0x8, R9 ;  /* 0x00000008ff027819 */ /* 0x010fe40000011609 */
[----:B------:R-:W-:Y:S01]  /*111140*/  LOP3.LUT R3, R3, 0xffff, RZ, 0xc0, !PT ;  /* 0x0000ffff03037812 */ /* 0x000fe200078ec0ff */
[----:B------:R-:W0:Y:S01]  /*111150*/  LDCU UR59, c[0x0][0x3b8] ;  /* 0x00007700ff3b77ac */ /* 0x000e220008000800 */
[----:B------:R-:W-:Y:S01]  /*111160*/  LOP3.LUT R8, R8, 0xfffffeff, RZ, 0xc0, !PT ;  /* 0xfffffeff08087812 */ /* 0x000fe200078ec0ff */
[----:B------:R-:W1:Y:S01]  /*111170*/  LDCU UR36, c[0x0][0x3b8] ;  /* 0x00007700ff2477ac */ /* 0x000e620008000800 */
[----:B------:R-:W3:Y:S01]  /*111180*/  LDCU UR60, c[0x0][0x3b8] ;  /* 0x00007700ff3c77ac */ /* 0x000ee20008000800 */
[----:B------:R-:W4:Y:S01]  /*111190*/  LDCU UR61, c[0x0][0x3b8] ;  /* 0x00007700ff3d77ac */ /* 0x000f220008000800 */
        /* <DEDUP_REMOVED lines=32> */
[----:B------:R-:W0:Y:S01]  /*1113a0*/  LDCU.64 UR28, c[0x0][0x398] ;  /* 0x00007300ff1c77ac */ /* 0x000e220008000a00 */
[----:B------:R-:W0:Y:S02]  /*1113b0*/  LDCU UR54, c[0x0][0x3b8] ;  /* 0x00007700ff3677ac */ /* 0x000e240008000800 */
[----:B------:R-:W-:-:S04]  /*1113c0*/  LOP3.LUT R8, R8, 0xfffffffd, RZ, 0xc0, !PT ;  /* 0xfffffffd08087812 */ /* 0x000fc800078ec0ff */
[----:B------:R-:W-:-:S04]  /*1113d0*/  @P2 LOP3.LUT R8, R8, 0x2, RZ, 0xfc, !PT ;  /* 0x0000000208082812 */ /* 0x000fc800078efcff */
[----:B------:R-:W-:-:S04]  /*1113e0*/  LOP3.LUT R8, R8, 0xfffffffe, RZ, 0xc0, !PT ;  /* 0xfffffffe08087812 */ /* 0x000fc800078ec0ff */
[----:B------:R-:W-:-:S05]  /*1113f0*/  @P1 LOP3.LUT R8, R8, 0x1, RZ, 0xfc, !PT ;  /* 0x0000000108081812 */ /* 0x000fca00078efcff */
[----:B------:R-:W-:Y:S04]  /*111400*/  STL [R1+0x4], R8 ;  /* 0x0000040801007387 */ /* 0x000fe80000100800 */
[----:B------:R0:W-:Y:S04]  /*111410*/  STL [R1+0x220], R0 ;  /* 0x0002200001007387 */ /* 0x0001e80000100800 */
[----:B------:R-:W3:Y:S04]  /*111420*/  LDL.LU R10, [R1+0x780] ;  /* 0x00078000010a7983 */ /* 0x000ee80000300800 */
[----:B------:R-:W3:Y:S01]  /*111430*/  LDL.LU R9, [R1+0x774] ;  /* 0x0007740001097983 */ /* 0x000ee20000300800 */
[----:B0-----:R-:W-:-:S02]  /*111440*/  PRMT R0, R2, 0x3340, R3 ;  /* 0x0000334002007816 */ /* 0x001fc40000000003 */
[----:B------:R-:W-:Y:S01]  /*111450*/  ISETP.LT.AND P0, PT, R16, UR8, !P0 ;  /* 0x0000000810007c0c */ /* 0x000fe2000c701270 */
[----:B------:R-:W-:Y:S01]  /*111460*/  VIADD R2, R6, UR30 ;  /* 0x0000001e06027c36 */ /* 0x000fe20008000000 */
[----:B------:R-:W0:Y:S01]  /*111470*/  LDCU UR8, c[0x0][0x3b8] ;  /* 0x00007700ff0877ac */ /* 0x000e220008000800 */
[----:B------:R-:W0:Y:S01]  /*111480*/  LDCU UR30, c[0x0][0x3b8] ;  /* 0x00007700ff1e77ac */ /* 0x000e220008000800 */
[----:B------:R1:W-:Y:S04]  /*111490*/  STL [R1+0x21c], R0 ;  /* 0x00021c0001007387 */ /* 0x0003e80000100800 */
[----:B------:R-:W4:Y:S04]  /*1114a0*/  LDL.LU R8, [R1+0x77c] ;  /* 0x00077c0001087983 */ /* 0x000f280000300800 */
[----:B------:R-:W4:Y:S01]  /*1114b0*/  LDL.LU R24, [R1+0x7a8] ;  /* 0x0007a80001187983 */ /* 0x000f220000300800 */
[----:B-1----:R-:W-:Y:S01]  /*1114c0*/  VIADD R0, R12, 0x64 ;  /* 0x000000640c007836 */ /* 0x002fe20000000000 */
[----:B--2---:R-:W-:-:S04]  /*1114d0*/  LOP3.LUT R14, R14, 0x7fffffff, RZ, 0xc0, !PT ;  /* 0x7fffffff0e0e7812 */ /* 0x004fc800078ec0ff */
[----:B------:R-:W-:Y:S02]  /*1114e0*/  @P0 LOP3.LUT R14, R14, 0x80000000, RZ, 0xfc, !PT ;  /* 0x800000000e0e0812 */ /* 0x000fe400078efcff */
[----:B------:R-:W-:Y:S02]  /*1114f0*/  ISETP.GE.AND P0, PT, R0, UR49, PT ;  /* 0x0000003100007c0c */ /* 0x000fe4000bf06270 */
[----:B------:R-:W-:Y:S01]  /*111500*/  SHF.R.U32.HI R0, RZ, 0x8, R7 ;  /* 0x00000008ff007819 */ /* 0x000fe20000011607 */
[----:B------:R-:W1:Y:S01]  /*111510*/  LDCU UR49, c[0x0][0x3b8] ;  /* 0x00007700ff3177ac */ /* 0x000e620008000800 */
[----:B------:R-:W2:Y:S04]  /*111520*/  LDL.LU R7, [R1+0x7a0] ;  /* 0x0007a00001077983 */ /* 0x000ea80000300800 */
[----:B------:R-:W2:Y:S04]  /*111530*/  LDL.LU R6, [R1+0x79c] ;  /* 0x00079c0001067983 */ /* 0x000ea80000300800 */
[----:B------:R0:W-:Y:S01]  /*111540*/  STL [R1+0x548], R2 ;  /* 0x0005480201007387 */ /* 0x0001e20000100800 */
[----:B------:R-:W-:-:S04]  /*111550*/  LOP3.LUT R0, R0, 0xffff, RZ, 0xc0, !PT ;  /* 0x0000ffff00007812 */ /* 0x000fc800078ec0ff */
[----:B------:R-:W-:Y:S01]  /*111560*/  PRMT R0, R0, 0x3340, R1 ;  /* 0x0000334000007816 */ /* 0x000fe20000000001 */
[----:B0-----:R-:W-:Y:S01]  /*111570*/  VIADD R2, R2, UR34 ;  /* 0x0000002202027c36 */ /* 0x001fe20008000000 */
[----:B---3--:R-:W-:-:S03]  /*111580*/  SHF.R.U32.HI R3, RZ, 0x8, R9 ;  /* 0x00000008ff037819 */ /* 0x008fc60000011609 */
[----:B------:R-:W-:Y:S01]  /*111590*/  VIADD R4, R2, UR32 ;  /* 0x0000002002047c36 */ /* 0x000fe20008000000 */
[----:B------:R-:W-:Y:S04]  /*1115a0*/  STL [R1+0x550], R2 ;  /* 0x0005500201007387 */ /* 0x000fe80000100800 */
[----:B------:R0:W-:Y:S01]  /*1115b0*/  STL [R1+0x160], R0 ;  /* 0x0001600001007387 */ /* 0x0001e20000100800 */
[----:B------:R-:W-:Y:S02]  /*1115c0*/  LOP3.LUT R3, R3, 0xffff, RZ, 0xc0, !PT ;  /* 0x0000ffff03037812 */ /* 0x000fe400078ec0ff */
[----:B------:R-:W-:Y:S01]  /*1115d0*/  ISETP.LT.AND P3, PT, R17, UR35, !P0 ;  /* 0x0000002311007c0c */ /* 0x000fe2000c761270 */
[----:B------:R3:W-:Y:S04]  /*1115e0*/  STL [R1+0x570], R4 ;  /* 0x0005700401007387 */ /* 0x0007e80000100800 */
[----:B------:R-:W2:Y:S01]  /*1115f0*/  LDL.LU R23, [R1+0x794] ;  /* 0x0007940001177983 */ /* 0x000ea20000300800 */
[----:B------:R-:W-:-:S02]  /*111600*/  ISETP.LT.AND P2, PT, R20, UR47, !P0 ;  /* 0x0000002f14007c0c */ /* 0x000fc4000c741270 */
[----:B------:R-:W-:Y:S01]  /*111610*/  ISETP.LT.AND P1, PT, R15, UR31, !P0 ;  /* 0x0000001f0f007c0c */ /* 0x000fe2000c721270 */
[----:B------:R-:W1:Y:S01]  /*111620*/  LDCU UR32, c[0x0][0x3b8] ;  /* 0x00007700ff2077ac */ /* 0x000e620008000800 */
[----:B------:R-:W1:Y:S01]  /*111630*/  LDCU UR34, c[0x0][0x3b8] ;  /* 0x00007700ff2277ac */ /* 0x000e620008000800 */
[----:B------:R-:W1:Y:S01]  /*111640*/  LDCU UR35, c[0x0][0x3b8] ;  /* 0x00007700ff2377ac */ /* 0x000e620008000800 */
[----:B0-----:R-:W-:Y:S02]  /*111650*/  SHF.R.U32.HI R0, RZ, 0x8, R10 ;  /* 0x00000008ff007819 */ /* 0x001fe4000001160a */
[----:B----4-:R-:W-:Y:S01]  /*111660*/  SHF.R.U32.HI R2, RZ, 0x8, R8 ;  /* 0x00000008ff027819 */ /* 0x010fe20000011608 */
[----:B------:R-:W4:Y:S04]  /*111670*/  LDL.LU R10, [R1+0x78c] ;  /* 0x00078c00010a7983 */ /* 0x000f280000300800 */
[----:B------:R-:W4:Y:S04]  /*111680*/  LDL.LU R9, [R1+0x798] ;  /* 0x0007980001097983 */ /* 0x000f280000300800 */
[----:B------:R-:W4:Y:S01]  /*111690*/  LDL.LU R8, [R1+0x790] ;  /* 0x0007900001087983 */ /* 0x000f220000300800 */
[----:B---3--:R-:W-:Y:S01]  /*1116a0*/  VIADD R4, R4, UR12 ;  /* 0x0000000c04047c36 */ /* 0x008fe20008000000 */
[----:B------:R-:W-:-:S02]  /*1116b0*/  LOP3.LUT R0, R0, 0xffff, RZ, 0xc0, !PT ;  /* 0x0000ffff00007812 */ /* 0x000fc400078ec0ff */
[----:B------:R-:W-:Y:S02]  /*1116c0*/  LOP3.LUT R2, R2, 0xffff, RZ, 0xc0, !PT ;  /* 0x0000ffff02027812 */ /* 0x000fe400078ec0ff */
[----:B------:R-:W-:Y:S01]  /*1116d0*/  ISETP.LT.AND P0, PT, R16, UR28, !P0 ;  /* 0x0000001c10007c0c */ /* 0x000fe2000c701270 */
[----:B------:R-:W0:Y:S01]  /*1116e0*/  LDCU UR28, c[0x0][0x3b8] ;  /* 0x00007700ff1c77ac */ /* 0x000e220008000800 */
[----:B------:R3:W-:Y:S01]  /*1116f0*/  STL [R1+0x574], R4 ;  /* 0x0005740401007387 */ /* 0x0007e20000100800 */
[----:B------:R-:W-:Y:S02]  /*111700*/  PRMT R3, R0, 0x3340, R3 ;  /* 0x0000334000037816 */ /* 0x000fe40000000003 */
[----:B------:R-:W-:Y:S01]  /*111710*/  PRMT R0, R2, 0x3340, R1 ;  /* 0x0000334002007816 */ /* 0x000fe20000000001 */
[----:B------:R-:W0:Y:S01]  /*111720*/  LDCU UR31, c[0x0][0x3b8] ;  /* 0x00007700ff1f77ac */ /* 0x000e220008000800 */
[----:B------:R-:W0:Y:S01]  /*111730*/  LDCU UR12, c[0x0][0x3b8] ;  /* 0x00007700ff0c77ac */ /* 0x000e220008000800 */
[----:B------:R-:W0:Y:S01]  /*111740*/  LDCU UR47, c[0x0][0x3b8] ;  /* 0x00007700ff2f77ac */ /* 0x000e220008000800 */
[----:B---3--:R-:W-:Y:S01]  /*111750*/  VIADD R4, R4, UR50 ;  /* 0x0000003204047c36 */ /* 0x008fe20008000000 */
[----:B------:R-:W3:Y:S04]  /*111760*/  LDCU UR50, c[0x0][0x3b8] ;  /* 0x00007700ff3277ac */ /* 0x000ee80008000800 */
[----:B------:R0:W-:Y:S04]  /*111770*/  STL [R1+0x598], R4 ;  /* 0x0005980401007387 */ /* 0x0001e80000100800 */
[----:B------:R2:W-:Y:S04]  /*111780*/  STL [R1+0x1fc], R3 ;  /* 0x0001fc0301007387 */ /* 0x0005e80000100800 */
[----:B------:R1:W-:Y:S01]  /*111790*/  STL [R1+0x148], R0 ;  /* 0x0001480001007387 */ /* 0x0003e20000100800 */
[----:B0-----:R-:W-:Y:S01]  /*1117a0*/  VIADD R4, R4, UR52 ;  /* 0x0000003404047c36 */ /* 0x001fe20008000000 */
[----:B------:R-:W0:Y:S04]  /*1117b0*/  LDCU UR52, c[0x0][0x3b8] ;  /* 0x00007700ff3477ac */ /* 0x000e280008000800 */
[----:B------:R0:W-:Y:S01]  /*1117c0*/  STL [R1+0x59c], R4 ;  /* 0x00059c0401007387 */ /* 0x0001e20000100800 */
[----:B--2---:R-:W-:-:S03]  /*1117d0*/  SHF.R.U32.HI R3, RZ, 0x8, R7 ;  /* 0x00000008ff037819 */ /* 0x004fc60000011607 */
[----:B------:R-:W2:Y:S01]  /*1117e0*/  LDL.LU R7, [R1+0x7a4] ;  /* 0x0007a40001077983 */ /* 0x000ea20000300800 */
[----:B------:R-:W-:-:S03]  /*1117f0*/  SHF.R.U32.HI R2, RZ, 0x8, R6 ;  /* 0x00000008ff027819 */ /* 0x000fc60000011606 */
[----:B------:R-:W3:Y:S01]  /*111800*/  LDL.LU R6, [R1+0x7ac] ;  /* 0x0007ac0001067983 */ /* 0x000ee20000300800 */
[----:B-1----:R-:W-:Y:S01]  /*111810*/  SHF.R.U32.HI R0, RZ, 0x8, R24 ;  /* 0x00000008ff007819 */ /* 0x002fe20000011618 */
[----:B0-----:R-:W-:Y:S01]  /*111820*/  VIADD R4, R4, UR51 ;  /* 0x0000003304047c36 */ /* 0x001fe20008000000 */
[----:B------:R-:W-:Y:S02]  /*111830*/  LOP3.LUT R3, R3, 0xffff, RZ, 0xc0, !PT ;  /* 0x0000ffff03037812 */ /* 0x000fe400078ec0ff */
[----:B------:R-:W-:Y:S02]  /*111840*/  LOP3.LUT R2, R2, 0xffff, RZ, 0xc0, !PT ;  /* 0x0000ffff02027812 */ /* 0x000fe400078ec0ff */
[----:B------:R-:W-:Y:S01]  /*111850*/  LOP3.LUT R0, R0, 0xffff, RZ, 0xc0, !PT ;  /* 0x0000ffff00007812 */ /* 0x000fe200078ec0ff */
[----:B------:R-:W0:Y:S01]  /*111860*/  LDCU UR51, c[0x0][0x3b8] ;  /* 0x00007700ff3377ac */ /* 0x000e220008000800 */
[----:B------:R1:W-:Y:S02]  /*111870*/  STL [R1+0x5a0], R4 ;  /* 0x0005a00401007387 */ /* 0x0003e40000100800 */
[----:B------:R-:W-:-:S02]  /*111880*/  PRMT R3, R0, 0x3340, R3 ;  /* 0x0000334000037816 */ /* 0x000fc40000000003 */
[----:B------:R-:W-:Y:S01]  /*111890*/  PRMT R0, R2, 0x3340, R1 ;  /* 0x0000334002007816 */ /* 0x000fe20000000001 */
[----:B-1----:R-:W-:Y:S01]  /*1118a0*/  VIADD R4, R4, UR38 ;  /* 0x0000002604047c36 */ /* 0x002fe20008000000 */
[----:B------:R-:W1:Y:S03]  /*1118b0*/  LDCU UR38, c[0x0][0x3b8] ;  /* 0x00007700ff2677ac */ /* 0x000e660008000800 */
[----:B------:R-:W-:Y:S01]  /*1118c0*/  VIADD R5, R4, UR62 ;  /* 0x0000003e04057c36 */ /* 0x000fe20008000000 */
[----:B------:R-:W-:Y:S04]  /*1118d0*/  STL [R1+0x5a4], R4 ;  /* 0x0005a40401007387 */ /* 0x000fe80000100800 */
[----:B------:R-:W-:Y:S04]  /*1118e0*/  STL [R1+0x1f8], R3 ;  /* 0x0001f80301007387 */ /* 0x000fe80000100800 */
[----:B------:R-:W-:Y:S01]  /*1118f0*/  STL [R1+0x14c], R0 ;  /* 0x00014c0001007387 */ /* 0x000fe20000100800 */
[----:B------:R-:W-:-:S03]  /*111900*/  LOP3.LUT R14, R14, 0xbfffffff, RZ, 0xc0, !PT ;  /* 0xbfffffff0e0e7812 */ /* 0x000fc600078ec0ff */
[----:B------:R0:W-:Y:S04]  /*111910*/  STL [R1+0x5c8], R5 ;  /* 0x0005c80501007387 */ /* 0x0001e80000100800 */
[----:B------:R-:W3:Y:S01]  /*111920*/  LDL.LU R24, [R1+0x5c] ;  /* 0x00005c0001187983 */ /* 0x000ee20000300800 */
[----:B------:R-:W1:Y:S01]  /*111930*/  LDCU UR62, c[0x0][0x3b8] ;  /* 0x00007700ff3e77ac */ /* 0x000e620008000800 */
[----:B0-----:R-:W-:Y:S01]  /*111940*/  VIADD R5, R5, UR53 ;  /* 0x0000003505057c36 */ /* 0x001fe20008000000 */
[----:B------:R-:W0:Y:S01]  /*111950*/  LDCU UR53, c[0x0][0x3b8] ;  /* 0x00007700ff3577ac */ /* 0x000e220008000800 */
[----:B------:R-:W-:Y:S02]  /*111960*/  SHF.R.U32.HI R3, RZ, 0x8, R23 ;  /* 0x00000008ff037819 */ /* 0x000fe40000011617 */
[----:B------:R-:W3:Y:S02]  /*111970*/  LDL.LU R23, [R1+0x58] ;  /* 0x0000580001177983 */ /* 0x000ee40000300800 */
[----:B------:R-:W-:-:S02]  /*111980*/  LOP3.LUT R3, R3, 0xffff, RZ, 0xc0, !PT ;  /* 0x0000ffff03037812 */ /* 0x000fc400078ec0ff */
[----:B----4-:R-:W-:Y:S02]  /*111990*/  SHF.R.U32.HI R4, RZ, 0x8, R10 ;  /* 0x00000008ff047819 */ /* 0x010fe4000001160a */
[----:B------:R-:W-:Y:S02]  /*1119a0*/  SHF.R.U32.HI R0, RZ, 0x8, R9 ;  /* 0x00000008ff007819 */ /* 0x000fe40000011609 */
[----:B------:R-:W-:Y:S01]  /*1119b0*/  SHF.R.U32.HI R2, RZ, 0x8, R8 ;  /* 0x00000008ff027819 */ /* 0x000fe20000011608 */
[----:B------:R-:W4:Y:S04]  /*1119c0*/  LDL.LU R9, [R1+0x7b8] ;  /* 0x0007b80001097983 */ /* 0x000f280000300800 */
[----:B------:R-:W4:Y:S01]  /*1119d0*/  LDL.LU R8, [R1+0x7b4] ;  /* 0x0007b40001087983 */ /* 0x000f220000300800 */
[----:B------:R-:W-:-:S02]  /*1119e0*/  LOP3.LUT R4, R4, 0xffff, RZ, 0xc0, !PT ;  /* 0x0000ffff04047812 */ /* 0x000fc400078ec0ff */
[----:B------:R-:W-:Y:S02]  /*1119f0*/  LOP3.LUT R0, R0, 0xffff, RZ, 0xc0, !PT ;  /* 0x0000ffff00007812 */ /* 0x000fe400078ec0ff */
[----:B------:R-:W-:Y:S02]  /*111a00*/  LOP3.LUT R2, R2, 0xffff, RZ, 0xc0, !PT ;  /* 0x0000ffff02027812 */ /* 0x000fe400078ec0ff */
[----:B------:R-:W-:Y:S01]  /*111a10*/  PRMT R3, R3, 0x3340, R4 ;  /* 0x0000334003037816 */ /* 0x000fe20000000004 */
[----:B------:R-:W-:Y:S01]  /*111a20*/  STL [R1+0x5cc], R5 ;  /* 0x0005cc0501007387 */ /* 0x000fe20000100800 */
[----:B------:R-:W-:-:S03]  /*111a30*/  PRMT R0, R0, 0x3340, R2 ;  /* 0x0000334000007816 */ /* 0x000fc60000000002 */
[----:B------:R0:W-:Y:S04]  /*111a40*/  STL [R1+0x1f4], R3 ;  /* 0x0001f40301007387 */ /* 0x0001e80000100800 */
[----:B------:R3:W-:Y:S04]  /*111a50*/  STL [R1+0x1f0], R0 ;  /* 0x0001f00001007387 */ /* 0x0007e80000100800 */
[----:B------:R-:W4:Y:S01]  /*111a60*/  LDL.LU R10, [R1+0x7b0] ;  /* 0x0007b000010a7983 */ /* 0x000f220000300800 */
[----:B0-----:R-:W-:Y:S01]  /*111a70*/  VIADD R3, R5, UR48 ;  /* 0x0000003005037c36 */ /* 0x001fe20008000000 */
[----:B------:R-:W0:Y:S04]  /*111a80*/  LDCU UR48, c[0x0][0x3b8] ;  /* 0x00007700ff3077ac */ /* 0x000e280008000800 */
[----:B------:R0:W-:Y:S01]  /*111a90*/  STL [R1+0x5f0], R3 ;  /* 0x0005f00301007387 */ /* 0x0001e20000100800 */
[----:B--2---:R-:W-:-:S03]  /*111aa0*/  SHF.R.U32.HI R2, RZ, 0x8, R7 ;  /* 0x00000008ff027819 */ /* 0x004fc60000011607 */
[----:B------:R-:W2:Y:S01]  /*111ab0*/  LDL.LU R7, [R1+0x7c4] ;  /* 0x0007c40001077983 */ /* 0x000ea20000300800 */
[----:B---3--:R-:W-:-:S03]  /*111ac0*/  SHF.R.U32.HI R0, RZ, 0x8, R6 ;  /* 0x00000008ff007819 */ /* 0x008fc60000011606 */
[----:B------:R-:W3:Y:S01]  /*111ad0*/  LDL.LU R6, [R1+0xe0] ;  /* 0x0000e00001067983 */ /* 0x000ee20000300800 */
[----:B0-----:R-:W-:Y:S01]  /*111ae0*/  VIADD R3, R3, UR13 ;  /* 0x0000000d03037c36 */ /* 0x001fe20008000000 */
        /* <DEDUP_REMOVED lines=14> */
[----:B0-----:R-:W-:-:S04]  /*111bd0*/  SHF.R.U32.HI R3, RZ, 0x8, R24 ;  /* 0x00000008ff037819 */ /* 0x001fc80000011618 */
[----:B------:R-:W-:Y:S01]  /*111be0*/  LOP3.LUT R3, R3, 0xffff, RZ, 0xc0, !PT ;  /* 0x0000ffff03037812 */ /* 0x000fe200078ec0ff */
[----:B-1----:R-:W-:Y:S01]  /*111bf0*/  VIADD R5, R5, UR33 ;  /* 0x0000002105057c36 */ /* 0x002fe20008000000 */
[----:B------:R-:W0:Y:S01]  /*111c00*/  LDCU UR33, c[0x0][0x3b8] ;  /* 0x00007700ff2177ac */ /* 0x000e220008000800 */
[----:B------:R-:W-:Y:S02]  /*111c10*/  SHF.R.U32.HI R4, RZ, 0x8, R23 ;  /* 0x00000008ff047819 */ /* 0x000fe40000011617 */
[----:B------:R-:W3:Y:S01]  /*111c20*/  LDL.LU R23, [R1+0x7c0] ;  /* 0x0007c00001177983 */ /* 0x000ee20000300800 */
[----:B----4-:R-:W-:Y:S02]  /*111c30*/  SHF.R.U32.HI R0, RZ, 0x8, R9 ;  /* 0x00000008ff007819 */ /* 0x010fe40000011609 */
[----:B------:R-:W-:Y:S01]  /*111c40*/  SHF.R.U32.HI R2, RZ, 0x8, R8 ;  /* 0x00000008ff027819 */ /* 0x000fe20000011608 */
[----:B------:R-:W4:Y:S04]  /*111c50*/  LDL.LU R9, [R1+0x7bc] ;  /* 0x0007bc0001097983 */ /* 0x000f280000300800 */
[----:B------:R-:W4:Y:S01]  /*111c60*/  LDL.LU R8, [R1+0xec] ;  /* 0x0000ec0001087983 */ /* 0x000f220000300800 */
[----:B------:R-:W-:-:S02]  /*111c70*/  LOP3.LUT R4, R4, 0xffff, RZ, 0xc0, !PT ;  /* 0x0000ffff04047812 */ /* 0x000fc400078ec0ff */
[----:B------:R-:W-:Y:S02]  /*111c80*/  LOP3.LUT R0, R0, 0xffff, RZ, 0xc0, !PT ;  /* 0x0000ffff00007812 */ /* 0x000fe400078ec0ff */
[----:B------:R-:W-:Y:S02]  /*111c90*/  LOP3.LUT R2, R2, 0xffff, RZ, 0xc0, !PT ;  /* 0x0000ffff02027812 */ /* 0x000fe400078ec0ff */
[----:B------:R-:W-:Y:S01]  /*111ca0*/  PRMT R3, R3, 0x3340, R4 ;  /* 0x0000334003037816 */ /* 0x000fe20000000004 */
[----:B------:R-:W-:Y:S01]  /*111cb0*/  VIADD R4, R5, UR10 ;  /* 0x0000000a05047c36 */ /* 0x000fe20008000000 */
[----:B------:R-:W-:Y:S01]  /*111cc0*/  PRMT R0, R0, 0x3340, R2 ;  /* 0x0000334000007816 */ /* 0x000fe20000000002 */
[----:B------:R-:W-:Y:S04]  /*111cd0*/  STL [R1+0x718], R5 ;  /* 0x0007180501007387 */ /* 0x000fe80000100800 */
[----:B------:R-:W-:Y:S01]  /*111ce0*/  STL [R1+0x230], R3 ;  /* 0x0002300301007387 */ /* 0x000fe20000100800 */
[----:B------:R-:W1:Y:S03]  /*111cf0*/  LDCU UR10, c[0x0][0x3b8] ;  /* 0x00007700ff0a77ac */ /* 0x000e660008000800 */
[----:B------:R0:W-:Y:S04]  /*111d00*/  STL [R1+0x1e8], R0 ;  /* 0x0001e80001007387 */ /* 0x0001e80000100800 */
[----:B------:R1:W-:Y:S01]  /*111d10*/  STL [R1+0x798], R4 ;  /* 0x0007980401007387 */ /* 0x0003e20000100800 */
[----:B0-----:R-:W-:-:S03]  /*111d20*/  SHF.R.U32.HI R0, RZ, 0x8, R10 ;  /* 0x00000008ff007819 */ /* 0x001fc6000001160a */
[----:B------:R-:W4:Y:S01]  /*111d30*/  LDL.LU R10, [R1+0x6c] ;  /* 0x00006c00010a7983 */ /* 0x000f220000300800 */
[----:B--2---:R-:W-:-:S03]  /*111d40*/  SHF.R.U32.HI R3, RZ, 0x8, R7 ;  /* 0x00000008ff037819 */ /* 0x004fc60000011607 */
[----:B------:R-:W2:Y:S01]  /*111d50*/  LDL.LU R7, [R1+0x68] ;  /* 0x0000680001077983 */ /* 0x000ea20000300800 */
[----:B---3--:R-:W-:-:S03]  /*111d60*/  SHF.R.U32.HI R2, RZ, 0x8, R6 ;  /* 0x00000008ff027819 */ /* 0x008fc60000011606 */
[----:B------:R-:W3:Y:S01]  /*111d70*/  LDL.LU R6, [R1+0x78] ;  /* 0x0000780001067983 */ /* 0x000ee20000300800 */
[----:B-1----:R-:W-:Y:S01]  /*111d80*/  VIADD R4, R4, UR56 ;  /* 0x0000003804047c36 */ /* 0x002fe20008000000 */
[----:B------:R-:W-:Y:S02]  /*111d90*/  LOP3.LUT R3, R3, 0xffff, RZ, 0xc0, !PT ;  /* 0x0000ffff03037812 */ /* 0x000fe400078ec0ff */
[----:B------:R-:W-:Y:S02]  /*111da0*/  LOP3.LUT R0, R0, 0xffff, RZ, 0xc0, !PT ;  /* 0x0000ffff00007812 */ /* 0x000fe400078ec0ff */
[----:B------:R-:W-:Y:S01]  /*111db0*/  LOP3.LUT R2, R2, 0xffff, RZ, 0xc0, !PT ;  /* 0x0000ffff02027812 */ /* 0x000fe200078ec0ff */
[----:B------:R-:W0:Y:S01]  /*111dc0*/  LDCU UR56, c[0x0][0x3b8] ;  /* 0x00007700ff3877ac */ /* 0x000e220008000800 */
[----:B------:R1:W-:Y:S01]  /*111dd0*/  STL [R1+0x818], R4 ;  /* 0x0008180401007387 */ /* 0x0003e20000100800 */
[----:B------:R-:W-:Y:S02]  /*111de0*/  PRMT R3, R3, 0x3340, R1 ;  /* 0x0000334003037816 */ /* 0x000fe40000000001 */
        /* <DEDUP_REMOVED lines=11> */
[----:B------:R-:W-:-:S02]  /*111ea0*/  SHF.R.U32.HI R0, RZ, 0x8, R23 ;  /* 0x00000008ff007819 */ /* 0x000fc40000011617 */
[----:B------:R-:W3:Y:S01]  /*111eb0*/  LDL.LU R23, [R1+0x7d8] ;  /* 0x0007d80001177983 */ /* 0x000ee20000300800 */
[----:B----4-:R-:W-:Y:S02]  /*111ec0*/  SHF.R.U32.HI R3, RZ, 0x8, R9 ;  /* 0x00000008ff037819 */ /* 0x010fe40000011609 */
[----:B------:R-:W-:Y:S01]  /*111ed0*/  SHF.R.U32.HI R2, RZ, 0x8, R8 ;  /* 0x00000008ff027819 */ /* 0x000fe20000011608 */
[----:B------:R-:W4:Y:S04]  /*111ee0*/  LDL.LU R9, [R1+0x7d0] ;  /* 0x0007d00001097983 */ /* 0x000f280000300800 */
[----:B------:R-:W4:Y:S04]  /*111ef0*/  LDL.LU R8, [R1+0x7d4] ;  /* 0x0007d40001087983 */ /* 0x000f280000300800 */
[----:B------:R0:W-:Y:S01]  /*111f00*/  STL [R1+0x998], R4 ;  /* 0x0009980401007387 */ /* 0x0001e20000100800 */
[----:B------:R-:W-:-:S02]  /*111f10*/  LOP3.LUT R3, R3, 0xffff, RZ, 0xc0, !PT ;  /* 0x0000ffff03037812 */ /* 0x000fc400078ec0ff */
[----:B------:R-:W-:Y:S02]  /*111f20*/  LOP3.LUT R0, R0, 0xffff, RZ, 0xc0, !PT ;  /* 0x0000ffff00007812 */ /* 0x000fe400078ec0ff */
[----:B------:R-:W-:Y:S02]  /*111f30*/  LOP3.LUT R2, R2, 0xffff, RZ, 0xc0, !PT ;  /* 0x0000ffff02027812 */ /* 0x000fe400078ec0ff */
[----:B------:R-:W-:Y:S01]  /*111f40*/  PRMT R3, R3, 0x3340, R1 ;  /* 0x0000334003037816 */ /* 0x000fe20000000001 */
[----:B0-----:R-:W-:Y:S01]  /*111f50*/  VIADD R4, R4, UR28 ;  /* 0x0000001c04047c36 */ /* 0x001fe20008000000 */
[----:B------:R-:W-:Y:S01]  /*111f60*/  PRMT R0, R0, 0x3340, R2 ;  /* 0x0000334000007816 */ /* 0x000fe20000000002 */
[----:B------:R-:W0:Y:S03]  /*111f70*/  LDCU UR28, c[0x0][0x3b8] ;  /* 0x00007700ff1c77ac */ /* 0x000e260008000800 */
[----:B------:R1:W-:Y:S04]  /*111f80*/  STL [R1+0xa18], R4 ;  /* 0x000a180401007387 */ /* 0x0003e80000100800 */
[----:B------:R-:W-:Y:S04]  /*111f90*/  STL [R1+0x130], R3 ;  /* 0x0001300301007387 */ /* 0x000fe80000100800 */
[----:B------:R0:W-:Y:S01]  /*111fa0*/  STL [R1+0x1e0], R0 ;  /* 0x0001e00001007387 */ /* 0x0001e20000100800 */
[----:B-1----:R-:W-:Y:S01]  /*111fb0*/  VIADD R4, R4, UR30 ;  /* 0x0000001e04047c36 */ /* 0x002fe20008000000 */
[----:B------:R-:W1:Y:S01]  /*111fc0*/  LDCU UR30, c[0x0][0x3b8] ;  /* 0x00007700ff1e77ac */ /* 0x000e620008000800 */
[----:B0-----:R-:W-:-:S03]  /*111fd0*/  SHF.R.U32.HI R0, RZ, 0x8, R10 ;  /* 0x00000008ff007819 */ /* 0x001fc6000001160a */
[----:B------:R0:W-:Y:S04]  /*111fe0*/  STL [R1+0xa98], R4 ;  /* 0x000a980401007387 */ /* 0x0001e80000100800 */
[----:B------:R-:W4:Y:S01]  /*111ff0*/  LDL.LU R10, [R1+0x7cc] ;  /* 0x0007cc00010a7983 */ /* 0x000f220000300800 */
[----:B--2---:R-:W-:-:S03]  /*112000*/  SHF.R.U32.HI R3, RZ, 0x8, R7 ;  /* 0x00000008ff037819 */ /* 0x004fc60000011607 */
[----:B------:R-:W2:Y:S01]  /*112010*/  LDL.LU R7, [R1+0x7e4] ;  /* 0x0007e40001077983 */ /* 0x000ea20000300800 */
[----:B---3--:R-:W-:-:S03]  /*112020*/  SHF.R.U32.HI R2, RZ, 0x8, R6 ;  /* 0x00000008ff027819 */ /* 0x008fc60000011606 */
[----:B------:R-:W3:Y:S01]  /*112030*/  LDL.LU R6, [R1+0x7c8] ;  /* 0x0007c80001067983 */ /* 0x000ee20000300800 */
[----:B0-----:R-:W-:Y:S01]  /*112040*/  VIADD R4, R4, UR31 ;  /* 0x0000001f04047c36 */ /* 0x001fe20008000000 */
        /* <DEDUP_REMOVED lines=62> */
[----:B----4-:R-:W-:Y:S02]  /*112430*/  SHF.R.U32.HI R3, RZ, 0x8, R9 ;  /* 0x00000008ff037819 */ /* 0x010fe40000011609 */
[----:B------:R-:W-:Y:S01]  /*112440*/  SHF.R.U32.HI R2, RZ, 0x8, R8 ;  /* 0x00000008ff027819 */ /* 0x000fe20000011608 */
[----:B------:R-:W4:Y:S04]  /*112450*/  LDL.LU R9, [R1+0x7ec] ;  /* 0x0007ec0001097983 */ /* 0x000f280000300800 */
[----:B------:R-:W4:Y:S04]  /*112460*/  LDL.LU R8, [R1+0x7e8] ;  /* 0x0007e80001087983 */ /* 0x000f280000300800 */
        /* <DEDUP_REMOVED lines=14> */
[----:B------:R-:W1:Y:S04]  /*112550*/  LDCU UR51, c[0x0][0x3b8] ;  /* 0x00007700ff3377ac */ /* 0x000e680008000800 */
[----:B------:R0:W-:Y:S01]  /*112560*/  STL [R1+0x1058], R4 ;  /* 0x0010580401007387 */ /* 0x0001e20000100800 */
[----:B--2---:R-:W-:-:S03]  /*112570*/  SHF.R.U32.HI R3, RZ, 0x8, R7 ;  /* 0x00000008ff037819 */ /* 0x004fc60000011607 */
[----:B------:R-:W2:Y:S01]  /*112580*/  LDL.LU R7, [R1+0x810] ;  /* 0x0008100001077983 */ /* 0x000ea20000300800 */
[----:B---3--:R-:W-:-:S03]  /*112590*/  SHF.R.U32.HI R2, RZ, 0x8, R6 ;  /* 0x00000008ff027819 */ /* 0x008fc60000011606 */
[----:B------:R-:W3:Y:S01]  /*1125a0*/  LDL.LU R6, [R1+0x80c] ;  /* 0x00080c0001067983 */ /* 0x000ee20000300800 */
[----:B0-----:R-:W-:Y:S01]  /*1125b0*/  SHF.R.U32.HI R0, RZ, 0x8, R10 ;  /* 0x00000008ff007819 */ /* 0x001fe2000001160a */
        /* <DEDUP_REMOVED lines=14> */
[----:B------:R-:W3:Y:S04]  /*1126a0*/  LDL.LU R10, [R1+0x804] ;  /* 0x00080400010a7983 */ /* 0x000ee80000300800 */
[----:B------:R0:W-:Y:S01]  /*1126b0*/  STL [R1+0x10f8], R5 ;  /* 0x0010f80501007387 */ /* 0x0001e20000100800 */
[----:B------:R-:W1:Y:S01]  /*1126c0*/  LDCU UR10, c[0x0][0x3b8] ;  /* 0x00007700ff0a77ac */ /* 0x000e620008000800 */
[----:B0-----:R-:W-:Y:S01]  /*1126d0*/  VIADD R5, R5, UR52 ;  /* 0x0000003405057c36 */ /* 0x001fe20008000000 */
[----:B------:R-:W0:Y:S01]  /*1126e0*/  LDCU UR52, c[0x0][0x3b8] ;  /* 0x00007700ff3477ac */ /* 0x000e220008000800 */
[----:B----4-:R-:W-:-:S02]  /*1126f0*/  SHF.R.U32.HI R3, RZ, 0x8, R9 ;  /* 0x00000008ff037819 */ /* 0x010fc40000011609 */
[----:B------:R-:W-:Y:S01]  /*112700*/  SHF.R.U32.HI R4, RZ, 0x8, R8 ;  /* 0x00000008ff047819 */ /* 0x000fe20000011608 */
[----:B------:R-:W4:Y:S04]  /*112710*/  LDL.LU R9, [R1+0x7f8] ;  /* 0x0007f80001097983 */ /* 0x000f280000300800 */
[----:B------:R-:W4:Y:S01]  /*112720*/  LDL.LU R8, [R1+0x114] ;  /* 0x0001140001087983 */ /* 0x000f220000300800 */
[----:B------:R-:W-:Y:S02]  /*112730*/  SHF.R.U32.HI R0, RZ, 0x8, R24 ;  /* 0x00000008ff007819 */ /* 0x000fe40000011618 */
[----:B------:R-:W-:Y:S02]  /*112740*/  SHF.R.U32.HI R2, RZ, 0x8, R23 ;  /* 0x00000008ff027819 */ /* 0x000fe40000011617 */
[----:B------:R-:W-:-:S02]  /*112750*/  LOP3.LUT R3, R3, 0xffff, RZ, 0xc0, !PT ;  /* 0x0000ffff03037812 */ /* 0x000fc400078ec0ff */
[----:B------:R-:W-:Y:S02]  /*112760*/  LOP3.LUT R4, R4, 0xffff, RZ, 0xc0, !PT ;  /* 0x0000ffff04047812 */ /* 0x000fe400078ec0ff */
        /* <DEDUP_REMOVED lines=25> */
[----:B------:R-:W-:Y:S04]  /*112900*/  STL [R1+0x1178], R3 ;  /* 0x0011780301007387 */ /* 0x000fe80000100800 */
[----:B------:R-:W-:Y:S04]  /*112910*/  STL [R1+0xc4], R2 ;  /* 0x0000c40201007387 */ /* 0x000fe80000100800 */
[----:B------:R0:W-:Y:S01]  /*112920*/  STL [R1+0xf8], R0 ;  /* 0x0000f80001007387 */ /* 0x0001e20000100800 */
[----:B------:R-:W1:Y:S03]  /*112930*/  LDCU UR28, c[0x0][0x3b8] ;  /* 0x00007700ff1c77ac */ /* 0x000e660008000800 */
[----:B------:R0:W-:Y:S02]  /*112940*/  STL [R1+0x1198], R4 ;  /* 0x0011980401007387 */ /* 0x0001e40000100800 */
[----:B0-----:R-:W-:-:S02]  /*112950*/  SHF.R.U32.HI R0, RZ, 0x8, R10 ;  /* 0x00000008ff007819 */ /* 0x001fc4000001160a */
[----:B------:R-:W3:Y:S01]  /*112960*/  LDL.LU R10, [R1+0x830] ;  /* 0x00083000010a7983 */ /* 0x000ee20000300800 */
[----:B------:R-:W-:Y:S01]  /*112970*/  VIADD R4, R4, UR30 ;  /* 0x0000001e04047c36 */ /* 0x000fe20008000000 */
[----:B------:R-:W-:Y:S01]  /*112980*/  LOP3.LUT R0, R0, 0xffff, RZ, 0xc0, !PT ;  /* 0x0000ffff00007812 */ /* 0x000fe200078ec0ff */
[----:B------:R-:W0:Y:S01]  /*112990*/  LDCU UR30, c[0x0][0x3b8] ;  /* 0x00007700ff1e77ac */ /* 0x000e220008000800 */
[----:B----4-:R-:W-:Y:S02]  /*1129a0*/  SHF.R.U32.HI R3, RZ, 0x8, R9 ;  /* 0x00000008ff037819 */ /* 0x010fe40000011609 */
[----:B------:R-:W-:Y:S01]  /*1129b0*/  SHF.R.U32.HI R2, RZ, 0x8, R8 ;  /* 0x00000008ff027819 */ /* 0x000fe20000011608 */
[----:B------:R-:W4:Y:S04]  /*1129c0*/  LDL.LU R9, [R1+0x82c] ;  /* 0x00082c0001097983 */ /* 0x000f280000300800 */
[----:B------:R-:W4:Y:S04]  /*1129d0*/  LDL.LU R8, [R1+0x828] ;  /* 0x0008280001087983 */ /* 0x000f280000300800 */
[----:B------:R0:W-:Y:S01]  /*1129e0*/  STL [R1+0x11b8], R4 ;  /* 0x0011b80401007387 */ /* 0x0001e20000100800 */
[----:B------:R-:W-:-:S02]  /*1129f0*/  LOP3.LUT R3, R3, 0xffff, RZ, 0xc0, !PT ;  /* 0x0000ffff03037812 */ /* 0x000fc400078ec0ff */
        /* <DEDUP_REMOVED lines=29> */
[----:B------:R1:W-:Y:S01]  /*112bd0*/  STL [R1+0x100], R0 ;  /* 0x0001000001007387 */ /* 0x0003e20000100800 */
[----:B0-----:R-:W-:Y:S01]  /*112be0*/  VIADD R4, R4, UR35 ;  /* 0x0000002304047c36 */ /* 0x001fe20008000000 */
[----:B------:R-:W0:Y:S04]  /*112bf0*/  LDCU UR35, c[0x0][0x3b8] ;  /* 0x00007700ff2377ac */ /* 0x000e280008000800 */
[----:B------:R0:W-:Y:S01]  /*112c00*/  STL [R1+0x1258], R4 ;  /* 0x0012580401007387 */ /* 0x0001e20000100800 */
[----:B-1----:R-:W-:Y:S01]  /*112c10*/  SHF.R.U32.HI R0, RZ, 0x8, R10 ;  /* 0x00000008ff007819 */ /* 0x002fe2000001160a */
[----:B0-----:R-:W-:-:S03]  /*112c20*/  VIADD R4, R4, UR47 ;  /* 0x0000002f04047c36 */ /* 0x001fc60008000000 */
[----:B------:R-:W-:Y:S01]  /*112c30*/  LOP3.LUT R0, R0, 0xffff, RZ, 0xc0, !PT ;  /* 0x0000ffff00007812 */ /* 0x000fe200078ec0ff */
[----:B------:R-:W0:Y:S01]  /*112c40*/  LDCU UR47, c[0x0][0x3b8] ;  /* 0x00007700ff2f77ac */ /* 0x000e220008000800 */
[----:B----4-:R-:W-:Y:S02]  /*112c50*/  SHF.R.U32.HI R3, RZ, 0x8, R9 ;  /* 0x00000008ff037819 */ /* 0x010fe40000011609 */
[----:B------:R-:W-:Y:S01]  /*112c60*/  SHF.R.U32.HI R2, RZ, 0x8, R8 ;  /* 0x00000008ff027819 */ /* 0x000fe20000011608 */
[----:B------:R-:W4:Y:S04]  /*112c70*/  LDL.LU R9, [R1+0x9c] ;  /* 0x00009c0001097983 */ /* 0x000f280000300800 */
[----:B------:R-:W4:Y:S04]  /*112c80*/  LDL.LU R8, [R1+0x98] ;  /* 0x0000980001087983 */ /* 0x000f280000300800 */
[----:B------:R-:W4:Y:S04]  /*112c90*/  LDL.LU R10, [R1+0x80] ;  /* 0x00008000010a7983 */ /* 0x000f280000300800 */
[----:B------:R1:W-:Y:S01]  /*112ca0*/  STL [R1+0x1278], R4 ;  /* 0x0012780401007387 */ /* 0x0003e20000100800 */
[----:B------:R-:W-:-:S02]  /*112cb0*/  LOP3.LUT R3, R3, 0xffff, RZ, 0xc0, !PT ;  /* 0x0000ffff03037812 */ /* 0x000fc400078ec0ff */
[----:B------:R-:W-:Y:S02]  /*112cc0*/  LOP3.LUT R2, R2, 0xffff, RZ, 0xc0, !PT ;  /* 0x0000ffff02027812 */ /* 0x000fe400078ec0ff */
[----:B------:R-:W-:Y:S01]  /*112cd0*/  PRMT R3, R0, 0x3340, R3 ;  /* 0x0000334000037816 */ /* 0x000fe20000000003 */
[----:B-1----:R-:W-:Y:S01]  /*112ce0*/  VIADD R4, R4, UR38 ;  /* 0x0000002604047c36 */ /* 0x002fe20008000000 */
[----:B------:R-:W-:Y:S01]  /*112cf0*/  PRMT R0, R2, 0x3340, R1 ;  /* 0x0000334002007816 */ /* 0x000fe20000000001 */
[----:B------:R-:W1:Y:S03]  /*112d00*/  LDCU UR38, c[0x0][0x3b8] ;  /* 0x00007700ff2677ac */ /* 0x000e660008000800 */
[----:B------:R0:W-:Y:S04]  /*112d10*/  STL [R1+0x1298], R4 ;  /* 0x0012980401007387 */ /* 0x0001e80000100800 */
[----:B------:R2:W-:Y:S04]  /*112d20*/  STL [R1+0x16c], R3 ;  /* 0x00016c0301007387 */ /* 0x0005e80000100800 */
[----:B------:R-:W-:Y:S01]  /*112d30*/  STL [R1+0xf0], R0 ;  /* 0x0000f00001007387 */ /* 0x000fe20000100800 */
        /* <DEDUP_REMOVED lines=8> */
[----:B------:R-:W-:Y:S02]  /*112dc0*/  SHF.R.U32.HI R0, RZ, 0x8, R23 ;  /* 0x00000008ff007819 */ /* 0x000fe40000011617 */
[----:B------:R-:W3:Y:S04]  /*112dd0*/  LDL.LU R24, [R1+0x850] ;  /* 0x0008500001187983 */ /* 0x000ee80000300800 */
[----:B------:R-:W3:Y:S04]  /*112de0*/  LDL.LU R23, [R1+0x848] ;  /* 0x0008480001177983 */ /* 0x000ee80000300800 */
[----:B------:R0:W-:Y:S01]  /*112df0*/  STL [R1+0x12d8], R4 ;  /* 0x0012d80401007387 */ /* 0x0001e20000100800 */
[----:B------:R-:W-:-:S02]  /*112e00*/  LOP3.LUT R0, R0, 0xffff, RZ, 0xc0, !PT ;  /* 0x0000ffff00007812 */ /* 0x000fc400078ec0ff */
[----:B------:R-:W-:Y:S02]  /*112e10*/  LOP3.LUT R3, R3, 0xffff, RZ, 0xc0, !PT ;  /* 0x0000ffff03037812 */ /* 0x000fe400078ec0ff */
[----:B------:R-:W-:Y:S01]  /*112e20*/  LOP3.LUT R2, R2, 0xffff, RZ, 0xc0, !PT ;  /* 0x0000ffff02027812 */ /* 0x000fe200078ec0ff */
[----:B------:R-:W1:Y:S01]  /*112e30*/  LDCU UR50, c[0x0][0x3b8] ;  /* 0x00007700ff3277ac */ /* 0x000e620008000800 */
        /* <DEDUP_REMOVED lines=13> */
[----:B------:R-:W-:Y:S01]  /*112f10*/  SHF.R.U32.HI R3, RZ, 0x8, R8 ;  /* 0x00000008ff037819 */ /* 0x000fe20000011608 */
[----:B------:R-:W4:Y:S04]  /*112f20*/  LDL.LU R9, [R1+0x860] ;  /* 0x0008600001097983 */ /* 0x000f280000300800 */
[----:B------:R-:W4:Y:S01]  /*112f30*/  LDL.LU R8, [R1+0x858] ;  /* 0x0008580001087983 */ /* 0x000f220000300800 */
[----:B------:R-:W-:Y:S02]  /*112f40*/  SHF.R.U32.HI R2, RZ, 0x8, R10 ;  /* 0x00000008ff027819 */ /* 0x000fe4000001160a */
[----:B------:R-:W-:Y:S02]  /*112f50*/  LOP3.LUT R0, R0, 0xffff, RZ, 0xc0, !PT ;  /* 0x0000ffff00007812 */ /* 0x000fe400078ec0ff */
[----:B------:R-:W-:Y:S01]  /*112f60*/  LOP3.LUT R3, R3, 0xffff, RZ, 0xc0, !PT ;  /* 0x0000ffff03037812 */ /* 0x000fe200078ec0ff */
[----:B------:R0:W-:Y:S01]  /*112f70*/  STL [R1+0x1338], R4 ;  /* 0x0013380401007387 */ /* 0x0001e20000100800 */
[----:B------:R-:W-:-:S02]  /*112f80*/  LOP3.LUT R2, R2, 0xffff, RZ, 0xc0, !PT ;  /* 0x0000ffff02027812 */ /* 0x000fc400078ec0ff */
[----:B------:R-:W-:Y:S02]  /*112f90*/  PRMT R3, R0, 0x3340, R3 ;  /* 0x0000334000037816 */ /* 0x000fe40000000003 */
[----:B------:R-:W-:Y:S01]  /*112fa0*/  PRMT R0, R2, 0x3340, R1 ;  /* 0x0000334002007816 */ /* 0x000fe20000000001 */
[----:B0-----:R-:W-:Y:S01]  /*112fb0*/  VIADD R4, R4, UR36 ;  /* 0x0000002404047c36 */ /* 0x001fe20008000000 */
[----:B------:R-:W0:Y:S03]  /*112fc0*/  LDCU UR36, c[0x0][0x3b8] ;  /* 0x00007700ff2477ac */ /* 0x000e260008000800 */
[----:B------:R-:W-:Y:S01]  /*112fd0*/  VIADD R5, R4, UR33 ;  /* 0x0000002104057c36 */ /* 0x000fe20008000000 */
[----:B------:R-:W-:Y:S04]  /*112fe0*/  STL [R1+0x1358], R4 ;  /* 0x0013580401007387 */ /* 0x000fe80000100800 */
[----:B------:R2:W-:Y:S04]  /*112ff0*/  STL [R1+0x15c], R3 ;  /* 0x00015c0301007387 */ /* 0x0005e80000100800 */
[----:B------:R0:W-:Y:S04]  /*113000*/  STL [R1+0xd0], R0 ;  /* 0x0000d00001007387 */ /* 0x0001e80000100800 */
[----:B------:R-:W4:Y:S04]  /*113010*/  LDL.LU R10, [R1+0x84c] ;  /* 0x00084c00010a7983 */ /* 0x000f280000300800 */
[----:B------:R0:W-:Y:S01]  /*113020*/  STL [R1+0x1378], R5 ;  /* 0x0013780501007387 */ /* 0x0001e20000100800 */
[----:B------:R-:W0:Y:S01]  /*113030*/  LDCU UR33, c[0x0][0x3b8] ;  /* 0x00007700ff2177ac */ /* 0x000e220008000800 */
[----:B--2---:R-:W-:-:S02]  /*113040*/  SHF.R.U32.HI R3, RZ, 0x8, R7 ;  /* 0x00000008ff037819 */ /* 0x004fc40000011607 */
[----:B------:R-:W2:Y:S01]  /*113050*/  LDL.LU R7, [R1+0xc0] ;  /* 0x0000c00001077983 */ /* 0x000ea20000300800 */
[----:B---3--:R-:W-:-:S03]  /*113060*/  SHF.R.U32.HI R4, RZ, 0x8, R6 ;  /* 0x00000008ff047819 */ /* 0x008fc60000011606 */
[----:B------:R-:W3:Y:S01]  /*113070*/  LDL.LU R6, [R1+0x844] ;  /* 0x0008440001067983 */ /* 0x000ee20000300800 */
[----:B------:R-:W-:Y:S02]  /*113080*/  LOP3.LUT R3, R3, 0xffff, RZ, 0xc0, !PT ;  /* 0x0000ffff03037812 */ /* 0x000fe400078ec0ff */
[----:B0-----:R-:W-:Y:S02]  /*113090*/  SHF.R.U32.HI R0, RZ, 0x8, R24 ;  /* 0x00000008ff007819 */ /* 0x001fe40000011618 */
[----:B------:R-:W-:Y:S02]  /*1130a0*/  LOP3.LUT R4, R4, 0xffff, RZ, 0xc0, !PT ;  /* 0x0000ffff04047812 */ /* 0x000fe400078ec0ff */
[----:B------:R-:W-:Y:S01]  /*1130b0*/  SHF.R.U32.HI R2, RZ, 0x8, R23 ;  /* 0x00000008ff027819 */ /* 0x000fe20000011617 */
[----:B------:R-:W-:Y:S01]  /*1130c0*/  VIADD R5, R5, UR10 ;  /* 0x0000000a05057c36 */ /* 0x000fe20008000000 */
[----:B------:R-:W-:Y:S02]  /*1130d0*/  LOP3.LUT R0, R0, 0xffff, RZ, 0xc0, !PT ;  /* 0x0000ffff00007812 */ /* 0x000fe400078ec0ff */
[----:B------:R-:W-:-:S02]  /*1130e0*/  PRMT R3, R3, 0x3340, R4 ;  /* 0x0000334003037816 */ /* 0x000fc40000000004 */
[----:B------:R-:W-:Y:S01]  /*1130f0*/  LOP3.LUT R2, R2, 0xffff, RZ, 0xc0, !PT ;  /* 0x0000ffff02027812 */ /* 0x000fe200078ec0ff */
[----:B------:R-:W0:Y:S01]  /*113100*/  LDCU UR10, c[0x0][0x3b8] ;  /* 0x00007700ff0a77ac */ /* 0x000e220008000800 */
[----:B------:R-:W-:Y:S04]  /*113110*/  STL [R1+0x1398], R5 ;  /* 0x0013980501007387 */ /* 0x000fe80000100800 */
[----:B------:R1:W-:Y:S01]  /*113120*/  STL [R1+0x158], R3 ;  /* 0x0001580301007387 */ /* 0x0003e20000100800 */
[----:B------:R-:W-:-:S05]  /*113130*/  PRMT R0, R0, 0x3340, R2 ;  /* 0x0000334000007816 */ /* 0x000fca0000000002 */
[----:B------:R-:W-:Y:S01]  /*113140*/  STL [R1+0x154], R0 ;  /* 0x0001540001007387 */ /* 0x000fe20000100800 */
[----:B-1----:R-:W-:Y:S01]  /*113150*/  VIADD R3, R5, UR52 ;  /* 0x0000003405037c36 */ /* 0x002fe20008000000 */
[----:B------:R-:W1:Y:S04]  /*113160*/  LDCU UR52, c[0x0][0x3b8] ;  /* 0x00007700ff3477ac */ /* 0x000e680008000800 */
[----:B------:R0:W-:Y:S04]  /*113170*/  STL [R1+0x13b8], R3 ;  /* 0x0013b80301007387 */ /* 0x0001e80000100800 */
[----:B------:R-:W3:Y:S01]  /*113180*/  LDL.LU R24, [R1+0x878] ;  /* 0x0008780001187983 */ /* 0x000ee20000300800 */
[----:B0-----:R-:W-:Y:S01]  /*113190*/  VIADD R3, R3, UR39 ;  /* 0x0000002703037c36 */ /* 0x001fe20008000000 */
[----:B------:R-:W0:Y:S01]  /*1131a0*/  LDCU UR39, c[0x0][0x3b8] ;  /* 0x00007700ff2777ac */ /* 0x000e220008000800 */
[----:B----4-:R-:W-:-:S02]  /*1131b0*/  SHF.R.U32.HI R2, RZ, 0x8, R9 ;  /* 0x00000008ff027819 */ /* 0x010fc40000011609 */
[----:B------:R-:W-:Y:S01]  /*1131c0*/  SHF.R.U32.HI R0, RZ, 0x8, R8 ;  /* 0x00000008ff007819 */ /* 0x000fe20000011608 */
[----:B------:R-:W4:Y:S04]  /*1131d0*/  LDL.LU R9, [R1+0x874] ;  /* 0x0008740001097983 */ /* 0x000f280000300800 */
[----:B------:R-:W4:Y:S01]  /*1131e0*/  LDL.LU R8, [R1+0x870] ;  /* 0x0008700001087983 */ /* 0x000f220000300800 */
[----:B------:R-:W-:-:S03]  /*1131f0*/  LOP3.LUT R2, R2, 0xffff, RZ, 0xc0, !PT ;  /* 0x0000ffff02027812 */ /* 0x000fc600078ec0ff */
[----:B------:R0:W-:Y:S01]  /*113200*/  STL [R1+0x13d8], R3 ;  /* 0x0013d80301007387 */ /* 0x0001e20000100800 */
[----:B------:R-:W-:Y:S02]  /*113210*/  LOP3.LUT R0, R0, 0xffff, RZ, 0xc0, !PT ;  /* 0x0000ffff00007812 */ /* 0x000fe400078ec0ff */
[--C-:B------:R-:W-:Y:S02]  /*113220*/  PRMT R2, R2, 0x3340, R1.reuse ;  /* 0x0000334002027816 */ /* 0x100fe40000000001 */
[----:B------:R-:W-:Y:S01]  /*113230*/  PRMT R0, R0, 0x3340, R1 ;  /* 0x0000334000007816 */ /* 0x000fe20000000001 */
[----:B0-----:R-:W-:Y:S01]  /*113240*/  VIADD R3, R3, UR8 ;  /* 0x0000000803037c36 */ /* 0x001fe20008000000 */
[----:B------:R-:W0:Y:S03]  /*113250*/  LDCU UR8, c[0x0][0x3b8] ;  /* 0x00007700ff0877ac */ /* 0x000e260008000800 */
[----:B------:R-:W-:Y:S01]  /*113260*/  VIADD R4, R3, UR53 ;  /* 0x0000003503047c36 */ /* 0x000fe20008000000 */
[----:B------:R-:W-:Y:S04]  /*113270*/  STL [R1+0x13f8], R3 ;  /* 0x0013f80301007387 */ /* 0x000fe80000100800 */
[----:B------:R-:W-:Y:S04]  /*113280*/  STL [R1+0xb8], R2 ;  /* 0x0000b80201007387 */ /* 0x000fe80000100800 */
[----:B------:R0:W-:Y:S01]  /*113290*/  STL [R1+0xcc], R0 ;  /* 0x0000cc0001007387 */ /* 0x0001e20000100800 */
[----:B------:R-:W1:Y:S03]  /*1132a0*/  LDCU UR53, c[0x0][0x3b8] ;  /* 0x00007700ff3577ac */ /* 0x000e660008000800 */
[----:B------:R1:W-:Y:S04]  /*1132b0*/  STL [R1+0x1418], R4 ;  /* 0x0014180401007387 */ /* 0x0003e80000100800 */
[----:B------:R-:W4:Y:S01]  /*1132c0*/  LDL.LU R23, [R1+0x8a4] ;  /* 0x0008a40001177983 */ /* 0x000f220000300800 */
        /* <DEDUP_REMOVED lines=20> */
[----:B------:R-:W0:Y:S01]  /*113410*/  LDCU UR31, c[0x0][0x3b8] ;  /* 0x00007700ff1f77ac */ /* 0x000e220008000800 */
[----:B-1----:R-:W-:-:S03]  /*113420*/  SHF.R.U32.HI R0, RZ, 0x8, R24 ;  /* 0x00000008ff007819 */ /* 0x002fc60000011618 */
[----:B------:R1:W-:Y:S01]  /*113430*/  STL [R1+0x1478], R4 ;  /* 0x0014780401007387 */ /* 0x0003e20000100800 */
[----:B------:R-:W-:Y:S01]  /*113440*/  LOP3.LUT R0, R0, 0xffff, RZ, 0xc0, !PT ;  /* 0x0000ffff00007812 */ /* 0x000fe200078ec0ff */
[----:B-1----:R-:W-:Y:S01]  /*113450*/  VIADD R4, R4, UR32 ;  /* 0x0000002004047c36 */ /* 0x002fe20008000000 */
[----:B------:R-:W1:Y:S01]  /*113460*/  LDCU UR32, c[0x0][0x3b8] ;  /* 0x00007700ff2077ac */ /* 0x000e620008000800 */
[----:B----4-:R-:W-:Y:S02]  /*113470*/  SHF.R.U32.HI R3, RZ, 0x8, R9 ;  /* 0x00000008ff037819 */ /* 0x010fe40000011609 */
[----:B------:R-:W-:Y:S01]  /*113480*/  SHF.R.U32.HI R2, RZ, 0x8, R8 ;  /* 0x00000008ff027819 */ /* 0x000fe20000011608 */
[----:B------:R-:W4:Y:S04]  /*113490*/  LDL.LU R9, [R1+0x87c] ;  /* 0x00087c0001097983 */ /* 0x000f280000300800 */
[----:B------:R-:W4:Y:S01]  /*1134a0*/  LDL.LU R8, [R1+0x8c0] ;  /* 0x0008c00001087983 */ /* 0x000f220000300800 */
[----:B------:R-:W-:-:S03]  /*1134b0*/  LOP3.LUT R3, R3, 0xffff, RZ, 0xc0, !PT ;  /* 0x0000ffff03037812 */ /* 0x000fc600078ec0ff */
[----:B------:R0:W-:Y:S01]  /*1134c0*/  STL [R1+0x1498], R4 ;  /* 0x0014980401007387 */ /* 0x0001e20000100800 */
[----:B------:R-:W-:Y:S02]  /*1134d0*/  LOP3.LUT R2, R2, 0xffff, RZ, 0xc0, !PT ;  /* 0x0000ffff02027812 */ /* 0x000fe400078ec0ff */
[----:B------:R-:W-:Y:S02]  /*1134e0*/  PRMT R3, R0, 0x3340, R3 ;  /* 0x0000334000037816 */ /* 0x000fe40000000003 */
[----:B------:R-:W-:Y:S01]  /*1134f0*/  PRMT R0, R2, 0x3340, R1 ;  /* 0x0000334002007816 */ /* 0x000fe20000000001 */
[----:B0-----:R-:W-:Y:S01]  /*113500*/  VIADD R4, R4, UR12 ;  /* 0x0000000c04047c36 */ /* 0x001fe20008000000 */
[----:B------:R-:W0:Y:S03]  /*113510*/  LDCU UR12, c[0x0][0x3b8] ;  /* 0x00007700ff0c77ac */ /* 0x000e260008000800 */
[----:B------:R-:W-:Y:S01]  /*113520*/  VIADD R5, R4, UR34 ;  /* 0x0000002204057c36 */ /* 0x000fe20008000000 */
[----:B------:R-:W-:Y:S04]  /*113530*/  STL [R1+0x14b8], R4 ;  /* 0x0014b80401007387 */ /* 0x000fe80000100800 */
[----:B------:R0:W-:Y:S04]  /*113540*/  STL [R1+0x138], R3 ;  /* 0x0001380301007387 */ /* 0x0001e80000100800 */
        /* <DEDUP_REMOVED lines=10> */
[----:B------:R-:W-:Y:S02]  /*1135f0*/  SHF.R.U32.HI R4, RZ, 0x8, R10 ;  /* 0x00000008ff047819 */ /* 0x000fe4000001160a */
[----:B------:R-:W-:Y:S02]  /*113600*/  LOP3.LUT R3, R3, 0xffff, RZ, 0xc0, !PT ;  /* 0x0000ffff03037812 */ /* 0x000fe400078ec0ff */
[----:B------:R-:W-:Y:S01]  /*113610*/  LOP3.LUT R4, R4, 0xffff, RZ, 0xc0, !PT ;  /* 0x0000ffff04047812 */ /* 0x000fe200078ec0ff */
[----:B-1----:R-:W-:Y:S01]  /*113620*/  VIADD R5, R5, UR35 ;  /* 0x0000002305057c36 */ /* 0x002fe20008000000 */
[----:B------:R-:W-:Y:S02]  /*113630*/  LOP3.LUT R0, R0, 0xffff, RZ, 0xc0, !PT ;  /* 0x0000ffff00007812 */ /* 0x000fe400078ec0ff */
[----:B------:R-:W-:Y:S02]  /*113640*/  LOP3.LUT R2, R2, 0xffff, RZ, 0xc0, !PT ;  /* 0x0000ffff02027812 */ /* 0x000fe400078ec0ff */
[----:B------:R-:W-:Y:S01]  /*113650*/  PRMT R3, R3, 0x3340, R4 ;  /* 0x0000334003037816 */ /* 0x000fe20000000004 */
[----:B------:R-:W0:Y:S01]  /*113660*/  LDCU UR35, c[0x0][0x3b8] ;  /* 0x00007700ff2377ac */ /* 0x000e220008000800 */
[----:B------:R-:W-:Y:S01]  /*113670*/  STL [R1+0x1500], R5 ;  /* 0x0015000501007387 */ /* 0x000fe20000100800 */
[----:B------:R-:W-:-:S03]  /*113680*/  PRMT R0, R0, 0x3340, R2 ;  /* 0x0000334000007816 */ /* 0x000fc60000000002 */
[----:B------:R1:W-:Y:S04]  /*113690*/  STL [R1+0x12c], R3 ;  /* 0x00012c0301007387 */ /* 0x0003e80000100800 */
[----:B------:R-:W-:Y:S04]  /*1136a0*/  STL [R1+0x128], R0 ;  /* 0x0001280001007387 */ /* 0x000fe80000100800 */
[----:B------:R-:W3:Y:S01]  /*1136b0*/  LDL.LU R10, [R1+0x8d0] ;  /* 0x0008d000010a7983 */ /* 0x000ee20000300800 */
        /* <DEDUP_REMOVED lines=9> */
[----:B------:R-:W-:Y:S02]  /*113750*/  LOP3.LUT R2, R2, 0xffff, RZ, 0xc0, !PT ;  /* 0x0000ffff02027812 */ /* 0x000fe400078ec0ff */
[----:B------:R-:W-:Y:S01]  /*113760*/  LOP3.LUT R0, R0, 0xffff, RZ, 0xc0, !PT ;  /* 0x0000ffff00007812 */ /* 0x000fe200078ec0ff */
[----:B------:R0:W-:Y:S01]  /*113770*/  STL [R1+0x1560], R3 ;  /* 0x0015600301007387 */ /* 0x0001e20000100800 */
[----:B------:R-:W-:-:S02]  /*113780*/  PRMT R2, R2, 0x3340, R1 ;  /* 0x0000334002027816 */ /* 0x000fc40000000001 */
[----:B------:R-:W-:Y:S01]  /*113790*/  PRMT R0, R0, 0x3340, R1 ;  /* 0x0000334000007816 */ /* 0x000fe20000000001 */
[----:B0-----:R-:W-:Y:S01]  /*1137a0*/  VIADD R3, R3, UR49 ;  /* 0x0000003103037c36 */ /* 0x001fe20008000000 */
[----:B------:R-:W0:Y:S03]  /*1137b0*/  LDCU UR49, c[0x0][0x3b8] ;  /* 0x00007700ff3177ac */ /* 0x000e260008000800 */
[----:B------:R-:W-:Y:S01]  /*1137c0*/  VIADD R5, R3, UR50 ;  /* 0x0000003203057c36 */ /* 0x000fe20008000000 */
[----:B------:R1:W-:Y:S04]  /*1137d0*/  STL [R1+0x1598], R3 ;  /* 0x0015980301007387 */ /* 0x0003e80000100800 */
[----:B------:R-:W-:Y:S04]  /*1137e0*/  STL [R1+0x64], R2 ;  /* 0x0000640201007387 */ /* 0x000fe80000100800 */
[----:B------:R2:W-:Y:S01]  /*1137f0*/  STL [R1+0xbc], R0 ;  /* 0x0000bc0001007387 */ /* 0x0005e20000100800 */
[----:B------:R-:W0:Y:S03]  /*113800*/  LDCU UR50, c[0x0][0x3b8] ;  /* 0x00007700ff3277ac */ /* 0x000e260008000800 */
[----:B------:R0:W-:Y:S01]  /*113810*/  STL [R1+0x15c0], R5 ;  /* 0x0015c00501007387 */ /* 0x0001e20000100800 */
[----:B-1----:R-:W-:-:S03]  /*113820*/  SHF.R.U32.HI R3, RZ, 0x8, R24 ;  /* 0x00000008ff037819 */ /* 0x002fc60000011618 */
        /* <DEDUP_REMOVED lines=8> */
[----:B0-----:R-:W-:Y:S01]  /*1138b0*/  VIADD R5, R5, UR48 ;  /* 0x0000003005057c36 */ /* 0x001fe20008000000 */
[----:B------:R-:W-:Y:S02]  /*1138c0*/  LOP3.LUT R0, R0, 0xffff, RZ, 0xc0, !PT ;  /* 0x0000ffff00007812 */ /* 0x000fe400078ec0ff */
[----:B------:R-:W-:Y:S02]  /*1138d0*/  LOP3.LUT R2, R2, 0xffff, RZ, 0xc0, !PT ;  /* 0x0000ffff02027812 */ /* 0x000fe400078ec0ff */
[----:B------:R-:W-:Y:S01]  /*1138e0*/  PRMT R3, R3, 0x3340, R4 ;  /* 0x0000334003037816 */ /* 0x000fe20000000004 */
[----:B------:R-:W0:Y:S01]  /*1138f0*/  LDCU UR48, c[0x0][0x3b8] ;  /* 0x00007700ff3077ac */ /* 0x000e220008000800 */
[----:B------:R-:W-:Y:S01]  /*113900*/  STL [R1+0x15f8], R5 ;  /* 0x0015f80501007387 */ /* 0x000fe20000100800 */
[----:B------:R-:W-:-:S03]  /*113910*/  PRMT R0, R0, 0x3340, R2 ;  /* 0x0000334000007816 */ /* 0x000fc60000000002 */
[----:B------:R1:W-:Y:S04]  /*113920*/  STL [R1+0x134], R3 ;  /* 0x0001340301007387 */ /* 0x0003e80000100800 */
[----:B------:R0:W-:Y:S01]  /*113930*/  STL [R1+0x120], R0 ;  /* 0x0001200001007387 */ /* 0x0001e20000100800 */
[----:B-1----:R-:W-:Y:S01]  /*113940*/  VIADD R3, R5, UR13 ;  /* 0x0000000d05037c36 */ /* 0x002fe20008000000 */
[----:B------:R-:W1:Y:S01]  /*113950*/  LDCU UR13, c[0x0][0x3b8] ;  /* 0x00007700ff0d77ac */ /* 0x000e620008000800 */
[----:B0-----:R-:W-:-:S03]  /*113960*/  SHF.R.U32.HI R0, RZ, 0x8, R10 ;  /* 0x00000008ff007819 */ /* 0x001fc6000001160a */
[----:B------:R0:W-:Y:S04]  /*113970*/  STL [R1+0x1618], R3 ;  /* 0x0016180301007387 */ /* 0x0001e80000100800 */
[----:B------:R-:W3:Y:S01]  /*113980*/  LDL.LU R10, [R1+0x89c] ;  /* 0x00089c00010a7983 */ /* 0x000ee20000300800 */
[----:B------:R-:W-:Y:S01]  /*113990*/  LOP3.LUT R0, R0, 0xffff, RZ, 0xc0, !PT ;  /* 0x0000ffff00007812 */ /* 0x000fe200078ec0ff */
[----:B0-----:R-:W-:Y:S01]  /*1139a0*/  VIADD R3, R3, UR51 ;  /* 0x0000003303037c36 */ /* 0x001fe20008000000 */
[----:B------:R-:W0:Y:S01]  /*1139b0*/  LDCU UR51, c[0x0][0x3b8] ;  /* 0x00007700ff3377ac */ /* 0x000e220008000800 */
[----:B----4-:R-:W-:Y:S02]  /*1139c0*/  SHF.R.U32.HI R23, RZ, 0x8, R9 ;  /* 0x00000008ff177819 */ /* 0x010fe40000011609 */
[----:B------:R-:W-:Y:S01]  /*1139d0*/  SHF.R.U32.HI R2, RZ, 0x8, R8 ;  /* 0x00000008ff027819 */ /* 0x000fe20000011608 */
[----:B------:R-:W4:Y:S04]  /*1139e0*/  LDL.LU R9, [R1+0x890] ;  /* 0x0008900001097983 */ /* 0x000f280000300800 */
[----:B------:R-:W4:Y:S04]  /*1139f0*/  LDL.LU R8, [R1+0x88c] ;  /* 0x00088c0001087983 */ /* 0x000f280000300800 */
[----:B------:R0:W-:Y:S01]  /*113a00*/  STL [R1+0x1638], R3 ;  /* 0x0016380301007387 */ /* 0x0001e20000100800 */
[----:B------:R-:W-:-:S04]  /*113a10*/  LOP3.LUT R2, R2, 0xffff, RZ, 0xc0, !PT ;  /* 0x0000ffff02027812 */ /* 0x000fc800078ec0ff */
[----:B------:R-:W-:Y:S01]  /*113a20*/  PRMT R0, R0, 0x3340, R2 ;  /* 0x0000334000007816 */ /* 0x000fe20000000002 */
[----:B0-----:R-:W-:Y:S01]  /*113a30*/  VIADD R3, R3, UR36 ;  /* 0x0000002403037c36 */ /* 0x001fe20008000000 */
[----:B------:R-:W-:Y:S01]  /*113a40*/  @P3 LOP3.LUT R14, R14, 0x40000000, RZ, 0xfc, !PT ;  /* 0x400000000e0e3812 */ /* 0x000fe200078efcff */
[----:B------:R-:W0:Y:S02]  /*113a50*/  LDCU UR36, c[0x0][0x3b8] ;  /* 0x00007700ff2477ac */ /* 0x000e240008000800 */
[----:B------:R-:W-:Y:S01]  /*113a60*/  VIADD R4, R3, UR33 ;  /* 0x0000002103047c36 */ /* 0x000fe20008000000 */
        /* <DEDUP_REMOVED lines=19> */
[----:B------:R-:W-:Y:S01]  /*113ba0*/  LOP3.LUT R14, R14, 0xdfffffff, RZ, 0xc0, !PT ;  /* 0xdfffffff0e0e7812 */ /* 0x000fe200078ec0ff */
[----:B------:R-:W-:Y:S01]  /*113bb0*/  VIADD R5, R12, 0x61 ;  /* 0x000000610c057836 */ /* 0x000fe20000000000 */
[----:B------:R-:W1:Y:S02]  /*113bc0*/  LDCU UR52, c[0x0][0x3b8] ;  /* 0x00007700ff3477ac */ /* 0x000e640008000800 */
[----:B------:R0:W-:Y:S04]  /*113bd0*/  STL [R1+0x16b8], R4 ;  /* 0x0016b80401007387 */ /* 0x0001e80000100800 */
[----:B------:R-:W-:Y:S04]  /*113be0*/  STL [R1+0x68], R3 ;  /* 0x0000680301007387 */ /* 0x000fe80000100800 */
[----:B------:R1:W-:Y:S01]  /*113bf0*/  STL [R1+0x118], R0 ;  /* 0x0001180001007387 */ /* 0x0003e20000100800 */
[----:B0-----:R-:W-:Y:S01]  /*113c00*/  VIADD R4, R4, UR39 ;  /* 0x0000002704047c36 */ /* 0x001fe20008000000 */
[----:B------:R-:W0:Y:S01]  /*113c10*/  LDCU UR39, c[0x0][0x3b8] ;  /* 0x00007700ff2777ac */ /* 0x000e220008000800 */
[----:B-1----:R-:W-:-:S03]  /*113c20*/  SHF.R.U32.HI R0, RZ, 0x8, R10 ;  /* 0x00000008ff007819 */ /* 0x002fc6000001160a */
[----:B------:R1:W-:Y:S04]  /*113c30*/  STL [R1+0x16d8], R4 ;  /* 0x0016d80401007387 */ /* 0x0003e80000100800 */
[----:B------:R-:W3:Y:S01]  /*113c40*/  LDL.LU R10, [R1+0x900] ;  /* 0x00090000010a7983 */ /* 0x000ee20000300800 */
[----:B------:R-:W-:Y:S01]  /*113c50*/  LOP3.LUT R0, R0, 0xffff, RZ, 0xc0, !PT ;  /* 0x0000ffff00007812 */ /* 0x000fe200078ec0ff */
[----:B-1----:R-:W-:Y:S01]  /*113c60*/  VIADD R4, R4, UR8 ;  /* 0x0000000804047c36 */ /* 0x002fe20008000000 */
[----:B------:R-:W1:Y:S01]  /*113c70*/  LDCU UR8, c[0x0][0x3b8] ;  /* 0x00007700ff0877ac */ /* 0x000e620008000800 */
        /* <DEDUP_REMOVED lines=15> */
[----:B------:R-:W-:-:S02]  /*113d70*/  @P2 LOP3.LUT R14, R14, 0x20000000, RZ, 0xfc, !PT ;  /* 0x200000000e0e2812 */ /* 0x000fc400078efcff */
[----:B0-----:R-:W-:Y:S01]  /*113d80*/  SHF.R.U32.HI R0, RZ, 0x8, R24 ;  /* 0x00000008ff007819 */ /* 0x001fe20000011618 */
[----:B------:R-:W0:Y:S01]  /*113d90*/  LDCU UR28, c[0x0][0x3b8] ;  /* 0x00007700ff1c77ac */ /* 0x000e220008000800 */
[----:B------:R1:W-:Y:S04]  /*113da0*/  STL [R1+0x17ec], R4 ;  /* 0x0017ec0401007387 */ /* 0x0003e80000100800 */
        /* <DEDUP_REMOVED lines=39> */
[----:B------:R2:W-:Y:S04]  /*114020*/  STL [R1+0x78], R3 ;  /* 0x0000780301007387 */ /* 0x0005e80000100800 */
[----:B------:R-:W-:Y:S01]  /*114030*/  STL [R1+0xec], R0 ;  /* 0x0000ec0001007387 */ /* 0x000fe20000100800 */
[----:B-1----:R-:W-:Y:S01]  /*114040*/  VIADD R4, R4, UR35 ;  /* 0x0000002304047c36 */ /* 0x002fe20008000000 */
[----:B------:R-:W-:Y:S01]  /*114050*/  @P1 LOP3.LUT R14, R14, 0x10000000, RZ, 0xfc, !PT ;  /* 0x100000000e0e1812 */ /* 0x000fe200078efcff */
[----:B------:R-:W1:Y:S03]  /*114060*/  LDCU UR35, c[0x0][0x3b8] ;  /* 0x00007700ff2377ac */ /* 0x000e660008000800 */
[----:B------:R0:W-:Y:S01]  /*114070*/  STL [R1+0x17d8], R4 ;  /* 0x0017d80401007387 */ /* 0x0001e20000100800 */
[----:B--2---:R-:W-:-:S03]  /*114080*/  SHF.R.U32.HI R3, RZ, 0x8, R7 ;  /* 0x00000008ff037819 */ /* 0x004fc60000011607 */
[----:B------:R-:W2:Y:S01]  /*114090*/  LDL.LU R7, [R1+0x938] ;  /* 0x0009380001077983 */ /* 0x000ea20000300800 */
[----:B---3--:R-:W-:-:S03]  /*1140a0*/  SHF.R.U32.HI R2, RZ, 0x8, R6 ;  /* 0x00000008ff027819 */ /* 0x008fc60000011606 */
[----:B------:R-:W3:Y:S01]  /*1140b0*/  LDL.LU R6, [R1+0x438] ;  /* 0x0004380001067983 */ /* 0x000ee20000300800 */
[----:B0-----:R-:W-:Y:S01]  /*1140c0*/  VIADD R4, R4, UR47 ;  /* 0x0000002f04047c36 */ /* 0x001fe20008000000 */
[----:B------:R-:W-:Y:S02]  /*1140d0*/  SHF.R.U32.HI R0, RZ, 0x8, R24 ;  /* 0x00000008ff007819 */ /* 0x000fe40000011618 */
[----:B------:R-:W-:Y:S02]  /*1140e0*/  LOP3.LUT R3, R3, 0xffff, RZ, 0xc0, !PT ;  /* 0x0000ffff03037812 */ /* 0x000fe400078ec0ff */
[----:B------:R-:W-:Y:S02]  /*1140f0*/  LOP3.LUT R2, R2, 0xffff, RZ, 0xc0, !PT ;  /* 0x0000ffff02027812 */ /* 0x000fe400078ec0ff */
[----:B------:R-:W-:Y:S02]  /*114100*/  LOP3.LUT R14, R14, 0xf7ffffff, RZ, 0xc0, !PT ;  /* 0xf7ffffff0e0e7812 */ /* 0x000fe400078ec0ff */
[----:B------:R-:W-:Y:S01]  /*114110*/  LOP3.LUT R0, R0, 0xffff, RZ, 0xc0, !PT ;  /* 0x0000ffff00007812 */ /* 0x000fe200078ec0ff */
[----:B------:R0:W-:Y:S01]  /*114120*/  STL [R1+0x17dc], R4 ;  /* 0x0017dc0401007387 */ /* 0x0001e20000100800 */
[----:B------:R-:W1:Y:S02]  /*114130*/  LDCU UR47, c[0x0][0x3b8] ;  /* 0x00007700ff2f77ac */ /* 0x000e640008000800 */
[----:B------:R-:W-:-:S02]  /*114140*/  PRMT R3, R0, 0x3340, R3 ;  /* 0x0000334000037816 */ /* 0x000fc40000000003 */
[----:B------:R-:W-:Y:S01]  /*114150*/  PRMT R0, R2, 0x3340, R1 ;  /* 0x0000334002007816 */ /* 0x000fe20000000001 */
[----:B0-----:R-:W-:Y:S01]  /*114160*/  VIADD R4, R4, UR38 ;  /* 0x0000002604047c36 */ /* 0x001fe20008000000 */
[----:B------:R-:W-:Y:S01]  /*114170*/  @P0 LOP3.LUT R14, R14, 0x8000000, RZ, 0xfc, !PT ;  /* 0x080000000e0e0812 */ /* 0x000fe200078efcff */
[----:B------:R-:W0:Y:S03]  /*114180*/  LDCU UR38, c[0x0][0x3b8] ;  /* 0x00007700ff2677ac */ /* 0x000e260008000800 */
[----:B------:R1:W-:Y:S04]  /*114190*/  STL [R1+0x17d4], R4 ;  /* 0x0017d40401007387 */ /* 0x0003e80000100800 */
[----:B------:R-:W-:Y:S04]  /*1141a0*/  STL [R1+0xe8], R3 ;  /* 0x0000e80301007387 */ /* 0x000fe80000100800 */
[----:B------:R0:W-:Y:S04]  /*1141b0*/  STL [R1+0x80], R0 ;  /* 0x0000800001007387 */ /* 0x0001e80000100800 */
[----:B------:R-:W3:Y:S01]  /*1141c0*/  LDL.LU R24, [R1+0x920] ;  /* 0x0009200001187983 */ /* 0x000ee20000300800 */
[----:B-1----:R-:W-:Y:S01]  /*1141d0*/  VIADD R4, R4, UR49 ;  /* 0x0000003104047c36 */ /* 0x002fe20008000000 */
[----:B------:R-:W1:Y:S01]  /*1141e0*/  LDCU UR49, c[0x0][0x3b8] ;  /* 0x00007700ff3177ac */ /* 0x000e620008000800 */
[----:B0-----:R-:W-:-:S03]  /*1141f0*/  SHF.R.U32.HI R0, RZ, 0x8, R10 ;  /* 0x00000008ff007819 */ /* 0x001fc6000001160a */
[----:B------:R0:W-:Y:S04]  /*114200*/  STL [R1+0x17cc], R4 ;  /* 0x0017cc0401007387 */ /* 0x0001e80000100800 */
[----:B------:R-:W3:Y:S01]  /*114210*/  LDL.LU R10, [R1+0x910] ;  /* 0x00091000010a7983 */ /* 0x000ee20000300800 */
[----:B------:R-:W-:Y:S01]  /*114220*/  LOP3.LUT R0, R0, 0xffff, RZ, 0xc0, !PT ;  /* 0x0000ffff00007812 */ /* 0x000fe200078ec0ff */
[----:B0-----:R-:W-:Y:S01]  /*114230*/  VIADD R4, R4, UR50 ;  /* 0x0000003204047c36 */ /* 0x001fe20008000000 */
[----:B----4-:R-:W-:Y:S02]  /*114240*/  SHF.R.U32.HI R3, RZ, 0x8, R9 ;  /* 0x00000008ff037819 */ /* 0x010fe40000011609 */
[----:B------:R-:W-:Y:S01]  /*114250*/  SHF.R.U32.HI R2, RZ, 0x8, R8 ;  /* 0x00000008ff027819 */ /* 0x000fe20000011608 */
[----:B------:R-:W4:Y:S01]  /*114260*/  LDL.LU R9, [R1+0x904] ;  /* 0x0009040001097983 */ /* 0x000f220000300800 */
[----:B------:R-:W-:-:S02]  /*114270*/  LOP3.LUT R3, R3, 0xffff, RZ, 0xc0, !PT ;  /* 0x0000ffff03037812 */ /* 0x000fc400078ec0ff */
[----:B------:R-:W-:Y:S01]  /*114280*/  LOP3.LUT R2, R2, 0xffff, RZ, 0xc0, !PT ;  /* 0x0000ffff02027812 */ /* 0x000fe200078ec0ff */
[----:B------:R0:W-:Y:S01]  /*114290*/  STL [R1+0x17d0], R4 ;  /* 0x0017d00401007387 */ /* 0x0001e20000100800 */
[----:B------:R-:W-:Y:S02]  /*1142a0*/  PRMT R3, R3, 0x3340, R1 ;  /* 0x0000334003037816 */ /* 0x000fe40000000001 */
[----:B------:R-:W-:Y:S01]  /*1142b0*/  PRMT R0, R0, 0x3340, R2 ;  /* 0x0000334000007816 */ /* 0x000fe20000000002 */
[----:B0-----:R-:W-:Y:S01]  /*1142c0*/  VIADD R4, R4, UR48 ;  /* 0x0000003004047c36 */ /* 0x001fe20008000000 */
[----:B------:R-:W-:Y:S01]  /*1142d0*/  LOP3.LUT R14, R14, 0xfbffffff, RZ, 0xc0, !PT ;  /* 0xfbffffff0e0e7812 */ /* 0x000fe200078ec0ff */
[----:B------:R-:W0:Y:S03]  /*1142e0*/  LDCU UR48, c[0x0][0x3b8] ;  /* 0x00007700ff3077ac */ /* 0x000e260008000800 */
[----:B------:R-:W-:Y:S04]  /*1142f0*/  STL [R1+0x17c8], R4 ;  /* 0x0017c80401007387 */ /* 0x000fe80000100800 */
[----:B------:R1:W-:Y:S04]  /*114300*/  STL [R1+0x74], R3 ;  /* 0x0000740301007387 */ /* 0x0003e80000100800 */
[----:B------:R3:W-:Y:S04]  /*114310*/  STL [R1+0xe4], R0 ;  /* 0x0000e40001007387 */ /* 0x0007e80000100800 */
[----:B------:R-:W4:Y:S01]  /*114320*/  LDL.LU R8, [R1+0x9e8] ;  /* 0x0009e80001087983 */ /* 0x000f220000300800 */
[----:B-1----:R-:W-:-:S05]  /*114330*/  VIADD R3, R4, UR54 ;  /* 0x0000003604037c36 */ /* 0x002fca0008000000 */
[----:B------:R1:W-:Y:S01]  /*114340*/  STL [R1+0x17c0], R3 ;  /* 0x0017c00301007387 */ /* 0x0003e20000100800 */
[----:B--2---:R-:W-:-:S03]  /*114350*/  SHF.R.U32.HI R2, RZ, 0x8, R7 ;  /* 0x00000008ff027819 */ /* 0x004fc60000011607 */
[----:B------:R-:W2:Y:S01]  /*114360*/  LDL.LU R7, [R1+0x9d8] ;  /* 0x0009d80001077983 */ /* 0x000ea20000300800 */
[----:B---3--:R-:W-:-:S03]  /*114370*/  SHF.R.U32.HI R0, RZ, 0x8, R6 ;  /* 0x00000008ff007819 */ /* 0x008fc60000011606 */
[----:B------:R-:W3:Y:S01]  /*114380*/  LDL.LU R6, [R1+0x9e4] ;  /* 0x0009e40001067983 */ /* 0x000ee20000300800 */
        /* <DEDUP_REMOVED lines=8> */
[----:B------:R-:W0:Y:S03]  /*114410*/  LDCU.64 UR50, c[0x0][0x398] ;  /* 0x00007300ff3277ac */ /* 0x000e260008000a00 */
[----:B------:R-:W-:Y:S01]  /*114420*/  VIADD R4, R3, UR13 ;  /* 0x0000000d03047c36 */ /* 0x000fe20008000000 */
[----:B------:R-:W-:Y:S04]  /*114430*/  STL [R1+0x17bc], R3 ;  /* 0x0017bc0301007387 */ /* 0x000fe80000100800 */
[----:B------:R-:W-:Y:S04]  /*114440*/  STL [R1+0x7c], R2 ;  /* 0x00007c0201007387 */ /* 0x000fe80000100800 */
[----:B------:R0:W-:Y:S01]  /*114450*/  STL [R1+0xa4], R0 ;  /* 0x0000a40001007387 */ /* 0x0001e20000100800 */
[----:B------:R-:W1:Y:S03]  /*114460*/  LDCU UR13, c[0x0][0x3b8] ;  /* 0x00007700ff0d77ac */ /* 0x000e660008000800 */
[----:B------:R0:W-:Y:S02]  /*114470*/  STL [R1+0x17b4], R4 ;  /* 0x0017b40401007387 */ /* 0x0001e40000100800 */
[----:B0-----:R-:W-:Y:S01]  /*114480*/  SHF.R.U32.HI R0, RZ, 0x8, R24 ;  /* 0x00000008ff007819 */ /* 0x001fe20000011618 */
[----:B------:R-:W-:Y:S01]  /*114490*/  VIADD R4, R4, UR56 ;  /* 0x0000003804047c36 */ /* 0x000fe20008000000 */
[----:B------:R-:W-:Y:S01]  /*1144a0*/  SHF.R.U32.HI R3, RZ, 0x8, R10 ;  /* 0x00000008ff037819 */ /* 0x000fe2000001160a */
[----:B------:R-:W3:Y:S04]  /*1144b0*/  LDL.LU R24, [R1+0xa50] ;  /* 0x000a500001187983 */ /* 0x000ee80000300800 */
[----:B------:R-:W3:Y:S04]  /*1144c0*/  LDL.LU R10, [R1+0x934] ;  /* 0x00093400010a7983 */ /* 0x000ee80000300800 */
[----:B------:R0:W-:Y:S01]  /*1144d0*/  STL [R1+0x17b8], R4 ;  /* 0x0017b80401007387 */ /* 0x0001e20000100800 */
[----:B------:R-:W-:-:S02]  /*1144e0*/  LOP3.LUT R0, R0, 0xffff, RZ, 0xc0, !PT ;  /* 0x0000ffff00007812 */ /* 0x000fc400078ec0ff */
[----:B------:R-:W-:-:S04]  /*1144f0*/  LOP3.LUT R3, R3, 0xffff, RZ, 0xc0, !PT ;  /* 0x0000ffff03037812 */ /* 0x000fc800078ec0ff */
[----:B------:R-:W-:Y:S01]  /*114500*/  PRMT R0, R0, 0x3340, R3 ;  /* 0x0000334000007816 */ /* 0x000fe20000000003 */
[----:B0-----:R-:W-:Y:S01]  /*114510*/  VIADD R4, R4, UR55 ;  /* 0x0000003704047c36 */ /* 0x001fe20008000000 */
[----:B------:R-:W0:Y:S04]  /*114520*/  LDCU.64 UR54, c[0x0][0x398] ;  /* 0x00007300ff3677ac */ /* 0x000e280008000a00 */
[----:B------:R1:W-:Y:S04]  /*114530*/  STL [R1+0x17b0], R4 ;  /* 0x0017b00401007387 */ /* 0x0003e80000100800 */
[----:B------:R-:W-:Y:S01]  /*114540*/  STL [R1+0xe0], R0 ;  /* 0x0000e00001007387 */ /* 0x000fe20000100800 */
[----:B-1----:R-:W-:Y:S01]  /*114550*/  VIADD R4, R4, UR10 ;  /* 0x0000000a04047c36 */ /* 0x002fe20008000000 */
[----:B------:R-:W1:Y:S01]  /*114560*/  LDCU UR10, c[0x0][0x3b8] ;  /* 0x00007700ff0a77ac */ /* 0x000e620008000800 */
[----:B----4-:R-:W-:-:S02]  /*114570*/  SHF.R.U32.HI R2, RZ, 0x8, R9 ;  /* 0x00000008ff027819 */ /* 0x010fc40000011609 */
[----:B------:R-:W4:Y:S02]  /*114580*/  LDL.LU R9, [R1+0x91c] ;  /* 0x00091c0001097983 */ /* 0x000f240000300800 */
[----:B------:R-:W-:Y:S02]  /*114590*/  LOP3.LUT R2, R2, 0xffff, RZ, 0xc0, !PT ;  /* 0x0000ffff02027812 */ /* 0x000fe400078ec0ff */
[----:B------:R0:W-:Y:S02]  /*1145a0*/  STL [R1+0x17a8], R4 ;  /* 0x0017a80401007387 */ /* 0x0001e40000100800 */
[----:B------:R-:W-:Y:S01]  /*1145b0*/  PRMT R29, R2, 0x3340, R1 ;  /* 0x00003340021d7816 */ /* 0x000fe20000000001 */
[----:B0-----:R-:W-:Y:S01]  /*1145c0*/  VIADD R4, R4, UR8 ;  /* 0x0000000804047c36 */ /* 0x001fe20008000000 */
[----:B------:R-:W0:Y:S01]  /*1145d0*/  LDCU UR8, c[0x0][0x3b8] ;  /* 0x00007700ff0877ac */ /* 0x000e220008000800 */
[----:B------:R-:W-:Y:S02]  /*1145e0*/  SHF.R.U32.HI R2, RZ, 0x8, R8 ;  /* 0x00000008ff027819 */ /* 0x000fe40000011608 */
[----:B------:R-:W4:Y:S02]  /*1145f0*/  LDL.LU R8, [R1+0x90c] ;  /* 0x00090c0001087983 */ /* 0x000f240000300800 */
[----:B------:R-:W-:-:S02]  /*114600*/  LOP3.LUT R2, R2, 0xffff, RZ, 0xc0, !PT ;  /* 0x0000ffff02027812 */ /* 0x000fc400078ec0ff */
[----:B------:R0:W-:Y:S02]  /*114610*/  STL [R1+0x17ac], R4 ;  /* 0x0017ac0401007387 */ /* 0x0001e40000100800 */
[----:B0-----:R-:W-:-:S05]  /*114620*/  VIADD R4, R4, UR33 ;  /* 0x0000002104047c36 */ /* 0x001fca0008000000 */
[----:B------:R0:W-:Y:S02]  /*114630*/  STL [R1+0x17a4], R4 ;  /* 0x0017a40401007387 */ /* 0x0001e40000100800 */
[----:B0-----:R-:W-:Y:S01]  /*114640*/  VIADD R4, R4, UR59 ;  /* 0x0000003b04047c36 */ /* 0x001fe20008000000 */
[----:B--2---:R-:W-:-:S04]  /*114650*/  SHF.R.U32.HI R3, RZ, 0x8, R7 ;  /* 0x00000008ff037819 */ /* 0x004fc80000011607 */
[----:B------:R-:W-:-:S04]  /*114660*/  LOP3.LUT R3, R3, 0xffff, RZ, 0xc0, !PT ;  /* 0x0000ffff03037812 */ /* 0x000fc800078ec0ff */
[----:B------:R-:W-:Y:S02]  /*114670*/  PRMT R2, R2, 0x3340, R3 ;  /* 0x0000334002027816 */ /* 0x000fe40000000003 */
[----:B---3--:R-:W-:-:S03]  /*114680*/  SHF.R.U32.HI R0, RZ, 0x8, R6 ;  /* 0x00000008ff007819 */ /* 0x008fc60000011606 */
[----:B------:R-:W-:Y:S04]  /*114690*/  STL [R1+0xdc], R2 ;  /* 0x0000dc0201007387 */ /* 0x000fe80000100800 */
[----:B------:R-:W2:Y:S04]  /*1146a0*/  LDL.LU R7, [R1+0xb1c] ;  /* 0x000b1c0001077983 */ /* 0x000ea80000300800 */
[----:B------:R-:W3:Y:S01]  /*1146b0*/  LDL.LU R6, [R1+0xb08] ;  /* 0x000b080001067983 */ /* 0x000ee20000300800 */
[----:B------:R-:W-:-:S04]  /*1146c0*/  LOP3.LUT R0, R0, 0xffff, RZ, 0xc0, !PT ;  /* 0x0000ffff00007812 */ /* 0x000fc800078ec0ff */
[----:B------:R-:W-:Y:S01]  /*1146d0*/  PRMT R27, R0, 0x3340, R1 ;  /* 0x00003340001b7816 */ /* 0x000fe20000000001 */
[----:B------:R-:W-:Y:S01]  /*1146e0*/  VIADD R0, R4, UR58 ;  /* 0x0000003a04007c36 */ /* 0x000fe20008000000 */
[----:B------:R-:W-:Y:S01]  /*1146f0*/  STL [R1+0x17a0], R4 ;  /* 0x0017a00401007387 */ /* 0x000fe20000100800 */
[----:B------:R-:W0:Y:S03]  /*114700*/  LDCU.64 UR58, c[0x0][0x398] ;  /* 0x00007300ff3a77ac */ /* 0x000e260008000a00 */
[----:B------:R1:W-:Y:S02]  /*114710*/  STL [R1+0x179c], R0 ;  /* 0x00179c0001007387 */ /* 0x0003e40000100800 */
[----:B-1----:R-:W-:Y:S01]  /*114720*/  VIADD R0, R0, UR57 ;  /* 0x0000003900007c36 */ /* 0x002fe20008000000 */
[----:B------:R-:W1:Y:S03]  /*114730*/  LDCU.64 UR56, c[0x0][0x398] ;  /* 0x00007300ff3877ac */ /* 0x000e660008000a00 */
[----:B------:R-:W-:Y:S01]  /*114740*/  VIADD R2, R0, UR53 ;  /* 0x0000003500027c36 */ /* 0x000fe20008000000 */
[----:B------:R-:W-:Y:S03]  /*114750*/  STL [R1+0x1798], R0 ;  /* 0x0017980001007387 */ /* 0x000fe60000100800 */
[----:B------:R-:W-:Y:S01]  /*114760*/  VIADD R4, R2, UR39 ;  /* 0x0000002702047c36 */ /* 0x000fe20008000000 */
[----:B------:R0:W-:Y:S02]  /*114770*/  STL [R1+0x1794], R2 ;  /* 0x0017940201007387 */ /* 0x0001e40000100800 */
[----:B0-----:R-:W-:-:S02]  /*114780*/  SHF.R.U32.HI R2, RZ, 0x8, R13 ;  /* 0x00000008ff027819 */ /* 0x001fc4000001160d */
[----:B------:R-:W3:Y:S04]  /*114790*/  LDL.LU R13, [R1+0x48e4] ;  /* 0x0048e400010d7983 */ /* 0x000ee80000300800 */
[----:B------:R0:W-:Y:S02]  /*1147a0*/  STL [R1+0x1790], R4 ;  /* 0x0017900401007387 */ /* 0x0001e40000100800 */
[----:B0-----:R-:W-:Y:S01]  /*1147b0*/  VIADD R4, R4, UR32 ;  /* 0x0000002004047c36 */ /* 0x001fe20008000000 */
[----:B----4-:R-:W-:Y:S02]  /*1147c0*/  SHF.R.U32.HI R0, RZ, 0x8, R9 ;  /* 0x00000008ff007819 */ /* 0x010fe40000011609 */
[----:B------:R-:W-:Y:S02]  /*1147d0*/  SHF.R.U32.HI R3, RZ, 0x8, R8 ;  /* 0x00000008ff037819 */ /* 0x000fe40000011608 */
[----:B------:R-:W-:-:S02]  /*1147e0*/  LOP3.LUT R0, R0, 0xffff, RZ, 0xc0, !PT ;  /* 0x0000ffff00007812 */ /* 0x000fc400078ec0ff */
[----:B------:R-:W-:Y:S02]  /*1147f0*/  LOP3.LUT R2, R2, 0xffff, RZ, 0xc0, !PT ;  /* 0x0000ffff02027812 */ /* 0x000fe400078ec0ff */
[----:B------:R-:W-:Y:S02]  /*114800*/  SHF.R.U32.HI R26, RZ, 0x8, R24 ;  /* 0x00000008ff1a7819 */ /* 0x000fe40000011618 */
[----:B------:R-:W-:Y:S01]  /*114810*/  LOP3.LUT R3, R3, 0xffff, RZ, 0xc0, !PT ;  /* 0x0000ffff03037812 */ /* 0x000fe200078ec0ff */
[----:B------:R0:W-:Y:S01]  /*114820*/  STL [R1+0x178c], R4 ;  /* 0x00178c0401007387 */ /* 0x0001e20000100800 */
[----:B------:R-:W4:Y:S02]  /*114830*/  LDCU.64 UR32, c[0x0][0x398] ;  /* 0x00007300ff2077ac */ /* 0x000f240008000a00 */
[----:B------:R-:W-:Y:S01]  /*114840*/  PRMT R0, R0, 0x3340, R3 ;  /* 0x0000334000007816 */ /* 0x000fe20000000003 */
[----:B0-----:R-:W-:-:S04]  /*114850*/  VIADD R4, R4, UR31 ;  /* 0x0000001f04047c36 */ /* 0x001fc80008000000 */
[----:B------:R-:W-:Y:S04]  /*114860*/  STL [R1+0xd8], R0 ;  /* 0x0000d80001007387 */ /* 0x000fe80000100800 */
[----:B------:R0:W-:Y:S02]  /*114870*/  STL [R1+0x1760], R4 ;  /* 0x0017600401007387 */ /* 0x0001e40000100800 */
[----:B0-----:R-:W-:Y:S01]  /*114880*/  VIADD R4, R4, UR30 ;  /* 0x0000001e04047c36 */ /* 0x001fe20008000000 */
[----:B------:R-:W0:Y:S04]  /*114890*/  LDCU.64 UR30, c[0x0][0x398] ;  /* 0x00007300ff1e77ac */ /* 0x000e280008000a00 */
[----:B------:R1:W-:Y:S02]  /*1148a0*/  STL [R1+0x174c], R4 ;  /* 0x00174c0401007387 */ /* 0x0003e40000100800 */
[----:B-1----:R-:W-:Y:S01]  /*1148b0*/  VIADD R4, R4, UR66 ;  /* 0x0000004204047c36 */ /* 0x002fe20008000000 */
[----:B------:R-:W-:Y:S01]  /*1148c0*/  PRMT R25, R2, 0x3340, R1 ;  /* 0x0000334002197816 */ /* 0x000fe20000000001 */
[----:B------:R-:W-:-:S02]  /*1148d0*/  VIADD R8, R12, 0x60 ;  /* 0x000000600c087836 */ /* 0x000fc40000000000 */
[----:B------:R-:W-:Y:S01]  /*1148e0*/  VIADD R9, R12, 0x5c ;  /* 0x0000005c0c097836 */ /* 0x000fe20000000000 */
[----:B------:R-:W1:Y:S01]  /*1148f0*/  LDCU UR66, c[0x0][0x3b8] ;  /* 0x00007700ff4277ac */ /* 0x000e620008000800 */
[----:B------:R0:W-:Y:S02]  /*114900*/  STL [R1+0x1754], R4 ;  /* 0x0017540401007387 */ /* 0x0001e40000100800 */
[----:B0-----:R-:W-:-:S05]  /*114910*/  VIADD R4, R4, UR34 ;  /* 0x0000002204047c36 */ /* 0x001fca0008000000 */
[----:B------:R0:W-:Y:S02]  /*114920*/  STL [R1+0x1740], R4 ;  /* 0x0017400401007387 */ /* 0x0001e40000100800 */
[----:B0-----:R-:W-:Y:S01]  /*114930*/  VIADD R4, R4, UR35 ;  /* 0x0000002304047c36 */ /* 0x001fe20008000000 */
[----:B------:R-:W0:Y:S01]  /*114940*/  LDCU.64 UR34, c[0x0][0x398] ;  /* 0x00007300ff2277ac */ /* 0x000e220008000a00 */
[----:B--2---:R-:W-:Y:S02]  /*114950*/  SHF.R.U32.HI R0, RZ, 0x8, R7 ;  /* 0x00000008ff007819 */ /* 0x004fe40000011607 */
[----:B---3--:R-:W-:Y:S02]  /*114960*/  SHF.R.U32.HI R3, RZ, 0x8, R6 ;  /* 0x00000008ff037819 */ /* 0x008fe40000011606 */
[----:B------:R-:W-:Y:S02]  /*114970*/  LOP3.LUT R0, R0, 0xffff, RZ, 0xc0, !PT ;  /* 0x0000ffff00007812 */ /* 0x000fe400078ec0ff */
[----:B------:R-:W-:-:S04]  /*114980*/  LOP3.LUT R3, R3, 0xffff, RZ, 0xc0, !PT ;  /* 0x0000ffff03037812 */ /* 0x000fc800078ec0ff */
[----:B------:R-:W-:-:S05]  /*114990*/  PRMT R0, R0, 0x3340, R3 ;  /* 0x0000334000007816 */ /* 0x000fca0000000003 */
[----:B------:R2:W-:Y:S02]  /*1149a0*/  STL [R1+0xb4], R0 ;  /* 0x0000b40001007387 */ /* 0x0005e40000100800 */
[----:B--2---:R-:W-:-:S05]  /*1149b0*/  VIADD R0, R12, 0x63 ;  /* 0x000000630c007836 */ /* 0x004fca0000000000 */
[----:B------:R-:W-:-:S04]  /*1149c0*/  ISETP.GE.AND P0, PT, R0, UR37, PT ;  /* 0x0000002500007c0c */ /* 0x000fc8000bf06270 */
[----:B------:R-:W-:Y:S02]  /*1149d0*/  ISETP.LT.AND P3, PT, R17, UR68, !P0 ;  /* 0x0000004411007c0c */ /* 0x000fe4000c761270 */
[----:B------:R-:W-:Y:S02]  /*1149e0*/  ISETP.LT.AND P2, PT, R20, UR69, !P0 ;  /* 0x0000004514007c0c */ /* 0x000fe4000c741270 */
[----:B------:R-:W-:Y:S01]  /*1149f0*/  ISETP.LT.AND P1, PT, R15, UR70, !P0 ;  /* 0x000000460f007c0c */ /* 0x000fe2000c721270 */
[----:B------:R-:W2:Y:S08]  /*114a00*/  LDCU UR68, c[0x0][0x398] ;  /* 0x00007300ff4477ac */ /* 0x000eb00008000800 */
[----:B------:R-:W-:-:S02]  /*114a10*/  @P3 LOP3.LUT R14, R14, 0x4000000, RZ, 0xfc, !PT ;  /* 0x040000000e0e3812 */ /* 0x000fc400078efcff */
[----:B------:R-:W-:Y:S01]  /*114a20*/  SHF.R.U32.HI R2, RZ, 0x8, R13 ;  /* 0x00000008ff027819 */ /* 0x000fe2000001160d */
[----:B------:R-:W-:Y:S01]  /*114a30*/  STL [R1+0x1730], R4 ;  /* 0x0017300401007387 */ /* 0x000fe20000100800 */
[----:B------:R-:W3:Y:S01]  /*114a40*/  LDCU UR69, c[0x0][0x398] ;  /* 0x00007300ff4577ac */ /* 0x000ee20008000800 */
[----:B------:R-:W-:Y:S02]  /*114a50*/  LOP3.LUT R14, R14, 0xfdffffff, RZ, 0xc0, !PT ;  /* 0xfdffffff0e0e7812 */ /* 0x000fe400078ec0ff */
[----:B------:R-:W-:Y:S01]  /*114a60*/  LOP3.LUT R2, R2, 0xffff, RZ, 0xc0, !PT ;  /* 0x0000ffff02027812 */ /* 0x000fe200078ec0ff */
[----:B------:R-:W0:Y:S01]  /*114a70*/  LDCU UR70, c[0x0][0x398] ;  /* 0x00007300ff4677ac */ /* 0x000e220008000800 */
[----:B------:R-:W-:Y:S02]  /*114a80*/  @P2 LOP3.LUT R14, R14, 0x2000000, RZ, 0xfc, !PT ;  /* 0x020000000e0e2812 */ /* 0x000fe400078efcff */
[----:B------:R-:W-:Y:S02]  /*114a90*/  ISETP.LT.AND P0, PT, R16, UR30, !P0 ;  /* 0x0000001e10007c0c */ /* 0x000fe4000c701270 */
[----:B------:R-:W-:-:S02]  /*114aa0*/  PRMT R24, R2, 0x3340, R1 ;  /* 0x0000334002187816 */ /* 0x000fc40000000001 */
[----:B------:R-:W-:Y:S01]  /*114ab0*/  LOP3.LUT R14, R14, 0xfeffffff, RZ, 0xc0, !PT ;  /* 0xfeffffff0e0e7812 */ /* 0x000fe200078ec0ff */
[----:B------:R-:W-:-:S03]  /*114ac0*/  VIADD R2, R4, UR49 ;  /* 0x0000003104027c36 */ /* 0x000fc60008000000 */
[----:B------:R-:W-:Y:S01]  /*114ad0*/  @P1 LOP3.LUT R14, R14, 0x1000000, RZ, 0xfc, !PT ;  /* 0x010000000e0e1812 */ /* 0x000fe200078efcff */
[----:B------:R-:W-:Y:S01]  /*114ae0*/  VIADD R3, R2, UR36 ;  /* 0x0000002402037c36 */ /* 0x000fe20008000000 */
[----:B------:R0:W-:Y:S01]  /*114af0*/  STL [R1+0x1738], R2 ;  /* 0x0017380201007387 */ /* 0x0001e20000100800 */
[----:B------:R-:W1:Y:S01]  /*114b00*/  LDCU.64 UR36, c[0x0][0x398] ;  /* 0x00007300ff2477ac */ /* 0x000e620008000a00 */
[----:B------:R-:W-:-:S04]  /*114b10*/  LOP3.LUT R14, R14, 0xff7fffff, RZ, 0xc0, !PT ;  /* 0xff7fffff0e0e7812 */ /* 0x000fc800078ec0ff */
[----:B------:R-:W-:Y:S01]  /*114b20*/  @P0 LOP3.LUT R14, R14, 0x800000, RZ, 0xfc, !PT ;  /* 0x008000000e0e0812 */ /* 0x000fe200078efcff */
[----:B0-----:R-:W-:-:S05]  /*114b30*/  VIADD R2, R12, 0x62 ;  /* 0x000000620c027836 */ /* 0x001fca0000000000 */
[----:B------:R-:W-:-:S04]  /*114b40*/  ISETP.GE.AND P0, PT, R2, UR11, PT ;  /* 0x0000000b02007c0c */ /* 0x000fc8000bf06270 */
[----:B--2---:R-:W-:Y:S02]  /*114b50*/  ISETP.LT.AND P3, PT, R17, UR68, !P0 ;  /* 0x0000004411007c0c */ /* 0x004fe4000c761270 */
[----:B---3--:R-:W-:Y:S02]  /*114b60*/  ISETP.LT.AND P2, PT, R20, UR69, !P0 ;  /* 0x0000004514007c0c */ /* 0x008fe4000c741270 */
[----:B------:R-:W-:Y:S02]  /*114b70*/  LOP3.LUT R14, R14, 0xffbfffff, RZ, 0xc0, !PT ;  /* 0xffbfffff0e0e7812 */ /* 0x000fe400078ec0ff */
[----:B------:R-:W-:Y:S01]  /*114b80*/  ISETP.LT.AND P1, PT, R15, UR70, !P0 ;  /* 0x000000460f007c0c */ /* 0x000fe2000c721270 */
[----:B------:R-:W0:Y:S01]  /*114b90*/  LDCU UR68, c[0x0][0x398] ;  /* 0x00007300ff4477ac */ /* 0x000e220008000800 */
[----:B------:R-:W2:Y:S05]  /*114ba0*/  LDCU UR69, c[0x0][0x398] ;  /* 0x00007300ff4577ac */ /* 0x000eaa0008000800 */
[----:B------:R-:W-:Y:S01]  /*114bb0*/  @P3 LOP3.LUT R14, R14, 0x400000, RZ, 0xfc, !PT ;  /* 0x004000000e0e3812 */ /* 0x000fe200078efcff */
[----:B------:R-:W3:Y:S03]  /*114bc0*/  LDCU UR70, c[0x0][0x398] ;  /* 0x00007300ff4677ac */ /* 0x000ee60008000800 */
[----:B------:R-:W-:-:S02]  /*114bd0*/  LOP3.LUT R14, R14, 0xffdfffff, RZ, 0xc0, !PT ;  /* 0xffdfffff0e0e7812 */ /* 0x000fc400078ec0ff */
[----:B------:R-:W-:Y:S02]  /*114be0*/  ISETP.LT.AND P0, PT, R16, UR34, !P0 ;  /* 0x0000002210007c0c */ /* 0x000fe4000c701270 */
[----:B------:R-:W-:-:S04]  /*114bf0*/  @P2 LOP3.LUT R14, R14, 0x200000, RZ, 0xfc, !PT ;  /* 0x002000000e0e2812 */ /* 0x000fc800078efcff */
[----:B------:R-:W-:-:S04]  /*114c00*/  LOP3.LUT R14, R14, 0xffefffff, RZ, 0xc0, !PT ;  /* 0xffefffff0e0e7812 */ /* 0x000fc800078ec0ff */
[----:B------:R-:W-:-:S04]  /*114c10*/  @P1 LOP3.LUT R14, R14, 0x100000, RZ, 0xfc, !PT ;  /* 0x001000000e0e1812 */ /* 0x000fc800078efcff */
[----:B------:R-:W-:-:S04]  /*114c20*/  LOP3.LUT R14, R14, 0xfff7ffff, RZ, 0xc0, !PT ;  /* 0xfff7ffff0e0e7812 */ /* 0x000fc800078ec0ff */
[----:B------:R-:W-:Y:S02]  /*114c30*/  @P0 LOP3.LUT R14, R14, 0x80000, RZ, 0xfc, !PT ;  /* 0x000800000e0e0812 */ /* 0x000fe400078efcff */
[----:B------:R-:W-:-:S04]  /*114c40*/  ISETP.GE.AND P0, PT, R5, UR9, PT ;  /* 0x0000000905007c0c */ /* 0x000fc8000bf06270 */
[----:B0-----:R-:W-:Y:S02]  /*114c50*/  ISETP.LT.AND P3, PT, R17, UR68, !P0 ;  /* 0x0000004411007c0c */ /* 0x001fe4000c761270 */
[----:B--2---:R-:W-:Y:S02]  /*114c60*/  ISETP.LT.AND P2, PT, R20, UR69, !P0 ;  /* 0x0000004514007c0c */ /* 0x004fe4000c741270 */
[----:B------:R-:W-:Y:S02]  /*114c70*/  LOP3.LUT R14, R14, 0xfffbffff, RZ, 0xc0, !PT ;  /* 0xfffbffff0e0e7812 */ /* 0x000fe400078ec0ff */
[----:B---3--:R-:W-:Y:S01]  /*114c80*/  ISETP.LT.AND P1, PT, R15, UR70, !P0 ;  /* 0x000000460f007c0c */ /* 0x008fe2000c721270 */
[----:B------:R-:W0:Y:S01]  /*114c90*/  LDCU UR68, c[0x0][0x398] ;  /* 0x00007300ff4477ac */ /* 0x000e220008000800 */
[----:B------:R-:W2:Y:S05]  /*114ca0*/  LDCU UR69, c[0x0][0x398] ;  /* 0x00007300ff4577ac */ /* 0x000eaa0008000800 */
[----:B------:R-:W-:Y:S01]  /*114cb0*/  @P3 LOP3.LUT R14, R14, 0x40000, RZ, 0xfc, !PT ;  /* 0x000400000e0e3812 */ /* 0x000fe200078efcff */
[----:B------:R-:W3:Y:S03]  /*114cc0*/  LDCU UR70, c[0x0][0x398] ;  /* 0x00007300ff4677ac */ /* 0x000ee60008000800 */
[----:B------:R-:W-:-:S02]  /*114cd0*/  LOP3.LUT R14, R14, 0xfffdffff, RZ, 0xc0, !PT ;  /* 0xfffdffff0e0e7812 */ /* 0x000fc400078ec0ff */
[----:B-1----:R-:W-:Y:S02]  /*114ce0*/  ISETP.LT.AND P0, PT, R16, UR36, !P0 ;  /* 0x0000002410007c0c */ /* 0x002fe4000c701270 */
[----:B------:R-:W-:-:S04]  /*114cf0*/  @P2 LOP3.LUT R14, R14, 0x20000, RZ, 0xfc, !PT ;  /* 0x000200000e0e2812 */ /* 0x000fc800078efcff */
[----:B------:R-:W-:-:S04]  /*114d00*/  LOP3.LUT R14, R14, 0xfffeffff, RZ, 0xc0, !PT ;  /* 0xfffeffff0e0e7812 */ /* 0x000fc800078ec0ff */
[----:B------:R-:W-:-:S04]  /*114d10*/  @P1 LOP3.LUT R14, R14, 0x10000, RZ, 0xfc, !PT ;  /* 0x000100000e0e1812 */ /* 0x000fc800078efcff */
[----:B------:R-:W-:-:S04]  /*114d20*/  LOP3.LUT R14, R14, 0xffff7fff, RZ, 0xc0, !PT ;  /* 0xffff7fff0e0e7812 */ /* 0x000fc800078ec0ff */
[----:B------:R-:W-:Y:S02]  /*114d30*/  @P0 LOP3.LUT R14, R14, 0x8000, RZ, 0xfc, !PT ;  /* 0x000080000e0e0812 */ /* 0x000fe400078efcff */
[----:B------:R-:W-:Y:S01]  /*114d40*/  ISETP.GE.AND P0, PT, R8, UR29, PT ;  /* 0x0000001d08007c0c */ /* 0x000fe2000bf06270 */
[----:B------:R1:W-:Y:S03]  /*114d50*/  STL [R1+0x1734], R3 ;  /* 0x0017340301007387 */ /* 0x0003e60000100800 */
[----:B0-----:R-:W-:Y:S02]  /*114d60*/  ISETP.LT.AND P3, PT, R17, UR68, !P0 ;  /* 0x0000004411007c0c */ /* 0x001fe4000c761270 */
[----:B--2---:R-:W-:Y:S02]  /*114d70*/  ISETP.LT.AND P2, PT, R20, UR69, !P0 ;  /* 0x0000004514007c0c */ /* 0x004fe4000c741270 */
[----:B------:R-:W-:-:S02]  /*114d80*/  LOP3.LUT R14, R14, 0xffffbfff, RZ, 0xc0, !PT ;  /* 0xffffbfff0e0e7812 */ /* 0x000fc400078ec0ff */
[----:B---3--:R-:W-:Y:S01]  /*114d90*/  ISETP.LT.AND P1, PT, R15, UR70, !P0 ;  /* 0x000000460f007c0c */ /* 0x008fe2000c721270 */
[----:B------:R-:W-:Y:S01]  /*114da0*/  VIADD R0, R12, 0x5f ;  /* 0x0000005f0c007836 */ /* 0x000fe20000000000 */
[----:B------:R-:W0:Y:S01]  /*114db0*/  LDCU UR68, c[0x0][0x398] ;  /* 0x00007300ff4477ac */ /* 0x000e220008000800 */
[----:B------:R-:W2:Y:S01]  /*114dc0*/  LDCU UR69, c[0x0][0x398] ;  /* 0x00007300ff4577ac */ /* 0x000ea20008000800 */
[----:B-1----:R-:W-:Y:S01]  /*114dd0*/  VIADD R3, R3, UR38 ;  /* 0x0000002603037c36 */ /* 0x002fe20008000000 */
[----:B------:R-:W1:Y:S01]  /*114de0*/  LDCU.64 UR38, c[0x0][0x398] ;  /* 0x00007300ff2677ac */ /* 0x000e620008000a00 */
[----:B------:R-:W3:Y:S03]  /*114df0*/  LDCU UR70, c[0x0][0x398] ;  /* 0x00007300ff4677ac */ /* 0x000ee60008000800 */
[----:B------:R4:W-:Y:S01]  /*114e00*/  STL [R1+0x173c], R3 ;  /* 0x00173c0301007387 */ /* 0x0009e20000100800 */
[----:B------:R-:W-:Y:S01]  /*114e10*/  @P3 LOP3.LUT R14, R14, 0x4000, RZ, 0xfc, !PT ;  /* 0x000040000e0e3812 */ /* 0x000fe200078efcff */
[----:B----4-:R-:W-:-:S03]  /*114e20*/  VIADD R3, R3, UR48 ;  /* 0x0000003003037c36 */ /* 0x010fc60008000000 */
[----:B------:R-:W-:Y:S01]  /*114e30*/  LOP3.LUT R14, R14, 0xffffdfff, RZ, 0xc0, !PT ;  /* 0xffffdfff0e0e7812 */ /* 0x000fe200078ec0ff */
[----:B------:R-:W4:Y:S01]  /*114e40*/  LDCU.64 UR48, c[0x0][0x398] ;  /* 0x00007300ff3077ac */ /* 0x000f220008000a00 */
[----:B------:R-:W-:Y:S01]  /*114e50*/  VIADD R4, R3, UR52 ;  /* 0x0000003403047c36 */ /* 0x000fe20008000000 */
[----:B------:R-:W-:Y:S01]  /*114e60*/  STL [R1+0x1748], R3 ;  /* 0x0017480301007387 */ /* 0x000fe20000100800 */
[----:B------:R-:W-:Y:S02]  /*114e70*/  @P2 LOP3.LUT R14, R14, 0x2000, RZ, 0xfc, !PT ;  /* 0x000020000e0e2812 */ /* 0x000fe400078efcff */
[----:B-1----:R-:W-:Y:S01]  /*114e80*/  ISETP.LT.AND P0, PT, R16, UR38, !P0 ;  /* 0x0000002610007c0c */ /* 0x002fe2000c701270 */
[----:B------:R-:W-:Y:S01]  /*114e90*/  VIADD R6, R4, UR13 ;  /* 0x0000000d04067c36 */ /* 0x000fe20008000000 */
[----:B------:R-:W-:Y:S01]  /*114ea0*/  STL [R1+0x1744], R4 ;  /* 0x0017440401007387 */ /* 0x000fe20000100800 */
[----:B------:R-:W-:Y:S01]  /*114eb0*/  VIADD R2, R12, 0x5e ;  /* 0x0000005e0c027836 */ /* 0x000fe20000000000 */
[----:B------:R-:W1:Y:S02]  /*114ec0*/  LDCU.64 UR52, c[0x0][0x398] ;  /* 0x00007300ff3477ac */ /* 0x000e640008000a00 */
[----:B------:R0:W-:Y:S01]  /*114ed0*/  STL [R1+0x1750], R6 ;  /* 0x0017500601007387 */ /* 0x0001e20000100800 */
[----:B------:R-:W-:Y:S01]  /*114ee0*/  LOP3.LUT R14, R14, 0xffffefff, RZ, 0xc0, !PT ;  /* 0xffffefff0e0e7812 */ /* 0x000fe200078ec0ff */
[----:B0-----:R-:W-:-:S03]  /*114ef0*/  VIADD R6, R6, UR12 ;  /* 0x0000000c06067c36 */ /* 0x001fc60008000000 */
[----:B------:R-:W-:Y:S01]  /*114f00*/  @P1 LOP3.LUT R14, R14, 0x1000, RZ, 0xfc, !PT ;  /* 0x000010000e0e1812 */ /* 0x000fe200078efcff */
[C---:B------:R-:W-:Y:S02]  /*114f10*/  VIADD R3, R12.reuse, 0x5d ;  /* 0x0000005d0c037836 */ /* 0x040fe40000000000 */
[----:B------:R-:W-:Y:S02]  /*114f20*/  VIADD R4, R12, 0x5b ;  /* 0x0000005b0c047836 */ /* 0x000fe40000000000 */
[----:B------:R-:W-:Y:S01]  /*114f30*/  VIADD R7, R6, UR10 ;  /* 0x0000000a06077c36 */ /* 0x000fe20008000000 */
[----:B------:R-:W-:Y:S01]  /*114f40*/  STL [R1+0x175c], R6 ;  /* 0x00175c0601007387 */ /* 0x000fe20000100800 */
[----:B------:R-:W-:Y:S01]  /*114f50*/  LOP3.LUT R14, R14, 0xfffff7ff, RZ, 0xc0, !PT ;  /* 0xfffff7ff0e0e7812 */ /* 0x000fe200078ec0ff */
[----:B------:R-:W-:Y:S02]  /*114f60*/  VIADD R5, R12, 0x5a ;  /* 0x0000005a0c057836 */ /* 0x000fe40000000000 */
[----:B------:R-:W-:Y:S01]  /*114f70*/  VIADD R13, R7, UR8 ;  /* 0x00000008070d7c36 */ /* 0x000fe20008000000 */
[----:B------:R-:W-:Y:S01]  /*114f80*/  STL [R1+0x1758], R7 ;  /* 0x0017580701007387 */ /* 0x000fe20000100800 */
[----:B------:R-:W-:Y:S01]  /*114f90*/  @P0 LOP3.LUT R14, R14, 0x800, RZ, 0xfc, !PT ;  /* 0x000008000e0e0812 */ /* 0x000fe200078efcff */
[----:B------:R-:W0:Y:S01]  /*114fa0*/  LDCU.64 UR12, c[0x0][0x398] ;  /* 0x00007300ff0c77ac */ /* 0x000e220008000a00 */
[----:B------:R-:W0:Y:S01]  /*114fb0*/  LDCU.64 UR8, c[0x0][0x398] ;  /* 0x00007300ff0877ac */ /* 0x000e220008000a00 */
[----:B------:R1:W-:Y:S01]  /*114fc0*/  STL [R1+0x1788], R13 ;  /* 0x0017880d01007387 */ /* 0x0003e20000100800 */
[----:B------:R-:W-:Y:S01]  /*114fd0*/  ISETP.GE.AND P0, PT, R0, UR31, PT ;  /* 0x0000001f00007c0c */ /* 0x000fe2000bf06270 */
[----:B------:R-:W0:Y:S01]  /*114fe0*/  LDCU.64 UR10, c[0x0][0x398] ;  /* 0x00007300ff0a77ac */ /* 0x000e220008000a00 */
[----:B-1----:R-:W-:-:S04]  /*114ff0*/  VIADD R13, R13, UR28 ;  /* 0x0000001c0d0d7c36 */ /* 0x002fc80008000000 */
[----:B------:R-:W-:Y:S01]  /*115000*/  VIADD R0, R13, UR47 ;  /* 0x0000002f0d007c36 */ /* 0x000fe20008000000 */
[----:B------:R1:W-:Y:S04]  /*115010*/  STL [R1+0x1784], R13 ;  /* 0x0017840d01007387 */ /* 0x0003e80000100800 */
[----:B-1----:R-:W4:Y:S01]  /*115020*/  LDL.LU R13, [R1+0x48e0] ;  /* 0x0048e000010d7983 */ /* 0x002f220000300800 */
[----:B------:R-:W-:Y:S02]  /*115030*/  ISETP.LT.AND P3, PT, R17, UR68, !P0 ;  /* 0x0000004411007c0c */ /* 0x000fe4000c761270 */
[----:B--2---:R-:W-:Y:S02]  /*115040*/  ISETP.LT.AND P2, PT, R20, UR69, !P0 ;  /* 0x0000004514007c0c */ /* 0x004fe4000c741270 */
[----:B------:R-:W-:-:S02]  /*115050*/  LOP3.LUT R14, R14, 0xfffffbff, RZ, 0xc0, !PT ;  /* 0xfffffbff0e0e7812 */ /* 0x000fc400078ec0ff */
[----:B---3--:R-:W-:Y:S01]  /*115060*/  ISETP.LT.AND P1, PT, R15, UR70, !P0 ;  /* 0x000000460f007c0c */ /* 0x008fe2000c721270 */
[----:B------:R-:W1:Y:S06]  /*115070*/  LDCU UR69, c[0x0][0x398] ;  /* 0x00007300ff4577ac */ /* 0x000e6c0008000800 */
[----:B------:R-:W-:Y:S01]  /*115080*/  @P3 LOP3.LUT R14, R14, 0x400, RZ, 0xfc, !PT ;  /* 0x000004000e0e3812 */ /* 0x000fe200078efcff */
[----:B------:R-:W2:Y:S03]  /*115090*/  LDCU UR70, c[0x0][0x398] ;  /* 0x00007300ff4677ac */ /* 0x000ea60008000800 */
[----:B------:R-:W-:-:S02]  /*1150a0*/  LOP3.LUT R14, R14, 0xfffffdff, RZ, 0xc0, !PT ;  /* 0xfffffdff0e0e7812 */ /* 0x000fc400078ec0ff */
[----:B----4-:R-:W-:Y:S02]  /*1150b0*/  ISETP.LT.AND P0, PT, R16, UR48, !P0 ;  /* 0x0000003010007c0c */ /* 0x010fe4000c701270 */
[----:B------:R-:W-:-:S04]  /*1150c0*/  @P2 LOP3.LUT R14, R14, 0x200, RZ, 0xfc, !PT ;  /* 0x000002000e0e2812 */ /* 0x000fc800078efcff */
[----:B------:R-:W-:-:S04]  /*1150d0*/  LOP3.LUT R14, R14, 0xfffffeff, RZ, 0xc0, !PT ;  /* 0xfffffeff0e0e7812 */ /* 0x000fc800078ec0ff */
[----:B------:R-:W-:-:S04]  /*1150e0*/  @P1 LOP3.LUT R14, R14, 0x100, RZ, 0xfc, !PT ;  /* 0x000001000e0e1812 */ /* 0x000fc800078efcff */
[----:B------:R-:W-:-:S04]  /*1150f0*/  LOP3.LUT R14, R14, 0xffffff7f, RZ, 0xc0, !PT ;  /* 0xffffff7f0e0e7812 */ /* 0x000fc800078ec0ff */
[----:B------:R-:W-:Y:S02]  /*115100*/  @P0 LOP3.LUT R14, R14, 0x80, RZ, 0xfc, !PT ;  /* 0x000000800e0e0812 */ /* 0x000fe400078efcff */
[----:B------:R-:W-:-:S04]  /*115110*/  ISETP.GE.AND P0, PT, R2, UR35, PT ;  /* 0x0000002302007c0c */ /* 0x000fc8000bf06270 */
[----:B-1----:R-:W-:Y:S02]  /*115120*/  ISETP.LT.AND P1, PT, R17, UR69, !P0 ;  /* 0x0000004511007c0c */ /* 0x002fe4000c721270 */
[----:B--2---:R-:W-:Y:S02]  /*115130*/  ISETP.LT.AND P3, PT, R20, UR70, !P0 ;  /* 0x0000004614007c0c */ /* 0x004fe4000c761270 */
[----:B------:R-:W-:Y:S02]  /*115140*/  LOP3.LUT R14, R14, 0xffffffbf, RZ, 0xc0, !PT ;  /* 0xffffffbf0e0e7812 */ /* 0x000fe400078ec0ff */
[----:B------:R-:W-:-:S07]  /*115150*/  ISETP.LT.AND P2, PT, R15, UR77, !P0 ;  /* 0x0000004d0f007c0c */ /* 0x000fce000c741270 */
[----:B------:R-:W-:-:S04]  /*115160*/  @P1 LOP3.LUT R14, R14, 0x40, RZ, 0xfc, !PT ;  /* 0x000000400e0e1812 */ /* 0x000fc800078efcff */
[----:B------:R-:W-:Y:S02]  /*115170*/  LOP3.LUT R14, R14, 0xffffffdf, RZ, 0xc0, !PT ;  /* 0xffffffdf0e0e7812 */ /* 0x000fe400078ec0ff */
[----:B------:R-:W-:Y:S02]  /*115180*/  ISETP.LT.AND P1, PT, R16, UR50, !P0 ;  /* 0x0000003210007c0c */ /* 0x000fe4000c721270 */
[----:B------:R-:W-:-:S04]  /*115190*/  @P3 LOP3.LUT R14, R14, 0x20, RZ, 0xfc, !PT ;  /* 0x000000200e0e3812 */ /* 0x000fc800078efcff */
[----:B------:R-:W-:-:S04]  /*1151a0*/  LOP3.LUT R14, R14, 0xffffffef, RZ, 0xc0, !PT ;  /* 0xffffffef0e0e7812 */ /* 0x000fc800078ec0ff */
[----:B------:R-:W-:Y:S02]  /*1151b0*/  @P2 LOP3.LUT R14, R14, 0x10, RZ, 0xfc, !PT ;  /* 0x000000100e0e2812 */ /* 0x000fe400078efcff */
[----:B------:R-:W-:Y:S02]  /*1151c0*/  ISETP.GE.AND P0, PT, R3, UR37, PT ;  /* 0x0000002503007c0c */ /* 0x000fe4000bf06270 */
[----:B------:R-:W-:-:S04]  /*1151d0*/  LOP3.LUT R14, R14, 0xfffffff7, RZ, 0xc0, !PT ;  /* 0xfffffff70e0e7812 */ /* 0x000fc800078ec0ff */
[----:B------:R-:W-:Y:S02]  /*1151e0*/  @P1 LOP3.LUT R14, R14, 0x8, RZ, 0xfc, !PT ;  /* 0x000000080e0e1812 */ /* 0x000fe400078efcff */
[----:B------:R-:W-:Y:S02]  /*1151f0*/  ISETP.LT.AND P1, PT, R17, UR76, !P0 ;  /* 0x0000004c11007c0c */ /* 0x000fe4000c721270 */
[----:B------:R-:W-:Y:S02]  /*115200*/  LOP3.LUT R14, R14, 0xfffffffb, RZ, 0xc0, !PT ;  /* 0xfffffffb0e0e7812 */ /* 0x000fe400078ec0ff */
[----:B------:R-:W-:-:S09]  /*115210*/  ISETP.LT.AND P3, PT, R20, UR75, !P0 ;  /* 0x0000004b14007c0c */ /* 0x000fd2000c761270 */
[----:B------:R-:W-:Y:S02]  /*115220*/  @P1 LOP3.LUT R14, R14, 0x4, RZ, 0xfc, !PT ;  /* 0x000000040e0e1812 */ /* 0x000fe400078efcff */
[----:B------:R-:W-:Y:S02]  /*115230*/  ISETP.LT.AND P1, PT, R16, UR52, !P0 ;  /* 0x0000003410007c0c */ /* 0x000fe4000c721270 */
[----:B------:R-:W-:Y:S02]  /*115240*/  ISETP.LT.AND P2, PT, R15, UR74, !P0 ;  /* 0x0000004a0f007c0c */ /* 0x000fe4000c741270 */
[----:B------:R-:W-:Y:S02]  /*115250*/  ISETP.GE.AND P0, PT, R9, UR39, PT ;  /* 0x0000002709007c0c */ /* 0x000fe4000bf06270 */
[----:B------:R-:W-:-:S04]  /*115260*/  LOP3.LUT R14, R14, 0xfffffffd, RZ, 0xc0, !PT ;  /* 0xfffffffd0e0e7812 */ /* 0x000fc800078ec0ff */
[----:B------:R-:W-:Y:S02]  /*115270*/  @P3 LOP3.LUT R14, R14, 0x2, RZ, 0xfc, !PT ;  /* 0x000000020e0e3812 */ /* 0x000fe400078efcff */
[----:B------:R-:W-:Y:S02]  /*115280*/  ISETP.LT.AND P3, PT, R20, UR72, !P0 ;  /* 0x0000004814007c0c */ /* 0x000fe4000c761270 */
[----:B------:R-:W-:-:S04]  /*115290*/  LOP3.LUT R14, R14, 0xfffffffe, RZ, 0xc0, !PT ;  /* 0xfffffffe0e0e7812 */ /* 0x000fc800078ec0ff */
[----:B------:R-:W-:Y:S02]  /*1152a0*/  @P2 LOP3.LUT R14, R14, 0x1, RZ, 0xfc, !PT ;  /* 0x000000010e0e2812 */ /* 0x000fe400078efcff */
[----:B------:R-:W-:Y:S01]  /*1152b0*/  ISETP.LT.AND P2, PT, R15, UR71, !P0 ;  /* 0x000000470f007c0c */ /* 0x000fe2000c741270 */
[C---:B------:R-:W-:Y:S02]  /*1152c0*/  VIADD R6, R12.reuse, 0x59 ;  /* 0x000000590c067836 */ /* 0x040fe40000000000 */
[----:B------:R-:W-:Y:S01]  /*1152d0*/  VIADD R7, R12, 0x58 ;  /* 0x000000580c077836 */ /* 0x000fe20000000000 */
[----:B------:R1:W-:Y:S01]  /*1152e0*/  STL [R1+0x1780], R0 ;  /* 0x0017800001007387 */ /* 0x0003e20000100800 */
[----:B------:R-:W-:-:S04]  /*1152f0*/  LOP3.LUT R13, R13, 0x7fffffff, RZ, 0xc0, !PT ;  /* 0x7fffffff0d0d7812 */ /* 0x000fc800078ec0ff */
[----:B------:R-:W-:Y:S02]  /*115300*/  @P1 LOP3.LUT R13, R13, 0x80000000, RZ, 0xfc, !PT ;  /* 0x800000000d0d1812 */ /* 0x000fe400078efcff */
[----:B------:R-:W-:Y:S02]  /*115310*/  ISETP.LT.AND P1, PT, R17, UR73, !P0 ;  /* 0x0000004911007c0c */ /* 0x000fe4000c721270 */
[----:B------:R-:W-:-:S11]  /*115320*/  LOP3.LUT R13, R13, 0xbfffffff, RZ, 0xc0, !PT ;  /* 0xbfffffff0d0d7812 */ /* 0x000fd600078ec0ff */
        /* <DEDUP_REMOVED lines=10> */
[----:B------:R-:W-:Y:S02]  /*1153d0*/  ISETP.LT.AND P3, PT, R20, UR16, !P0 ;  /* 0x0000001014007c0c */ /* 0x000fe4000c761270 */
        /* <DEDUP_REMOVED lines=31> */
[----:B------:R-:W-:Y:S02]  /*1155d0*/  @P3 LOP3.LUT R13, R13, 0x20000, RZ, 0xfc, !PT ;  /* 0x000200000d0d3812 */ /* 0x000fe400078efcff */
[----:B------:R-:W-:Y:S02]  /*1155e0*/  ISETP.GE.AND P0, PT, R7, UR55, PT ;  /* 0x0000003707007c0c */ /* 0x000fe4000bf06270 */
[----:B------:R-:W-:Y:S02]  /*1155f0*/  LOP3.LUT R13, R13, 0xfffeffff, RZ, 0xc0, !PT ;  /* 0xfffeffff0d0d7812 */ /* 0x000fe400078ec0ff */
[----:B0-----:R-:W-:-:S02]  /*115600*/  ISETP.LT.AND P3, PT, R17, UR12, !P0 ;  /* 0x0000000c11007c0c */ /* 0x001fc4000c761270 */
[----:B------:R-:W-:-:S04]  /*115610*/  @P2 LOP3.LUT R13, R13, 0x10000, RZ, 0xfc, !PT ;  /* 0x000100000d0d2812 */ /* 0x000fc800078efcff */
[----:B------:R-:W-:Y:S02]  /*115620*/  LOP3.LUT R13, R13, 0xffff7fff, RZ, 0xc0, !PT ;  /* 0xffff7fff0d0d7812 */ /* 0x000fe400078ec0ff */
[----:B------:R-:W-:Y:S02]  /*115630*/  ISETP.LT.AND P2, PT, R20, UR21, !P0 ;  /* 0x0000001514007c0c */ /* 0x000fe4000c741270 */
[----:B------:R-:W-:-:S04]  /*115640*/  @P1 LOP3.LUT R13, R13, 0x8000, RZ, 0xfc, !PT ;  /* 0x000080000d0d1812 */ /* 0x000fc800078efcff */
[----:B------:R-:W-:Y:S02]  /*115650*/  LOP3.LUT R13, R13, 0xffffbfff, RZ, 0xc0, !PT ;  /* 0xffffbfff0d0d7812 */ /* 0x000fe400078ec0ff */
[----:B------:R-:W-:Y:S02]  /*115660*/  ISETP.LT.AND P1, PT, R15, UR27, !P0 ;  /* 0x0000001b0f007c0c */ /* 0x000fe4000c721270 */
[----:B------:R-:W-:-:S04]  /*115670*/  @P3 LOP3.LUT R13, R13, 0x4000, RZ, 0xfc, !PT ;  /* 0x000040000d0d3812 */ /* 0x000fc800078efcff */
[----:B------:R-:W-:Y:S02]  /*115680*/  LOP3.LUT R13, R13, 0xfffff7ff, RZ, 0xc0, !PT ;  /* 0xfffff7ff0d0d7812 */ /* 0x000fe400078ec0ff */
[----:B------:R-:W-:Y:S02]  /*115690*/  ISETP.LT.AND P0, PT, R16, UR23, !P0 ;  /* 0x0000001710007c0c */ /* 0x000fe4000c701270 */
[----:B------:R-:W-:-:S04]  /*1156a0*/  @P2 LOP3.LUT R13, R13, 0x800, RZ, 0xfc, !PT ;  /* 0x000008000d0d2812 */ /* 0x000fc800078efcff */
[----:B------:R-:W-:-:S04]  /*1156b0*/  LOP3.LUT R13, R13, 0xfffffbff, RZ, 0xc0, !PT ;  /* 0xfffffbff0d0d7812 */ /* 0x000fc800078ec0ff */
[----:B------:R-:W-:Y:S01]  /*1156c0*/  @P1 LOP3.LUT R13, R13, 0x400, RZ, 0xfc, !PT ;  /* 0x000004000d0d1812 */ /* 0x000fe200078efcff */
[----:B-1----:R-:W-:-:S03]  /*1156d0*/  VIADD R0, R0, UR60 ;  /* 0x0000003c00007c36 */ /* 0x002fc60008000000 */
[----:B------:R-:W-:Y:S02]  /*1156e0*/  LOP3.LUT R13, R13, 0xfffffdff, RZ, 0xc0, !PT ;  /* 0xfffffdff0d0d7812 */ /* 0x000fe400078ec0ff */
[----:B------:R0:W-:Y:S02]  /*1156f0*/  STL [R1+0x177c], R0 ;  /* 0x00177c0001007387 */ /* 0x0001e40000100800 */
[----:B------:R-:W-:Y:S02]  /*115700*/  @P0 LOP3.LUT R13, R13, 0x200, RZ, 0xfc, !PT ;  /* 0x000002000d0d0812 */ /* 0x000fe400078efcff */
[----:B------:R-:W-:-:S04]  /*115710*/  ISETP.GE.AND P0, PT, R11, UR57, PT ;  /* 0x000000390b007c0c */ /* 0x000fc8000bf06270 */
[----:B------:R-:W-:Y:S01]  /*115720*/  ISETP.LT.AND P3, PT, R17, UR8, !P0 ;  /* 0x0000000811007c0c */ /* 0x000fe2000c761270 */
[----:B0-----:R-:W-:-:S05]  /*115730*/  VIADD R0, R0, UR61 ;  /* 0x0000003d00007c36 */ /* 0x001fca0008000000 */
[----:B------:R0:W-:Y:S04]  /*115740*/  STL [R1+0x1778], R0 ;  /* 0x0017780001007387 */ /* 0x0001e80000100800 */
[----:B------:R1:W-:Y:S01]  /*115750*/  STL [R1], R14 ;  /* 0x0000000e01007387 */ /* 0x0003e20000100800 */
[----:B------:R-:W-:Y:S02]  /*115760*/  ISETP.LT.AND P2, PT, R20, UR45, !P0 ;  /* 0x0000002d14007c0c */ /* 0x000fe4000c741270 */
[----:B------:R-:W-:Y:S01]  /*115770*/  LOP3.LUT R13, R13, 0xfffffeff, RZ, 0xc0, !PT ;  /* 0xfffffeff0d0d7812 */ /* 0x000fe200078ec0ff */
[----:B0-----:R-:W-:-:S04]  /*115780*/  VIADD R0, R0, UR62 ;  /* 0x0000003e00007c36 */ /* 0x001fc80008000000 */
[----:B-1----:R-:W-:Y:S01]  /*115790*/  VIADD R14, R0, UR63 ;  /* 0x0000003f000e7c36 */ /* 0x002fe20008000000 */
[----:B------:R0:W-:Y:S01]  /*1157a0*/  STL [R1+0x1774], R0 ;  /* 0x0017740001007387 */ /* 0x0001e20000100800 */
[----:B------:R-:W-:Y:S02]  /*1157b0*/  @P3 LOP3.LUT R13, R13, 0x100, RZ, 0xfc, !PT ;  /* 0x000001000d0d3812 */ /* 0x000fe400078efcff */
[----:B------:R-:W-:Y:S02]  /*1157c0*/  ISETP.LT.AND P1, PT, R15, UR41, !P0 ;  /* 0x000000290f007c0c */ /* 0x000fe4000c721270 */
[----:B------:R-:W-:Y:S01]  /*1157d0*/  LOP3.LUT R13, R13, 0xffffff7f, RZ, 0xc0, !PT ;  /* 0xffffff7f0d0d7812 */ /* 0x000fe200078ec0ff */
[----:B0-----:R-:W2:Y:S04]  /*1157e0*/  LDL.LU R0, [R1+0xbac] ;  /* 0x000bac0001007983 */ /* 0x001ea80000300800 */
[----:B------:R0:W-:Y:S01]  /*1157f0*/  STL [R1+0x1770], R14 ;  /* 0x0017700e01007387 */ /* 0x0001e20000100800 */
[----:B------:R-:W-:Y:S01]  /*115800*/  @P2 LOP3.LUT R13, R13, 0x80, RZ, 0xfc, !PT ;  /* 0x000000800d0d2812 */ /* 0x000fe200078efcff */
[----:B0-----:R-:W-:-:S05]  /*115810*/  VIADD R14, R14, UR64 ;  /* 0x000000400e0e7c36 */ /* 0x001fca0008000000 */
[----:B------:R0:W-:Y:S01]  /*115820*/  STL [R1+0x176c], R14 ;  /* 0x00176c0e01007387 */ /* 0x0001e20000100800 */
[----:B------:R-:W-:Y:S02]  /*115830*/  ISETP.LT.AND P0, PT, R16, UR25, !P0 ;  /* 0x0000001910007c0c */ /* 0x000fe4000c701270 */
[----:B------:R-:W-:Y:S01]  /*115840*/  LOP3.LUT R13, R13, 0xffffffbf, RZ, 0xc0, !PT ;  /* 0xffffffbf0d0d7812 */ /* 0x000fe200078ec0ff */
[----:B0-----:R-:W-:Y:S01]  /*115850*/  VIADD R14, R14, UR65 ;  /* 0x000000410e0e7c36 */ /* 0x001fe20008000000 */
[----:B------:R-:W-:-:S04]  /*115860*/  SHF.R.U32.HI R28, RZ, 0x8, R10 ;  /* 0x00000008ff1c7819 */ /* 0x000fc8000001160a */
[----:B------:R0:W-:Y:S01]  /*115870*/  STL [R1+0x1768], R14 ;  /* 0x0017680e01007387 */ /* 0x0001e20000100800 */
[C---:B------:R-:W-:Y:S01]  /*115880*/  VIADD R10, R12.reuse, 0xac ;  /* 0x000000ac0c0a7836 */ /* 0x040fe20000000000 */
[----:B------:R-:W-:Y:S01]  /*115890*/  @P1 LOP3.LUT R13, R13, 0x40, RZ, 0xfc, !PT ;  /* 0x000000400d0d1812 */ /* 0x000fe200078efcff */
[----:B------:R-:W-:Y:S02]  /*1158a0*/  VIADD R12, R12, 0x56 ;  /* 0x000000560c0c7836 */ /* 0x000fe40000000000 */
[----:B0-----:R-:W-:Y:S01]  /*1158b0*/  VIADD R14, R14, UR66 ;  /* 0x000000420e0e7c36 */ /* 0x001fe20008000000 */
[----:B------:R-:W-:Y:S02]  /*1158c0*/  LOP3.LUT R13, R13, 0xffffffdf, RZ, 0xc0, !PT ;  /* 0xffffffdf0d0d7812 */ /* 0x000fe400078ec0ff */
[----:B------:R-:W-:Y:S02]  /*1158d0*/  ISETP.GE.AND P2, PT, R10, UR33, PT ;  /* 0x000000210a007c0c */ /* 0x000fe4000bf46270 */
[----:B------:R0:W-:Y:S04]  /*1158e0*/  STL [R1+0x1764], R14 ;  /* 0x0017640e01007387 */ /* 0x0001e80000100800 */
[----:B------:R-:W3:Y:S01]  /*1158f0*/  LDL.LU R20, [R1+0x48dc] ;  /* 0x0048dc0001147983 */ /* 0x000ee20000300800 */
[----:B------:R-:W-:-:S02]  /*115900*/  ISETP.GE.AND P1, PT, R12, UR59, PT ;  /* 0x0000003b0c007c0c */ /* 0x000fc4000bf26270 */
[----:B------:R-:W-:Y:S02]  /*115910*/  @P0 LOP3.LUT R13, R13, 0x20, RZ, 0xfc, !PT ;  /* 0x000000200d0d0812 */ /* 0x000fe400078efcff */
[C---:B------:R-:W-:Y:S01]  /*115920*/  ISETP.GE.AND P0, PT, R15.reuse, UR32, PT ;  /* 0x000000200f007c0c */ /* 0x040fe2000bf06270 */
[----:B0-----:R-:W-:Y:S01]  /*115930*/  VIADD R14, R14, UR67 ;  /* 0x000000430e0e7c36 */ /* 0x001fe20008000000 */
[----:B------:R-:W-:Y:S02]  /*115940*/  ISETP.LT.AND P5, PT, R15, UR44, !P2 ;  /* 0x0000002c0f007c0c */ /* 0x000fe4000d7a1270 */
[C---:B------:R-:W-:Y:S02]  /*115950*/  ISETP.GE.AND P6, PT, R16.reuse, UR46, PT ;  /* 0x0000002e10007c0c */ /* 0x040fe4000bfc6270 */
[----:B------:R-:W-:Y:S01]  /*115960*/  ISETP.LT.AND P4, PT, R16, UR40, !P2 ;  /* 0x0000002810007c0c */ /* 0x000fe2000d781270 */
[----:B------:R0:W-:Y:S01]  /*115970*/  STL [R1+0x1904], R14 ;  /* 0x0019040e01007387 */ /* 0x0001e20000100800 */
[----:B------:R-:W-:-:S03]  /*115980*/  ISETP.LT.AND P3, PT, R17, UR10, !P1 ;  /* 0x0000000a11007c0c */ /* 0x000fc6000cf61270 */
[----:B0-----:R-:W4:Y:S04]  /*115990*/  LDL.LU R14, [R1+0x48d8] ;  /* 0x0048d800010e7983 */ /* 0x001f280000300800 */
[----:B------:R-:W3:Y:S04]  /*1159a0*/  LDL.LU R15, [R1+0x48d4] ;  /* 0x0048d400010f7983 */ /* 0x000ee80000300800 */
[----:B------:R-:W3:Y:S04]  /*1159b0*/  LDL.LU R16, [R1+0x48d0] ;  /* 0x0048d00001107983 */ /* 0x000ee80000300800 */
[----:B------:R-:W3:Y:S01]  /*1159c0*/  LDL.LU R17, [R1+0x48cc] ;  /* 0x0048cc0001117983 */ /* 0x000ee20000300800 */
[----:B------:R-:W-:-:S04]  /*1159d0*/  LOP3.LUT R13, R13, 0xffffdfff, RZ, 0xc0, !PT ;  /* 0xffffdfff0d0d7812 */ /* 0x000fc800078ec0ff */
[----:B------:R-:W-:-:S04]  /*1159e0*/  @P5 LOP3.LUT R13, R13, 0x2000, RZ, 0xfc, !PT ;  /* 0x000020000d0d5812 */ /* 0x000fc800078efcff */
[----:B------:R-:W-:Y:S02]  /*1159f0*/  LOP3.LUT R13, R13, 0xffffffef, RZ, 0xc0, !PT ;  /* 0xffffffef0d0d7812 */ /* 0x000fe400078ec0ff */
[----:B------:R-:W-:Y:S02]  /*115a00*/  SHF.R.U32.HI R22, RZ, 0x8, R22 ;  /* 0x00000008ff167819 */ /* 0x000fe40000011616 */
[----:B------:R-:W-:Y:S02]  /*115a10*/  LOP3.LUT R13, R13, 0xffffefff, RZ, 0xc0, !PT ;  /* 0xffffefff0d0d7812 */ /* 0x000fe400078ec0ff */
[----:B------:R-:W-:Y:S02]  /*115a20*/  LOP3.LUT R22, R22, 0xffff, RZ, 0xc0, !PT ;  /* 0x0000ffff16167812 */ /* 0x000fe400078ec0ff */
[----:B------:R-:W-:Y:S02]  /*115a30*/  LOP3.LUT R23, R23, 0xffff, RZ, 0xc0, !PT ;  /* 0x0000ffff17177812 */ /* 0x000fe400078ec0ff */
[----:B------:R-:W-:-:S02]  /*115a40*/  LOP3.LUT R26, R26, 0xffff, RZ, 0xc0, !PT ;  /* 0x0000ffff1a1a7812 */ /* 0x000fc400078ec0ff */
[----:B------:R-:W-:Y:S02]  /*115a50*/  LOP3.LUT R28, R28, 0xffff, RZ, 0xc0, !PT ;  /* 0x0000ffff1c1c7812 */ /* 0x000fe400078ec0ff */
[----:B------:R-:W-:Y:S02]  /*115a60*/  @P4 LOP3.LUT R13, R13, 0x1000, RZ, 0xfc, !PT ;  /* 0x000010000d0d4812 */ /* 0x000fe400078efcff */
[--C-:B------:R-:W-:Y:S02]  /*115a70*/  PRMT R22, R22, 0x3340, R1.reuse ;  /* 0x0000334016167816 */ /* 0x100fe40000000001 */
[--C-:B------:R-:W-:Y:S02]  /*115a80*/  PRMT R23, R23, 0x3340, R1.reuse ;  /* 0x0000334017177816 */ /* 0x100fe40000000001 */
[--C-:B------:R-:W-:Y:S02]  /*115a90*/  PRMT R26, R26, 0x3340, R1.reuse ;  /* 0x000033401a1a7816 */ /* 0x100fe40000000001 */
[----:B------:R-:W-:-:S02]  /*115aa0*/  PRMT R28, R28, 0x3340, R1 ;  /* 0x000033401c1c7816 */ /* 0x000fc40000000001 */
[----:B------:R-:W-:Y:S02]  /*115ab0*/  @P3 LOP3.LUT R13, R13, 0x10, RZ, 0xfc, !PT ;  /* 0x000000100d0d3812 */ /* 0x000fe400078efcff */
[----:B--2---:R-:W-:-:S04]  /*115ac0*/  SHF.R.U32.HI R0, RZ, 0x8, R0 ;  /* 0x00000008ff007819 */ /* 0x004fc80000011600 */
[----:B------:R-:W-:Y:S01]  /*115ad0*/  LOP3.LUT R0, R0, 0xffff, RZ, 0xc0, !PT ;  /* 0x0000ffff00007812 */ /* 0x000fe200078ec0ff */
[----:B------:R0:W-:Y:S01]  /*115ae0*/  STL [R1+0x4b88], R13 ;  /* 0x004b880d01007387 */ /* 0x0001e20000100800 */
[----:B------:R-:W1:Y:S01]  /*115af0*/  LDCU.64 UR32, c[0x0][0x398] ;  /* 0x00007300ff2077ac */ /* 0x000e620008000a00 */
[----:B------:R-:W2:Y:S01]  /*115b00*/  LDCU.64 UR56, c[0x0][0x398] ;  /* 0x00007300ff3877ac */ /* 0x000ea20008000a00 */
[----:B------:R-:W1:Y:S01]  /*115b10*/  LDCU.64 UR28, c[0x0][0x398] ;  /* 0x00007300ff1c77ac */ /* 0x000e620008000a00 */
[----:B0-----:R-:W2:Y:S01]  /*115b20*/  LDL.LU R13, [R1+0x970] ;  /* 0x00097000010d7983 */ /* 0x001ea20000300800 */
[----:B------:R-:W0:Y:S03]  /*115b30*/  LDCU.64 UR30, c[0x0][0x398] ;  /* 0x00007300ff1e77ac */ /* 0x000e260008000a00 */
[----:B------:R1:W-:Y:S01]  /*115b40*/  STL [R1+0x4b84], R22 ;  /* 0x004b841601007387 */ /* 0x0003e20000100800 */
[----:B------:R-:W0:Y:S01]  /*115b50*/  LDCU.64 UR26, c[0x0][0x398] ;  /* 0x00007300ff1a77ac */ /* 0x000e220008000a00 */
[----:B------:R-:W0:Y:S02]  /*115b60*/  LDCU.64 UR34, c[0x0][0x398] ;  /* 0x00007300ff2277ac */ /* 0x000e240008000a00 */
[----:B-1----:R-:W2:Y:S01]  /*115b70*/  LDL.LU R22, [R1+0xc6c] ;  /* 0x000c6c0001167983 */ /* 0x002ea20000300800 */
[----:B------:R-:W1:Y:S03]  /*115b80*/  LDCU.64 UR22, c[0x0][0x398] ;  /* 0x00007300ff1677ac */ /* 0x000e660008000a00 */
[----:B------:R0:W-:Y:S01]  /*115b90*/  STL [R1+0x4b80], R11 ;  /* 0x004b800b01007387 */ /* 0x0001e20000100800 */
[----:B------:R-:W1:Y:S01]  /*115ba0*/  LDCU.64 UR18, c[0x0][0x398] ;  /* 0x00007300ff1277ac */ /* 0x000e620008000a00 */
[----:B------:R-:W1:Y:S01]  /*115bb0*/  LDCU.64 UR16, c[0x0][0x398] ;  /* 0x00007300ff1077ac */ /* 0x000e620008000a00 */
        /* <DEDUP_REMOVED lines=20> */
[----:B------:R-:W1:Y:S01]  /*115d00*/  LDCU UR73, c[0x0][0x398] ;  /* 0x00007300ff4977ac */ /* 0x000e620008000800 */
[----:B------:R-:W1:Y:S01]  /*115d10*/  LDCU UR75, c[0x0][0x398] ;  /* 0x00007300ff4b77ac */ /* 0x000e620008000800 */
[----:B------:R-:W1:Y:S01]  /*115d20*/  LDCU UR74, c[0x0][0x398] ;  /* 0x00007300ff4a77ac */ /* 0x000e620008000800 */
[----:B0-----:R-:W2:Y:S01]  /*115d30*/  LDL.LU R27, [R1+0xc64] ;  /* 0x000c6400011b7983 */ /* 0x001ea20000300800 */
[----:B------:R-:W0:Y:S03]  /*115d40*/  LDCU UR72, c[0x0][0x398] ;  /* 0x00007300ff4877ac */ /* 0x000e260008000800 */
[----:B------:R-:W-:Y:S01]  /*115d50*/  STL [R1+0x4b6c], R26 ;  /* 0x004b6c1a01007387 */ /* 0x000fe20000100800 */
        /* <DEDUP_REMOVED lines=11> */
[----:B------:R1:W-:Y:S01]  /*115e10*/  STL [R1+0x4b54], R4 ;  /* 0x004b540401007387 */ /* 0x0003e20000100800 */
[----:B------:R-:W0:Y:S03]  /*115e20*/  LDCU UR69, c[0x0][0x398] ;  /* 0x00007300ff4577ac */ /* 0x000e260008000800 */
[----:B------:R2:W-:Y:S01]  /*115e30*/  STL [R1+0x4b2c], R5 ;  /* 0x004b2c0501007387 */ /* 0x0005e20000100800 */
[----:B------:R-:W0:Y:S03]  /*115e40*/  LDCU UR65, c[0x0][0x398] ;  /* 0x00007300ff4177ac */ /* 0x000e260008000800 */
[----:B------:R-:W-:Y:S01]  /*115e50*/  STL [R1+0x4b18], R6 ;  /* 0x004b180601007387 */ /* 0x000fe20000100800 */
[----:B-1----:R-:W-:Y:S01]  /*115e60*/  PRMT R4, R0, 0x3340, R0 ;  /* 0x0000334000047816 */ /* 0x002fe20000000000 */
[----:B------:R-:W1:Y:S02]  /*115e70*/  LDCU UR66, c[0x0][0x398] ;  /* 0x00007300ff4277ac */ /* 0x000e640008000800 */
        /* <DEDUP_REMOVED lines=10> */
[----:B---3--:R-:W-:Y:S01]  /*115f20*/  STL [R1+0x48e4], R20 ;  /* 0x0048e41401007387 */ /* 0x008fe20000100800 */
[----:B------:R-:W3:Y:S03]  /*115f30*/  LDCU UR77, c[0x0][0x398] ;  /* 0x00007300ff4d77ac */ /* 0x000ee60008000800 */
[----:B------:R-:W-:Y:S01]  /*115f40*/  STL [R1+0x48e0], R19 ;  /* 0x0048e01301007387 */ /* 0x000fe20000100800 */
[----:B------:R-:W0:Y:S03]  /*115f50*/  LDCU UR76, c[0x0][0x398] ;  /* 0x00007300ff4c77ac */ /* 0x000e260008000800 */
[----:B------:R-:W-:Y:S01]  /*115f60*/  STL [R1+0x48dc], R18 ;  /* 0x0048dc1201007387 */ /* 0x000fe20000100800 */
[----:B------:R-:W0:Y:S03]  /*115f70*/  LDCU UR70, c[0x0][0x398] ;  /* 0x00007300ff4677ac */ /* 0x000e260008000800 */
[----:B------:R-:W-:Y:S01]  /*115f80*/  STL [R1+0x48d8], R17 ;  /* 0x0048d81101007387 */ /* 0x000fe20000100800 */
[----:B------:R-:W0:Y:S03]  /*115f90*/  LDCU UR4, c[0x0][0x398] ;  /* 0x00007300ff0477ac */ /* 0x000e260008000800 */
[----:B------:R-:W-:Y:S01]  /*115fa0*/  STL [R1+0x48d4], R16 ;  /* 0x0048d41001007387 */ /* 0x000fe20000100800 */
[----:B------:R-:W0:Y:S03]  /*115fb0*/  LDCU.64 UR36, c[0x0][0x398] ;  /* 0x00007300ff2477ac */ /* 0x000e260008000a00 */
[----:B------:R-:W-:Y:S04]  /*115fc0*/  STL [R1+0x48d0], R15 ;  /* 0x0048d00f01007387 */ /* 0x000fe80000100800 */
[----:B----4-:R-:W-:Y:S04]  /*115fd0*/  STL [R1+0x48cc], R14 ;  /* 0x0048cc0e01007387 */ /* 0x010fe80000100800 */
[----:B------:R4:W-:Y:S04]  /*115fe0*/  STL [R1+0x9c], R4 ;  /* 0x00009c0401007387 */ /* 0x0009e80000100800 */
[----:B------:R-:W3:Y:S01]  /*115ff0*/  LDL.LU R26, [R1+0x960] ;  /* 0x00096000011a7983 */ /* 0x000ee20000300800 */
[----:B--2---:R-:W-:-:S02]  /*116000*/  SHF.R.U32.HI R5, RZ, 0x8, R23 ;  /* 0x00000008ff057819 */ /* 0x004fc40000011617 */
[----:B------:R-:W-:Y:S02]  /*116010*/  SHF.R.U32.HI R3, RZ, 0x8, R29 ;  /* 0x00000008ff037819 */ /* 0x000fe4000001161d */
[----:B------:R-:W-:Y:S02]  /*116020*/  SHF.R.U32.HI R2, RZ, 0x8, R27 ;  /* 0x00000008ff027819 */ /* 0x000fe4000001161b */
[----:B------:R-:W2:Y:S04]  /*116030*/  LDL.LU R27, [R1+0xce0] ;  /* 0x000ce000011b7983 */ /* 0x000ea80000300800 */
[----:B------:R-:W2:Y:S04]  /*116040*/  LDL.LU R29, [R1+0x950] ;  /* 0x00095000011d7983 */ /* 0x000ea80000300800 */
[----:B------:R-:W2:Y:S01]  /*116050*/  LDL.LU R23, [R1+0xcdc] ;  /* 0x000cdc0001177983 */ /* 0x000ea20000300800 */
[----:B----4-:R-:W-:-:S02]  /*116060*/  SHF.R.U32.HI R4, RZ, 0x8, R10 ;  /* 0x00000008ff047819 */ /* 0x010fc4000001160a */
[----:B------:R-:W-:Y:S01]  /*116070*/  LOP3.LUT R5, R5, 0xffff, RZ, 0xc0, !PT ;  /* 0x0000ffff05057812 */ /* 0x000fe200078ec0ff */
[----:B------:R-:W4:Y:S01]  /*116080*/  LDL.LU R10, [R1+0x964] ;  /* 0x00096400010a7983 */ /* 0x000f220000300800 */
[----:B------:R-:W-:Y:S02]  /*116090*/  LOP3.LUT R4, R4, 0xffff, RZ, 0xc0, !PT ;  /* 0x0000ffff04047812 */ /* 0x000fe400078ec0ff */
[----:B------:R-:W-:Y:S02]  /*1160a0*/  LOP3.LUT R2, R2, 0xffff, RZ, 0xc0, !PT ;  /* 0x0000ffff02027812 */ /* 0x000fe400078ec0ff */
[----:B------:R-:W-:Y:S02]  /*1160b0*/  LOP3.LUT R3, R3, 0xffff, RZ, 0xc0, !PT ;  /* 0x0000ffff03037812 */ /* 0x000fe400078ec0ff */
[--C-:B------:R-:W-:Y:S02]  /*1160c0*/  PRMT R5, R5, 0x3340, R0.reuse ;  /* 0x0000334005057816 */ /* 0x100fe40000000000 */
[----:B------:R-:W-:-:S02]  /*1160d0*/  PRMT R4, R4, 0x3340, R0 ;  /* 0x0000334004047816 */ /* 0x000fc40000000000 */
[----:B------:R-:W-:Y:S01]  /*1160e0*/  PRMT R2, R2, 0x3340, R3 ;  /* 0x0000334002027816 */ /* 0x000fe20000000003 */
[----:B------:R-:W-:Y:S01]  /*1160f0*/  STL [R1+0x98], R5 ;  /* 0x0000980501007387 */ /* 0x000fe20000100800 */
[----:B------:R-:W-:-:S03]  /*116100*/  SHF.R.U32.HI R3, RZ, 0x8, R22 ;  /* 0x00000008ff037819 */ /* 0x000fc60000011616 */
[----:B------:R0:W-:Y:S04]  /*116110*/  STL [R1+0xa0], R4 ;  /* 0x0000a00401007387 */ /* 0x0001e80000100800 */
[----:B------:R1:W-:Y:S01]  /*116120*/  STL [R1+0xb0], R2 ;  /* 0x0000b00201007387 */ /* 0x0003e20000100800 */
[----:B------:R-:W-:Y:S02]  /*116130*/  LOP3.LUT R3, R3, 0xffff, RZ, 0xc0, !PT ;  /* 0x0000ffff03037812 */ /* 0x000fe400078ec0ff */
[----:B0-----:R-:W-:Y:S02]  /*116140*/  SHF.R.U32.HI R4, RZ, 0x8, R11 ;  /* 0x00000008ff047819 */ /* 0x001fe4000001160b */
[----:B------:R-:W4:Y:S01]  /*116150*/  LDL.LU R11, [R1+0xce4] ;  /* 0x000ce400010b7983 */ /* 0x000f220000300800 */
[----:B-1----:R-:W-:-:S02]  /*116160*/  SHF.R.U32.HI R2, RZ, 0x8, R13 ;  /* 0x00000008ff027819 */ /* 0x002fc4000001160d */
[----:B------:R-:W-:Y:S01]  /*116170*/  LOP3.LUT R4, R4, 0xffff, RZ, 0xc0, !PT ;  /* 0x0000ffff04047812 */ /* 0x000fe200078ec0ff */
[----:B------:R-:W4:Y:S01]  /*116180*/  LDL.LU R22, [R1+0xcf8] ;  /* 0x000cf80001167983 */ /* 0x000f220000300800 */
[----:B------:R-:W-:Y:S02]  /*116190*/  LOP3.LUT R2, R2, 0xffff, RZ, 0xc0, !PT ;  /* 0x0000ffff02027812 */ /* 0x000fe400078ec0ff */
[--C-:B------:R-:W-:Y:S01]  /*1161a0*/  PRMT R4, R4, 0x3340, R0.reuse ;  /* 0x0000334004047816 */ /* 0x100fe20000000000 */
[----:B------:R-:W4:Y:S01]  /*1161b0*/  LDL.LU R13, [R1+0x95c] ;  /* 0x00095c00010d7983 */ /* 0x000f220000300800 */
[--C-:B------:R-:W-:Y:S02]  /*1161c0*/  PRMT R3, R3, 0x3340, R0.reuse ;  /* 0x0000334003037816 */ /* 0x100fe40000000000 */
[----:B------:R-:W-:Y:S01]  /*1161d0*/  PRMT R2, R2, 0x3340, R0 ;  /* 0x0000334002027816 */ /* 0x000fe20000000000 */
[----:B------:R-:W-:Y:S04]  /*1161e0*/  STL [R1+0x8c], R4 ;  /* 0x00008c0401007387 */ /* 0x000fe80000100800 */
[----:B------:R-:W-:Y:S04]  /*1161f0*/  STL [R1+0x88], R3 ;  /* 0x0000880301007387 */ /* 0x000fe80000100800 */
[----:B------:R2:W-:Y:S01]  /*116200*/  STL [R1+0x84], R2 ;  /* 0x0000840201007387 */ /* 0x0005e20000100800 */
[----:B---3--:R-:W-:Y:S01]  /*116210*/  SHF.R.U32.HI R6, RZ, 0x8, R26 ;  /* 0x00000008ff067819 */ /* 0x008fe2000001161a */
[----:B------:R-:W-:Y:S01]  /*116220*/  BAR.SYNC.DEFER_BLOCKING 0x0 ;  /* 0x0000000000007b1d */ /* 0x000fe20000010000 */
[----:B--2---:R-:W-:-:S04]  /*116230*/  SHF.R.U32.HI R2, RZ, 0x8, R27 ;  /* 0x00000008ff027819 */ /* 0x004fc8000001161b */
[----:B------:R-:W-:Y:S02]  /*116240*/  LOP3.LUT R3, R2, 0xffff, RZ, 0xc0, !PT ;  /* 0x0000ffff02037812 */ /* 0x000fe400078ec0ff */
[----:B------:R-:W2:Y:S01]  /*116250*/  LDL.LU R2, [R1+0x954] ;  /* 0x0009540001027983 */ /* 0x000ea20000300800 */
[----:B------:R-:W-:-:S03]  /*116260*/  SHF.R.U32.HI R7, RZ, 0x8, R29 ;  /* 0x00000008ff077819 */ /* 0x000fc6000001161d */
[----:B------:R-:W3:Y:S01]  /*116270*/  LDL.LU R26, [R1+0xd34] ;  /* 0x000d3400011a7983 */ /* 0x000ee20000300800 */
[----:B------:R-:W-:-:S03]  /*116280*/  SHF.R.U32.HI R4, RZ, 0x8, R23 ;  /* 0x00000008ff047819 */ /* 0x000fc60000011617 */
[----:B------:R-:W3:Y:S04]  /*116290*/  LDL.LU R27, [R1+0x94c] ;  /* 0x00094c00011b7983 */ /* 0x000ee80000300800 */
[----:B------:R-:W3:Y:S04]  /*1162a0*/  LDL.LU R29, [R1+0xd28] ;  /* 0x000d2800011d7983 */ /* 0x000ee80000300800 */
[----:B------:R-:W3:Y:S01]  /*1162b0*/  LDL.LU R23, [R1+0x958] ;  /* 0x0009580001177983 */ /* 0x000ee20000300800 */
[----:B----4-:R-:W-:Y:S02]  /*1162c0*/  SHF.R.U32.HI R5, RZ, 0x8, R10 ;  /* 0x00000008ff057819 */ /* 0x010fe4000001160a */
[----:B------:R-:W-:-:S02]  /*1162d0*/  LOP3.LUT R6, R6, 0xffff, RZ, 0xc0, !PT ;  /* 0x0000ffff06067812 */ /* 0x000fc400078ec0ff */
[----:B------:R-:W-:Y:S02]  /*1162e0*/  LOP3.LUT R7, R7, 0xffff, RZ, 0xc0, !PT ;  /* 0x0000ffff07077812 */ /* 0x000fe400078ec0ff */
[----:B------:R-:W-:Y:S02]  /*1162f0*/  LOP3.LUT R5, R5, 0xffff, RZ, 0xc0, !PT ;  /* 0x0000ffff05057812 */ /* 0x000fe400078ec0ff */
[----:B------:R-:W-:Y:S02]  /*116300*/  LOP3.LUT R4, R4, 0xffff, RZ, 0xc0, !PT ;  /* 0x0000ffff04047812 */ /* 0x000fe400078ec0ff */
[----:B------:R-:W-:Y:S02]  /*116310*/  PRMT R6, R6, 0x3340, R7 ;  /* 0x0000334006067816 */ /* 0x000fe40000000007 */
[----:B------:R-:W-:Y:S02]  /*116320*/  PRMT R5, R5, 0x3340, R0 ;  /* 0x0000334005057816 */ /* 0x000fe40000000000 */
[----:B------:R-:W-:Y:S01]  /*116330*/  PRMT R3, R3, 0x3340, R4 ;  /* 0x0000334003037816 */ /* 0x000fe20000000004 */
[----:B------:R-:W-:Y:S04]  /*116340*/  STL [R1+0xac], R6 ;  /* 0x0000ac0601007387 */ /* 0x000fe80000100800 */
[----:B------:R0:W-:Y:S01]  /*116350*/  STL [R1+0x60], R5 ;  /* 0x0000600501007387 */ /* 0x0001e20000100800 */
[----:B------:R-:W-:-:S03]  /*116360*/  SHF.R.U32.HI R4, RZ, 0x8, R22 ;  /* 0x00000008ff047819 */ /* 0x000fc60000011616 */
[----:B------:R1:W-:Y:S01]  /*116370*/  STL [R1+0xa8], R3 ;  /* 0x0000a80301007387 */ /* 0x0003e20000100800 */
[----:B0-----:R-:W-:-:S03]  /*116380*/  SHF.R.U32.HI R5, RZ, 0x8, R11 ;  /* 0x00000008ff057819 */ /* 0x001fc6000001160b */
[----:B------:R-:W4:Y:S01]  /*116390*/  LDL.LU R10, [R1+0xd54] ;  /* 0x000d5400010a7983 */ /* 0x000f220000300800 */
[----:B-1----:R-:W-:-:S03]  /*1163a0*/  SHF.R.U32.HI R3, RZ, 0x8, R13 ;  /* 0x00000008ff037819 */ /* 0x002fc6000001160d */
[----:B------:R-:W4:Y:S01]  /*1163b0*/  LDL.LU R11, [R1+0xd50] ;  /* 0x000d5000010b7983 */ /* 0x000f220000300800 */
[----:B------:R-:W-:Y:S02]  /*1163c0*/  LOP3.LUT R5, R5, 0xffff, RZ, 0xc0, !PT ;  /* 0x0000ffff05057812 */ /* 0x000fe400078ec0ff */
[----:B------:R-:W-:Y:S01]  /*1163d0*/  LOP3.LUT R4, R4, 0xffff, RZ, 0xc0, !PT ;  /* 0x0000ffff04047812 */ /* 0x000fe200078ec0ff */
[----:B------:R-:W4:Y:S01]  /*1163e0*/  LDL.LU R22, [R1+0xd38] ;  /* 0x000d380001167983 */ /* 0x000f220000300800 */
[----:B------:R-:W-:Y:S02]  /*1163f0*/  LOP3.LUT R3, R3, 0xffff, RZ, 0xc0, !PT ;  /* 0x0000ffff03037812 */ /* 0x000fe400078ec0ff */
[--C-:B------:R-:W-:Y:S01]  /*116400*/  PRMT R5, R5, 0x3340, R0.reuse ;  /* 0x0000334005057816 */ /* 0x100fe20000000000 */
[----:B------:R-:W4:Y:S01]  /*116410*/  LDL.LU R13, [R1+0xd4c] ;  /* 0x000d4c00010d7983 */ /* 0x000f220000300800 */
[--C-:B------:R-:W-:Y:S02]  /*116420*/  PRMT R4, R4, 0x3340, R0.reuse ;  /* 0x0000334004047816 */ /* 0x100fe40000000000 */
[----:B------:R-:W-:Y:S01]  /*116430*/  PRMT R3, R3, 0x3340, R0 ;  /* 0x0000334003037816 */ /* 0x000fe20000000000 */
[----:B------:R2:W-:Y:S04]  /*116440*/  STL [R1+0x58], R5 ;  /* 0x0000580501007387 */ /* 0x0005e80000100800 */
[----:B------:R-:W-:Y:S04]  /*116450*/  STL [R1+0x54], R4 ;  /* 0x0000540401007387 */ /* 0x000fe80000100800 */
[----:B------:R0:W-:Y:S01]  /*116460*/  STL [R1+0x50], R3 ;  /* 0x0000500301007387 */ /* 0x0001e20000100800 */
[----:B--2---:R-:W-:-:S02]  /*116470*/  SHF.R.U32.HI R5, RZ, 0x8, R2 ;  /* 0x00000008ff057819 */ /* 0x004fc40000011602 */
[----:B---3--:R-:W-:Y:S02]  /*116480*/  SHF.R.U32.HI R2, RZ, 0x8, R26 ;  /* 0x00000008ff027819 */ /* 0x008fe4000001161a */
[----:B------:R-:W-:Y:S02]  /*116490*/  SHF.R.U32.HI R6, RZ, 0x8, R27 ;  /* 0x00000008ff067819 */ /* 0x000fe4000001161b */
[----:B0-----:R-:W-:Y:S02]  /*1164a0*/  SHF.R.U32.HI R3, RZ, 0x8, R29 ;  /* 0x00000008ff037819 */ /* 0x001fe4000001161d */
[----:B------:R-:W-:Y:S02]  /*1164b0*/  LOP3.LUT R5, R5, 0xffff, RZ, 0xc0, !PT ;  /* 0x0000ffff05057812 */ /* 0x000fe400078ec0ff */
[----:B------:R-:W-:Y:S02]  /*1164c0*/  SHF.R.U32.HI R4, RZ, 0x8, R23 ;  /* 0x00000008ff047819 */ /* 0x000fe40000011617 */
[----:B------:R-:W-:-:S02]  /*1164d0*/  LOP3.LUT R6, R6, 0xffff, RZ, 0xc0, !PT ;  /* 0x0000ffff06067812 */ /* 0x000fc400078ec0ff */
[----:B------:R-:W-:Y:S02]  /*1164e0*/  LOP3.LUT R2, R2, 0xffff, RZ, 0xc0, !PT ;  /* 0x0000ffff02027812 */ /* 0x000fe400078ec0ff */
[----:B------:R-:W-:Y:S02]  /*1164f0*/  LOP3.LUT R3, R3, 0xffff, RZ, 0xc0, !PT ;  /* 0x0000ffff03037812 */ /* 0x000fe400078ec0ff */
[----:B------:R-:W-:Y:S02]  /*116500*/  LOP3.LUT R4, R4, 0xffff, RZ, 0xc0, !PT ;  /* 0x0000ffff04047812 */ /* 0x000fe400078ec0ff */
[----:B------:R-:W-:Y:S02]  /*116510*/  PRMT R5, R5, 0x3340, R6 ;  /* 0x0000334005057816 */ /* 0x000fe40000000006 */
[----:B------:R-:W-:Y:S02]  /*116520*/  PRMT R3, R2, 0x3340, R3 ;  /* 0x0000334002037816 */ /* 0x000fe40000000003 */
[----:B------:R-:W-:Y:S01]  /*116530*/  PRMT R4, R4, 0x3340, R0 ;  /* 0x0000334004047816 */ /* 0x000fe20000000000 */
[----:B------:R0:W-:Y:S04]  /*116540*/  STL [R1+0x94], R5 ;  /* 0x0000940501007387 */ /* 0x0001e80000100800 */
[----:B------:R-:W-:Y:S04]  /*116550*/  STL [R1+0x4b8c], R3 ;  /* 0x004b8c0301007387 */ /* 0x000fe80000100800 */
[----:B------:R1:W-:Y:S04]  /*116560*/  STL [R1+0x4c], R4 ;  /* 0x00004c0401007387 */ /* 0x0003e80000100800 */
        /* <DEDUP_REMOVED lines=10> */
[----:B-1----:R-:W3:Y:S04]  /*116610*/  LDL.LU R4, [R1+0x42c] ;  /* 0x00042c0001047983 */ /* 0x002ee80000300800 */
        /* <DEDUP_REMOVED lines=8> */
[----:B----4-:R-:W-:-:S02]  /*1166a0*/  SHF.R.U32.HI R16, RZ, 0x8, R22 ;  /* 0x00000008ff107819 */ /* 0x010fc40000011616 */
[----:B------:R-:W-:Y:S02]  /*1166b0*/  SHF.R.U32.HI R14, RZ, 0x8, R10 ;  /* 0x00000008ff0e7819 */ /* 0x000fe4000001160a */
[----:B------:R-:W-:Y:S01]  /*1166c0*/  SHF.R.U32.HI R15, RZ, 0x8, R11 ;  /* 0x00000008ff0f7819 */ /* 0x000fe2000001160b */
[----:B------:R-:W4:Y:S01]  /*1166d0*/  LDL.LU R10, [R1+0x344] ;  /* 0x00034400010a7983 */ /* 0x000f220000300800 */
[----:B------:R-:W-:Y:S02]  /*1166e0*/  SHF.R.U32.HI R3, RZ, 0x8, R13 ;  /* 0x00000008ff037819 */ /* 0x000fe4000001160d */
[----:B------:R-:W-:Y:S01]  /*1166f0*/  LOP3.LUT R16, R16, 0xffff, RZ, 0xc0, !PT ;  /* 0x0000ffff10107812 */ /* 0x000fe200078ec0ff */
[----:B------:R-:W4:Y:S01]  /*116700*/  LDL.LU R11, [R1+0x414] ;  /* 0x00041400010b7983 */ /* 0x000f220000300800 */
[----:B------:R-:W-:Y:S02]  /*116710*/  LOP3.LUT R14, R14, 0xffff, RZ, 0xc0, !PT ;  /* 0x0000ffff0e0e7812 */ /* 0x000fe400078ec0ff */
[----:B------:R-:W-:Y:S01]  /*116720*/  LOP3.LUT R15, R15, 0xffff, RZ, 0xc0, !PT ;  /* 0x0000ffff0f0f7812 */ /* 0x000fe200078ec0ff */
[----:B------:R-:W4:Y:S01]  /*116730*/  LDL.LU R22, [R1+0x32c] ;  /* 0x00032c0001167983 */ /* 0x000f220000300800 */
[----:B------:R-:W-:-:S02]  /*116740*/  LOP3.LUT R3, R3, 0xffff, RZ, 0xc0, !PT ;  /* 0x0000ffff03037812 */ /* 0x000fc400078ec0ff */
[--C-:B------:R-:W-:Y:S01]  /*116750*/  PRMT R16, R16, 0x3340, R0.reuse ;  /* 0x0000334010107816 */ /* 0x100fe20000000000 */
[----:B------:R-:W4:Y:S01]  /*116760*/  LDL.LU R13, [R1+0x418] ;  /* 0x00041800010d7983 */ /* 0x000f220000300800 */
[----:B------:R-:W-:Y:S02]  /*116770*/  PRMT R15, R14, 0x3340, R15 ;  /* 0x000033400e0f7816 */ /* 0x000fe4000000000f */
[----:B------:R-:W-:Y:S01]  /*116780*/  PRMT R14, R3, 0x3340, R0 ;  /* 0x00003340030e7816 */ /* 0x000fe20000000000 */
[----:B------:R-:W-:Y:S04]  /*116790*/  STL [R1+0x48], R16 ;  /* 0x0000481001007387 */ /* 0x000fe80000100800 */
[----:B------:R3:W-:Y:S04]  /*1167a0*/  STL [R1+0x5c], R15 ;  /* 0x00005c0f01007387 */ /* 0x0007e80000100800 */
[----:B------:R0:W-:Y:S04]  /*1167b0*/  STL [R1+0x40], R14 ;  /* 0x0000400e01007387 */ /* 0x0001e80000100800 */
[----:B------:R1:W-:Y:S01]  /*1167c0*/  STL [R1+0x4b90], R0 ;  /* 0x004b900001007387 */ /* 0x0003e20000100800 */
[----:B--2---:R-:W-:-:S02]  /*1167d0*/  SHF.R.U32.HI R3, RZ, 0x8, R18 ;  /* 0x00000008ff037819 */ /* 0x004fc40000011612 */
[----:B---3--:R-:W-:Y:S02]  /*1167e0*/  SHF.R.U32.HI R15, RZ, 0x8, R19 ;  /* 0x00000008ff0f7819 */ /* 0x008fe40000011613 */
[----:B------:R-:W-:Y:S02]  /*1167f0*/  SHF.R.U32.HI R12, RZ, 0x8, R12 ;  /* 0x00000008ff0c7819 */ /* 0x000fe4000001160c */
[----:B------:R-:W-:Y:S02]  /*116800*/  SHF.R.U32.HI R16, RZ, 0x8, R20 ;  /* 0x00000008ff107819 */ /* 0x000fe40000011614 */
[----:B0-----:R-:W-:Y:S02]  /*116810*/  SHF.R.U32.HI R14, RZ, 0x8, R21 ;  /* 0x00000008ff0e7819 */ /* 0x001fe40000011615 */
[----:B------:R-:W-:Y:S02]  /*116820*/  LOP3.LUT R15, R15, 0xffff, RZ, 0xc0, !PT ;  /* 0x0000ffff0f0f7812 */ /* 0x000fe400078ec0ff */
[----:B------:R-:W-:-:S02]  /*116830*/  LOP3.LUT R16, R16, 0xffff, RZ, 0xc0, !PT ;  /* 0x0000ffff10107812 */ /* 0x000fc400078ec0ff */
[----:B------:R-:W-:Y:S02]  /*116840*/  LOP3.LUT R14, R14, 0xffff, RZ, 0xc0, !PT ;  /* 0x0000ffff0e0e7812 */ /* 0x000fe400078ec0ff */
[----:B------:R-:W-:Y:S02]  /*116850*/  LOP3.LUT R12, R12, 0xffff, RZ, 0xc0, !PT ;  /* 0x0000ffff0c0c7812 */ /* 0x000fe400078ec0ff */
[----:B------:R-:W-:Y:S02]  /*116860*/  LOP3.LUT R3, R3, 0xffff, RZ, 0xc0, !PT ;  /* 0x0000ffff03037812 */ /* 0x000fe400078ec0ff */
[----:B------:R-:W-:Y:S02]  /*116870*/  PRMT R15, R15, 0x3340, R16 ;  /* 0x000033400f0f7816 */ /* 0x000fe40000000010 */
[----:B------:R-:W-:Y:S02]  /*116880*/  PRMT R14, R14, 0x3340, R0 ;  /* 0x000033400e0e7816 */ /* 0x000fe40000000000 */
[----:B-1----:R-:W-:-:S02]  /*116890*/  PRMT R0, R3, 0x3340, R12 ;  /* 0x0000334003007816 */ /* 0x002fc4000000000c */
[----:B------:R-:W-:Y:S01]  /*1168a0*/  PRMT R3, R8, 0x5410, R9 ;  /* 0x0000541008037816 */ /* 0x000fe20000000009 */
[----:B------:R-:W-:Y:S01]  /*1168b0*/  STL [R1+0x44], R15 ;  /* 0x0000440f01007387 */ /* 0x000fe20000100800 */
[----:B------:R-:W-:-:S03]  /*1168c0*/  PRMT R6, R6, 0x5410, R7 ;  /* 0x0000541006067816 */ /* 0x000fc60000000007 */
[----:B------:R-:W-:Y:S04]  /*1168d0*/  STL [R1+0x34], R14 ;  /* 0x0000340e01007387 */ /* 0x000fe80000100800 */
[----:B------:R0:W-:Y:S04]  /*1168e0*/  STL [R1+0x38], R0 ;  /* 0x0000380001007387 */ /* 0x0001e80000100800 */
[----:B------:R1:W-:Y:S01]  /*1168f0*/  STL [R1+0x660], R3 ;  /* 0x0006600301007387 */ /* 0x0003e20000100800 */
[----:B0-----:R-:W-:-:S03]  /*116900*/  PRMT R0, R4, 0x5410, R5 ;  /* 0x0000541004007816 */ /* 0x001fc60000000005 */
[----:B------:R-:W-:Y:S01]  /*116910*/  STL [R1+0x678], R6 ;  /* 0x0006780601007387 */ /* 0x000fe20000100800 */
[----:B-1----:R-:W-:-:S03]  /*116920*/  PRMT R3, R25, 0x5410, R24 ;  /* 0x0000541019037816 */ /* 0x002fc60000000018 */
[----:B------:R0:W-:Y:S01]  /*116930*/  STL [R1+0x674], R0 ;  /* 0x0006740001007387 */ /* 0x0001e20000100800 */
[----:B------:R-:W-:-:S03]  /*116940*/  PRMT R2, R2, 0x5410, R28 ;  /* 0x0000541002027816 */ /* 0x000fc6000000001c */
[----:B------:R1:W-:Y:S01]  /*116950*/  STL [R1+0x66c], R3 ;  /* 0x00066c0301007387 */ /* 0x0003e20000100800 */
[----:B0-----:R-:W-:-:S03]  /*116960*/  PRMT R0, R27, 0x5410, R26 ;  /* 0x000054101b007816 */ /* 0x001fc6000000001a */
[----:B------:R4:W-:Y:S01]  /*116970*/  STL [R1+0x668], R2 ;  /* 0x0006680201007387 */ /* 0x0009e20000100800 */
[----:B-1----:R-:W-:-:S03]  /*116980*/  PRMT R3, R23, 0x5410, R29 ;  /* 0x0000541017037816 */ /* 0x002fc6000000001d */
[----:B------:R0:W-:Y:S04]  /*116990*/  STL [R1+0x664], R0 ;  /* 0x0006640001007387 */ /* 0x0001e80000100800 */
[----:B------:R-:W-:Y:S04]  /*1169a0*/  STL [R1+0x42c], R3 ;  /* 0x00042c0301007387 */ /* 0x000fe80000100800 */
[----:B------:R-:W2:Y:S01]  /*1169b0*/  LDL.LU R27, [R1+0x308] ;  /* 0x00030800011b7983 */ /* 0x000ea20000300800 */
[----:B----4-:R-:W-:-:S05]  /*1169c0*/  PRMT R2, R11, 0x5410, R10 ;  /* 0x000054100b027816 */ /* 0x010fca000000000a */
[----:B------:R-:W-:Y:S01]  /*1169d0*/  STL [R1+0x438], R2 ;  /* 0x0004380201007387 */ /* 0x000fe20000100800 */
[----:B0-----:R-:W-:-:S03]  /*1169e0*/  PRMT R0, R13, 0x5410, R22 ;  /* 0x000054100d007816 */ /* 0x001fc60000000016 */
[----:B--2---:R0:W-:Y:S04]  /*1169f0*/  STL [R1+0x4bc4], R27 ;  /* 0x004bc41b01007387 */ /* 0x0041e80000100800 */
[----:B------:R-:W-:Y:S04]  /*116a00*/  STL [R1+0x428], R0 ;  /* 0x0004280001007387 */ /* 0x000fe80000100800 */
        /* <DEDUP_REMOVED lines=31> */
[----:B0-----:R-:W4:Y:S04]  /*116c00*/  LDL.LU R24, [R1+0x300] ;  /* 0x0003000001187983 */ /* 0x001f280000300800 */
[----:B------:R-:W2:Y:S04]  /*116c10*/  LDL.LU R11, [R1+0x2d0] ;  /* 0x0002d000010b7983 */ /* 0x000ea80000300800 */
[----:B------:R-:W2:Y:S04]  /*116c20*/  LDL.LU R22, [R1+0x3a0] ;  /* 0x0003a00001167983 */ /* 0x000ea80000300800 */
[----:B------:R-:W2:Y:S04]  /*116c30*/  LDL.LU R0, [R1+0x398] ;  /* 0x0003980001007983 */ /* 0x000ea80000300800 */
[----:B--2---:R0:W-:Y:S04]  /*116c40*/  STL [R1+0x4b9c], R0 ;  /* 0x004b9c0001007387 */ /* 0x0041e80000100800 */
[----:B0-----:R-:W2:Y:S04]  /*116c50*/  LDL.LU R0, [R1+0x39c] ;  /* 0x00039c0001007983 */ /* 0x001ea80000300800 */
[----:B------:R-:W2:Y:S04]  /*116c60*/  LDL.LU R3, [R1+0x2c4] ;  /* 0x0002c40001037983 */ /* 0x000ea80000300800 */
[----:B--2---:R0:W-:Y:S04]  /*116c70*/  STL [R1+0x4b98], R3 ;  /* 0x004b980301007387 */ /* 0x0041e80000100800 */
[----:B0-----:R-:W2:Y:S01]  /*116c80*/  LDL.LU R3, [R1+0x2c8] ;  /* 0x0002c80001037983 */ /* 0x001ea20000300800 */
[----:B------:R-:W-:-:S03]  /*116c90*/  PRMT R27, R27, 0x5410, R23 ;  /* 0x000054101b1b7816 */ /* 0x000fc60000000017 */
        /* <DEDUP_REMOVED lines=24> */
[----:B--2---:R-:W-:-:S02]  /*116e20*/  PRMT R27, R27, 0x5410, R23 ;  /* 0x000054101b1b7816 */ /* 0x004fc40000000017 */
[----:B------:R-:W2:Y:S04]  /*116e30*/  LDL.LU R23, [R1+0x4bd0] ;  /* 0x004bd00001177983 */ /* 0x000ea80000300800 */
[----:B------:R0:W-:Y:S04]  /*116e40*/  STL [R1+0x424], R27 ;  /* 0x0004241b01007387 */ /* 0x0001e80000100800 */
[----:B0-----:R-:W2:Y:S02]  /*116e50*/  LDL.LU R27, [R1+0x4bcc] ;  /* 0x004bcc00011b7983 */ /* 0x001ea40000300800 */
[----:B--2---:R-:W-:-:S02]  /*116e60*/  PRMT R27, R27, 0x5410, R23 ;  /* 0x000054101b1b7816 */ /* 0x004fc40000000017 */
[----:B------:R-:W2:Y:S04]  /*116e70*/  LDL.LU R23, [R1+0x4bc8] ;  /* 0x004bc80001177983 */ /* 0x000ea80000300800 */
[----:B------:R0:W-:Y:S04]  /*116e80*/  STL [R1+0x430], R27 ;  /* 0x0004301b01007387 */ /* 0x0001e80000100800 */
[----:B0-----:R-:W2:Y:S01]  /*116e90*/  LDL.LU R27, [R1+0x4bc4] ;  /* 0x004bc400011b7983 */ /* 0x001ea20000300800 */
[----:B---3--:R-:W-:Y:S02]  /*116ea0*/  PRMT R10, R13, 0x5410, R10 ;  /* 0x000054100d0a7816 */ /* 0x008fe4000000000a */
[----:B----4-:R-:W-:-:S02]  /*116eb0*/  PRMT R5, R5, 0x5410, R24 ;  /* 0x0000541005057816 */ /* 0x010fc40000000018 */
[----:B--2---:R-:W-:Y:S02]  /*116ec0*/  PRMT R23, R23, 0x5410, R27 ;  /* 0x0000541017177816 */ /* 0x004fe4000000001b */
[----:B------:R-:W2:Y:S04]  /*116ed0*/  LDL.LU R27, [R1+0x27c] ;  /* 0x00027c00011b7983 */ /* 0x000ea80000300800 */
[----:B------:R0:W-:Y:S04]  /*116ee0*/  STL [R1+0x420], R23 ;  /* 0x0004201701007387 */ /* 0x0001e80000100800 */
[----:B0-----:R-:W2:Y:S04]  /*116ef0*/  LDL.LU R23, [R1+0x3ac] ;  /* 0x0003ac0001177983 */ /* 0x001ea80000300800 */
[----:B------:R0:W-:Y:S04]  /*116f00*/  STL [R1+0x3e4], R10 ;  /* 0x0003e40a01007387 */ /* 0x0001e80000100800 */
[----:B0-----:R-:W3:Y:S04]  /*116f10*/  LDL.LU R10, [R1+0x278] ;  /* 0x00027800010a7983 */ /* 0x001ee80000300800 */
[----:B------:R-:W3:Y:S04]  /*116f20*/  LDL.LU R13, [R1+0x30c] ;  /* 0x00030c00010d7983 */ /* 0x000ee80000300800 */
[----:B------:R-:W4:Y:S04]  /*116f30*/  LDL.LU R24, [R1+0x4bc0] ;  /* 0x004bc00001187983 */ /* 0x000f280000300800 */
[----:B------:R0:W-:Y:S04]  /*116f40*/  STL [R1+0x3d0], R5 ;  /* 0x0003d00501007387 */ /* 0x0001e80000100800 */
[----:B0-----:R-:W4:Y:S02]  /*116f50*/  LDL.LU R5, [R1+0x4bbc] ;  /* 0x004bbc0001057983 */ /* 0x001f240000300800 */
[----:B----4-:R-:W-:-:S02]  /*116f60*/  PRMT R5, R5, 0x5410, R24 ;  /* 0x0000541005057816 */ /* 0x010fc40000000018 */
        /* <DEDUP_REMOVED lines=10> */
[----:B0-----:R-:W4:Y:S01]  /*117010*/  LDL.LU R5, [R1+0x4ba4] ;  /* 0x004ba40001057983 */ /* 0x001f220000300800 */
[----:B------:R-:W-:Y:S02]  /*117020*/  PRMT R11, R22, 0x5410, R11 ;  /* 0x00005410160b7816 */ /* 0x000fe4000000000b */
[----:B------:R-:W-:-:S02]  /*117030*/  PRMT R0, R0, 0x5410, R3 ;  /* 0x0000541000007816 */ /* 0x000fc40000000003 */
[----:B----4-:R-:W-:Y:S02]  /*117040*/  PRMT R24, R24, 0x5410, R5 ;  /* 0x0000541018187816 */ /* 0x010fe40000000005 */
[----:B------:R-:W4:Y:S04]  /*117050*/  LDL.LU R5, [R1+0x274] ;  /* 0x0002740001057983 */ /* 0x000f280000300800 */
[----:B------:R0:W-:Y:S04]  /*117060*/  STL [R1+0x3d4], R24 ;  /* 0x0003d41801007387 */ /* 0x0001e80000100800 */
[----:B0-----:R-:W4:Y:S04]  /*117070*/  LDL.LU R24, [R1+0x388] ;  /* 0x0003880001187983 */ /* 0x001f280000300800 */
[----:B------:R0:W-:Y:S04]  /*117080*/  STL [R1+0x3a4], R11 ;  /* 0x0003a40b01007387 */ /* 0x0001e80000100800 */
[----:B0-----:R-:W2:Y:S04]  /*117090*/  LDL.LU R11, [R1+0x270] ;  /* 0x00027000010b7983 */ /* 0x001ea80000300800 */
[----:B------:R-:W2:Y:S04]  /*1170a0*/  LDL.LU R22, [R1+0x384] ;  /* 0x0003840001167983 */ /* 0x000ea80000300800 */
[----:B------:R-:W2:Y:S04]  /*1170b0*/  LDL.LU R3, [R1+0x4ba0] ;  /* 0x004ba00001037983 */ /* 0x000ea80000300800 */
[----:B------:R0:W-:Y:S04]  /*1170c0*/  STL [R1+0x3a0], R0 ;  /* 0x0003a00001007387 */ /* 0x0001e80000100800 */
[----:B0-----:R-:W2:Y:S02]  /*1170d0*/  LDL.LU R0, [R1+0x4b9c] ;  /* 0x004b9c0001007983 */ /* 0x001ea40000300800 */
[----:B--2---:R-:W-:-:S02]  /*1170e0*/  PRMT R0, R0, 0x5410, R3 ;  /* 0x0000541000007816 */ /* 0x004fc40000000003 */
[----:B------:R-:W2:Y:S04]  /*1170f0*/  LDL.LU R3, [R1+0x4b98] ;  /* 0x004b980001037983 */ /* 0x000ea80000300800 */
[----:B------:R0:W-:Y:S02]  /*117100*/  STL [R1+0x39c], R0 ;  /* 0x00039c0001007387 */ /* 0x0001e40000100800 */
[----:B0-----:R-:W-:Y:S02]  /*117110*/  PRMT R0, R16, 0x5410, R15 ;  /* 0x0000541010007816 */ /* 0x001fe4000000000f */
[----:B------:R-:W-:Y:S02]  /*117120*/  PRMT R6, R6, 0x5410, R7 ;  /* 0x0000541006067816 */ /* 0x000fe40000000007 */
[----:B--2---:R-:W-:-:S02]  /*117130*/  PRMT R14, R14, 0x5410, R3 ;  /* 0x000054100e0e7816 */ /* 0x004fc40000000003 */
[----:B------:R-:W-:-:S03]  /*117140*/  PRMT R3, R18, 0x5410, R17 ;  /* 0x0000541012037816 */ /* 0x000fc60000000011 */
[----:B------:R0:W-:Y:S04]  /*117150*/  STL [R1+0x398], R14 ;  /* 0x0003980e01007387 */ /* 0x0001e80000100800 */
[----:B------:R1:W-:Y:S04]  /*117160*/  STL [R1+0x394], R0 ;  /* 0x0003940001007387 */ /* 0x0003e80000100800 */
[----:B------:R2:W-:Y:S01]  /*117170*/  STL [R1+0x3a8], R3 ;  /* 0x0003a80301007387 */ /* 0x0005e20000100800 */
[----:B0-----:R-:W-:Y:S02]  /*117180*/  PRMT R14, R20, 0x5410, R19 ;  /* 0x00005410140e7816 */ /* 0x001fe40000000013 */
[----:B-1----:R-:W-:-:S03]  /*117190*/  PRMT R0, R12, 0x5410, R21 ;  /* 0x000054100c007816 */ /* 0x002fc60000000015 */
[----:B------:R-:W-:Y:S01]  /*1171a0*/  STL [R1+0x390], R14 ;  /* 0x0003900e01007387 */ /* 0x000fe20000100800 */
[----:B--2---:R-:W-:-:S03]  /*1171b0*/  PRMT R3, R8, 0x5410, R9 ;  /* 0x0000541008037816 */ /* 0x004fc60000000009 */
[----:B------:R0:W-:Y:S04]  /*1171c0*/  STL [R1+0x35c], R0 ;  /* 0x00035c0001007387 */ /* 0x0001e80000100800 */
[----:B------:R1:W-:Y:S01]  /*1171d0*/  STL [R1+0x358], R3 ;  /* 0x0003580301007387 */ /* 0x0003e20000100800 */
[----:B0-----:R-:W-:-:S03]  /*1171e0*/  PRMT R0, R25, 0x5410, R4 ;  /* 0x0000541019007816 */ /* 0x001fc60000000004 */
[----:B------:R-:W-:Y:S01]  /*1171f0*/  STL [R1+0x354], R6 ;  /* 0x0003540601007387 */ /* 0x000fe20000100800 */
[----:B-1----:R-:W-:-:S03]  /*117200*/  PRMT R3, R2, 0x5410, R28 ;  /* 0x0000541002037816 */ /* 0x002fc6000000001c */
[----:B------:R0:W-:Y:S04]  /*117210*/  STL [R1+0x350], R0 ;  /* 0x0003500001007387 */ /* 0x0001e80000100800 */
[----:B0-----:R-:W2:Y:S04]  /*117220*/  LDL.LU R0, [R1+0x380] ;  /* 0x0003800001007983 */ /* 0x001ea80000300800 */
[----:B------:R0:W-:Y:S04]  /*117230*/  STL [R1+0x32c], R3 ;  /* 0x00032c0301007387 */ /* 0x0001e80000100800 */
[----:B------:R-:W2:Y:S01]  /*117240*/  LDL.LU R6, [R1+0x264] ;  /* 0x0002640001067983 */ /* 0x000ea20000300800 */
[----:B------:R-:W-:-:S05]  /*117250*/  PRMT R2, R29, 0x5410, R26 ;  /* 0x000054101d027816 */ /* 0x000fca000000001a */
[----:B------:R3:W-:Y:S01]  /*117260*/  STL [R1+0x328], R2 ;  /* 0x0003280201007387 */ /* 0x0007e20000100800 */
[----:B0-----:R-:W-:Y:S02]  /*117270*/  PRMT R3, R23, 0x5410, R27 ;  /* 0x0000541017037816 */ /* 0x001fe4000000001b */
[----:B---3--:R-:W-:Y:S02]  /*117280*/  PRMT R2, R13, 0x5410, R10 ;  /* 0x000054100d027816 */ /* 0x008fe4000000000a */
[----:B----4-:R-:W-:Y:S01]  /*117290*/  PRMT R7, R24, 0x5410, R5 ;  /* 0x0000541018077816 */ /* 0x010fe20000000005 */
[----:B--2---:R0:W-:Y:S04]  /*1172a0*/  STL [R1+0x4b94], R6 ;  /* 0x004b940601007387 */ /* 0x0041e80000100800 */
[----:B0-----:R-:W2:Y:S04]  /*1172b0*/  LDL.LU R6, [R1+0x26c] ;  /* 0x00026c0001067983 */ /* 0x001ea80000300800 */
[----:B------:R-:W3:Y:S04]  /*1172c0*/  LDL.LU R4, [R1+0x310] ;  /* 0x0003100001047983 */ /* 0x000ee80000300800 */
[----:B------:R-:W4:Y:S04]  /*1172d0*/  LDL.LU R25, [R1+0x260] ;  /* 0x0002600001197983 */ /* 0x000f280000300800 */
[----:B------:R-:W4:Y:S04]  /*1172e0*/  LDL.LU R29, [R1+0x374] ;  /* 0x00037400011d7983 */ /* 0x000f280000300800 */
[----:B------:R-:W3:Y:S04]  /*1172f0*/  LDL.LU R23, [R1+0x24c] ;  /* 0x00024c0001177983 */ /* 0x000ee80000300800 */
[----:B------:R0:W-:Y:S04]  /*117300*/  STL [R1+0x324], R3 ;  /* 0x0003240301007387 */ /* 0x0001e80000100800 */
[----:B------:R-:W3:Y:S04]  /*117310*/  LDL.LU R10, [R1+0x370] ;  /* 0x00037000010a7983 */ /* 0x000ee80000300800 */
[----:B------:R1:W-:Y:S04]  /*117320*/  STL [R1+0x30c], R2 ;  /* 0x00030c0201007387 */ /* 0x0003e80000100800 */
[----:B0-----:R-:W3:Y:S01]  /*117330*/  LDL.LU R3, [R1+0x248] ;  /* 0x0002480001037983 */ /* 0x001ee20000300800 */
[----:B------:R-:W-:-:S03]  /*117340*/  PRMT R5, R22, 0x5410, R11 ;  /* 0x0000541016057816 */ /* 0x000fc6000000000b */
[----:B------:R-:W3:Y:S04]  /*117350*/  LDL.LU R13, [R1+0x2e8] ;  /* 0x0002e800010d7983 */ /* 0x000ee80000300800 */
[----:B------:R-:W3:Y:S04]  /*117360*/  LDL.LU R28, [R1+0x244] ;  /* 0x00024400011c7983 */ /* 0x000ee80000300800 */
[----:B-1----:R-:W3:Y:S04]  /*117370*/  LDL.LU R2, [R1+0x368] ;  /* 0x0003680001027983 */ /* 0x002ee80000300800 */
[----:B------:R-:W3:Y:S04]  /*117380*/  LDL.LU R26, [R1+0x240] ;  /* 0x00024000011a7983 */ /* 0x000ee80000300800 */
[----:B------:R-:W3:Y:S04]  /*117390*/  LDL.LU R27, [R1+0x34c] ;  /* 0x00034c00011b7983 */ /* 0x000ee80000300800 */
[----:B------:R-:W3:Y:S04]  /*1173a0*/  LDL.LU R14, [R1+0x23c] ;  /* 0x00023c00010e7983 */ /* 0x000ee80000300800 */
[----:B------:R-:W-:Y:S04]  /*1173b0*/  STL [R1+0x308], R7 ;  /* 0x0003080701007387 */ /* 0x000fe80000100800 */
[----:B------:R-:W3:Y:S04]  /*1173c0*/  LDL.LU R15, [R1+0x2f0] ;  /* 0x0002f000010f7983 */ /* 0x000ee80000300800 */
[----:B------:R0:W-:Y:S04]  /*1173d0*/  STL [R1+0x314], R5 ;  /* 0x0003140501007387 */ /* 0x0001e80000100800 */
        /* <DEDUP_REMOVED lines=14> */
[----:B--2---:R-:W-:-:S03]  /*1174c0*/  PRMT R0, R0, 0x5410, R6 ;  /* 0x0000541000007816 */ /* 0x004fc60000000006 */
[----:B------:R-:W2:Y:S04]  /*1174d0*/  LDL.LU R6, [R1+0x4b94] ;  /* 0x004b940001067983 */ /* 0x000ea80000300800 */
[----:B------:R0:W-:Y:S01]  /*1174e0*/  STL [R1+0x304], R0 ;  /* 0x0003040001007387 */ /* 0x0001e20000100800 */
[----:B----4-:R-:W-:-:S03]  /*1174f0*/  PRMT R25, R29, 0x5410, R25 ;  /* 0x000054101d197816 */ /* 0x010fc60000000019 */
[----:B0-----:R-:W4:Y:S01]  /*117500*/  LDL.LU R0, [R1+0x4b90] ;  /* 0x004b900001007983 */ /* 0x001f220000300800 */
[----:B---3--:R-:W-:Y:S02]  /*117510*/  PRMT R10, R10, 0x5410, R23 ;  /* 0x000054100a0a7816 */ /* 0x008fe40000000017 */
[----:B------:R-:W-:Y:S02]  /*117520*/  PRMT R13, R13, 0x5410, R3 ;  /* 0x000054100d0d7816 */ /* 0x000fe40000000003 */
[----:B------:R-:W-:Y:S02]  /*117530*/  PRMT R2, R2, 0x5410, R28 ;  /* 0x0000541002027816 */ /* 0x000fe4000000001c */
[----:B------:R-:W-:Y:S02]  /*117540*/  PRMT R26, R27, 0x5410, R26 ;  /* 0x000054101b1a7816 */ /* 0x000fe4000000001a */
[----:B------:R-:W-:Y:S02]  /*117550*/  PRMT R15, R15, 0x5410, R14 ;  /* 0x000054100f0f7816 */ /* 0x000fe4000000000e */
[----:B------:R-:W-:-:S02]  /*117560*/  PRMT R14, R17, 0x5410, R16 ;  /* 0x00005410110e7816 */ /* 0x000fc40000000010 */
[----:B------:R-:W-:Y:S02]  /*117570*/  PRMT R12, R12, 0x5410, R21 ;  /* 0x000054100c0c7816 */ /* 0x000fe40000000015 */
[----:B------:R-:W-:Y:S02]  /*117580*/  PRMT R9, R8, 0x5410, R9 ;  /* 0x0000541008097816 */ /* 0x000fe40000000009 */
[----:B------:R-:W-:Y:S02]  /*117590*/  PRMT R8, R22, 0x5410, R11 ;  /* 0x0000541016087816 */ /* 0x000fe4000000000b */
        /* <DEDUP_REMOVED lines=9> */
[----:B0-----:R-:W4:Y:S04]  /*117630*/  LDL.LU R10, [R1+0x2f4] ;  /* 0x0002f400010a7983 */ /* 0x001f280000300800 */
[----:B------:R-:W4:Y:S04]  /*117640*/  LDL.LU R3, [R1+0x4b8c] ;  /* 0x004b8c0001037983 */ /* 0x000f280000300800 */
[----:B------:R0:W-:Y:S04]  /*117650*/  STL [R1+0x2e8], R13 ;  /* 0x0002e80d01007387 */ /* 0x0001e80000100800 */
[----:B0-----:R-:W4:Y:S04]  /*117660*/  LDL.LU R13, [R1+0x4b88] ;  /* 0x004b8800010d7983 */ /* 0x001f280000300800 */
[----:B------:R-:W4:Y:S04]  /*117670*/  LDL.LU R28, [R1+0x1d0] ;  /* 0x0001d000011c7983 */ /* 0x000f280000300800 */
[----:B------:R0:W-:Y:S04]  /*117680*/  STL [R1+0x2e4], R2 ;  /* 0x0002e40201007387 */ /* 0x0001e80000100800 */
[----:B0-----:R-:W4:Y:S04]  /*117690*/  LDL.LU R2, [R1+0x2f8] ;  /* 0x0002f80001027983 */ /* 0x001f280000300800 */
[----:B------:R0:W-:Y:S04]  /*1176a0*/  STL [R1+0x2e0], R26 ;  /* 0x0002e01a01007387 */ /* 0x0001e80000100800 */
[----:B0-----:R-:W4:Y:S04]  /*1176b0*/  LDL.LU R26, [R1+0x1cc] ;  /* 0x0001cc00011a7983 */ /* 0x001f280000300800 */
[----:B------:R-:W4:Y:S04]  /*1176c0*/  LDL.LU R27, [R1+0x2d8] ;  /* 0x0002d800011b7983 */ /* 0x000f280000300800 */
[----:B------:R0:W-:Y:S04]  /*1176d0*/  STL [R1+0x2f0], R15 ;  /* 0x0002f00f01007387 */ /* 0x0001e80000100800 */
[----:B------:R1:W-:Y:S01]  /*1176e0*/  STL [R1+0x2d0], R14 ;  /* 0x0002d00e01007387 */ /* 0x0003e20000100800 */
[----:B0-----:R-:W-:-:S02]  /*1176f0*/  PRMT R15, R19, 0x5410, R18 ;  /* 0x00005410130f7816 */ /* 0x001fc40000000012 */
[----:B-1----:R-:W-:-:S03]  /*117700*/  PRMT R14, R24, 0x5410, R5 ;  /* 0x00005410180e7816 */ /* 0x002fc60000000005 */
[----:B------:R-:W-:Y:S04]  /*117710*/  STL [R1+0x2d4], R15 ;  /* 0x0002d40f01007387 */ /* 0x000fe80000100800 */
[----:B------:R-:W4:Y:S04]  /*117720*/  LDL.LU R5, [R1+0x1c8] ;  /* 0x0001c80001057983 */ /* 0x000f280000300800 */
[----:B------:R-:W4:Y:S04]  /*117730*/  LDL.LU R24, [R1+0x2dc] ;  /* 0x0002dc0001187983 */ /* 0x000f280000300800 */
[----:B------:R0:W-:Y:S02]  /*117740*/  STL [R1+0x2cc], R14 ;  /* 0x0002cc0e01007387 */ /* 0x0001e40000100800 */
[----:B0-----:R-:W-:-:S05]  /*117750*/  PRMT R14, R7, 0x5410, R20 ;  /* 0x00005410070e7816 */ /* 0x001fca0000000014 */
[----:B------:R-:W-:Y:S04]  /*117760*/  STL [R1+0x2c8], R14 ;  /* 0x0002c80e01007387 */ /* 0x000fe80000100800 */
[----:B------:R-:W-:Y:S04]  /*117770*/  STL [R1+0x2c4], R12 ;  /* 0x0002c40c01007387 */ /* 0x000fe80000100800 */
[----:B------:R-:W4:Y:S04]  /*117780*/  LDL.LU R22, [R1+0x1c4] ;  /* 0x0001c40001167983 */ /* 0x000f280000300800 */
[----:B------:R-:W-:Y:S04]  /*117790*/  STL [R1+0x27c], R9 ;  /* 0x00027c0901007387 */ /* 0x000fe80000100800 */
[----:B------:R-:W4:Y:S04]  /*1177a0*/  LDL.LU R15, [R1+0x2b0] ;  /* 0x0002b000010f7983 */ /* 0x000f280000300800 */
[----:B------:R2:W-:Y:S04]  /*1177b0*/  STL [R1+0x278], R8 ;  /* 0x0002780801007387 */ /* 0x0005e80000100800 */
[----:B------:R-:W4:Y:S04]  /*1177c0*/  LDL.LU R11, [R1+0x1c0] ;  /* 0x0001c000010b7983 */ /* 0x000f280000300800 */
[----:B------:R-:W4:Y:S01]  /*1177d0*/  LDL.LU R16, [R1+0x2b8] ;  /* 0x0002b80001107983 */ /* 0x000f220000300800 */
[----:B--2---:R-:W-:-:S03]  /*1177e0*/  PRMT R8, R4, 0x5410, R6 ;  /* 0x0000541004087816 */ /* 0x004fc60000000006 */
[----:B------:R-:W2:Y:S04]  /*1177f0*/  LDL.LU R6, [R1+0x28c] ;  /* 0x00028c0001067983 */ /* 0x000ea80000300800 */
[----:B------:R-:W-:Y:S04]  /*117800*/  STL [R1+0x274], R8 ;  /* 0x0002740801007387 */ /* 0x000fe80000100800 */
[----:B------:R-:W2:Y:S01]  /*117810*/  LDL.LU R14, [R1+0x1830] ;  /* 0x00183000010e7983 */ /* 0x000ea20000300800 */
[----:B---3--:R-:W-:-:S05]  /*117820*/  PRMT R4, R29, 0x5410, R25 ;  /* 0x000054101d047816 */ /* 0x008fca0000000019 */
[----:B------:R0:W-:Y:S01]  /*117830*/  STL [R1+0x270], R4 ;  /* 0x0002700401007387 */ /* 0x0001e20000100800 */
[----:B----4-:R-:W-:-:S03]  /*117840*/  PRMT R19, R10, 0x5410, R23 ;  /* 0x000054100a137816 */ /* 0x010fc60000000017 */
[----:B------:R-:W3:Y:S04]  /*117850*/  LDL.LU R10, [R1+0x1b4] ;  /* 0x0001b400010a7983 */ /* 0x000ee80000300800 */
[----:B------:R-:W4:Y:S04]  /*117860*/  LDL.LU R23, [R1+0x1ac] ;  /* 0x0001ac0001177983 */ /* 0x000f280000300800 */
[----:B------:R-:W2:Y:S01]  /*117870*/  LDL.LU R29, [R1+0x1a8] ;  /* 0x0001a800011d7983 */ /* 0x000ea20000300800 */
[----:B------:R-:W-:-:S05]  /*117880*/  PRMT R20, R2, 0x5410, R28 ;  /* 0x0000541002147816 */ /* 0x000fca000000001c */
[----:B------:R1:W-:Y:S01]  /*117890*/  STL [R1+0x49f8], R20 ;  /* 0x0049f81401007387 */ /* 0x0003e20000100800 */
[----:B------:R-:W-:-:S03]  /*1178a0*/  PRMT R17, R27, 0x5410, R26 ;  /* 0x000054101b117816 */ /* 0x000fc6000000001a */
[----:B------:R-:W2:Y:S04]  /*1178b0*/  LDL.LU R27, [R1+0x19c] ;  /* 0x00019c00011b7983 */ /* 0x000ea80000300800 */
[----:B0-----:R-:W2:Y:S04]  /*1178c0*/  LDL.LU R4, [R1+0x280] ;  /* 0x0002800001047983 */ /* 0x001ea80000300800 */
[----:B------:R-:W2:Y:S04]  /*1178d0*/  LDL.LU R26, [R1+0x198] ;  /* 0x00019800011a7983 */ /* 0x000ea80000300800 */
[----:B------:R-:W2:Y:S04]  /*1178e0*/  LDL.LU R2, [R1+0x25c] ;  /* 0x00025c0001027983 */ /* 0x000ea80000300800 */
[----:B------:R-:W2:Y:S04]  /*1178f0*/  LDL.LU R28, [R1+0x194] ;  /* 0x00019400011c7983 */ /* 0x000ea80000300800 */
[----:B------:R-:W2:Y:S04]  /*117900*/  LDL.LU R25, [R1+0x268] ;  /* 0x0002680001197983 */ /* 0x000ea80000300800 */
[----:B------:R-:W2:Y:S01]  /*117910*/  LDL.LU R9, [R1+0x258] ;  /* 0x0002580001097983 */ /* 0x000ea20000300800 */
[----:B------:R-:W-:-:S03]  /*117920*/  PRMT R18, R24, 0x5410, R5 ;  /* 0x0000541018127816 */ /* 0x000fc60000000005 */
[----:B-1----:R-:W2:Y:S04]  /*117930*/  LDL.LU R20, [R1+0x184] ;  /* 0x0001840001147983 */ /* 0x002ea80000300800 */
[----:B------:R-:W2:Y:S04]  /*117940*/  LDL.LU R21, [R1+0x234] ;  /* 0x0002340001157983 */ /* 0x000ea80000300800 */
[----:B------:R-:W2:Y:S04]  /*117950*/  LDL.LU R12, [R1+0x17c] ;  /* 0x00017c00010c7983 */ /* 0x000ea80000300800 */
[----:B------:R-:W2:Y:S04]  /*117960*/  LDL.LU R5, [R1+0x22c] ;  /* 0x00022c0001057983 */ /* 0x000ea80000300800 */
[----:B------:R-:W2:Y:S04]  /*117970*/  LDL.LU R8, [R1+0x170] ;  /* 0x0001700001087983 */ /* 0x000ea80000300800 */
[----:B------:R-:W2:Y:S01]  /*117980*/  LDL.LU R24, [R1+0x228] ;  /* 0x0002280001187983 */ /* 0x000ea20000300800 */
[----:B------:R-:W-:-:S03]  /*117990*/  PRMT R15, R15, 0x5410, R22 ;  /* 0x000054100f0f7816 */ /* 0x000fc60000000016 */
[----:B------:R-:W2:Y:S04]  /*1179a0*/  LDL.LU R22, [R1+0x4b84] ;  /* 0x004b840001167983 */ /* 0x000ea80000300800 */
[----:B------:R0:W-:Y:S01]  /*1179b0*/  STL [R1+0x4948], R15 ;  /* 0x0049480f01007387 */ /* 0x0001e20000100800 */
[----:B------:R-:W-:-:S03]  /*1179c0*/  PRMT R16, R16, 0x5410, R11 ;  /* 0x0000541010107816 */ /* 0x000fc6000000000b */
[----:B0-----:R-:W2:Y:S04]  /*1179d0*/  LDL.LU R15, [R1+0x250] ;  /* 0x00025000010f7983 */ /* 0x001ea80000300800 */
[----:B------:R-:W2:Y:S04]  /*1179e0*/  LDL.LU R11, [R1+0x4b80] ;  /* 0x004b8000010b7983 */ /* 0x000ea80000300800 */
[----:B------:R0:W-:Y:S04]  /*1179f0*/  STL.64 [R1+0x4940], R18 ;  /* 0x0049401201007387 */ /* 0x0001e80000100a00 */
[----:B0-----:R-:W2:Y:S04]  /*117a00*/  LDL.LU R19, [R1+0x284] ;  /* 0x0002840001137983 */ /* 0x001ea80000300800 */
[----:B------:R-:W3:Y:S04]  /*117a10*/  LDL.LU R18, [R1+0x1a4] ;  /* 0x0001a40001127983 */ /* 0x000ee80000300800 */
[----:B------:R0:W-:Y:S04]  /*117a20*/  STL.64 [R1+0x4938], R16 ;  /* 0x0049381001007387 */ /* 0x0001e80000100a00 */
[----:B0-----:R-:W4:Y:S04]  /*117a30*/  LDL.LU R16, [R1+0x29c] ;  /* 0x00029c0001107983 */ /* 0x001f280000300800 */
[----:B------:R-:W4:Y:S01]  /*117a40*/  LDL.LU R17, [R1+0x290] ;  /* 0x0002900001117983 */ /* 0x000f220000300800 */
[----:B--2---:R-:W-:-:S02]  /*117a50*/  PRMT R19, R19, 0x5410, R29 ;  /* 0x0000541013137816 */ /* 0x004fc4000000001d */
[----:B---3--:R-:W-:Y:S02]  /*117a60*/  PRMT R18, R6, 0x5410, R18 ;  /* 0x0000541006127816 */ /* 0x008fe40000000012 */
[----:B----4-:R-:W-:Y:S02]  /*117a70*/  PRMT R16, R16, 0x5410, R10 ;  /* 0x0000541010107816 */ /* 0x010fe4000000000a */
[----:B------:R-:W2:Y:S01]  /*117a80*/  LDL.LU R10, [R1+0x4b7c] ;  /* 0x004b7c00010a7983 */ /* 0x000ea20000300800 */
[----:B------:R-:W-:-:S03]  /*117a90*/  PRMT R17, R17, 0x5410, R23 ;  /* 0x0000541011117816 */ /* 0x000fc60000000017 */
[----:B------:R-:W3:Y:S04]  /*117aa0*/  LDL.LU R23, [R1+0x4b78] ;  /* 0x004b780001177983 */ /* 0x000ee80000300800 */
[----:B------:R-:W4:Y:S04]  /*117ab0*/  LDL.LU R29, [R1+0x4b74] ;  /* 0x004b7400011d7983 */ /* 0x000f280000300800 */
[----:B------:R-:W2:Y:S04]  /*117ac0*/  LDL R6, [R1+0x1834] ;  /* 0x0018340001067983 */ /* 0x000ea80000100800 */
[----:B------:R0:W-:Y:S04]  /*117ad0*/  STL.64 [R1+0x4980], R18 ;  /* 0x0049801201007387 */ /* 0x0001e80000100a00 */
[----:B0-----:R-:W2:Y:S04]  /*117ae0*/  LDL.LU R18, [R1+0x18c] ;  /* 0x00018c0001127983 */ /* 0x001ea80000300800 */
[----:B------:R-:W2:Y:S04]  /*117af0*/  LDL.LU R19, [R1+0x188] ;  /* 0x0001880001137983 */ /* 0x000ea80000300800 */
[----:B------:R0:W-:Y:S04]  /*117b00*/  STL.64 [R1+0x4978], R16 ;  /* 0x0049781001007387 */ /* 0x0001e80000100a00 */
[----:B0-----:R-:W2:Y:S04]  /*117b10*/  LDL.LU R16, [R1+0x190] ;  /* 0x0001900001107983 */ /* 0x001ea80000300800 */
[----:B------:R-:W2:Y:S01]  /*117b20*/  LDL.LU R17, [R1+0x254] ;  /* 0x0002540001117983 */ /* 0x000ea20000300800 */
[----:B------:R-:W-:-:S02]  /*117b30*/  PRMT R4, R4, 0x5410, R27 ;  /* 0x0000541004047816 */ /* 0x000fc4000000001b */
[----:B------:R-:W-:Y:S01]  /*117b40*/  PRMT R2, R2, 0x5410, R26 ;  /* 0x0000541002027816 */ /* 0x000fe2000000001a */
[----:B------:R-:W3:Y:S01]  /*117b50*/  LDL.LU R27, [R1+0x4b70] ;  /* 0x004b7000011b7983 */ /* 0x000ee20000300800 */
[----:B------:R-:W-:-:S03]  /*117b60*/  PRMT R25, R25, 0x5410, R28 ;  /* 0x0000541019197816 */ /* 0x000fc6000000001c */
[----:B------:R0:W-:Y:S04]  /*117b70*/  STL [R1+0x210], R4 ;  /* 0x0002100401007387 */ /* 0x0001e80000100800 */
[----:B0-----:R-:W3:Y:S04]  /*117b80*/  LDL R4, [R1+0x1838] ;  /* 0x0018380001047983 */ /* 0x001ee80000100800 */
[----:B------:R-:W3:Y:S04]  /*117b90*/  LDL.LU R26, [R1+0x4b6c] ;  /* 0x004b6c00011a7983 */ /* 0x000ee80000300800 */
[----:B------:R0:W-:Y:S04]  /*117ba0*/  STL [R1+0x218], R2 ;  /* 0x0002180201007387 */ /* 0x0001e80000100800 */
[----:B0-----:R-:W3:Y:S04]  /*117bb0*/  LDL.LU R2, [R1+0x4b68] ;  /* 0x004b680001027983 */ /* 0x001ee80000300800 */
[----:B------:R-:W3:Y:S04]  /*117bc0*/  LDL.LU R28, [R1+0x4b64] ;  /* 0x004b6400011c7983 */ /* 0x000ee80000300800 */
[----:B------:R0:W-:Y:S04]  /*117bd0*/  STL [R1+0x20c], R25 ;  /* 0x00020c1901007387 */ /* 0x0001e80000100800 */
[----:B0-----:R-:W3:Y:S01]  /*117be0*/  LDL.LU R25, [R1+0x4b60] ;  /* 0x004b600001197983 */ /* 0x001ee20000300800 */
[----:B--2---:R-:W-:-:S02]  /*117bf0*/  PRMT R16, R17, 0x5410, R16 ;  /* 0x0000541011107816 */ /* 0x004fc40000000010 */
[----:B------:R-:W-:Y:S02]  /*117c00*/  PRMT R17, R9, 0x5410, R18 ;  /* 0x0000541009117816 */ /* 0x000fe40000000012 */
[----:B------:R-:W2:Y:S01]  /*117c10*/  LDL.LU R9, [R1+0x48c8] ;  /* 0x0048c80001097983 */ /* 0x000ea20000300800 */
[----:B------:R-:W0:Y:S03]  /*117c20*/  S2R R7, SR_TID.X ;  /* 0x0000000000077919 */ /* 0x000e260000002100 */
[----:B------:R1:W-:Y:S04]  /*117c30*/  STL [R1+0x1c8], R16 ;  /* 0x0001c81001007387 */ /* 0x0003e80000100800 */
[----:B------:R4:W-:Y:S01]  /*117c40*/  STL [R1+0x1a4], R17 ;  /* 0x0001a41101007387 */ /* 0x0009e20000100800 */
[----:B-1----:R-:W-:-:S02]  /*117c50*/  PRMT R16, R15, 0x5410, R19 ;  /* 0x000054100f107816 */ /* 0x002fc40000000013 */
[----:B------:R-:W-:Y:S02]  /*117c60*/  PRMT R15, R21, 0x5410, R20 ;  /* 0x00005410150f7816 */ /* 0x000fe40000000014 */
[----:B----4-:R-:W-:Y:S01]  /*117c70*/  PRMT R17, R5, 0x5410, R12 ;  /* 0x0000541005117816 */ /* 0x010fe2000000000c */
[----:B------:R1:W-:Y:S01]  /*117c80*/  STL [R1+0x49c0], R16 ;  /* 0x0049c01001007387 */ /* 0x0003e20000100800 */
[----:B------:R-:W-:-:S03]  /*117c90*/  PRMT R18, R24, 0x5410, R8 ;  /* 0x0000541018127816 */ /* 0x000fc60000000008 */
[----:B-1----:R-:W4:Y:S01]  /*117ca0*/  LDL R16, [R1+0x183c] ;  /* 0x00183c0001107983 */ /* 0x002f220000100800 */
[C---:B0-----:R-:W-:Y:S01]  /*117cb0*/  IMAD.SHL.U32 R5, R7.reuse, 0x10, RZ ;  /* 0x0000001007057824 */ /* 0x041fe200078e00ff */
[----:B------:R-:W-:Y:S02]  /*117cc0*/  LOP3.LUT R12, R7, 0x3f, RZ, 0xc0, !PT ;  /* 0x0000003f070c7812 */ /* 0x000fe400078ec0ff */
[----:B------:R2:W-:Y:S02]  /*117cd0*/  STL [R1+0x1c4], R15 ;  /* 0x0001c40f01007387 */ /* 0x0005e40000100800 */
[----:B------:R-:W-:Y:S02]  /*117ce0*/  LEA R21, R12, UR7, 0x4 ;  /* 0x000000070c157c11 */ /* 0x000fe4000f8e20ff */
[----:B------:R-:W3:Y:S01]  /*117cf0*/  LDL.LU R20, [R1+0x164] ;  /* 0x0001640001147983 */ /* 0x000ee20000300800 */
[----:B------:R-:W-:Y:S01]  /*117d00*/  LOP3.LUT R7, R5, 0x1f0, RZ, 0xc0, !PT ;  /* 0x000001f005077812 */ /* 0x000fe200078ec0ff */
[----:B------:R-:W-:-:S02]  /*117d10*/  VIADD R5, R14, 0x2 ;  /* 0x000000020e057836 */ /* 0x000fc40000000000 */
[----:B------:R-:W3:Y:S04]  /*117d20*/  LDL.LU R8, [R1+0x224] ;  /* 0x0002240001087983 */ /* 0x000ee80000300800 */
[----:B------:R-:W3:Y:S01]  /*117d30*/  LDL.LU R24, [R1+0x21c] ;  /* 0x00021c0001187983 */ /* 0x000ee20000300800 */
[----:B------:R-:W-:Y:S01]  /*117d40*/  ISETP.GE.AND P3, PT, R5, UR33, PT ;  /* 0x0000002105007c0c */ /* 0x000fe2000bf66270 */
[----:B------:R-:W0:Y:S02]  /*117d50*/  LDCU UR33, c[0x0][0x398] ;  /* 0x00007300ff2177ac */ /* 0x000e240008000800 */
[----:B------:R-:W-:Y:S04]  /*117d60*/  STL [R1+0x30], R21 ;  /* 0x0000301501007387 */ /* 0x000fe80000100800 */
[----:B------:R-:W-:Y:S01]  /*117d70*/  STL [R1+0x4b30], R21 ;  /* 0x004b301501007387 */ /* 0x000fe20000100800 */
[----:B--2---:R-:W-:Y:S01]  /*117d80*/  IADD3 R15, PT, PT, R7, UR7, R9 ;  /* 0x00000007070f7c10 */ /* 0x004fe2000fffe009 */
[----:B------:R-:W1:Y:S02]  /*117d90*/  LDCU UR7, c[0x0][0x398] ;  /* 0x00007300ff0777ac */ /* 0x000e640008000800 */
[----:B------:R-:W2:Y:S04]  /*117da0*/  LDL.LU R7, [R1+0x160] ;  /* 0x0001600001077983 */ /* 0x000ea80000300800 */
[----:B------:R-:W2:Y:S04]  /*117db0*/  LDL.LU R5, [R1+0x220] ;  /* 0x0002200001057983 */ /* 0x000ea80000300800 */
[----:B------:R-:W2:Y:S04]  /*117dc0*/  LDL.LU R12, [R1+0x148] ;  /* 0x00014800010c7983 */ /* 0x000ea80000300800 */
[----:B------:R-:W2:Y:S04]  /*117dd0*/  LDL.LU R9, [R1+0x1fc] ;  /* 0x0001fc0001097983 */ /* 0x000ea80000300800 */
[----:B------:R-:W-:Y:S04]  /*117de0*/  STL [R1+0x2c], R15 ;  /* 0x00002c0f01007387 */ /* 0x000fe80000100800 */
[----:B------:R0:W-:Y:S04]  /*117df0*/  STL [R1+0x4b48], R15 ;  /* 0x004b480f01007387 */ /* 0x0001e80000100800 */
[----:B0-----:R-:W2:Y:S01]  /*117e00*/  LDL R15, [R1+0x1900] ;  /* 0x00190000010f7983 */ /* 0x001ea20000100800 */
[----:B----4-:R-:W-:-:S02]  /*117e10*/  ISETP.LT.AND P4, PT, R16, UR56, !P3 ;  /* 0x0000003810007c0c */ /* 0x010fc4000df81270 */
[----:B------:R-:W-:-:S11]  /*117e20*/  LOP3.LUT R13, R13, 0xfffffff7, RZ, 0xc0, !PT ;  /* 0xfffffff70d0d7812 */ /* 0x000fd600078ec0ff */
[----:B------:R-:W-:Y:S02]  /*117e30*/  @P4 LOP3.LUT R13, R13, 0x8, RZ, 0xfc, !PT ;  /* 0x000000080d0d4812 */ /* 0x000fe400078efcff */
[----:B---3--:R-:W-:Y:S01]  /*117e40*/  ISETP.LT.AND P4, PT, R4, UR30, !P3 ;  /* 0x0000001e04007c0c */ /* 0x008fe2000df81270 */
[----:B------:R-:W0:Y:S01]  /*117e50*/  LDCU UR30, c[0x0][0x398] ;  /* 0x00007300ff1e77ac */ /* 0x000e220008000800 */
[----:B------:R-:W-:Y:S02]  /*117e60*/  LOP3.LUT R13, R13, 0xfffffffb, RZ, 0xc0, !PT ;  /* 0xfffffffb0d0d7812 */ /* 0x000fe400078ec0ff */
[----:B------:R-:W-:Y:S01]  /*117e70*/  PRMT R19, R8, 0x5410, R20 ;  /* 0x0000541008137816 */ /* 0x000fe20000000014 */
[----:B------:R-:W-:-:S04]  /*117e80*/  VIADD R8, R14, 0x1 ;  /* 0x000000010e087836 */ /* 0x000fc80000000000 */
[----:B------:R-:W-:Y:S04]  /*117e90*/  STL.64 [R1+0x4a00], R18 ;  /* 0x004a001201007387 */ /* 0x000fe80000100a00 */
[----:B------:R-:W-:Y:S01]  /*117ea0*/  STL [R1+0x49fc], R17 ;  /* 0x0049fc1101007387 */ /* 0x000fe20000100800 */
[----:B--2---:R-:W-:Y:S01]  /*117eb0*/  ISETP.LT.AND P5, PT, R15, UR28, !P3 ;  /* 0x0000001c0f007c0c */ /* 0x004fe2000dfa1270 */
[----:B------:R-:W2:Y:S01]  /*117ec0*/  LDCU UR28, c[0x0][0x398] ;  /* 0x00007300ff1c77ac */ /* 0x000ea20008000800 */
[----:B------:R-:W-:Y:S02]  /*117ed0*/  ISETP.LT.AND P3, PT, R6, UR26, !P3 ;  /* 0x0000001a06007c0c */ /* 0x000fe4000df61270 */
[----:B------:R-:W-:Y:S01]  /*117ee0*/  PRMT R9, R9, 0x5410, R12 ;  /* 0x0000541009097816 */ /* 0x000fe2000000000c */
[----:B------:R-:W3:Y:S08]  /*117ef0*/  LDCU UR26, c[0x0][0x398] ;  /* 0x00007300ff1a77ac */ /* 0x000ef00008000800 */
[----:B------:R-:W-:-:S04]  /*117f00*/  @P5 LOP3.LUT R13, R13, 0x4, RZ, 0xfc, !PT ;  /* 0x000000040d0d5812 */ /* 0x000fc800078efcff */
[----:B------:R-:W-:-:S04]  /*117f10*/  LOP3.LUT R13, R13, 0xfffffffd, RZ, 0xc0, !PT ;  /* 0xfffffffd0d0d7812 */ /* 0x000fc800078ec0ff */
[----:B------:R-:W-:-:S04]  /*117f20*/  @P4 LOP3.LUT R13, R13, 0x2, RZ, 0xfc, !PT ;  /* 0x000000020d0d4812 */ /* 0x000fc800078efcff */
[----:B------:R-:W-:-:S04]  /*117f30*/  LOP3.LUT R13, R13, 0xfffffffe, RZ, 0xc0, !PT ;  /* 0xfffffffe0d0d7812 */ /* 0x000fc800078ec0ff */
[----:B------:R-:W-:-:S05]  /*117f40*/  @P3 LOP3.LUT R13, R13, 0x1, RZ, 0xfc, !PT ;  /* 0x000000010d0d3812 */ /* 0x000fca00078efcff */
[----:B------:R4:W-:Y:S01]  /*117f50*/  STL [R1+0x48ec], R13 ;  /* 0x0048ec0d01007387 */ /* 0x0009e20000100800 */
[----:B------:R-:W-:Y:S01]  /*117f60*/  ISETP.GE.AND P3, PT, R8, UR35, PT ;  /* 0x0000002308007c0c */ /* 0x000fe2000bf66270 */
[----:B------:R-:W0:Y:S02]  /*117f70*/  LDCU UR35, c[0x0][0x398] ;  /* 0x00007300ff2377ac */ /* 0x000e240008000800 */
[----:B------:R-:W-:Y:S01]  /*117f80*/  STL [R1+0x4a48], R22 ;  /* 0x004a481601007387 */ /* 0x000fe20000100800 */
[----:B----4-:R-:W-:-:S05]  /*117f90*/  PRMT R13, R24, 0x5410, R22 ;  /* 0x00005410180d7816 */ /* 0x010fca0000000016 */
[----:B------:R4:W-:Y:S04]  /*117fa0*/  STL [R1+0x194], R13 ;  /* 0x0001940d01007387 */ /* 0x0009e80000100800 */
[----:B------:R-:W2:Y:S04]  /*117fb0*/  LDL.LU R8, [R1+0x14c] ;  /* 0x00014c0001087983 */ /* 0x000ea80000300800 */
[----:B------:R-:W2:Y:S01]  /*117fc0*/  LDL.LU R24, [R1+0x1f8] ;  /* 0x0001f80001187983 */ /* 0x000ea20000300800 */
[----:B----4-:R-:W-:-:S03]  /*117fd0*/  PRMT R13, R5, 0x5410, R7 ;  /* 0x00005410050d7816 */ /* 0x010fc60000000007 */
[----:B------:R-:W4:Y:S04]  /*117fe0*/  LDL.LU R7, [R1+0x140] ;  /* 0x0001400001077983 */ /* 0x000f280000300800 */
[----:B------:R-:W4:Y:S04]  /*117ff0*/  LDL.LU R5, [R1+0x1f0] ;  /* 0x0001f00001057983 */ /* 0x000f280000300800 */
[----:B------:R-:W-:Y:S04]  /*118000*/  STL [R1+0x190], R13 ;  /* 0x0001900d01007387 */ /* 0x000fe80000100800 */
[----:B------:R0:W-:Y:S01]  /*118010*/  STL [R1+0x19c], R9 ;  /* 0x00019c0901007387 */ /* 0x0001e20000100800 */
[----:B------:R-:W-:Y:S01]  /*118020*/  ISETP.LT.AND P4, PT, R16, UR22, !P3 ;  /* 0x0000001610007c0c */ /* 0x000fe2000df81270 */
[----:B------:R-:W1:Y:S01]  /*118030*/  LDCU UR22, c[0x0][0x398] ;  /* 0x00007300ff1677ac */ /* 0x000e620008000800 */
[----:B------:R-:W-:-:S02]  /*118040*/  ISETP.LT.AND P5, PT, R15, UR18, !P3 ;  /* 0x000000120f007c0c */ /* 0x000fc4000dfa1270 */
[----:B------:R-:W-:Y:S01]  /*118050*/  LOP3.LUT R11, R11, 0x7fffffff, RZ, 0xc0, !PT ;  /* 0x7fffffff0b0b7812 */ /* 0x000fe200078ec0ff */
[----:B------:R-:W1:Y:S08]  /*118060*/  LDCU UR18, c[0x0][0x398] ;  /* 0x00007300ff1277ac */ /* 0x000e700008000800 */
[----:B------:R-:W-:Y:S02]  /*118070*/  @P4 LOP3.LUT R11, R11, 0x80000000, RZ, 0xfc, !PT ;  /* 0x800000000b0b4812 */ /* 0x000fe400078efcff */
[----:B------:R-:W-:Y:S01]  /*118080*/  ISETP.LT.AND P4, PT, R4, UR16, !P3 ;  /* 0x0000001004007c0c */ /* 0x000fe2000df81270 */
[----:B0-----:R-:W-:Y:S01]  /*118090*/  VIADD R9, R14, 0xad ;  /* 0x000000ad0e097836 */ /* 0x001fe20000000000 */
[----:B------:R-:W-:Y:S01]  /*1180a0*/  LOP3.LUT R11, R11, 0xbfffffff, RZ, 0xc0, !PT ;  /* 0xbfffffff0b0b7812 */ /* 0x000fe200078ec0ff */
[----:B------:R-:W0:Y:S03]  /*1180b0*/  LDCU UR16, c[0x0][0x398] ;  /* 0x00007300ff1077ac */ /* 0x000e260008000800 */
[----:B------:R-:W-:-:S02]  /*1180c0*/  @P5 LOP3.LUT R11, R11, 0x40000000, RZ, 0xfc, !PT ;  /* 0x400000000b0b5812 */ /* 0x000fc400078efcff */
[----:B------:R-:W-:Y:S01]  /*1180d0*/  ISETP.LT.AND P3, PT, R6, UR24, !P3 ;  /* 0x0000001806007c0c */ /* 0x000fe2000df61270 */
[----:B------:R-:W0:Y:S01]  /*1180e0*/  LDCU UR24, c[0x0][0x398] ;  /* 0x00007300ff1877ac */ /* 0x000e220008000800 */
[----:B------:R-:W-:-:S04]  /*1180f0*/  LOP3.LUT R11, R11, 0xdfffffff, RZ, 0xc0, !PT ;  /* 0xdfffffff0b0b7812 */ /* 0x000fc800078ec0ff */
[----:B------:R-:W-:-:S04]  /*118100*/  @P4 LOP3.LUT R11, R11, 0x20000000, RZ, 0xfc, !PT ;  /* 0x200000000b0b4812 */ /* 0x000fc800078efcff */
[----:B------:R-:W-:-:S04]  /*118110*/  LOP3.LUT R11, R11, 0xefffffff, RZ, 0xc0, !PT ;  /* 0xefffffff0b0b7812 */ /* 0x000fc800078ec0ff */
[----:B------:R-:W-:Y:S02]  /*118120*/  @P3 LOP3.LUT R11, R11, 0x10000000, RZ, 0xfc, !PT ;  /* 0x100000000b0b3812 */ /* 0x000fe400078efcff */
[----:B------:R-:W-:Y:S01]  /*118130*/  ISETP.LT.AND P3, PT, R15, UR20, !P2 ;  /* 0x000000140f007c0c */ /* 0x000fe2000d761270 */
[----:B------:R-:W0:Y:S01]  /*118140*/  LDCU UR20, c[0x0][0x398] ;  /* 0x00007300ff1477ac */ /* 0x000e220008000800 */
[----:B--2---:R-:W-:Y:S02]  /*118150*/  PRMT R8, R24, 0x5410, R8 ;  /* 0x0000541018087816 */ /* 0x004fe40000000008 */
[----:B------:R-:W2:Y:S04]  /*118160*/  LDL.LU R24, [R1+0x144] ;  /* 0x0001440001187983 */ /* 0x000ea80000300800 */
[----:B------:R-:W2:Y:S01]  /*118170*/  LDL.LU R19, [R1+0x1f4] ;  /* 0x0001f40001137983 */ /* 0x000ea20000300800 */
[----:B------:R-:W-:Y:S01]  /*118180*/  ISETP.LT.AND P2, PT, R16, UR14, !P2 ;  /* 0x0000000e10007c0c */ /* 0x000fe2000d741270 */
[----:B------:R-:W0:Y:S01]  /*118190*/  LDCU UR14, c[0x0][0x398] ;  /* 0x00007300ff0e77ac */ /* 0x000e220008000800 */
[----:B------:R-:W-:-:S04]  /*1181a0*/  LOP3.LUT R11, R11, 0xf7ffffff, RZ, 0xc0, !PT ;  /* 0xf7ffffff0b0b7812 */ /* 0x000fc800078ec0ff */
[----:B------:R-:W-:-:S04]  /*1181b0*/  @P3 LOP3.LUT R11, R11, 0x8000000, RZ, 0xfc, !PT ;  /* 0x080000000b0b3812 */ /* 0x000fc800078efcff */
[----:B------:R-:W-:-:S04]  /*1181c0*/  LOP3.LUT R11, R11, 0xfbffffff, RZ, 0xc0, !PT ;  /* 0xfbffffff0b0b7812 */ /* 0x000fc800078ec0ff */
[----:B------:R-:W-:Y:S02]  /*1181d0*/  @P2 LOP3.LUT R11, R11, 0x4000000, RZ, 0xfc, !PT ;  /* 0x040000000b0b2812 */ /* 0x000fe400078efcff */
[----:B------:R-:W-:Y:S01]  /*1181e0*/  ISETP.GE.AND P2, PT, R9, UR59, PT ;  /* 0x0000003b09007c0c */ /* 0x000fe2000bf46270 */
[----:B------:R-:W-:Y:S01]  /*1181f0*/  STL [R1+0x18c], R8 ;  /* 0x00018c0801007387 */ /* 0x000fe20000100800 */
[----:B------:R-:W-:Y:S01]  /*118200*/  LOP3.LUT R11, R11, 0xfdffffff, RZ, 0xc0, !PT ;  /* 0xfdffffff0b0b7812 */ /* 0x000fe200078ec0ff */
[----:B------:R-:W0:Y:S01]  /*118210*/  LDCU UR59, c[0x0][0x398] ;  /* 0x00007300ff3b77ac */ /* 0x000e220008000800 */
[----:B------:R-:W-:Y:S01]  /*118220*/  ISETP.LT.AND P5, PT, R6, UR54, !P2 ;  /* 0x0000003606007c0c */ /* 0x000fe2000d7a1270 */
[----:B------:R-:W3:Y:S01]  /*118230*/  LDL.LU R22, [R1+0x1e8] ;  /* 0x0001e80001167983 */ /* 0x000ee20000300800 */
[----:B------:R-:W-:Y:S01]  /*118240*/  ISETP.LT.AND P4, PT, R4, UR52, !P2 ;  /* 0x0000003404007c0c */ /* 0x000fe2000d781270 */
[----:B------:R-:W0:Y:S01]  /*118250*/  LDCU UR54, c[0x0][0x398] ;  /* 0x00007300ff3677ac */ /* 0x000e220008000800 */
[----:B------:R-:W-:Y:S01]  /*118260*/  ISETP.LT.AND P3, PT, R15, UR50, !P2 ;  /* 0x000000320f007c0c */ /* 0x000fe2000d761270 */
[----:B------:R-:W3:Y:S08]  /*118270*/  LDL.LU R20, [R1+0x1e4] ;  /* 0x0001e40001147983 */ /* 0x000ef00000300800 */
[----:B------:R-:W-:Y:S01]  /*118280*/  @P5 LOP3.LUT R11, R11, 0x2000000, RZ, 0xfc, !PT ;  /* 0x020000000b0b5812 */ /* 0x000fe200078efcff */
[----:B------:R-:W3:Y:S01]  /*118290*/  LDL.LU R13, [R1+0x124] ;  /* 0x00012400010d7983 */ /* 0x000ee20000300800 */
[----:B----4-:R-:W-:Y:S01]  /*1182a0*/  PRMT R18, R5, 0x5410, R7 ;  /* 0x0000541005127816 */ /* 0x010fe20000000007 */
[----:B------:R-:W4:Y:S01]  /*1182b0*/  LDCU UR52, c[0x0][0x398] ;  /* 0x00007300ff3477ac */ /* 0x000f220008000800 */
[----:B------:R-:W-:Y:S01]  /*1182c0*/  LOP3.LUT R11, R11, 0xfeffffff, RZ, 0xc0, !PT ;  /* 0xfeffffff0b0b7812 */ /* 0x000fe200078ec0ff */
[----:B------:R-:W3:Y:S01]  /*1182d0*/  LDL.LU R17, [R1+0x1d8] ;  /* 0x0001d80001117983 */ /* 0x000ee20000300800 */
[----:B------:R-:W-:Y:S01]  /*1182e0*/  LOP3.LUT R10, R10, 0xfffffbff, RZ, 0xc0, !PT ;  /* 0xfffffbff0a0a7812 */ /* 0x000fe200078ec0ff */
[----:B------:R-:W0:Y:S01]  /*1182f0*/  LDCU UR50, c[0x0][0x398] ;  /* 0x00007300ff3277ac */ /* 0x000e220008000800 */
[----:B------:R-:W-:Y:S01]  /*118300*/  @P4 LOP3.LUT R11, R11, 0x1000000, RZ, 0xfc, !PT ;  /* 0x010000000b0b4812 */ /* 0x000fe200078efcff */
[----:B------:R-:W3:Y:S01]  /*118310*/  LDL.LU R21, [R1+0x110] ;  /* 0x0001100001157983 */ /* 0x000ee20000300800 */
[----:B------:R-:W-:Y:S01]  /*118320*/  ISETP.LT.AND P2, PT, R16, UR48, !P2 ;  /* 0x0000003010007c0c */ /* 0x000fe2000d741270 */
[----:B------:R-:W-:Y:S01]  /*118330*/  VIADD R5, R14, 0xae ;  /* 0x000000ae0e057836 */ /* 0x000fe20000000000 */
[----:B------:R-:W-:Y:S01]  /*118340*/  LOP3.LUT R11, R11, 0xff7fffff, RZ, 0xc0, !PT ;  /* 0xff7fffff0b0b7812 */ /* 0x000fe200078ec0ff */
[----:B------:R-:W3:Y:S01]  /*118350*/  LDL.LU R7, [R1+0x1e0] ;  /* 0x0001e00001077983 */ /* 0x000ee20000300800 */
[----:B------:R-:W-:Y:S01]  /*118360*/  LOP3.LUT R0, R0, 0x7fffffff, RZ, 0xc0, !PT ;  /* 0x7fffffff00007812 */ /* 0x000fe200078ec0ff */
[----:B------:R-:W0:Y:S01]  /*118370*/  LDCU UR48, c[0x0][0x398] ;  /* 0x00007300ff3077ac */ /* 0x000e220008000800 */
[----:B------:R-:W-:Y:S01]  /*118380*/  @P3 LOP3.LUT R11, R11, 0x800000, RZ, 0xfc, !PT ;  /* 0x008000000b0b3812 */ /* 0x000fe200078efcff */
[----:B------:R1:W-:Y:S03]  /*118390*/  STL [R1+0x4a08], R18 ;  /* 0x004a081201007387 */ /* 0x0003e60000100800 */
[----:B------:R-:W-:-:S04]  /*1183a0*/  LOP3.LUT R11, R11, 0xffbfffff, RZ, 0xc0, !PT ;  /* 0xffbfffff0b0b7812 */ /* 0x000fc800078ec0ff */
[----:B------:R-:W-:Y:S01]  /*1183b0*/  @P2 LOP3.LUT R11, R11, 0x400000, RZ, 0xfc, !PT ;  /* 0x004000000b0b2812 */ /* 0x000fe200078efcff */
[----:B-1----:R-:W3:Y:S01]  /*1183c0*/  LDL.LU R18, [R1+0x130] ;  /* 0x0001300001127983 */ /* 0x002ee20000300800 */
[----:B------:R-:W-:Y:S01]  /*1183d0*/  ISETP.GE.AND P2, PT, R5, UR57, PT ;  /* 0x0000003905007c0c */ /* 0x000fe2000bf46270 */
[----:B------:R-:W1:Y:S02]  /*1183e0*/  LDCU.64 UR56, c[0x0][0x398] ;  /* 0x00007300ff3877ac */ /* 0x000e640008000a00 */
[----:B------:R-:W4:Y:S04]  /*1183f0*/  LDL.LU R12, [R1+0x10c] ;  /* 0x00010c00010c7983 */ /* 0x000f280000300800 */
[----:B------:R-:W4:Y:S04]  /*118400*/  LDL.LU R9, [R1+0x1bc] ;  /* 0x0001bc0001097983 */ /* 0x000f280000300800 */
[----:B------:R-:W4:Y:S04]  /*118410*/  LDL.LU R8, [R1+0xfc] ;  /* 0x0000fc0001087983 */ /* 0x000f280000300800 */
[----:B------:R-:W4:Y:S01]  /*118420*/  LDL.LU R5, [R1+0x1b0] ;  /* 0x0001b00001057983 */ /* 0x000f220000300800 */
[----:B--2---:R-:W-:-:S03]  /*118430*/  PRMT R19, R19, 0x5410, R24 ;  /* 0x0000541013137816 */ /* 0x004fc60000000018 */
[----:B------:R-:W2:Y:S04]  /*118440*/  LDL.LU R24, [R1+0x4b5c] ;  /* 0x004b5c0001187983 */ /* 0x000ea80000300800 */
[----:B------:R0:W-:Y:S04]  /*118450*/  STL [R1+0x4a20], R19 ;  /* 0x004a201301007387 */ /* 0x0001e80000100800 */
[----:B0-----:R-:W2:Y:S01]  /*118460*/  LDL.LU R19, [R1+0x13c] ;  /* 0x00013c0001137983 */ /* 0x001ea20000300800 */
[----:B------:R-:W-:Y:S01]  /*118470*/  ISETP.LT.AND P5, PT, R6, UR46, !P2 ;  /* 0x0000002e06007c0c */ /* 0x000fe2000d7a1270 */
[----:B------:R-:W0:Y:S01]  /*118480*/  LDCU UR46, c[0x0][0x398] ;  /* 0x00007300ff2e77ac */ /* 0x000e220008000800 */
[----:B------:R-:W-:-:S02]  /*118490*/  ISETP.LT.AND P4, PT, R4, UR44, !P2 ;  /* 0x0000002c04007c0c */ /* 0x000fc4000d781270 */
[----:B------:R-:W-:Y:S01]  /*1184a0*/  ISETP.LT.AND P3, PT, R15, UR40, !P2 ;  /* 0x000000280f007c0c */ /* 0x000fe2000d761270 */
[----:B------:R-:W0:Y:S08]  /*1184b0*/  LDCU UR44, c[0x0][0x398] ;  /* 0x00007300ff2c77ac */ /* 0x000e300008000800 */
[----:B------:R-:W-:Y:S01]  /*1184c0*/  @P5 LOP3.LUT R10, R10, 0x400, RZ, 0xfc, !PT ;  /* 0x000004000a0a5812 */ /* 0x000fe200078efcff */
[----:B------:R-:W0:Y:S03]  /*1184d0*/  LDCU UR40, c[0x0][0x398] ;  /* 0x00007300ff2877ac */ /* 0x000e260008000800 */
[----:B------:R-:W-:-:S04]  /*1184e0*/  LOP3.LUT R10, R10, 0xffffffbf, RZ, 0xc0, !PT ;  /* 0xffffffbf0a0a7812 */ /* 0x000fc800078ec0ff */
[----:B------:R-:W-:Y:S02]  /*1184f0*/  @P4 LOP3.LUT R10, R10, 0x40, RZ, 0xfc, !PT ;  /* 0x000000400a0a4812 */ /* 0x000fe400078efcff */
[----:B------:R-:W-:Y:S01]  /*118500*/  ISETP.LT.AND P2, PT, R16, UR38, !P2 ;  /* 0x0000002610007c0c */ /* 0x000fe2000d741270 */
[----:B------:R-:W0:Y:S01]  /*118510*/  LDCU UR38, c[0x0][0x398] ;  /* 0x00007300ff2677ac */ /* 0x000e220008000800 */
[----:B------:R-:W-:-:S04]  /*118520*/  LOP3.LUT R10, R10, 0xffffffef, RZ, 0xc0, !PT ;  /* 0xffffffef0a0a7812 */ /* 0x000fc800078ec0ff */
[----:B------:R-:W-:-:S04]  /*118530*/  @P3 LOP3.LUT R10, R10, 0x10, RZ, 0xfc, !PT ;  /* 0x000000100a0a3812 */ /* 0x000fc800078efcff */
[----:B------:R-:W-:-:S04]  /*118540*/  LOP3.LUT R10, R10, 0xfffffff7, RZ, 0xc0, !PT ;  /* 0xfffffff70a0a7812 */ /* 0x000fc800078ec0ff */
[----:B------:R-:W-:Y:S02]  /*118550*/  @P2 LOP3.LUT R10, R10, 0x8, RZ, 0xfc, !PT ;  /* 0x000000080a0a2812 */ /* 0x000fe400078efcff */
[----:B---3--:R-:W-:-:S03]  /*118560*/  PRMT R20, R20, 0x5410, R18 ;  /* 0x0000541014147816 */ /* 0x008fc60000000012 */
[----:B------:R3:W-:Y:S01]  /*118570*/  STL [R1+0x4a64], R10 ;  /* 0x004a640a01007387 */ /* 0x0007e20000100800 */
[----:B------:R-:W-:Y:S02]  /*118580*/  PRMT R18, R17, 0x5410, R13 ;  /* 0x0000541011127816 */ /* 0x000fe4000000000d */
[----:B------:R-:W-:Y:S01]  /*118590*/  ISETP.LT.AND P3, PT, R15, UR73, !P1 ;  /* 0x000000490f007c0c */ /* 0x000fe2000cf61270 */
[----:B------:R-:W0:Y:S01]  /*1185a0*/  LDCU UR73, c[0x0][0x398] ;  /* 0x00007300ff4977ac */ /* 0x000e220008000800 */
[----:B------:R-:W-:Y:S02]  /*1185b0*/  ISETP.LT.AND P2, PT, R4, UR75, !P1 ;  /* 0x0000004b04007c0c */ /* 0x000fe4000cf41270 */
[----:B------:R-:W-:Y:S01]  /*1185c0*/  LOP3.LUT R11, R11, 0xffdfffff, RZ, 0xc0, !PT ;  /* 0xffdfffff0b0b7812 */ /* 0x000fe200078ec0ff */
[----:B------:R-:W0:Y:S01]  /*1185d0*/  LDCU UR75, c[0x0][0x398] ;  /* 0x00007300ff4b77ac */ /* 0x000e220008000800 */
[----:B------:R-:W-:Y:S01]  /*1185e0*/  ISETP.LT.AND P1, PT, R6, UR74, !P1 ;  /* 0x0000004a06007c0c */ /* 0x000fe2000cf21270 */
[----:B------:R-:W0:Y:S06]  /*1185f0*/  LDCU UR74, c[0x0][0x398] ;  /* 0x00007300ff4a77ac */ /* 0x000e2c0008000800 */
[----:B------:R-:W-:-:S04]  /*118600*/  @P3 LOP3.LUT R11, R11, 0x200000, RZ, 0xfc, !PT ;  /* 0x002000000b0b3812 */ /* 0x000fc800078efcff */
[----:B------:R-:W-:-:S04]  /*118610*/  LOP3.LUT R11, R11, 0xffefffff, RZ, 0xc0, !PT ;  /* 0xffefffff0b0b7812 */ /* 0x000fc800078ec0ff */
[----:B------:R-:W-:-:S04]  /*118620*/  @P2 LOP3.LUT R11, R11, 0x100000, RZ, 0xfc, !PT ;  /* 0x001000000b0b2812 */ /* 0x000fc800078efcff */
[----:B------:R-:W-:-:S04]  /*118630*/  LOP3.LUT R11, R11, 0xfff7ffff, RZ, 0xc0, !PT ;  /* 0xfff7ffff0b0b7812 */ /* 0x000fc800078ec0ff */
[----:B------:R-:W-:Y:S02]  /*118640*/  @P1 LOP3.LUT R11, R11, 0x80000, RZ, 0xfc, !PT ;  /* 0x000800000b0b1812 */ /* 0x000fe400078efcff */
[----:B--2---:R-:W-:-:S05]  /*118650*/  PRMT R22, R22, 0x5410, R19 ;  /* 0x0000541016167816 */ /* 0x004fca0000000013 */
[----:B------:R4:W-:Y:S04]  /*118660*/  STL [R1+0x4a68], R22 ;  /* 0x004a681601007387 */ /* 0x0009e80000100800 */
[----:B------:R-:W-:Y:S04]  /*118670*/  STL [R1+0x4a90], R20 ;  /* 0x004a901401007387 */ /* 0x000fe80000100800 */
[----:B---3--:R-:W2:Y:S04]  /*118680*/  LDL.LU R10, [R1+0x108] ;  /* 0x00010800010a7983 */ /* 0x008ea80000300800 */
[----:B------:R-:W2:Y:S01]  /*118690*/  LDL.LU R13, [R1+0x1b8] ;  /* 0x0001b800010d7983 */ /* 0x000ea20000300800 */
[----:B------:R-:W-:-:S03]  /*1186a0*/  PRMT R19, R7, 0x5410, R21 ;  /* 0x0000541007137816 */ /* 0x000fc60000000015 */
[----:B------:R-:W3:Y:S04]  /*1186b0*/  LDL.LU R21, [R1+0xc4] ;  /* 0x0000c40001157983 */ /* 0x000ee80000300800 */
[----:B------:R-:W3:Y:S01]  /*1186c0*/  LDL.LU R7, [R1+0x180] ;  /* 0x0001800001077983 */ /* 0x000ee20000300800 */
[----:B----4-:R-:W-:Y:S02]  /*1186d0*/  PRMT R22, R9, 0x5410, R12 ;  /* 0x0000541009167816 */ /* 0x010fe4000000000c */
[----:B------:R-:W-:Y:S01]  /*1186e0*/  PRMT R12, R5, 0x5410, R8 ;  /* 0x00005410050c7816 */ /* 0x000fe20000000008 */
[----:B------:R-:W-:Y:S02]  /*1186f0*/  VIADD R5, R14, 0x55 ;  /* 0x000000550e057836 */ /* 0x000fe40000000000 */
[----:B------:R-:W-:Y:S04]  /*118700*/  STL [R1+0x4a94], R22 ;  /* 0x004a941601007387 */ /* 0x000fe80000100800 */
[----:B------:R-:W-:Y:S01]  /*118710*/  STL [R1+0x4a98], R12 ;  /* 0x004a980c01007387 */ /* 0x000fe20000100800 */
[----:B------:R-:W-:Y:S01]  /*118720*/  ISETP.GE.AND P1, PT, R5, UR13, PT ;  /* 0x0000000d05007c0c */ /* 0x000fe2000bf26270 */
[----:B------:R-:W4:Y:S02]  /*118730*/  LDCU UR13, c[0x0][0x398] ;  /* 0x00007300ff0d77ac */ /* 0x000f240008000800 */
[----:B------:R-:W4:Y:S04]  /*118740*/  LDL.LU R17, [R1+0xf8] ;  /* 0x0000f80001117983 */ /* 0x000f280000300800 */
[----:B------:R-:W4:Y:S04]  /*118750*/  LDL.LU R8, [R1+0x1a0] ;  /* 0x0001a00001087983 */ /* 0x000f280000300800 */
[----:B------:R-:W4:Y:S04]  /*118760*/  LDL.LU R9, [R1+0x104] ;  /* 0x0001040001097983 */ /* 0x000f280000300800 */
[----:B------:R-:W4:Y:S01]  /*118770*/  LDL.LU R5, [R1+0x178] ;  /* 0x0001780001057983 */ /* 0x000f220000300800 */
[----:B-1----:R-:W-:-:S02]  /*118780*/  ISETP.LT.AND P4, PT, R16, UR56, !P1 ;  /* 0x0000003810007c0c */ /* 0x002fc4000cf81270 */
[----:B------:R-:W-:Y:S01]  /*118790*/  ISETP.LT.AND P3, PT, R15, UR72, !P1 ;  /* 0x000000480f007c0c */ /* 0x000fe2000cf61270 */
[----:B------:R-:W1:Y:S01]  /*1187a0*/  LDCU UR72, c[0x0][0x398] ;  /* 0x00007300ff4877ac */ /* 0x000e620008000800 */
[----:B------:R-:W-:Y:S02]  /*1187b0*/  LOP3.LUT R11, R11, 0xfffbffff, RZ, 0xc0, !PT ;  /* 0xfffbffff0b0b7812 */ /* 0x000fe400078ec0ff */
[----:B------:R-:W-:-:S07]  /*1187c0*/  ISETP.LT.AND P2, PT, R4, UR61, !P1 ;  /* 0x0000003d04007c0c */ /* 0x000fce000cf41270 */
[----:B------:R-:W-:-:S04]  /*1187d0*/  @P4 LOP3.LUT R11, R11, 0x40000, RZ, 0xfc, !PT ;  /* 0x000400000b0b4812 */ /* 0x000fc800078efcff */
[----:B------:R-:W-:Y:S02]  /*1187e0*/  LOP3.LUT R11, R11, 0xfffdffff, RZ, 0xc0, !PT ;  /* 0xfffdffff0b0b7812 */ /* 0x000fe400078ec0ff */
[----:B------:R-:W-:Y:S01]  /*1187f0*/  ISETP.LT.AND P1, PT, R6, UR60, !P1 ;  /* 0x0000003c06007c0c */ /* 0x000fe2000cf21270 */
[----:B------:R-:W0:Y:S01]  /*118800*/  LDCU.64 UR60, c[0x0][0x398] ;  /* 0x00007300ff3c77ac */ /* 0x000e220008000a00 */
[----:B------:R-:W-:-:S04]  /*118810*/  @P3 LOP3.LUT R11, R11, 0x20000, RZ, 0xfc, !PT ;  /* 0x000200000b0b3812 */ /* 0x000fc800078efcff */
[----:B------:R-:W-:-:S04]  /*118820*/  LOP3.LUT R11, R11, 0xfffeffff, RZ, 0xc0, !PT ;  /* 0xfffeffff0b0b7812 */ /* 0x000fc800078ec0ff */
[----:B------:R-:W-:-:S04]  /*118830*/  @P2 LOP3.LUT R11, R11, 0x10000, RZ, 0xfc, !PT ;  /* 0x000100000b0b2812 */ /* 0x000fc800078efcff */
[----:B------:R-:W-:-:S04]  /*118840*/  LOP3.LUT R11, R11, 0xffff7fff, RZ, 0xc0, !PT ;  /* 0xffff7fff0b0b7812 */ /* 0x000fc800078ec0ff */
[----:B------:R-:W-:-:S04]  /*118850*/  @P1 LOP3.LUT R11, R11, 0x8000, RZ, 0xfc, !PT ;  /* 0x000080000b0b1812 */ /* 0x000fc800078efcff */
[----:B------:R-:W-:Y:S02]  /*118860*/  LOP3.LUT R11, R11, 0xffffbfff, RZ, 0xc0, !PT ;  /* 0xffffbfff0b0b7812 */ /* 0x000fe400078ec0ff */
[----:B--2---:R-:W-:-:S05]  /*118870*/  PRMT R10, R13, 0x5410, R10 ;  /* 0x000054100d0a7816 */ /* 0x004fca000000000a */
[----:B------:R3:W-:Y:S02]  /*118880*/  STL [R1+0x4a9c], R10 ;  /* 0x004a9c0a01007387 */ /* 0x0007e40000100800 */
[----:B---3--:R-:W-:Y:S01]  /*118890*/  PRMT R10, R7, 0x5410, R21 ;  /* 0x00005410070a7816 */ /* 0x008fe20000000015 */
[----:B------:R-:W-:-:S05]  /*1188a0*/  VIADD R7, R14, 0x54 ;  /* 0x000000540e077836 */ /* 0x000fca0000000000 */
[----:B------:R-:W-:Y:S01]  /*1188b0*/  ISETP.GE.AND P1, PT, R7, UR9, PT ;  /* 0x0000000907007c0c */ /* 0x000fe2000bf26270 */
[----:B------:R2:W-:Y:S01]  /*1188c0*/  STL [R1+0xfc], R10 ;  /* 0x0000fc0a01007387 */ /* 0x0005e20000100800 */
[----:B------:R-:W-:Y:S01]  /*1188d0*/  LOP3.LUT R2, R2, 0x7fffffff, RZ, 0xc0, !PT ;  /* 0x7fffffff02027812 */ /* 0x000fe200078ec0ff */
[----:B------:R-:W3:Y:S01]  /*1188e0*/  LDCU UR9, c[0x0][0x398] ;  /* 0x00007300ff0977ac */ /* 0x000ee20008000800 */
[----:B0-----:R-:W-:Y:S01]  /*1188f0*/  ISETP.LT.AND P4, PT, R16, UR60, !P1 ;  /* 0x0000003c10007c0c */ /* 0x001fe2000cf81270 */
[----:B------:R-:W2:Y:S01]  /*118900*/  LDL.LU R12, [R1+0x100] ;  /* 0x00010000010c7983 */ /* 0x000ea20000300800 */
[----:B------:R-:W-:Y:S01]  /*118910*/  ISETP.LT.AND P3, PT, R15, UR71, !P1 ;  /* 0x000000470f007c0c */ /* 0x000fe2000cf61270 */
[----:B------:R-:W0:Y:S01]  /*118920*/  LDCU UR71, c[0x0][0x398] ;  /* 0x00007300ff4777ac */ /* 0x000e220008000800 */
[----:B------:R-:W-:Y:S01]  /*118930*/  ISETP.LT.AND P2, PT, R4, UR63, !P1 ;  /* 0x0000003f04007c0c */ /* 0x000fe2000cf41270 */
[----:B------:R-:W2:Y:S04]  /*118940*/  LDL.LU R22, [R1+0x174] ;  /* 0x0001740001167983 */ /* 0x000ea80000300800 */
[----:B------:R-:W3:Y:S04]  /*118950*/  LDL.LU R21, [R1+0xf0] ;  /* 0x0000f00001157983 */ /* 0x000ee80000300800 */
[----:B------:R-:W-:Y:S01]  /*118960*/  @P4 LOP3.LUT R11, R11, 0x4000, RZ, 0xfc, !PT ;  /* 0x000040000b0b4812 */ /* 0x000fe200078efcff */
[----:B------:R-:W3:Y:S03]  /*118970*/  LDL.LU R7, [R1+0x16c] ;  /* 0x00016c0001077983 */ /* 0x000ee60000300800 */
[----:B------:R-:W-:Y:S01]  /*118980*/  LOP3.LUT R11, R11, 0xffffdfff, RZ, 0xc0, !PT ;  /* 0xffffdfff0b0b7812 */ /* 0x000fe200078ec0ff */
[----:B------:R-:W3:Y:S03]  /*118990*/  LDL.LU R20, [R1+0xd4] ;  /* 0x0000d40001147983 */ /* 0x000ee60000300800 */
[----:B------:R-:W-:Y:S01]  /*1189a0*/  @P3 LOP3.LUT R11, R11, 0x2000, RZ, 0xfc, !PT ;  /* 0x000020000b0b3812 */ /* 0x000fe200078efcff */
[----:B------:R-:W3:Y:S01]  /*1189b0*/  LDL.LU R13, [R1+0x168] ;  /* 0x00016800010d7983 */ /* 0x000ee20000300800 */
[----:B------:R-:W-:Y:S01]  /*1189c0*/  ISETP.LT.AND P1, PT, R6, UR62, !P1 ;  /* 0x0000003e06007c0c */ /* 0x000fe2000cf21270 */
[----:B------:R-:W0:Y:S01]  /*1189d0*/  LDCU.64 UR62, c[0x0][0x398] ;  /* 0x00007300ff3e77ac */ /* 0x000e220008000a00 */
[----:B------:R-:W-:-:S04]  /*1189e0*/  LOP3.LUT R11, R11, 0xffffefff, RZ, 0xc0, !PT ;  /* 0xffffefff0b0b7812 */ /* 0x000fc800078ec0ff */
[----:B------:R-:W-:Y:S02]  /*1189f0*/  @P2 LOP3.LUT R11, R11, 0x1000, RZ, 0xfc, !PT ;  /* 0x000010000b0b2812 */ /* 0x000fe400078efcff */
[----:B----4-:R-:W-:Y:S01]  /*118a00*/  PRMT R9, R5, 0x5410, R9 ;  /* 0x0000541005097816 */ /* 0x010fe20000000009 */
[----:B------:R-:W-:Y:S01]  /*118a10*/  VIADD R5, R14, 0x53 ;  /* 0x000000530e057836 */ /* 0x000fe20000000000 */
[----:B------:R-:W-:Y:S02]  /*118a20*/  LOP3.LUT R11, R11, 0xfffff7ff, RZ, 0xc0, !PT ;  /* 0xfffff7ff0b0b7812 */ /* 0x000fe400078ec0ff */
[----:B------:R-:W-:Y:S02]  /*118a30*/  PRMT R8, R8, 0x5410, R17 ;  /* 0x0000541008087816 */ /* 0x000fe40000000011 */
[----:B------:R-:W-:Y:S01]  /*118a40*/  @P1 LOP3.LUT R11, R11, 0x800, RZ, 0xfc, !PT ;  /* 0x000008000b0b1812 */ /* 0x000fe200078efcff */
[----:B------:R-:W4:Y:S01]  /*118a50*/  LDL.LU R17, [R1+0xd0] ;  /* 0x0000d00001117983 */ /* 0x000f220000300800 */
[----:B------:R-:W-:Y:S01]  /*118a60*/  ISETP.GE.AND P1, PT, R5, UR11, PT ;  /* 0x0000000b05007c0c */ /* 0x000fe2000bf26270 */
[----:B------:R-:W1:Y:S02]  /*118a70*/  LDCU UR11, c[0x0][0x398] ;  /* 0x00007300ff0b77ac */ /* 0x000e640008000800 */
[----:B------:R-:W4:Y:S01]  /*118a80*/  LDL.LU R5, [R1+0x15c] ;  /* 0x00015c0001057983 */ /* 0x000f220000300800 */
[----:B0-----:R-:W-:-:S02]  /*118a90*/  ISETP.LT.AND P4, PT, R16, UR62, !P1 ;  /* 0x0000003e10007c0c */ /* 0x001fc4000cf81270 */
[----:B------:R-:W-:Y:S02]  /*118aa0*/  ISETP.LT.AND P3, PT, R15, UR64, !P1 ;  /* 0x000000400f007c0c */ /* 0x000fe4000cf61270 */
[----:B------:R-:W-:Y:S02]  /*118ab0*/  LOP3.LUT R11, R11, 0xfffffbff, RZ, 0xc0, !PT ;  /* 0xfffffbff0b0b7812 */ /* 0x000fe400078ec0ff */
[----:B------:R-:W-:Y:S01]  /*118ac0*/  ISETP.LT.AND P2, PT, R4, UR69, !P1 ;  /* 0x0000004504007c0c */ /* 0x000fe2000cf41270 */
[----:B------:R-:W0:Y:S06]  /*118ad0*/  LDCU UR69, c[0x0][0x398] ;  /* 0x00007300ff4577ac */ /* 0x000e2c0008000800 */
[----:B------:R-:W-:-:S04]  /*118ae0*/  @P4 LOP3.LUT R11, R11, 0x400, RZ, 0xfc, !PT ;  /* 0x000004000b0b4812 */ /* 0x000fc800078efcff */
[----:B------:R-:W-:-:S04]  /*118af0*/  LOP3.LUT R11, R11, 0xfffffdff, RZ, 0xc0, !PT ;  /* 0xfffffdff0b0b7812 */ /* 0x000fc800078ec0ff */
[----:B------:R-:W-:Y:S02]  /*118b00*/  @P3 LOP3.LUT R11, R11, 0x200, RZ, 0xfc, !PT ;  /* 0x000002000b0b3812 */ /* 0x000fe400078efcff */
[----:B------:R-:W-:Y:S01]  /*118b10*/  ISETP.LT.AND P1, PT, R6, UR65, !P1 ;  /* 0x0000004106007c0c */ /* 0x000fe2000cf21270 */
[----:B------:R-:W0:Y:S01]  /*118b20*/  LDCU.64 UR64, c[0x0][0x398] ;  /* 0x00007300ff4077ac */ /* 0x000e220008000a00 */
[----:B------:R-:W-:-:S04]  /*118b30*/  LOP3.LUT R11, R11, 0xfffffeff, RZ, 0xc0, !PT ;  /* 0xfffffeff0b0b7812 */ /* 0x000fc800078ec0ff */
[----:B------:R-:W-:-:S04]  /*118b40*/  @P2 LOP3.LUT R11, R11, 0x100, RZ, 0xfc, !PT ;  /* 0x000001000b0b2812 */ /* 0x000fc800078efcff */
[----:B------:R-:W-:-:S04]  /*118b50*/  LOP3.LUT R11, R11, 0xffffff7f, RZ, 0xc0, !PT ;  /* 0xffffff7f0b0b7812 */ /* 0x000fc800078ec0ff */
[----:B------:R-:W-:-:S04]  /*118b60*/  @P1 LOP3.LUT R11, R11, 0x80, RZ, 0xfc, !PT ;  /* 0x000000800b0b1812 */ /* 0x000fc800078efcff */
[----:B------:R-:W-:Y:S02]  /*118b70*/  LOP3.LUT R11, R11, 0xffffffbf, RZ, 0xc0, !PT ;  /* 0xffffffbf0b0b7812 */ /* 0x000fe400078ec0ff */
[----:B--2---:R-:W-:-:S05]  /*118b80*/  PRMT R10, R22, 0x5410, R12 ;  /* 0x00005410160a7816 */ /* 0x004fca000000000c */
[----:B------:R-:W-:Y:S01]  /*118b90*/  STL [R1+0x100], R10 ;  /* 0x0001000a01007387 */ /* 0x000fe20000100800 */
[----:B---3--:R-:W-:Y:S01]  /*118ba0*/  PRMT R22, R7, 0x5410, R21 ;  /* 0x0000541007167816 */ /* 0x008fe20000000015 */
[----:B------:R-:W-:-:S04]  /*118bb0*/  VIADD R7, R14, 0x52 ;  /* 0x000000520e077836 */ /* 0x000fc80000000000 */
[----:B------:R2:W-:Y:S01]  /*118bc0*/  STL [R1+0x4ae0], R22 ;  /* 0x004ae01601007387 */ /* 0x0005e20000100800 */
[----:B------:R-:W-:Y:S02]  /*118bd0*/  PRMT R20, R13, 0x5410, R20 ;  /* 0x000054100d147816 */ /* 0x000fe40000000014 */
[----:B------:R-:W-:Y:S01]  /*118be0*/  ISETP.GE.AND P1, PT, R7, UR57, PT ;  /* 0x0000003907007c0c */ /* 0x000fe2000bf26270 */
[----:B------:R-:W3:Y:S01]  /*118bf0*/  LDCU.64 UR56, c[0x0][0x398] ;  /* 0x00007300ff3877ac */ /* 0x000ee20008000a00 */
[----:B--2---:R-:W2:Y:S04]  /*118c00*/  LDL.LU R22, [R1+0x154] ;  /* 0x0001540001167983 */ /* 0x004ea80000300800 */
[----:B------:R-:W2:Y:S04]  /*118c10*/  LDL.LU R21, [R1+0xcc] ;  /* 0x0000cc0001157983 */ /* 0x000ea80000300800 */
[----:B------:R-:W2:Y:S04]  /*118c20*/  LDL.LU R7, [R1+0x158] ;  /* 0x0001580001077983 */ /* 0x000ea80000300800 */
[----:B------:R0:W-:Y:S01]  /*118c30*/  STL [R1+0x4ae8], R20 ;  /* 0x004ae81401007387 */ /* 0x0001e20000100800 */
[----:B----4-:R-:W-:-:S03]  /*118c40*/  PRMT R12, R5, 0x5410, R17 ;  /* 0x00005410050c7816 */ /* 0x010fc60000000011 */
[----:B0-----:R-:W2:Y:S04]  /*118c50*/  LDL.LU R20, [R1+0xb8] ;  /* 0x0000b80001147983 */ /* 0x001ea80000300800 */
[----:B------:R-:W-:Y:S04]  /*118c60*/  STL [R1+0x4aec], R12 ;  /* 0x004aec0c01007387 */ /* 0x000fe80000100800 */
[----:B------:R-:W4:Y:S04]  /*118c70*/  LDL.LU R13, [R1+0xc8] ;  /* 0x0000c800010d7983 */ /* 0x000f280000300800 */
[----:B------:R-:W4:Y:S01]  /*118c80*/  LDL.LU R17, [R1+0x150] ;  /* 0x0001500001117983 */ /* 0x000f220000300800 */
[----:B------:R-:W-:-:S02]  /*118c90*/  ISETP.LT.AND P4, PT, R16, UR64, !P1 ;  /* 0x0000004010007c0c */ /* 0x000fc4000cf81270 */
[----:B------:R-:W-:Y:S02]  /*118ca0*/  ISETP.LT.AND P3, PT, R15, UR66, !P1 ;  /* 0x000000420f007c0c */ /* 0x000fe4000cf61270 */
[----:B------:R-:W-:Y:S01]  /*118cb0*/  ISETP.LT.AND P2, PT, R4, UR67, !P1 ;  /* 0x0000004304007c0c */ /* 0x000fe2000cf41270 */
[----:B------:R-:W-:Y:S01]  /*118cc0*/  VIADD R5, R14, 0x51 ;  /* 0x000000510e057836 */ /* 0x000fe20000000000 */
[----:B------:R-:W4:Y:S07]  /*118cd0*/  LDL.LU R10, [R1+0xc0] ;  /* 0x0000c000010a7983 */ /* 0x000f2e0000300800 */
[----:B------:R-:W-:Y:S01]  /*118ce0*/  @P4 LOP3.LUT R11, R11, 0x40, RZ, 0xfc, !PT ;  /* 0x000000400b0b4812 */ /* 0x000fe200078efcff */
[----:B------:R-:W0:Y:S03]  /*118cf0*/  LDCU UR66, c[0x0][0x398] ;  /* 0x00007300ff4277ac */ /* 0x000e260008000800 */
        /* <DEDUP_REMOVED lines=9> */
[----:B------:R-:W-:Y:S01]  /*118d90*/  ISETP.GE.AND P1, PT, R5, UR61, PT ;  /* 0x0000003d05007c0c */ /* 0x000fe2000bf26270 */
[----:B------:R-:W0:Y:S01]  /*118da0*/  LDCU.64 UR60, c[0x0][0x398] ;  /* 0x00007300ff3c77ac */ /* 0x000e220008000a00 */
[----:B------:R-:W4:Y:S02]  /*118db0*/  LDL.LU R5, [R1+0x138] ;  /* 0x0001380001057983 */ /* 0x000f240000300800 */
[----:B---3--:R-:W-:Y:S02]  /*118dc0*/  ISETP.LT.AND P4, PT, R16, UR56, !P1 ;  /* 0x0000003810007c0c */ /* 0x008fe4000cf81270 */
[----:B------:R-:W-:Y:S01]  /*118dd0*/  ISETP.LT.AND P3, PT, R15, UR8, !P1 ;  /* 0x000000080f007c0c */ /* 0x000fe2000cf61270 */
[----:B------:R-:W3:Y:S01]  /*118de0*/  LDCU UR8, c[0x0][0x398] ;  /* 0x00007300ff0877ac */ /* 0x000ee20008000800 */
[----:B------:R-:W-:-:S02]  /*118df0*/  LOP3.LUT R11, R11, 0xfffffffb, RZ, 0xc0, !PT ;  /* 0xfffffffb0b0b7812 */ /* 0x000fc400078ec0ff */
[----:B------:R-:W-:-:S07]  /*118e00*/  ISETP.LT.AND P2, PT, R4, UR12, !P1 ;  /* 0x0000000c04007c0c */ /* 0x000fce000cf41270 */
[----:B------:R-:W-:-:S04]  /*118e10*/  @P4 LOP3.LUT R11, R11, 0x4, RZ, 0xfc, !PT ;  /* 0x000000040b0b4812 */ /* 0x000fc800078efcff */
[----:B------:R-:W-:-:S04]  /*118e20*/  LOP3.LUT R11, R11, 0xfffffffd, RZ, 0xc0, !PT ;  /* 0xfffffffd0b0b7812 */ /* 0x000fc800078ec0ff */
[----:B------:R-:W-:-:S04]  /*118e30*/  @P3 LOP3.LUT R11, R11, 0x2, RZ, 0xfc, !PT ;  /* 0x000000020b0b3812 */ /* 0x000fc800078efcff */
[----:B------:R-:W-:-:S04]  /*118e40*/  LOP3.LUT R11, R11, 0xfffffffe, RZ, 0xc0, !PT ;  /* 0xfffffffe0b0b7812 */ /* 0x000fc800078ec0ff */
[----:B------:R-:W-:Y:S02]  /*118e50*/  @P2 LOP3.LUT R11, R11, 0x1, RZ, 0xfc, !PT ;  /* 0x000000010b0b2812 */ /* 0x000fe400078efcff */
[----:B------:R-:W-:Y:S01]  /*118e60*/  ISETP.LT.AND P1, PT, R6, UR10, !P1 ;  /* 0x0000000a06007c0c */ /* 0x000fe2000cf21270 */
[----:B------:R-:W0:Y:S02]  /*118e70*/  LDCU UR10, c[0x0][0x398] ;  /* 0x00007300ff0a77ac */ /* 0x000e240008000800 */
[----:B------:R2:W-:Y:S10]  /*118e80*/  STL [R1+0x48f0], R11 ;  /* 0x0048f00b01007387 */ /* 0x0005f40000100800 */
[----:B------:R-:W-:-:S02]  /*118e90*/  @P1 LOP3.LUT R0, R0, 0x80000000, RZ, 0xfc, !PT ;  /* 0x8000000000001812 */ /* 0x000fc400078efcff */
[----:B--2---:R-:W-:-:S05]  /*118ea0*/  PRMT R11, R22, 0x5410, R20 ;  /* 0x00005410160b7816 */ /* 0x004fca0000000014 */
[----:B------:R2:W-:Y:S02]  /*118eb0*/  STL [R1+0xb8], R11 ;  /* 0x0000b80b01007387 */ /* 0x0005e40000100800 */
[----:B--2---:R-:W-:Y:S01]  /*118ec0*/  PRMT R11, R7, 0x5410, R21 ;  /* 0x00005410070b7816 */ /* 0x004fe20000000015 */
[----:B------:R-:W-:-:S04]  /*118ed0*/  VIADD R7, R14, 0x50 ;  /* 0x000000500e077836 */ /* 0x000fc80000000000 */
[----:B------:R-:W-:Y:S01]  /*118ee0*/  STL [R1+0xc4], R11 ;  /* 0x0000c40b01007387 */ /* 0x000fe20000100800 */
[----:B------:R-:W-:Y:S01]  /*118ef0*/  ISETP.GE.AND P1, PT, R7, UR63, PT ;  /* 0x0000003f07007c0c */ /* 0x000fe2000bf26270 */
[----:B------:R-:W2:Y:S02]  /*118f00*/  LDCU.64 UR62, c[0x0][0x398] ;  /* 0x00007300ff3e77ac */ /* 0x000ea40008000a00 */
[----:B------:R-:W3:Y:S01]  /*118f10*/  LDL.LU R21, [R1+0x64] ;  /* 0x0000640001157983 */ /* 0x000ee20000300800 */
[----:B----4-:R-:W-:-:S03]  /*118f20*/  PRMT R12, R17, 0x5410, R13 ;  /* 0x00005410110c7816 */ /* 0x010fc6000000000d */
[----:B------:R-:W3:Y:S04]  /*118f30*/  LDL.LU R7, [R1+0x128] ;  /* 0x0001280001077983 */ /* 0x000ee80000300800 */
[----:B------:R-:W4:Y:S04]  /*118f40*/  LDL.LU R13, [R1+0xbc] ;  /* 0x0000bc00010d7983 */ /* 0x000f280000300800 */
[----:B------:R-:W4:Y:S01]  /*118f50*/  LDL.LU R17, [R1+0x12c] ;  /* 0x00012c0001117983 */ /* 0x000f220000300800 */
[----:B0-----:R-:W-:Y:S02]  /*118f60*/  ISETP.LT.AND P4, PT, R16, UR60, !P1 ;  /* 0x0000003c10007c0c */ /* 0x001fe4000cf81270 */
[----:B------:R-:W-:-:S02]  /*118f70*/  ISETP.LT.AND P3, PT, R15, UR77, !P1 ;  /* 0x0000004d0f007c0c */ /* 0x000fc4000cf61270 */
[----:B------:R-:W-:Y:S02]  /*118f80*/  LOP3.LUT R0, R0, 0xbfffffff, RZ, 0xc0, !PT ;  /* 0xbfffffff00007812 */ /* 0x000fe400078ec0ff */
[----:B------:R-:W-:Y:S01]  /*118f90*/  ISETP.LT.AND P2, PT, R4, UR76, !P1 ;  /* 0x0000004c04007c0c */ /* 0x000fe2000cf41270 */
[----:B------:R-:W-:Y:S01]  /*118fa0*/  STL [R1+0x4b34], R12 ;  /* 0x004b340c01007387 */ /* 0x000fe20000100800 */
[----:B------:R-:W-:Y:S01]  /*118fb0*/  ISETP.LT.AND P6, PT, R14, UR37, !P6 ;  /* 0x000000250e007c0c */ /* 0x000fe2000f7c1270 */
[----:B------:R-:W0:Y:S04]  /*118fc0*/  LDCU UR37, c[0x0][0x398] ;  /* 0x00007300ff2577ac */ /* 0x000e280008000800 */
        /* <DEDUP_REMOVED lines=8> */
[----:B------:R-:W-:Y:S02]  /*119050*/  @P2 LOP3.LUT R0, R0, 0x10000000, RZ, 0xfc, !PT ;  /* 0x1000000000002812 */ /* 0x000fe400078efcff */
[----:B------:R-:W-:Y:S01]  /*119060*/  PRMT R10, R5, 0x5410, R10 ;  /* 0x00005410050a7816 */ /* 0x000fe2000000000a */
[----:B------:R-:W-:Y:S01]  /*119070*/  VIADD R5, R14, 0x4f ;  /* 0x0000004f0e057836 */ /* 0x000fe20000000000 */
[----:B------:R-:W-:-:S03]  /*119080*/  LOP3.LUT R0, R0, 0xf7ffffff, RZ, 0xc0, !PT ;  /* 0xf7ffffff00007812 */ /* 0x000fc600078ec0ff */
[----:B------:R-:W-:Y:S01]  /*119090*/  STL [R1+0xc8], R10 ;  /* 0x0000c80a01007387 */ /* 0x000fe20000100800 */
[----:B------:R-:W-:Y:S02]  /*1190a0*/  @P1 LOP3.LUT R0, R0, 0x8000000, RZ, 0xfc, !PT ;  /* 0x0800000000001812 */ /* 0x000fe400078efcff */
[----:B------:R-:W-:Y:S01]  /*1190b0*/  ISETP.GE.AND P1, PT, R5, UR65, PT ;  /* 0x0000004105007c0c */ /* 0x000fe2000bf26270 */
[----:B------:R-:W0:Y:S01]  /*1190c0*/  LDCU.64 UR64, c[0x0][0x398] ;  /* 0x00007300ff4077ac */ /* 0x000e220008000a00 */
[----:B------:R-:W4:Y:S04]  /*1190d0*/  LDL.LU R5, [R1+0x120] ;  /* 0x0001200001057983 */ /* 0x000f280000300800 */
[----:B------:R-:W4:Y:S01]  /*1190e0*/  LDL.LU R22, [R1+0x68] ;  /* 0x0000680001167983 */ /* 0x000f220000300800 */
[----:B--2---:R-:W-:-:S02]  /*1190f0*/  ISETP.LT.AND P4, PT, R16, UR62, !P1 ;  /* 0x0000003e10007c0c */ /* 0x004fc4000cf81270 */
[----:B------:R-:W-:Y:S01]  /*119100*/  ISETP.LT.AND P3, PT, R15, UR48, !P1 ;  /* 0x000000300f007c0c */ /* 0x000fe2000cf61270 */
[----:B------:R-:W2:Y:S01]  /*119110*/  LDCU UR48, c[0x0][0x398] ;  /* 0x00007300ff3077ac */ /* 0x000ea20008000800 */
[----:B------:R-:W-:Y:S02]  /*119120*/  LOP3.LUT R0, R0, 0xfbffffff, RZ, 0xc0, !PT ;  /* 0xfbffffff00007812 */ /* 0x000fe400078ec0ff */
[----:B------:R-:W-:Y:S01]  /*119130*/  ISETP.LT.AND P2, PT, R4, UR54, !P1 ;  /* 0x0000003604007c0c */ /* 0x000fe2000cf41270 */
[----:B------:R-:W0:Y:S06]  /*119140*/  LDCU UR54, c[0x0][0x398] ;  /* 0x00007300ff3677ac */ /* 0x000e2c0008000800 */
[----:B------:R-:W-:-:S04]  /*119150*/  @P4 LOP3.LUT R0, R0, 0x4000000, RZ, 0xfc, !PT ;  /* 0x0400000000004812 */ /* 0x000fc800078efcff */
[----:B------:R-:W-:-:S04]  /*119160*/  LOP3.LUT R0, R0, 0xfdffffff, RZ, 0xc0, !PT ;  /* 0xfdffffff00007812 */ /* 0x000fc800078ec0ff */
[----:B------:R-:W-:Y:S02]  /*119170*/  @P3 LOP3.LUT R0, R0, 0x2000000, RZ, 0xfc, !PT ;  /* 0x0200000000003812 */ /* 0x000fe400078efcff */
[----:B------:R-:W-:Y:S01]  /*119180*/  ISETP.LT.AND P1, PT, R6, UR59, !P1 ;  /* 0x0000003b06007c0c */ /* 0x000fe2000cf21270 */
[----:B------:R-:W0:Y:S01]  /*119190*/  LDCU UR59, c[0x0][0x398] ;  /* 0x00007300ff3b77ac */ /* 0x000e220008000800 */
[----:B------:R-:W-:Y:S02]  /*1191a0*/  LOP3.LUT R0, R0, 0xfeffffff, RZ, 0xc0, !PT ;  /* 0xfeffffff00007812 */ /* 0x000fe400078ec0ff */
[----:B---3--:R-:W-:Y:S02]  /*1191b0*/  PRMT R7, R7, 0x5410, R21 ;  /* 0x0000541007077816 */ /* 0x008fe40000000015 */
[----:B------:R-:W3:Y:S01]  /*1191c0*/  LDL.LU R21, [R1+0x11c] ;  /* 0x00011c0001157983 */ /* 0x000ee20000300800 */
[----:B----4-:R-:W-:-:S03]  /*1191d0*/  PRMT R20, R17, 0x5410, R13 ;  /* 0x0000541011147816 */ /* 0x010fc6000000000d */
[----:B------:R4:W-:Y:S04]  /*1191e0*/  STL [R1+0x4b1c], R7 ;  /* 0x004b1c0701007387 */ /* 0x0009e80000100800 */
[----:B------:R-:W-:Y:S04]  /*1191f0*/  STL [R1+0x4b20], R20 ;  /* 0x004b201401007387 */ /* 0x000fe80000100800 */
[----:B------:R-:W3:Y:S04]  /*119200*/  LDL.LU R13, [R1+0x70] ;  /* 0x00007000010d7983 */ /* 0x000ee80000300800 */
[----:B------:R-:W3:Y:S01]  /*119210*/  LDL.LU R17, [R1+0x114] ;  /* 0x0001140001117983 */ /* 0x000ee20000300800 */
[----:B------:R-:W-:Y:S01]  /*119220*/  @P2 LOP3.LUT R0, R0, 0x1000000, RZ, 0xfc, !PT ;  /* 0x0100000000002812 */ /* 0x000fe200078efcff */
[----:B----4-:R-:W-:-:S02]  /*119230*/  VIADD R7, R14, 0x4e ;  /* 0x0000004e0e077836 */ /* 0x010fc40000000000 */
[----:B------:R-:W4:Y:S01]  /*119240*/  LDL.LU R10, [R1+0x6c] ;  /* 0x00006c00010a7983 */ /* 0x000f220000300800 */
[----:B------:R-:W-:-:S04]  /*119250*/  LOP3.LUT R0, R0, 0xff7fffff, RZ, 0xc0, !PT ;  /* 0xff7fffff00007812 */ /* 0x000fc800078ec0ff */
[----:B------:R-:W-:Y:S02]  /*119260*/  @P1 LOP3.LUT R0, R0, 0x800000, RZ, 0xfc, !PT ;  /* 0x0080000000001812 */ /* 0x000fe400078efcff */
[----:B------:R-:W-:Y:S01]  /*119270*/  ISETP.GE.AND P1, PT, R7, UR57, PT ;  /* 0x0000003907007c0c */ /* 0x000fe2000bf26270 */
[----:B------:R-:W0:Y:S01]  /*119280*/  LDCU.64 UR56, c[0x0][0x398] ;  /* 0x00007300ff3877ac */ /* 0x000e220008000a00 */
[----:B------:R-:W-:Y:S02]  /*119290*/  PRMT R7, R5, 0x5410, R23 ;  /* 0x0000541005077816 */ /* 0x000fe40000000017 */
[----:B------:R-:W4:Y:S04]  /*1192a0*/  LDL.LU R5, [R1+0x118] ;  /* 0x0001180001057983 */ /* 0x000f280000300800 */
[----:B------:R1:W-:Y:S04]  /*1192b0*/  STL [R1+0x64], R7 ;  /* 0x0000640701007387 */ /* 0x0003e80000100800 */
[----:B------:R-:W-:Y:S01]  /*1192c0*/  STL [R1+0x4a24], R23 ;  /* 0x004a241701007387 */ /* 0x000fe20000100800 */
[----:B0-----:R-:W-:-:S02]  /*1192d0*/  ISETP.LT.AND P4, PT, R16, UR64, !P1 ;  /* 0x0000004010007c0c */ /* 0x001fc4000cf81270 */
[----:B------:R-:W-:Y:S01]  /*1192e0*/  ISETP.LT.AND P3, PT, R15, UR75, !P1 ;  /* 0x0000004b0f007c0c */ /* 0x000fe2000cf61270 */
[----:B------:R-:W0:Y:S01]  /*1192f0*/  LDCU UR75, c[0x0][0x398] ;  /* 0x00007300ff4b77ac */ /* 0x000e220008000800 */
[----:B------:R-:W-:Y:S02]  /*119300*/  LOP3.LUT R0, R0, 0xffbfffff, RZ, 0xc0, !PT ;  /* 0xffbfffff00007812 */ /* 0x000fe400078ec0ff */
[----:B------:R-:W-:Y:S01]  /*119310*/  ISETP.LT.AND P2, PT, R4, UR73, !P1 ;  /* 0x0000004904007c0c */ /* 0x000fe2000cf41270 */
[----:B-1----:R-:W-:-:S06]  /*119320*/  VIADD R7, R14, 0x4d ;  /* 0x0000004d0e077836 */ /* 0x002fcc0000000000 */
[----:B------:R-:W-:Y:S01]  /*119330*/  @P4 LOP3.LUT R0, R0, 0x400000, RZ, 0xfc, !PT ;  /* 0x0040000000004812 */ /* 0x000fe200078efcff */
[----:B------:R-:W1:Y:S03]  /*119340*/  LDCU UR73, c[0x0][0x398] ;  /* 0x00007300ff4977ac */ /* 0x000e660008000800 */
[----:B------:R-:W-:-:S04]  /*119350*/  LOP3.LUT R0, R0, 0xffdfffff, RZ, 0xc0, !PT ;  /* 0xffdfffff00007812 */ /* 0x000fc800078ec0ff */
[----:B------:R-:W-:Y:S02]  /*119360*/  @P3 LOP3.LUT R0, R0, 0x200000, RZ, 0xfc, !PT ;  /* 0x0020000000003812 */ /* 0x000fe400078efcff */
[----:B--2---:R-:W-:Y:S01]  /*119370*/  ISETP.LT.AND P1, PT, R6, UR48, !P1 ;  /* 0x0000003006007c0c */ /* 0x004fe2000cf21270 */
[----:B------:R-:W2:Y:S01]  /*119380*/  LDCU UR48, c[0x0][0x398] ;  /* 0x00007300ff3077ac */ /* 0x000ea20008000800 */
[----:B------:R-:W-:-:S04]  /*119390*/  LOP3.LUT R0, R0, 0xffefffff, RZ, 0xc0, !PT ;  /* 0xffefffff00007812 */ /* 0x000fc800078ec0ff */
[----:B------:R-:W-:-:S04]  /*1193a0*/  @P2 LOP3.LUT R0, R0, 0x100000, RZ, 0xfc, !PT ;  /* 0x0010000000002812 */ /* 0x000fc800078efcff */
[----:B------:R-:W-:-:S04]  /*1193b0*/  LOP3.LUT R0, R0, 0xfff7ffff, RZ, 0xc0, !PT ;  /* 0xfff7ffff00007812 */ /* 0x000fc800078ec0ff */
[----:B------:R-:W-:Y:S02]  /*1193c0*/  @P1 LOP3.LUT R0, R0, 0x80000, RZ, 0xfc, !PT ;  /* 0x0008000000001812 */ /* 0x000fe400078efcff */
[----:B------:R-:W-:Y:S01]  /*1193d0*/  ISETP.GE.AND P1, PT, R7, UR61, PT ;  /* 0x0000003d07007c0c */ /* 0x000fe2000bf26270 */
[----:B------:R-:W0:Y:S03]  /*1193e0*/  LDCU.64 UR60, c[0x0][0x398] ;  /* 0x00007300ff3c77ac */ /* 0x000e260008000a00 */
[----:B------:R-:W-:Y:S02]  /*1193f0*/  ISETP.LT.AND P4, PT, R16, UR56, !P1 ;  /* 0x0000003810007c0c */ /* 0x000fe4000cf81270 */
[----:B---3--:R-:W-:-:S05]  /*119400*/  PRMT R11, R21, 0x5410, R22 ;  /* 0x00005410150b7816 */ /* 0x008fca0000000016 */
[----:B------:R-:W-:Y:S04]  /*119410*/  STL [R1+0x68], R11 ;  /* 0x0000680b01007387 */ /* 0x000fe80000100800 */
[----:B------:R-:W3:Y:S04]  /*119420*/  LDL.LU R22, [R1+0x78] ;  /* 0x0000780001167983 */ /* 0x000ee80000300800 */
[----:B------:R-:W3:Y:S01]  /*119430*/  LDL.LU R21, [R1+0xf4] ;  /* 0x0000f40001157983 */ /* 0x000ee20000300800 */
[----:B------:R-:W-:-:S03]  /*119440*/  PRMT R12, R17, 0x5410, R13 ;  /* 0x00005410110c7816 */ /* 0x000fc6000000000d */
[----:B------:R-:W2:Y:S04]  /*119450*/  LDL.LU R13, [R1+0x80] ;  /* 0x00008000010d7983 */ /* 0x000ea80000300800 */
[----:B------:R-:W2:Y:S01]  /*119460*/  LDL.LU R17, [R1+0xe8] ;  /* 0x0000e80001117983 */ /* 0x000ea20000300800 */
[----:B------:R-:W-:Y:S01]  /*119470*/  ISETP.LT.AND P3, PT, R15, UR74, !P1 ;  /* 0x0000004a0f007c0c */ /* 0x000fe2000cf61270 */
[----:B------:R-:W4:Y:S01]  /*119480*/  LDCU UR74, c[0x0][0x398] ;  /* 0x00007300ff4a77ac */ /* 0x000f220008000800 */
[----:B------:R-:W-:-:S04]  /*119490*/  LOP3.LUT R0, R0, 0xfffbffff, RZ, 0xc0, !PT ;  /* 0xfffbffff00007812 */ /* 0x000fc800078ec0ff */
[----:B------:R-:W-:Y:S02]  /*1194a0*/  @P4 LOP3.LUT R0, R0, 0x40000, RZ, 0xfc, !PT ;  /* 0x0004000000004812 */ /* 0x000fe400078efcff */
[----:B0-----:R-:W-:Y:S01]  /*1194b0*/  ISETP.LT.AND P2, PT, R4, UR75, !P1 ;  /* 0x0000004b04007c0c */ /* 0x001fe2000cf41270 */
[----:B------:R-:W-:Y:S01]  /*1194c0*/  STL [R1+0x4b4c], R12 ;  /* 0x004b4c0c01007387 */ /* 0x000fe20000100800 */
[----:B------:R-:W-:Y:S01]  /*1194d0*/  LOP3.LUT R0, R0, 0xfffdffff, RZ, 0xc0, !PT ;  /* 0xfffdffff00007812 */ /* 0x000fe200078ec0ff */
[----:B------:R-:W0:Y:S03]  /*1194e0*/  LDCU UR75, c[0x0][0x398] ;  /* 0x00007300ff4b77ac */ /* 0x000e260008000800 */
[----:B------:R-:W-:Y:S02]  /*1194f0*/  @P3 LOP3.LUT R0, R0, 0x20000, RZ, 0xfc, !PT ;  /* 0x0002000000003812 */ /* 0x000fe400078efcff */
[----:B-1----:R-:W-:Y:S01]  /*119500*/  ISETP.LT.AND P1, PT, R6, UR73, !P1 ;  /* 0x0000004906007c0c */ /* 0x002fe2000cf21270 */
[----:B------:R-:W1:Y:S01]  /*119510*/  LDCU UR73, c[0x0][0x398] ;  /* 0x00007300ff4977ac */ /* 0x000e620008000800 */
[----:B------:R-:W-:-:S04]  /*119520*/  LOP3.LUT R0, R0, 0xfffeffff, RZ, 0xc0, !PT ;  /* 0xfffeffff00007812 */ /* 0x000fc800078ec0ff */
[----:B------:R-:W-:Y:S02]  /*119530*/  @P2 LOP3.LUT R0, R0, 0x10000, RZ, 0xfc, !PT ;  /* 0x0001000000002812 */ /* 0x000fe400078efcff */
[----:B----4-:R-:W-:Y:S01]  /*119540*/  PRMT R7, R5, 0x5410, R10 ;  /* 0x0000541005077816 */ /* 0x010fe2000000000a */
[----:B------:R-:W-:Y:S01]  /*119550*/  VIADD R5, R14, 0x4c ;  /* 0x0000004c0e057836 */ /* 0x000fe20000000000 */
[----:B------:R-:W-:-:S03]  /*119560*/  LOP3.LUT R0, R0, 0xffff7fff, RZ, 0xc0, !PT ;  /* 0xffff7fff00007812 */ /* 0x000fc600078ec0ff */
[----:B------:R4:W-:Y:S01]  /*119570*/  STL [R1+0x6c], R7 ;  /* 0x00006c0701007387 */ /* 0x0009e20000100800 */
[----:B------:R-:W-:Y:S02]  /*119580*/  @P1 LOP3.LUT R0, R0, 0x8000, RZ, 0xfc, !PT ;  /* 0x0000800000001812 */ /* 0x000fe400078efcff */
[----:B------:R-:W-:Y:S01]  /*119590*/  ISETP.GE.AND P1, PT, R5, UR63, PT ;  /* 0x0000003f05007c0c */ /* 0x000fe2000bf26270 */
[----:B------:R-:W0:Y:S01]  /*1195a0*/  LDCU.64 UR62, c[0x0][0x398] ;  /* 0x00007300ff3e77ac */ /* 0x000e220008000a00 */
[----:B----4-:R-:W4:Y:S04]  /*1195b0*/  LDL.LU R7, [R1+0x74] ;  /* 0x0000740001077983 */ /* 0x010f280000300800 */
[----:B------:R-:W4:Y:S04]  /*1195c0*/  LDL.LU R5, [R1+0xec] ;  /* 0x0000ec0001057983 */ /* 0x000f280000300800 */
[----:B------:R-:W4:Y:S04]  /*1195d0*/  LDL.LU R11, [R1+0x7c] ;  /* 0x00007c00010b7983 */ /* 0x000f280000300800 */
[----:B------:R-:W4:Y:S01]  /*1195e0*/  LDL.LU R10, [R1+0xe4] ;  /* 0x0000e400010a7983 */ /* 0x000f220000300800 */
[----:B------:R-:W-:-:S02]  /*1195f0*/  ISETP.LT.AND P4, PT, R16, UR60, !P1 ;  /* 0x0000003c10007c0c */ /* 0x000fc4000cf81270 */
[----:B------:R-:W-:Y:S01]  /*119600*/  ISETP.LT.AND P3, PT, R15, UR74, !P1 ;  /* 0x0000004a0f007c0c */ /* 0x000fe2000cf61270 */
[----:B------:R-:W-:Y:S01]  /*119610*/  VIADD R12, R14, 0x4b ;  /* 0x0000004b0e0c7836 */ /* 0x000fe20000000000 */
[----:B------:R-:W-:Y:S01]  /*119620*/  LOP3.LUT R0, R0, 0xffffbfff, RZ, 0xc0, !PT ;  /* 0xffffbfff00007812 */ /* 0x000fe200078ec0ff */
[----:B------:R-:W1:Y:S01]  /*119630*/  LDCU UR74, c[0x0][0x398] ;  /* 0x00007300ff4a77ac */ /* 0x000e620008000800 */
[----:B0-----:R-:W-:-:S07]  /*119640*/  ISETP.LT.AND P2, PT, R4, UR75, !P1 ;  /* 0x0000004b04007c0c */ /* 0x001fce000cf41270 */
[----:B------:R-:W-:Y:S01]  /*119650*/  @P4 LOP3.LUT R0, R0, 0x4000, RZ, 0xfc, !PT ;  /* 0x0000400000004812 */ /* 0x000fe200078efcff */
[----:B------:R-:W0:Y:S03]  /*119660*/  LDCU UR75, c[0x0][0x398] ;  /* 0x00007300ff4b77ac */ /* 0x000e260008000800 */
[----:B------:R-:W-:-:S04]  /*119670*/  LOP3.LUT R0, R0, 0xffffdfff, RZ, 0xc0, !PT ;  /* 0xffffdfff00007812 */ /* 0x000fc800078ec0ff */
[----:B------:R-:W-:Y:S02]  /*119680*/  @P3 LOP3.LUT R0, R0, 0x2000, RZ, 0xfc, !PT ;  /* 0x0000200000003812 */ /* 0x000fe400078efcff */
[----:B-1----:R-:W-:Y:S01]  /*119690*/  ISETP.LT.AND P1, PT, R6, UR73, !P1 ;  /* 0x0000004906007c0c */ /* 0x002fe2000cf21270 */
[----:B------:R-:W1:Y:S01]  /*1196a0*/  LDCU UR73, c[0x0][0x398] ;  /* 0x00007300ff4977ac */ /* 0x000e620008000800 */
[----:B------:R-:W-:-:S04]  /*1196b0*/  LOP3.LUT R0, R0, 0xffffefff, RZ, 0xc0, !PT ;  /* 0xffffefff00007812 */ /* 0x000fc800078ec0ff */
[----:B------:R-:W-:-:S04]  /*1196c0*/  @P2 LOP3.LUT R0, R0, 0x1000, RZ, 0xfc, !PT ;  /* 0x0000100000002812 */ /* 0x000fc800078efcff */
[----:B------:R-:W-:-:S04]  /*1196d0*/  LOP3.LUT R0, R0, 0xfffff7ff, RZ, 0xc0, !PT ;  /* 0xfffff7ff00007812 */ /* 0x000fc800078ec0ff */
[----:B------:R-:W-:Y:S02]  /*1196e0*/  @P1 LOP3.LUT R0, R0, 0x800, RZ, 0xfc, !PT ;  /* 0x0000080000001812 */ /* 0x000fe400078efcff */
[----:B------:R-:W-:Y:S01]  /*1196f0*/  ISETP.GE.AND P1, PT, R12, UR65, PT ;  /* 0x000000410c007c0c */ /* 0x000fe2000bf26270 */
[----:B------:R-:W0:Y:S01]  /*119700*/  LDCU.64 UR64, c[0x0][0x398] ;  /* 0x00007300ff4077ac */ /* 0x000e220008000a00 */
[----:B---3--:R-:W-:-:S05]  /*119710*/  PRMT R21, R21, 0x5410, R22 ;  /* 0x0000541015157816 */ /* 0x008fca0000000016 */
[----:B------:R-:W-:Y:S04]  /*119720*/  STL [R1+0x4b50], R21 ;  /* 0x004b501501007387 */ /* 0x000fe80000100800 */
[----:B------:R-:W3:Y:S01]  /*119730*/  LDL.LU R22, [R1+0xa4] ;  /* 0x0000a40001167983 */ /* 0x000ee20000300800 */
[----:B--2---:R-:W-:-:S03]  /*119740*/  PRMT R20, R17, 0x5410, R13 ;  /* 0x0000541011147816 */ /* 0x004fc6000000000d */
[----:B------:R-:W3:Y:S04]  /*119750*/  LDL.LU R13, [R1+0x134] ;  /* 0x00013400010d7983 */ /* 0x000ee80000300800 */
[----:B------:R-:W2:Y:S01]  /*119760*/  LDL.LU R17, [R1+0xe0] ;  /* 0x0000e00001117983 */ /* 0x000ea20000300800 */
[----:B------:R-:W-:Y:S02]  /*119770*/  ISETP.LT.AND P4, PT, R16, UR62, !P1 ;  /* 0x0000003e10007c0c */ /* 0x000fe4000cf81270 */
[----:B------:R-:W-:Y:S01]  /*119780*/  ISETP.LT.AND P3, PT, R15, UR69, !P1 ;  /* 0x000000450f007c0c */ /* 0x000fe2000cf61270 */
[----:B------:R-:W0:Y:S01]  /*119790*/  LDCU UR69, c[0x0][0x398] ;  /* 0x00007300ff4577ac */ /* 0x000e220008000800 */
[----:B------:R-:W-:Y:S02]  /*1197a0*/  LOP3.LUT R0, R0, 0xfffffbff, RZ, 0xc0, !PT ;  /* 0xfffffbff00007812 */ /* 0x000fe400078ec0ff */
[----:B------:R-:W-:Y:S01]  /*1197b0*/  ISETP.LT.AND P2, PT, R4, UR74, !P1 ;  /* 0x0000004a04007c0c */ /* 0x000fe2000cf41270 */
[----:B------:R-:W1:Y:S06]  /*1197c0*/  LDCU UR74, c[0x0][0x398] ;  /* 0x00007300ff4a77ac */ /* 0x000e6c0008000800 */
[----:B------:R-:W-:-:S04]  /*1197d0*/  @P4 LOP3.LUT R0, R0, 0x400, RZ, 0xfc, !PT ;  /* 0x0000040000004812 */ /* 0x000fc800078efcff */
[----:B------:R-:W-:-:S04]  /*1197e0*/  LOP3.LUT R0, R0, 0xfffffdff, RZ, 0xc0, !PT ;  /* 0xfffffdff00007812 */ /* 0x000fc800078ec0ff */
[----:B------:R-:W-:Y:S02]  /*1197f0*/  @P3 LOP3.LUT R0, R0, 0x200, RZ, 0xfc, !PT ;  /* 0x0000020000003812 */ /* 0x000fe400078efcff */
[----:B0-----:R-:W-:Y:S01]  /*119800*/  ISETP.LT.AND P1, PT, R6, UR75, !P1 ;  /* 0x0000004b06007c0c */ /* 0x001fe2000cf21270 */
[----:B------:R-:W0:Y:S01]  /*119810*/  LDCU UR75, c[0x0][0x398] ;  /* 0x00007300ff4b77ac */ /* 0x000e220008000800 */
[----:B------:R-:W-:-:S04]  /*119820*/  LOP3.LUT R0, R0, 0xfffffeff, RZ, 0xc0, !PT ;  /* 0xfffffeff00007812 */ /* 0x000fc800078ec0ff */
[----:B------:R-:W-:-:S04]  /*119830*/  @P2 LOP3.LUT R0, R0, 0x100, RZ, 0xfc, !PT ;  /* 0x0000010000002812 */ /* 0x000fc800078efcff */
[----:B------:R-:W-:Y:S02]  /*119840*/  LOP3.LUT R0, R0, 0xffffff7f, RZ, 0xc0, !PT ;  /* 0xffffff7f00007812 */ /* 0x000fe400078ec0ff */
[----:B----4-:R-:W-:Y:S02]  /*119850*/  PRMT R5, R5, 0x5410, R7 ;  /* 0x0000541005057816 */ /* 0x010fe40000000007 */
[----:B------:R-:W-:Y:S02]  /*119860*/  @P1 LOP3.LUT R0, R0, 0x80, RZ, 0xfc, !PT ;  /* 0x0000008000001812 */ /* 0x000fe400078efcff */
[----:B------:R-:W-:Y:S01]  /*119870*/  PRMT R7, R10, 0x5410, R11 ;  /* 0x000054100a077816 */ /* 0x000fe2000000000b */
[----:B------:R-:W-:-:S05]  /*119880*/  VIADD R10, R14, 0x4a ;  /* 0x0000004a0e0a7836 */ /* 0x000fca0000000000 */
[----:B------:R-:W-:Y:S01]  /*119890*/  ISETP.GE.AND P1, PT, R10, UR57, PT ;  /* 0x000000390a007c0c */ /* 0x000fe2000bf26270 */
[----:B------:R-:W4:Y:S01]  /*1198a0*/  LDCU.64 UR56, c[0x0][0x398] ;  /* 0x00007300ff3877ac */ /* 0x000f220008000a00 */
[----:B------:R-:W-:Y:S01]  /*1198b0*/  LOP3.LUT R0, R0, 0xffffffbf, RZ, 0xc0, !PT ;  /* 0xffffffbf00007812 */ /* 0x000fe200078ec0ff */
[----:B------:R-:W-:Y:S01]  /*1198c0*/  VIADD R11, R14, 0x49 ;  /* 0x000000490e0b7836 */ /* 0x000fe20000000000 */
[----:B------:R-:W-:Y:S01]  /*1198d0*/  ISETP.LT.AND P4, PT, R16, UR64, !P1 ;  /* 0x0000004010007c0c */ /* 0x000fe2000cf81270 */
[----:B------:R-:W2:Y:S01]  /*1198e0*/  LDL.LU R10, [R1+0xdc] ;  /* 0x0000dc00010a7983 */ /* 0x000ea20000300800 */
[----:B------:R-:W-:Y:S01]  /*1198f0*/  ISETP.LT.AND P3, PT, R15, UR69, !P1 ;  /* 0x000000450f007c0c */ /* 0x000fe2000cf61270 */
[----:B------:R-:W0:Y:S01]  /*119900*/  LDCU UR69, c[0x0][0x398] ;  /* 0x00007300ff4577ac */ /* 0x000e220008000800 */
[----:B-1----:R-:W-:-:S09]  /*119910*/  ISETP.LT.AND P2, PT, R4, UR74, !P1 ;  /* 0x0000004a04007c0c */ /* 0x002fd2000cf41270 */
[----:B------:R-:W-:Y:S01]  /*119920*/  @P4 LOP3.LUT R0, R0, 0x40, RZ, 0xfc, !PT ;  /* 0x0000004000004812 */ /* 0x000fe200078efcff */
[----:B------:R-:W1:Y:S03]  /*119930*/  LDCU UR74, c[0x0][0x398] ;  /* 0x00007300ff4a77ac */ /* 0x000e660008000800 */
[----:B------:R-:W-:-:S04]  /*119940*/  LOP3.LUT R0, R0, 0xffffffdf, RZ, 0xc0, !PT ;  /* 0xffffffdf00007812 */ /* 0x000fc800078ec0ff */
[----:B------:R-:W-:Y:S02]  /*119950*/  @P3 LOP3.LUT R0, R0, 0x20, RZ, 0xfc, !PT ;  /* 0x0000002000003812 */ /* 0x000fe400078efcff */
[----:B0-----:R-:W-:Y:S01]  /*119960*/  ISETP.LT.AND P1, PT, R6, UR75, !P1 ;  /* 0x0000004b06007c0c */ /* 0x001fe2000cf21270 */
[----:B------:R-:W0:Y:S01]  /*119970*/  LDCU UR75, c[0x0][0x398] ;  /* 0x00007300ff4b77ac */ /* 0x000e220008000800 */
[----:B------:R-:W-:-:S04]  /*119980*/  LOP3.LUT R0, R0, 0xffffffef, RZ, 0xc0, !PT ;  /* 0xffffffef00007812 */ /* 0x000fc800078ec0ff */
[----:B------:R-:W-:-:S04]  /*119990*/  @P2 LOP3.LUT R0, R0, 0x10, RZ, 0xfc, !PT ;  /* 0x0000001000002812 */ /* 0x000fc800078efcff */
[----:B------:R-:W-:-:S04]  /*1199a0*/  LOP3.LUT R0, R0, 0xfffffff7, RZ, 0xc0, !PT ;  /* 0xfffffff700007812 */ /* 0x000fc800078ec0ff */
[----:B------:R-:W-:Y:S02]  /*1199b0*/  @P1 LOP3.LUT R0, R0, 0x8, RZ, 0xfc, !PT ;  /* 0x0000000800001812 */ /* 0x000fe400078efcff */
[----:B------:R-:W-:Y:S02]  /*1199c0*/  ISETP.GE.AND P1, PT, R11, UR61, PT ;  /* 0x0000003d0b007c0c */ /* 0x000fe4000bf26270 */
[----:B------:R-:W-:Y:S01]  /*1199d0*/  LOP3.LUT R0, R0, 0xfffffffb, RZ, 0xc0, !PT ;  /* 0xfffffffb00007812 */ /* 0x000fe200078ec0ff */
[----:B------:R-:W-:Y:S01]  /*1199e0*/  VIADD R11, R14, 0x48 ;  /* 0x000000480e0b7836 */ /* 0x000fe20000000000 */
[----:B----4-:R-:W-:Y:S01]  /*1199f0*/  ISETP.LT.AND P4, PT, R16, UR56, !P1 ;  /* 0x0000003810007c0c */ /* 0x010fe2000cf81270 */
[----:B------:R-:W4:Y:S01]  /*119a00*/  LDCU.64 UR60, c[0x0][0x398] ;  /* 0x00007300ff3c77ac */ /* 0x000f220008000a00 */
[----:B------:R-:W-:Y:S02]  /*119a10*/  ISETP.LT.AND P3, PT, R15, UR69, !P1 ;  /* 0x000000450f007c0c */ /* 0x000fe4000cf61270 */
[----:B-1----:R-:W-:Y:S01]  /*119a20*/  ISETP.LT.AND P2, PT, R4, UR74, !P1 ;  /* 0x0000004a04007c0c */ /* 0x002fe2000cf41270 */
[----:B------:R-:W1:Y:S08]  /*119a30*/  LDCU UR69, c[0x0][0x398] ;  /* 0x00007300ff4577ac */ /* 0x000e700008000800 */
[----:B------:R-:W-:Y:S01]  /*119a40*/  @P4 LOP3.LUT R0, R0, 0x4, RZ, 0xfc, !PT ;  /* 0x0000000400004812 */ /* 0x000fe200078efcff */
[----:B------:R-:W1:Y:S03]  /*119a50*/  LDCU UR74, c[0x0][0x398] ;  /* 0x00007300ff4a77ac */ /* 0x000e660008000800 */
[----:B------:R-:W-:-:S04]  /*119a60*/  LOP3.LUT R0, R0, 0xfffffffd, RZ, 0xc0, !PT ;  /* 0xfffffffd00007812 */ /* 0x000fc800078ec0ff */
[----:B------:R-:W-:-:S04]  /*119a70*/  @P3 LOP3.LUT R0, R0, 0x2, RZ, 0xfc, !PT ;  /* 0x0000000200003812 */ /* 0x000fc800078efcff */
[----:B------:R-:W-:-:S04]  /*119a80*/  LOP3.LUT R0, R0, 0xfffffffe, RZ, 0xc0, !PT ;  /* 0xfffffffe00007812 */ /* 0x000fc800078ec0ff */
[----:B------:R-:W-:Y:S02]  /*119a90*/  @P2 LOP3.LUT R0, R0, 0x1, RZ, 0xfc, !PT ;  /* 0x0000000100002812 */ /* 0x000fe400078efcff */
[----:B0-----:R-:W-:Y:S01]  /*119aa0*/  ISETP.LT.AND P1, PT, R6, UR75, !P1 ;  /* 0x0000004b06007c0c */ /* 0x001fe2000cf21270 */
[----:B------:R-:W0:-:S12]  /*119ab0*/  LDCU UR75, c[0x0][0x398] ;  /* 0x00007300ff4b77ac */ /* 0x000e180008000800 */
[----:B------:R-:W-:Y:S02]  /*119ac0*/  @P1 LOP3.LUT R2, R2, 0x80000000, RZ, 0xfc, !PT ;  /* 0x8000000002021812 */ /* 0x000fe400078efcff */
[----:B------:R-:W-:Y:S01]  /*119ad0*/  ISETP.GE.AND P1, PT, R11, UR63, PT ;  /* 0x0000003f0b007c0c */ /* 0x000fe2000bf26270 */
[----:B------:R-:W0:Y:S01]  /*119ae0*/  LDCU.64 UR62, c[0x0][0x398] ;  /* 0x00007300ff3e77ac */ /* 0x000e220008000a00 */
[----:B---3--:R-:W-:Y:S02]  /*119af0*/  PRMT R23, R13, 0x5410, R22 ;  /* 0x000054100d177816 */ /* 0x008fe40000000016 */
[----:B------:R-:W3:Y:S01]  /*119b00*/  LDL.LU R13, [R1+0x1ec] ;  /* 0x0001ec00010d7983 */ /* 0x000ee20000300800 */
[----:B--2---:R-:W-:-:S03]  /*119b10*/  PRMT R22, R17, 0x5410, R29 ;  /* 0x0000541011167816 */ /* 0x004fc6000000001d */
[----:B------:R-:W-:Y:S04]  /*119b20*/  STL [R1+0x4b24], R23 ;  /* 0x004b241701007387 */ /* 0x000fe80000100800 */
[----:B------:R-:W-:Y:S04]  /*119b30*/  STL [R1+0x4b28], R22 ;  /* 0x004b281601007387 */ /* 0x000fe80000100800 */
[----:B------:R-:W-:Y:S04]  /*119b40*/  STL [R1+0x4970], R29 ;  /* 0x0049701d01007387 */ /* 0x000fe80000100800 */
[----:B------:R-:W2:Y:S04]  /*119b50*/  LDL.LU R17, [R1+0x230] ;  /* 0x0002300001117983 */ /* 0x000ea80000300800 */
[----:B------:R-:W2:Y:S04]  /*119b60*/  LDL.LU R16, [R1+0xd8] ;  /* 0x0000d80001107983 */ /* 0x000ea80000300800 */
[----:B------:R-:W-:Y:S04]  /*119b70*/  STL [R1+0x49a8], R27 ;  /* 0x0049a81b01007387 */ /* 0x000fe80000100800 */
[----:B------:R0:W-:Y:S04]  /*119b80*/  STL [R1+0x48f4], R0 ;  /* 0x0048f40001007387 */ /* 0x0001e80000100800 */
[----:B0-----:R-:W4:Y:S04]  /*119b90*/  LDL R0, [R1+0x183c] ;  /* 0x00183c0001007983 */ /* 0x001f280000100800 */
[----:B------:R-:W-:Y:S04]  /*119ba0*/  STL [R1+0x49ac], R26 ;  /* 0x0049ac1a01007387 */ /* 0x000fe80000100800 */
[----:B------:R-:W2:Y:S04]  /*119bb0*/  LDL.LU R11, [R1+0xb4] ;  /* 0x0000b400010b7983 */ /* 0x000ea80000300800 */
[----:B------:R-:W2:Y:S01]  /*119bc0*/  LDL.LU R21, [R1+0x9c] ;  /* 0x00009c0001157983 */ /* 0x000ea20000300800 */
[----:B------:R-:W-:Y:S01]  /*119bd0*/  ISETP.LT.AND P3, PT, R15, UR75, !P1 ;  /* 0x0000004b0f007c0c */ /* 0x000fe2000cf61270 */
[----:B------:R-:W0:Y:S02]  /*119be0*/  LDCU UR75, c[0x0][0x398] ;  /* 0x00007300ff4b77ac */ /* 0x000e240008000800 */
[----:B------:R-:W2:Y:S01]  /*119bf0*/  LDL.LU R12, [R1+0x2c0] ;  /* 0x0002c000010c7983 */ /* 0x000ea20000300800 */
[----:B------:R-:W-:-:S02]  /*119c00*/  LOP3.LUT R2, R2, 0xbfffffff, RZ, 0xc0, !PT ;  /* 0xbfffffff02027812 */ /* 0x000fc400078ec0ff */
[----:B------:R-:W-:Y:S02]  /*119c10*/  ISETP.LT.AND P2, PT, R4, UR14, !P1 ;  /* 0x0000000e04007c0c */ /* 0x000fe4000cf41270 */
[----:B------:R-:W-:Y:S01]  /*119c20*/  PRMT R10, R10, 0x5410, R27 ;  /* 0x000054100a0a7816 */ /* 0x000fe2000000001b */
[----:B------:R-:W-:Y:S01]  /*119c30*/  STL [R1+0x4a4c], R28 ;  /* 0x004a4c1c01007387 */ /* 0x000fe20000100800 */
[----:B------:R-:W0:Y:S03]  /*119c40*/  LDCU UR14, c[0x0][0x398] ;  /* 0x00007300ff0e77ac */ /* 0x000e260008000800 */
[----:B------:R0:W-:Y:S01]  /*119c50*/  STL.64 [R1+0x4a58], R18 ;  /* 0x004a581201007387 */ /* 0x0001e20000100a00 */
[----:B---3--:R-:W-:Y:S01]  /*119c60*/  PRMT R27, R13, 0x5410, R26 ;  /* 0x000054100d1b7816 */ /* 0x008fe2000000001a */
[----:B------:R-:W-:Y:S01]  /*119c70*/  VIADD R13, R14, 0x47 ;  /* 0x000000470e0d7836 */ /* 0x000fe20000000000 */
[----:B----4-:R-:W-:-:S02]  /*119c80*/  ISETP.LT.AND P4, PT, R0, UR60, !P1 ;  /* 0x0000003c00007c0c */ /* 0x010fc4000cf81270 */
[----:B------:R-:W-:Y:S01]  /*119c90*/  ISETP.LT.AND P1, PT, R6, UR16, !P1 ;  /* 0x0000001006007c0c */ /* 0x000fe2000cf21270 */
[----:B------:R-:W3:Y:S10]  /*119ca0*/  LDCU UR16, c[0x0][0x398] ;  /* 0x00007300ff1077ac */ /* 0x000ef40008000800 */
[----:B------:R-:W-:-:S04]  /*119cb0*/  @P4 LOP3.LUT R2, R2, 0x40000000, RZ, 0xfc, !PT ;  /* 0x4000000002024812 */ /* 0x000fc800078efcff */
[----:B------:R-:W-:-:S04]  /*119cc0*/  LOP3.LUT R2, R2, 0xdfffffff, RZ, 0xc0, !PT ;  /* 0xdfffffff02027812 */ /* 0x000fc800078ec0ff */
[----:B------:R-:W-:-:S04]  /*119cd0*/  @P3 LOP3.LUT R2, R2, 0x20000000, RZ, 0xfc, !PT ;  /* 0x2000000002023812 */ /* 0x000fc800078efcff */
[----:B------:R-:W-:-:S04]  /*119ce0*/  LOP3.LUT R2, R2, 0xefffffff, RZ, 0xc0, !PT ;  /* 0xefffffff02027812 */ /* 0x000fc800078ec0ff */
[----:B------:R-:W-:Y:S02]  /*119cf0*/  @P2 LOP3.LUT R2, R2, 0x10000000, RZ, 0xfc, !PT ;  /* 0x1000000002022812 */ /* 0x000fe400078efcff */
[----:B--2---:R-:W-:Y:S02]  /*119d00*/  PRMT R17, R17, 0x5410, R28 ;  /* 0x0000541011117816 */ /* 0x004fe4000000001c */
[----:B------:R-:W-:Y:S02]  /*119d10*/  PRMT R16, R16, 0x5410, R25 ;  /* 0x0000541010107816 */ /* 0x000fe40000000019 */
[----:B------:R-:W-:-:S03]  /*119d20*/  LOP3.LUT R2, R2, 0xf7ffffff, RZ, 0xc0, !PT ;  /* 0xf7ffffff02027812 */ /* 0x000fc600078ec0ff */
[----:B------:R2:W-:Y:S01]  /*119d30*/  STL.64 [R1+0x4a50], R16 ;  /* 0x004a501001007387 */ /* 0x0005e20000100a00 */
[----:B------:R-:W-:Y:S02]  /*119d40*/  @P1 LOP3.LUT R2, R2, 0x8000000, RZ, 0xfc, !PT ;  /* 0x0800000002021812 */ /* 0x000fe400078efcff */
[----:B------:R-:W-:Y:S01]  /*119d50*/  ISETP.GE.AND P1, PT, R13, UR65, PT ;  /* 0x000000410d007c0c */ /* 0x000fe2000bf26270 */
[----:B0-----:R-:W4:Y:S01]  /*119d60*/  LDL.LU R19, [R1+0x98] ;  /* 0x0000980001137983 */ /* 0x001f220000300800 */
[----:B------:R-:W-:Y:S01]  /*119d70*/  PRMT R26, R11, 0x5410, R24 ;  /* 0x000054100b1a7816 */ /* 0x000fe20000000018 */
[----:B------:R-:W0:Y:S02]  /*119d80*/  LDCU.64 UR64, c[0x0][0x398] ;  /* 0x00007300ff4077ac */ /* 0x000e240008000a00 */
[----:B------:R-:W4:Y:S04]  /*119d90*/  LDL.LU R13, [R1+0x330] ;  /* 0x00033000010d7983 */ /* 0x000f280000300800 */
[----:B------:R-:W2:Y:S04]  /*119da0*/  LDL.LU R28, [R1+0x8c] ;  /* 0x00008c00011c7983 */ /* 0x000ea80000300800 */
[----:B------:R-:W2:Y:S01]  /*119db0*/  LDL.LU R11, [R1+0xb0] ;  /* 0x0000b000010b7983 */ /* 0x000ea20000300800 */
[----:B------:R-:W-:-:S02]  /*119dc0*/  ISETP.LT.AND P4, PT, R0, UR62, !P1 ;  /* 0x0000003e00007c0c */ /* 0x000fc4000cf81270 */
[----:B------:R-:W-:Y:S02]  /*119dd0*/  ISETP.LT.AND P3, PT, R15, UR75, !P1 ;  /* 0x0000004b0f007c0c */ /* 0x000fe4000cf61270 */
[----:B------:R-:W-:Y:S02]  /*119de0*/  LOP3.LUT R2, R2, 0xfbffffff, RZ, 0xc0, !PT ;  /* 0xfbffffff02027812 */ /* 0x000fe400078ec0ff */
[----:B------:R-:W-:Y:S01]  /*119df0*/  ISETP.LT.AND P2, PT, R4, UR4, !P1 ;  /* 0x0000000404007c0c */ /* 0x000fe2000cf41270 */
[----:B------:R-:W-:Y:S01]  /*119e00*/  STL [R1+0x49d0], R26 ;  /* 0x0049d01a01007387 */ /* 0x000fe20000100800 */
[----:B------:R-:W-:Y:S01]  /*119e10*/  PRMT R29, R12, 0x5410, R21 ;  /* 0x000054100c1d7816 */ /* 0x000fe20000000015 */
[----:B------:R-:W0:Y:S04]  /*119e20*/  LDCU UR4, c[0x0][0x398] ;  /* 0x00007300ff0477ac */ /* 0x000e280008000800 */
[----:B------:R-:W-:Y:S01]  /*119e30*/  @P4 LOP3.LUT R2, R2, 0x4000000, RZ, 0xfc, !PT ;  /* 0x0400000002024812 */ /* 0x000fe200078efcff */
[----:B------:R-:W0:Y:S03]  /*119e40*/  LDCU UR75, c[0x0][0x398] ;  /* 0x00007300ff4b77ac */ /* 0x000e260008000800 */
[----:B------:R-:W-:-:S04]  /*119e50*/  LOP3.LUT R2, R2, 0xfdffffff, RZ, 0xc0, !PT ;  /* 0xfdffffff02027812 */ /* 0x000fc800078ec0ff */
[----:B------:R-:W-:Y:S02]  /*119e60*/  @P3 LOP3.LUT R2, R2, 0x2000000, RZ, 0xfc, !PT ;  /* 0x0200000002023812 */ /* 0x000fe400078efcff */
[----:B------:R-:W-:Y:S01]  /*119e70*/  ISETP.LT.AND P1, PT, R6, UR7, !P1 ;  /* 0x0000000706007c0c */ /* 0x000fe2000cf21270 */
[----:B------:R-:W-:Y:S01]  /*119e80*/  STL.64 [R1+0x49c8], R24 ;  /* 0x0049c81801007387 */ /* 0x000fe20000100a00 */
[----:B------:R-:W-:Y:S01]  /*119e90*/  LOP3.LUT R2, R2, 0xfeffffff, RZ, 0xc0, !PT ;  /* 0xfeffffff02027812 */ /* 0x000fe200078ec0ff */
[----:B------:R-:W-:Y:S01]  /*119ea0*/  VIADD R12, R14, 0x46 ;  /* 0x000000460e0c7836 */ /* 0x000fe20000000000 */
[----:B------:R-:W0:Y:S02]  /*119eb0*/  LDCU UR7, c[0x0][0x398] ;  /* 0x00007300ff0777ac */ /* 0x000e240008000800 */
[----:B------:R-:W-:Y:S01]  /*119ec0*/  @P2 LOP3.LUT R2, R2, 0x1000000, RZ, 0xfc, !PT ;  /* 0x0100000002022812 */ /* 0x000fe200078efcff */
[----:B------:R-:W-:Y:S03]  /*119ed0*/  STL [R1+0x4a6c], R27 ;  /* 0x004a6c1b01007387 */ /* 0x000fe60000100800 */
[----:B------:R-:W-:Y:S01]  /*119ee0*/  LOP3.LUT R2, R2, 0xff7fffff, RZ, 0xc0, !PT ;  /* 0xff7fffff02027812 */ /* 0x000fe200078ec0ff */
[----:B------:R-:W3:Y:S04]  /*119ef0*/  LDL.LU R22, [R1+0x88] ;  /* 0x0000880001167983 */ /* 0x000ee80000300800 */
[----:B------:R-:W3:Y:S01]  /*119f00*/  LDL.LU R23, [R1+0x3b0] ;  /* 0x0003b00001177983 */ /* 0x000ee20000300800 */
[----:B------:R-:W-:-:S02]  /*119f10*/  @P1 LOP3.LUT R2, R2, 0x800000, RZ, 0xfc, !PT ;  /* 0x0080000002021812 */ /* 0x000fc400078efcff */
[----:B------:R-:W-:Y:S01]  /*119f20*/  ISETP.GE.AND P1, PT, R12, UR57, PT ;  /* 0x000000390c007c0c */ /* 0x000fe2000bf26270 */
[----:B------:R-:W3:Y:S01]  /*119f30*/  LDL.LU R21, [R1+0x84] ;  /* 0x0000840001157983 */ /* 0x000ee20000300800 */
[----:B------:R-:W-:Y:S01]  /*119f40*/  LOP3.LUT R2, R2, 0xffbfffff, RZ, 0xc0, !PT ;  /* 0xffbfffff02027812 */ /* 0x000fe200078ec0ff */
[----:B------:R-:W1:Y:S02]  /*119f50*/  LDCU.64 UR56, c[0x0][0x398] ;  /* 0x00007300ff3877ac */ /* 0x000e640008000a00 */
[----:B------:R-:W3:Y:S01]  /*119f60*/  LDL.LU R12, [R1+0x3b8] ;  /* 0x0003b800010c7983 */ /* 0x000ee20000300800 */
[----:B0-----:R-:W-:Y:S02]  /*119f70*/  ISETP.LT.AND P4, PT, R0, UR64, !P1 ;  /* 0x0000004000007c0c */ /* 0x001fe4000cf81270 */
[----:B------:R-:W-:Y:S01]  /*119f80*/  ISETP.LT.AND P3, PT, R15, UR52, !P1 ;  /* 0x000000340f007c0c */ /* 0x000fe2000cf61270 */
[----:B------:R-:W0:Y:S01]  /*119f90*/  LDCU UR52, c[0x0][0x398] ;  /* 0x00007300ff3477ac */ /* 0x000e220008000800 */
[----:B------:R-:W-:-:S09]  /*119fa0*/  ISETP.LT.AND P2, PT, R4, UR50, !P1 ;  /* 0x0000003204007c0c */ /* 0x000fd2000cf41270 */
[----:B------:R-:W-:Y:S01]  /*119fb0*/  @P4 LOP3.LUT R2, R2, 0x400000, RZ, 0xfc, !PT ;  /* 0x0040000002024812 */ /* 0x000fe200078efcff */
[----:B------:R-:W0:Y:S03]  /*119fc0*/  LDCU UR50, c[0x0][0x398] ;  /* 0x00007300ff3277ac */ /* 0x000e260008000800 */
[----:B------:R-:W-:-:S04]  /*119fd0*/  LOP3.LUT R2, R2, 0xffdfffff, RZ, 0xc0, !PT ;  /* 0xffdfffff02027812 */ /* 0x000fc800078ec0ff */
[----:B------:R-:W-:Y:S02]  /*119fe0*/  @P3 LOP3.LUT R2, R2, 0x200000, RZ, 0xfc, !PT ;  /* 0x0020000002023812 */ /* 0x000fe400078efcff */
[----:B------:R-:W-:Y:S01]  /*119ff0*/  ISETP.LT.AND P1, PT, R6, UR13, !P1 ;  /* 0x0000000d06007c0c */ /* 0x000fe2000cf21270 */
[----:B------:R-:W0:Y:S01]  /*11a000*/  LDCU.64 UR12, c[0x0][0x398] ;  /* 0x00007300ff0c77ac */ /* 0x000e220008000a00 */
[----:B------:R-:W-:-:S04]  /*11a010*/  LOP3.LUT R2, R2, 0xffefffff, RZ, 0xc0, !PT ;  /* 0xffefffff02027812 */ /* 0x000fc800078ec0ff */
[----:B------:R-:W-:-:S04]  /*11a020*/  @P2 LOP3.LUT R2, R2, 0x100000, RZ, 0xfc, !PT ;  /* 0x0010000002022812 */ /* 0x000fc800078efcff */
[----:B------:R-:W-:-:S04]  /*11a030*/  LOP3.LUT R2, R2, 0xfff7ffff, RZ, 0xc0, !PT ;  /* 0xfff7ffff02027812 */ /* 0x000fc800078ec0ff */
[----:B------:R-:W-:Y:S02]  /*11a040*/  @P1 LOP3.LUT R2, R2, 0x80000, RZ, 0xfc, !PT ;  /* 0x0008000002021812 */ /* 0x000fe400078efcff */
[----:B----4-:R-:W-:Y:S02]  /*11a050*/  PRMT R13, R13, 0x5410, R19 ;  /* 0x000054100d0d7816 */ /* 0x010fe40000000013 */
[----:B--2---:R-:W-:Y:S01]  /*11a060*/  PRMT R16, R11, 0x5410, R28 ;  /* 0x000054100b107816 */ /* 0x004fe2000000001c */
[----:B------:R-:W-:-:S04]  /*11a070*/  VIADD R11, R14, 0x45 ;  /* 0x000000450e0b7836 */ /* 0x000fc80000000000 */
[----:B------:R3:W-:Y:S04]  /*11a080*/  STL [R1+0x26c], R16 ;  /* 0x00026c1001007387 */ /* 0x0007e80000100800 */
[----:B------:R-:W2:Y:S04]  /*11a090*/  LDL.LU R18, [R1+0x60] ;  /* 0x0000600001127983 */ /* 0x000ea80000300800 */
[----:B------:R-:W2:Y:S01]  /*11a0a0*/  LDL.LU R19, [R1+0xac] ;  /* 0x0000ac0001137983 */ /* 0x000ea20000300800 */
[----:B------:R-:W-:Y:S01]  /*11a0b0*/  ISETP.GE.AND P1, PT, R11, UR61, PT ;  /* 0x0000003d0b007c0c */ /* 0x000fe2000bf26270 */
[----:B------:R-:W4:Y:S02]  /*11a0c0*/  LDCU.64 UR60, c[0x0][0x398] ;  /* 0x00007300ff3c77ac */ /* 0x000f240008000a00 */
[----:B------:R-:W4:Y:S04]  /*11a0d0*/  LDL.LU R28, [R1+0x58] ;  /* 0x00005800011c7983 */ /* 0x000f280000300800 */
[----:B------:R-:W4:Y:S01]  /*11a0e0*/  LDL.LU R11, [R1+0xa8] ;  /* 0x0000a800010b7983 */ /* 0x000f220000300800 */
[----:B0-----:R-:W-:-:S02]  /*11a0f0*/  ISETP.LT.AND P4, PT, R0, UR12, !P1 ;  /* 0x0000000c00007c0c */ /* 0x001fc4000cf81270 */
[----:B------:R-:W-:Y:S01]  /*11a100*/  ISETP.LT.AND P3, PT, R15, UR46, !P1 ;  /* 0x0000002e0f007c0c */ /* 0x000fe2000cf61270 */
[----:B------:R-:W0:Y:S01]  /*11a110*/  LDCU UR46, c[0x0][0x398] ;  /* 0x00007300ff2e77ac */ /* 0x000e220008000800 */
[----:B------:R-:W-:Y:S02]  /*11a120*/  LOP3.LUT R2, R2, 0xfffbffff, RZ, 0xc0, !PT ;  /* 0xfffbffff02027812 */ /* 0x000fe400078ec0ff */
[----:B------:R-:W-:Y:S01]  /*11a130*/  ISETP.LT.AND P2, PT, R4, UR44, !P1 ;  /* 0x0000002c04007c0c */ /* 0x000fe2000cf41270 */
[----:B------:R-:W0:Y:S06]  /*11a140*/  LDCU UR44, c[0x0][0x398] ;  /* 0x00007300ff2c77ac */ /* 0x000e2c0008000800 */
[----:B------:R-:W-:-:S04]  /*11a150*/  @P4 LOP3.LUT R2, R2, 0x40000, RZ, 0xfc, !PT ;  /* 0x0004000002024812 */ /* 0x000fc800078efcff */
[----:B------:R-:W-:Y:S02]  /*11a160*/  LOP3.LUT R2, R2, 0xfffdffff, RZ, 0xc0, !PT ;  /* 0xfffdffff02027812 */ /* 0x000fe400078ec0ff */
[----:B---3--:R-:W-:Y:S02]  /*11a170*/  PRMT R16, R23, 0x5410, R22 ;  /* 0x0000541017107816 */ /* 0x008fe40000000016 */
[----:B------:R-:W-:Y:S02]  /*11a180*/  @P3 LOP3.LUT R2, R2, 0x20000, RZ, 0xfc, !PT ;  /* 0x0002000002023812 */ /* 0x000fe400078efcff */
[----:B------:R-:W-:Y:S01]  /*11a190*/  ISETP.LT.AND P1, PT, R6, UR18, !P1 ;  /* 0x0000001206007c0c */ /* 0x000fe2000cf21270 */
[----:B------:R3:W-:Y:S01]  /*11a1a0*/  STL [R1+0x2c0], R16 ;  /* 0x0002c01001007387 */ /* 0x0007e20000100800 */
[----:B------:R-:W-:Y:S01]  /*11a1b0*/  LOP3.LUT R2, R2, 0xfffeffff, RZ, 0xc0, !PT ;  /* 0xfffeffff02027812 */ /* 0x000fe200078ec0ff */
[----:B------:R-:W0:Y:S03]  /*11a1c0*/  LDCU UR18, c[0x0][0x398] ;  /* 0x00007300ff1277ac */ /* 0x000e260008000800 */
[----:B------:R-:W-:-:S02]  /*11a1d0*/  @P2 LOP3.LUT R2, R2, 0x10000, RZ, 0xfc, !PT ;  /* 0x0001000002022812 */ /* 0x000fc400078efcff */
[----:B---3--:R-:W-:Y:S01]  /*11a1e0*/  PRMT R16, R12, 0x5410, R21 ;  /* 0x000054100c107816 */ /* 0x008fe20000000015 */
[----:B------:R-:W-:Y:S01]  /*11a1f0*/  VIADD R12, R14, 0x44 ;  /* 0x000000440e0c7836 */ /* 0x000fe20000000000 */
[----:B------:R-:W-:-:S03]  /*11a200*/  LOP3.LUT R2, R2, 0xffff7fff, RZ, 0xc0, !PT ;  /* 0xffff7fff02027812 */ /* 0x000fc600078ec0ff */
[----:B------:R2:W-:Y:S04]  /*11a210*/  STL [R1+0x2dc], R16 ;  /* 0x0002dc1001007387 */ /* 0x0005e80000100800 */
[----:B------:R-:W3:Y:S04]  /*11a220*/  LDL.LU R22, [R1+0x54] ;  /* 0x0000540001167983 */ /* 0x000ee80000300800 */
[----:B------:R-:W3:Y:S01]  /*11a230*/  LDL.LU R23, [R1+0x3e8] ;  /* 0x0003e80001177983 */ /* 0x000ee20000300800 */
[----:B------:R-:W-:Y:S02]  /*11a240*/  @P1 LOP3.LUT R2, R2, 0x8000, RZ, 0xfc, !PT ;  /* 0x0000800002021812 */ /* 0x000fe400078efcff */
[----:B------:R-:W-:Y:S01]  /*11a250*/  ISETP.GE.AND P1, PT, R12, UR63, PT ;  /* 0x0000003f0c007c0c */ /* 0x000fe2000bf26270 */
[----:B------:R-:W3:Y:S01]  /*11a260*/  LDL.LU R21, [R1+0x50] ;  /* 0x0000500001157983 */ /* 0x000ee20000300800 */
[----:B------:R-:W-:Y:S01]  /*11a270*/  LOP3.LUT R2, R2, 0xffffbfff, RZ, 0xc0, !PT ;  /* 0xffffbfff02027812 */ /* 0x000fe200078ec0ff */
[----:B------:R-:W0:Y:S02]  /*11a280*/  LDCU.64 UR62, c[0x0][0x398] ;  /* 0x00007300ff3e77ac */ /* 0x000e240008000a00 */
[----:B------:R-:W3:Y:S01]  /*11a290*/  LDL.LU R12, [R1+0x43c] ;  /* 0x00043c00010c7983 */ /* 0x000ee20000300800 */
[----:B-1----:R-:W-:-:S02]  /*11a2a0*/  ISETP.LT.AND P4, PT, R0, UR56, !P1 ;  /* 0x0000003800007c0c */ /* 0x002fc4000cf81270 */
[----:B------:R-:W-:Y:S01]  /*11a2b0*/  ISETP.LT.AND P3, PT, R15, UR40, !P1 ;  /* 0x000000280f007c0c */ /* 0x000fe2000cf61270 */
[----:B------:R-:W1:Y:S01]  /*11a2c0*/  LDCU UR40, c[0x0][0x398] ;  /* 0x00007300ff2877ac */ /* 0x000e620008000800 */
[----:B------:R-:W-:-:S09]  /*11a2d0*/  ISETP.LT.AND P2, PT, R4, UR9, !P1 ;  /* 0x0000000904007c0c */ /* 0x000fd2000cf41270 */
        /* <DEDUP_REMOVED lines=10> */
[----:B--2---:R-:W-:-:S05]  /*11a380*/  PRMT R16, R19, 0x5410, R18 ;  /* 0x0000541013107816 */ /* 0x004fca0000000012 */
[----:B------:R4:W-:Y:S02]  /*11a390*/  STL [R1+0x2d8], R16 ;  /* 0x0002d81001007387 */ /* 0x0009e40000100800 */
[----:B----4-:R-:W-:Y:S01]  /*11a3a0*/  PRMT R16, R11, 0x5410, R28 ;  /* 0x000054100b107816 */ /* 0x010fe2000000001c */
[----:B------:R-:W-:-:S04]  /*11a3b0*/  VIADD R11, R14, 0x43 ;  /* 0x000000430e0b7836 */ /* 0x000fc80000000000 */
[----:B------:R3:W-:Y:S04]  /*11a3c0*/  STL [R1+0x320], R16 ;  /* 0x0003201001007387 */ /* 0x0007e80000100800 */
[----:B------:R-:W2:Y:S04]  /*11a3d0*/  LDL.LU R19, [R1+0x4c] ;  /* 0x00004c0001137983 */ /* 0x000ea80000300800 */
[----:B------:R-:W2:Y:S01]  /*11a3e0*/  LDL.LU R28, [R1+0x94] ;  /* 0x00009400011c7983 */ /* 0x000ea20000300800 */
[----:B------:R-:W-:Y:S01]  /*11a3f0*/  ISETP.GE.AND P1, PT, R11, UR65, PT ;  /* 0x000000410b007c0c */ /* 0x000fe2000bf26270 */
[----:B------:R-:W4:Y:S02]  /*11a400*/  LDCU.64 UR64, c[0x0][0x398] ;  /* 0x00007300ff4077ac */ /* 0x000f240008000a00 */
[----:B------:R-:W4:Y:S01]  /*11a410*/  LDL.LU R11, [R1+0x48] ;  /* 0x00004800010b7983 */ /* 0x000f220000300800 */
[----:B------:R-:W-:-:S02]  /*11a420*/  ISETP.LT.AND P4, PT, R0, UR60, !P1 ;  /* 0x0000003c00007c0c */ /* 0x000fc4000cf81270 */
[----:B------:R-:W-:Y:S01]  /*11a430*/  ISETP.LT.AND P3, PT, R15, UR20, !P1 ;  /* 0x000000140f007c0c */ /* 0x000fe2000cf61270 */
[----:B------:R-:W0:Y:S01]  /*11a440*/  LDCU UR20, c[0x0][0x398] ;  /* 0x00007300ff1477ac */ /* 0x000e220008000800 */
        /* <DEDUP_REMOVED lines=10> */
[----:B------:R-:W-:-:S03]  /*11a4f0*/  @P2 LOP3.LUT R2, R2, 0x100, RZ, 0xfc, !PT ;  /* 0x0000010002022812 */ /* 0x000fc600078efcff */
[----:B------:R3:W-:Y:S01]  /*11a500*/  STL [R1+0x360], R16 ;  /* 0x0003601001007387 */ /* 0x0007e20000100800 */
[----:B------:R-:W-:-:S04]  /*11a510*/  LOP3.LUT R2, R2, 0xffffff7f, RZ, 0xc0, !PT ;  /* 0xffffff7f02027812 */ /* 0x000fc800078ec0ff */
[----:B------:R-:W-:Y:S02]  /*11a520*/  @P1 LOP3.LUT R2, R2, 0x80, RZ, 0xfc, !PT ;  /* 0x0000008002021812 */ /* 0x000fe400078efcff */
[----:B---3--:R-:W-:Y:S01]  /*11a530*/  PRMT R16, R12, 0x5410, R21 ;  /* 0x000054100c107816 */ /* 0x008fe20000000015 */
[----:B------:R-:W-:-:S05]  /*11a540*/  VIADD R12, R14, 0x42 ;  /* 0x000000420e0c7836 */ /* 0x000fca0000000000 */
[----:B------:R-:W-:Y:S02]  /*11a550*/  ISETP.GE.AND P1, PT, R12, UR13, PT ;  /* 0x0000000d0c007c0c */ /* 0x000fe4000bf26270 */
[----:B------:R-:W-:Y:S01]  /*11a560*/  LOP3.LUT R2, R2, 0xffffffbf, RZ, 0xc0, !PT ;  /* 0xffffffbf02027812 */ /* 0x000fe200078ec0ff */
[----:B------:R2:W-:Y:S01]  /*11a570*/  STL [R1+0x368], R16 ;  /* 0x0003681001007387 */ /* 0x0005e20000100800 */
[----:B0-----:R-:W-:Y:S01]  /*11a580*/  ISETP.LT.AND P4, PT, R0, UR62, !P1 ;  /* 0x0000003e00007c0c */ /* 0x001fe2000cf81270 */
[----:B------:R-:W0:Y:S01]  /*11a590*/  LDCU.64 UR12, c[0x0][0x398] ;  /* 0x00007300ff0c77ac */ /* 0x000e220008000a00 */
[----:B------:R-:W-:Y:S01]  /*11a5a0*/  ISETP.LT.AND P3, PT, R15, UR26, !P1 ;  /* 0x0000001a0f007c0c */ /* 0x000fe2000cf61270 */
[----:B------:R-:W3:Y:S01]  /*11a5b0*/  LDL.LU R22, [R1+0x40] ;  /* 0x0000400001167983 */ /* 0x000ee20000300800 */
[----:B------:R-:W-:Y:S01]  /*11a5c0*/  ISETP.LT.AND P2, PT, R4, UR28, !P1 ;  /* 0x0000001c04007c0c */ /* 0x000fe2000cf41270 */
[----:B------:R-:W0:Y:S08]  /*11a5d0*/  LDCU UR26, c[0x0][0x398] ;  /* 0x00007300ff1a77ac */ /* 0x000e300008000800 */
[----:B------:R-:W-:Y:S01]  /*11a5e0*/  @P4 LOP3.LUT R2, R2, 0x40, RZ, 0xfc, !PT ;  /* 0x0000004002024812 */ /* 0x000fe200078efcff */
[----:B------:R-:W3:Y:S01]  /*11a5f0*/  LDL.LU R23, [R1+0x5c] ;  /* 0x00005c0001177983 */ /* 0x000ee20000300800 */
[----:B------:R-:W0:Y:S02]  /*11a600*/  LDCU UR28, c[0x0][0x398] ;  /* 0x00007300ff1c77ac */ /* 0x000e240008000800 */
[----:B------:R-:W-:Y:S01]  /*11a610*/  LOP3.LUT R2, R2, 0xffffffdf, RZ, 0xc0, !PT ;  /* 0xffffffdf02027812 */ /* 0x000fe200078ec0ff */
[----:B------:R-:W3:Y:S03]  /*11a620*/  LDL.LU R21, [R1+0x34] ;  /* 0x0000340001157983 */ /* 0x000ee60000300800 */
[----:B------:R-:W-:Y:S01]  /*11a630*/  @P3 LOP3.LUT R2, R2, 0x20, RZ, 0xfc, !PT ;  /* 0x0000002002023812 */ /* 0x000fe200078efcff */
[----:B------:R-:W3:Y:S01]  /*11a640*/  LDL.LU R12, [R1+0x44] ;  /* 0x00004400010c7983 */ /* 0x000ee20000300800 */
        /* <DEDUP_REMOVED lines=9> */
[----:B------:R-:W-:Y:S01]  /*11a6e0*/  VIADD R11, R14, 0x41 ;  /* 0x000000410e0b7836 */ /* 0x000fe20000000000 */
[----:B------:R-:W2:Y:S04]  /*11a6f0*/  LDL.LU R3, [R1+0x4b58] ;  /* 0x004b580001037983 */ /* 0x000ea80000300800 */
[----:B------:R-:W-:Y:S01]  /*11a700*/  ISETP.GE.AND P1, PT, R11, UR57, PT ;  /* 0x000000390b007c0c */ /* 0x000fe2000bf26270 */
[----:B------:R3:W-:Y:S01]  /*11a710*/  STL [R1+0x36c], R16 ;  /* 0x00036c1001007387 */ /* 0x0007e20000100800 */
[----:B------:R-:W-:Y:S01]  /*11a720*/  LOP3.LUT R2, R2, 0xfffffffb, RZ, 0xc0, !PT ;  /* 0xfffffffb02027812 */ /* 0x000fe200078ec0ff */
[----:B------:R-:W4:Y:S01]  /*11a730*/  LDCU.64 UR56, c[0x0][0x398] ;  /* 0x00007300ff3877ac */ /* 0x000f220008000a00 */
[----:B------:R-:W-:Y:S01]  /*11a740*/  ISETP.LT.AND P3, PT, R15, UR8, !P1 ;  /* 0x000000080f007c0c */ /* 0x000fe2000cf61270 */
[----:B------:R-:W2:Y:S01]  /*11a750*/  LDL.LU R11, [R1+0xa0] ;  /* 0x0000a000010b7983 */ /* 0x000ea20000300800 */
[----:B0-----:R-:W-:Y:S01]  /*11a760*/  ISETP.LT.AND P4, PT, R0, UR12, !P1 ;  /* 0x0000000c00007c0c */ /* 0x001fe2000cf81270 */
[----:B------:R-:W0:Y:S02]  /*11a770*/  LDCU UR8, c[0x0][0x398] ;  /* 0x00007300ff0877ac */ /* 0x000e240008000800 */
[----:B------:R-:W2:Y:S01]  /*11a780*/  LDL.LU R15, [R1+0x38] ;  /* 0x00003800010f7983 */ /* 0x000ea20000300800 */
[----:B------:R-:W-:Y:S01]  /*11a790*/  ISETP.LT.AND P2, PT, R4, UR10, !P1 ;  /* 0x0000000a04007c0c */ /* 0x000fe2000cf41270 */
[----:B------:R-:W0:Y:S08]  /*11a7a0*/  LDCU UR12, c[0x0][0x398] ;  /* 0x00007300ff0c77ac */ /* 0x000e300008000800 */
[----:B------:R-:W-:Y:S01]  /*11a7b0*/  @P4 LOP3.LUT R2, R2, 0x4, RZ, 0xfc, !PT ;  /* 0x0000000402024812 */ /* 0x000fe200078efcff */
[----:B------:R-:W0:Y:S03]  /*11a7c0*/  LDCU UR10, c[0x0][0x398] ;  /* 0x00007300ff0a77ac */ /* 0x000e260008000800 */
[----:B------:R-:W-:-:S04]  /*11a7d0*/  LOP3.LUT R2, R2, 0xfffffffd, RZ, 0xc0, !PT ;  /* 0xfffffffd02027812 */ /* 0x000fc800078ec0ff */
[----:B------:R-:W-:-:S04]  /*11a7e0*/  @P3 LOP3.LUT R2, R2, 0x2, RZ, 0xfc, !PT ;  /* 0x0000000202023812 */ /* 0x000fc800078efcff */
[----:B------:R-:W-:-:S04]  /*11a7f0*/  LOP3.LUT R2, R2, 0xfffffffe, RZ, 0xc0, !PT ;  /* 0xfffffffe02027812 */ /* 0x000fc800078ec0ff */
[----:B------:R-:W-:-:S05]  /*11a800*/  @P2 LOP3.LUT R2, R2, 0x1, RZ, 0xfc, !PT ;  /* 0x0000000102022812 */ /* 0x000fca00078efcff */
[----:B------:R0:W-:Y:S01]  /*11a810*/  STL [R1+0x48f8], R2 ;  /* 0x0048f80201007387 */ /* 0x0001e20000100800 */
[----:B---3--:R-:W-:-:S03]  /*11a820*/  PRMT R16, R23, 0x5410, R22 ;  /* 0x0000541017107816 */ /* 0x008fc60000000016 */
[----:B0-----:R-:W3:Y:S04]  /*11a830*/  LDL R2, [R1+0x1900] ;  /* 0x0019000001027983 */ /* 0x001ee80000100800 */
[----:B------:R0:W-:Y:S02]  /*11a840*/  STL [R1+0x650], R16 ;  /* 0x0006501001007387 */ /* 0x0001e40000100800 */
[----:B0-----:R-:W-:-:S05]  /*11a850*/  PRMT R16, R12, 0x5410, R21 ;  /* 0x000054100c107816 */ /* 0x001fca0000000015 */
[----:B------:R-:W-:Y:S01]  /*11a860*/  STL [R1+0x634], R16 ;  /* 0x0006341001007387 */ /* 0x000fe20000100800 */
[----:B--2---:R-:W-:-:S05]  /*11a870*/  PRMT R11, R15, 0x5410, R11 ;  /* 0x000054100f0b7816 */ /* 0x004fca000000000b */
[----:B------:R-:W-:Y:S04]  /*11a880*/  STL.64 [R1+0x4ac0], R10 ;  /* 0x004ac00a01007387 */ /* 0x000fe80000100a00 */
[----:B------:R0:W-:Y:S04]  /*11a890*/  STL.64 [R1+0x4ab8], R8 ;  /* 0x004ab80801007387 */ /* 0x0001e80000100a00 */
[----:B------:R-:W2:Y:S04]  /*11a8a0*/  LDL.LU R28, [R1+0xa08] ;  /* 0x000a0800011c7983 */ /* 0x000ea80000300800 */
[----:B------:R-:W2:Y:S01]  /*11a8b0*/  LDL.LU R15, [R1+0xa04] ;  /* 0x000a0400010f7983 */ /* 0x000ea20000300800 */
[----:B------:R-:W-:Y:S01]  /*11a8c0*/  ISETP.LT.AND P1, PT, R6, UR33, !P1 ;  /* 0x0000002106007c0c */ /* 0x000fe2000cf21270 */
[C---:B------:R-:W-:Y:S01]  /*11a8d0*/  VIADD R12, R14.reuse, 0x40 ;  /* 0x000000400e0c7836 */ /* 0x040fe20000000000 */
[----:B------:R-:W-:Y:S01]  /*11a8e0*/  LOP3.LUT R3, R3, 0x7fffffff, RZ, 0xc0, !PT ;  /* 0x7fffffff03037812 */ /* 0x000fe200078ec0ff */
[----:B------:R-:W2:Y:S01]  /*11a8f0*/  LDL.LU R18, [R1+0x9d4] ;  /* 0x0009d40001127983 */ /* 0x000ea20000300800 */
[----:B0-----:R-:W-:Y:S01]  /*11a900*/  VIADD R8, R14, 0x3e ;  /* 0x0000003e0e087836 */ /* 0x001fe20000000000 */
[----:B------:R-:W0:Y:S02]  /*11a910*/  LDCU UR33, c[0x0][0x398] ;  /* 0x00007300ff2177ac */ /* 0x000e240008000800 */
[----:B------:R-:W2:Y:S04]  /*11a920*/  LDL.LU R19, [R1+0x9d0] ;  /* 0x0009d00001137983 */ /* 0x000ea80000300800 */
[----:B------:R-:W2:Y:S04]  /*11a930*/  LDL.LU R26, [R1+0x99c] ;  /* 0x00099c00011a7983 */ /* 0x000ea80000300800 */
[----:B------:R-:W2:Y:S01]  /*11a940*/  LDL.LU R27, [R1+0x994] ;  /* 0x00099400011b7983 */ /* 0x000ea20000300800 */
[----:B------:R-:W-:-:S02]  /*11a950*/  @P1 LOP3.LUT R3, R3, 0x80000000, RZ, 0xfc, !PT ;  /* 0x8000000003031812 */ /* 0x000fc400078efcff */
[----:B------:R-:W-:Y:S01]  /*11a960*/  ISETP.GE.AND P1, PT, R12, UR61, PT ;  /* 0x0000003d0c007c0c */ /* 0x000fe2000bf26270 */
[----:B------:R-:W0:Y:S03]  /*11a970*/  LDCU.64 UR60, c[0x0][0x398] ;  /* 0x00007300ff3c77ac */ /* 0x000e260008000a00 */
[----:B----4-:R-:W-:Y:S02]  /*11a980*/  ISETP.LT.AND P4, PT, R0, UR56, !P1 ;  /* 0x0000003800007c0c */ /* 0x010fe4000cf81270 */
[----:B---3--:R-:W-:Y:S02]  /*11a990*/  ISETP.LT.AND P3, PT, R2, UR35, !P1 ;  /* 0x0000002302007c0c */ /* 0x008fe4000cf61270 */
[----:B------:R-:W-:Y:S01]  /*11a9a0*/  LOP3.LUT R3, R3, 0xbfffffff, RZ, 0xc0, !PT ;  /* 0xbfffffff03037812 */ /* 0x000fe200078ec0ff */
[----:B------:R-:W-:Y:S01]  /*11a9b0*/  VIADD R12, R14, 0x3f ;  /* 0x0000003f0e0c7836 */ /* 0x000fe20000000000 */
[----:B------:R-:W-:Y:S01]  /*11a9c0*/  ISETP.LT.AND P2, PT, R4, UR37, !P1 ;  /* 0x0000002504007c0c */ /* 0x000fe2000cf41270 */
[----:B------:R-:W3:Y:S06]  /*11a9d0*/  LDCU UR35, c[0x0][0x398] ;  /* 0x00007300ff2377ac */ /* 0x000eec0008000800 */
[----:B------:R-:W-:Y:S01]  /*11a9e0*/  @P4 LOP3.LUT R3, R3, 0x40000000, RZ, 0xfc, !PT ;  /* 0x4000000003034812 */ /* 0x000fe200078efcff */
[----:B------:R-:W-:Y:S01]  /*11a9f0*/  VIADD R9, R14, 0x3b ;  /* 0x0000003b0e097836 */ /* 0x000fe20000000000 */
[----:B------:R-:W4:Y:S02]  /*11aa00*/  LDCU UR37, c[0x0][0x398] ;  /* 0x00007300ff2577ac */ /* 0x000f240008000800 */
        /* <DEDUP_REMOVED lines=8> */
[----:B------:R-:W-:Y:S01]  /*11aa90*/  ISETP.GE.AND P1, PT, R12, UR63, PT ;  /* 0x0000003f0c007c0c */ /* 0x000fe2000bf26270 */
[----:B------:R-:W1:Y:S03]  /*11aaa0*/  LDCU.64 UR62, c[0x0][0x398] ;  /* 0x00007300ff3e77ac */ /* 0x000e660008000a00 */
[----:B0-----:R-:W-:Y:S01]  /*11aab0*/  ISETP.LT.AND P4, PT, R0, UR60, !P1 ;  /* 0x0000003c00007c0c */ /* 0x001fe2000cf81270 */
[----:B------:R-:W0:Y:S01]  /*11aac0*/  LDCU UR60, c[0x0][0x398] ;  /* 0x00007300ff3c77ac */ /* 0x000e220008000800 */
[----:B------:R-:W-:Y:S02]  /*11aad0*/  ISETP.LT.AND P3, PT, R2, UR59, !P1 ;  /* 0x0000003b02007c0c */ /* 0x000fe4000cf61270 */
[----:B------:R-:W-:Y:S01]  /*11aae0*/  LOP3.LUT R3, R3, 0xfbffffff, RZ, 0xc0, !PT ;  /* 0xfbffffff03037812 */ /* 0x000fe200078ec0ff */
[----:B------:R-:W0:Y:S01]  /*11aaf0*/  LDCU UR59, c[0x0][0x398] ;  /* 0x00007300ff3b77ac */ /* 0x000e220008000800 */
[----:B------:R-:W-:-:S07]  /*11ab00*/  ISETP.LT.AND P2, PT, R4, UR54, !P1 ;  /* 0x0000003604007c0c */ /* 0x000fce000cf41270 */
[----:B------:R-:W-:Y:S02]  /*11ab10*/  @P4 LOP3.LUT R3, R3, 0x4000000, RZ, 0xfc, !PT ;  /* 0x0400000003034812 */ /* 0x000fe400078efcff */
[----:B--2---:R-:W-:Y:S02]  /*11ab20*/  LOP3.LUT R16, R28, 0xffff, RZ, 0xc0, !PT ;  /* 0x0000ffff1c107812 */ /* 0x004fe400078ec0ff */
[----:B------:R-:W-:Y:S01]  /*11ab30*/  LOP3.LUT R17, R15, 0xffff, RZ, 0xc0, !PT ;  /* 0x0000ffff0f117812 */ /* 0x000fe200078ec0ff */
[----:B------:R-:W2:Y:S01]  /*11ab40*/  LDL.LU R28, [R1+0x96c] ;  /* 0x00096c00011c7983 */ /* 0x000ea20000300800 */
[----:B------:R-:W-:Y:S01]  /*11ab50*/  VIADD R12, R14, 0x3a ;  /* 0x0000003a0e0c7836 */ /* 0x000fe20000000000 */
[----:B------:R-:W0:Y:S02]  /*11ab60*/  LDCU UR54, c[0x0][0x398] ;  /* 0x00007300ff3677ac */ /* 0x000e240008000800 */
[----:B------:R-:W4:Y:S01]  /*11ab70*/  LDL.LU R15, [R1+0x968] ;  /* 0x00096800010f7983 */ /* 0x000f220000300800 */
[----:B------:R-:W-:-:S02]  /*11ab80*/  LOP3.LUT R3, R3, 0xfdffffff, RZ, 0xc0, !PT ;  /* 0xfdffffff03037812 */ /* 0x000fc400078ec0ff */
[----:B------:R-:W-:Y:S01]  /*11ab90*/  ISETP.LT.AND P1, PT, R6, UR48, !P1 ;  /* 0x0000003006007c0c */ /* 0x000fe2000cf21270 */
[----:B------:R-:W0:Y:S01]  /*11aba0*/  LDCU UR48, c[0x0][0x398] ;  /* 0x00007300ff3077ac */ /* 0x000e220008000800 */
[----:B------:R-:W-:Y:S01]  /*11abb0*/  @P3 LOP3.LUT R3, R3, 0x2000000, RZ, 0xfc, !PT ;  /* 0x0200000003033812 */ /* 0x000fe200078efcff */
[----:B------:R-:W-:Y:S01]  /*11abc0*/  VIADD R23, R14, 0x39 ;  /* 0x000000390e177836 */ /* 0x000fe20000000000 */
[----:B------:R-:W4:Y:S02]  /*11abd0*/  LDL.LU R24, [R1+0x8a8] ;  /* 0x0008a80001187983 */ /* 0x000f240000300800 */
[----:B------:R-:W-:Y:S02]  /*11abe0*/  LOP3.LUT R3, R3, 0xfeffffff, RZ, 0xc0, !PT ;  /* 0xfeffffff03037812 */ /* 0x000fe400078ec0ff */
[----:B------:R-:W4:Y:S02]  /*11abf0*/  LDL.LU R25, [R1+0x8a0] ;  /* 0x0008a00001197983 */ /* 0x000f240000300800 */
[----:B------:R-:W-:-:S04]  /*11ac00*/  @P2 LOP3.LUT R3, R3, 0x1000000, RZ, 0xfc, !PT ;  /* 0x0100000003032812 */ /* 0x000fc800078efcff */
[----:B------:R-:W-:-:S04]  /*11ac10*/  LOP3.LUT R3, R3, 0xff7fffff, RZ, 0xc0, !PT ;  /* 0xff7fffff03037812 */ /* 0x000fc800078ec0ff */
[----:B------:R-:W-:Y:S02]  /*11ac20*/  @P1 LOP3.LUT R3, R3, 0x800000, RZ, 0xfc, !PT ;  /* 0x0080000003031812 */ /* 0x000fe400078efcff */
[----:B------:R-:W-:Y:S02]  /*11ac30*/  ISETP.GE.AND P1, PT, R8, UR13, PT ;  /* 0x0000000d08007c0c */ /* 0x000fe4000bf26270 */
[----:B------:R-:W-:Y:S01]  /*11ac40*/  LOP3.LUT R3, R3, 0xffbfffff, RZ, 0xc0, !PT ;  /* 0xffbfffff03037812 */ /* 0x000fe200078ec0ff */
[----:B------:R-:W-:Y:S01]  /*11ac50*/  VIADD R8, R14, 0x3d ;  /* 0x0000003d0e087836 */ /* 0x000fe20000000000 */
[----:B-1----:R-:W-:Y:S01]  /*11ac60*/  ISETP.LT.AND P4, PT, R0, UR62, !P1 ;  /* 0x0000003e00007c0c */ /* 0x002fe2000cf81270 */
[----:B------:R-:W-:Y:S01]  /*11ac70*/  VIADD R21, R14, 0x38 ;  /* 0x000000380e157836 */ /* 0x000fe20000000000 */
[----:B------:R-:W-:Y:S01]  /*11ac80*/  ISETP.LT.AND P3, PT, R2, UR72, !P1 ;  /* 0x0000004802007c0c */ /* 0x000fe2000cf61270 */
[----:B------:R-:W-:Y:S01]  /*11ac90*/  VIADD R22, R14, 0x37 ;  /* 0x000000370e167836 */ /* 0x000fe20000000000 */
[----:B------:R-:W-:Y:S01]  /*11aca0*/  ISETP.LT.AND P2, PT, R4, UR71, !P1 ;  /* 0x0000004704007c0c */ /* 0x000fe2000cf41270 */
[----:B------:R-:W1:Y:S08]  /*11acb0*/  LDCU UR13, c[0x0][0x398] ;  /* 0x00007300ff0d77ac */ /* 0x000e700008000800 */
        /* <DEDUP_REMOVED lines=12> */
[----:B------:R-:W0:Y:S03]  /*11ad80*/  LDCU.64 UR56, c[0x0][0x398] ;  /* 0x00007300ff3877ac */ /* 0x000e260008000a00 */
[----:B------:R-:W-:Y:S02]  /*11ad90*/  ISETP.LT.AND P4, PT, R0, UR64, !P1 ;  /* 0x0000004000007c0c */ /* 0x000fe4000cf81270 */
[----:B------:R-:W-:Y:S02]  /*11ada0*/  ISETP.LT.AND P3, PT, R2, UR77, !P1 ;  /* 0x0000004d02007c0c */ /* 0x000fe4000cf61270 */
[----:B------:R-:W-:Y:S01]  /*11adb0*/  LOP3.LUT R3, R3, 0xfffbffff, RZ, 0xc0, !PT ;  /* 0xfffbffff03037812 */ /* 0x000fe200078ec0ff */
[----:B------:R-:W-:Y:S01]  /*11adc0*/  VIADD R8, R14, 0x3c ;  /* 0x0000003c0e087836 */ /* 0x000fe20000000000 */
[----:B------:R-:W-:Y:S01]  /*11add0*/  ISETP.LT.AND P2, PT, R4, UR76, !P1 ;  /* 0x0000004c04007c0c */ /* 0x000fe2000cf41270 */
[----:B------:R-:W0:Y:S01]  /*11ade0*/  LDCU UR76, c[0x0][0x398] ;  /* 0x00007300ff4c77ac */ /* 0x000e220008000800 */
[----:B------:R-:W-:-:S02]  /*11adf0*/  LOP3.LUT R18, R18, 0xffff, RZ, 0xc0, !PT ;  /* 0x0000ffff12127812 */ /* 0x000fc400078ec0ff */
[----:B------:R-:W-:Y:S01]  /*11ae00*/  LOP3.LUT R19, R19, 0xffff, RZ, 0xc0, !PT ;  /* 0x0000ffff13137812 */ /* 0x000fe200078ec0ff */
[----:B------:R-:W0:Y:S02]  /*11ae10*/  LDCU UR77, c[0x0][0x398] ;  /* 0x00007300ff4d77ac */ /* 0x000e240008000800 */
[----:B------:R-:W-:-:S04]  /*11ae20*/  @P4 LOP3.LUT R3, R3, 0x40000, RZ, 0xfc, !PT ;  /* 0x0004000003034812 */ /* 0x000fc800078efcff */
        /* <DEDUP_REMOVED lines=8> */
[----:B------:R-:W-:-:S04]  /*11aeb0*/  ISETP.GE.AND P1, PT, R8, UR61, PT ;  /* 0x0000003d08007c0c */ /* 0x000fc8000bf26270 */
[----:B0-----:R-:W-:Y:S02]  /*11aec0*/  ISETP.LT.AND P4, PT, R0, UR56, !P1 ;  /* 0x0000003800007c0c */ /* 0x001fe4000cf81270 */
[----:B------:R-:W-:Y:S01]  /*11aed0*/  ISETP.LT.AND P3, PT, R2, UR60, !P1 ;  /* 0x0000003c02007c0c */ /* 0x000fe2000cf61270 */
[----:B------:R-:W0:Y:S01]  /*11aee0*/  LDCU.64 UR60, c[0x0][0x398] ;  /* 0x00007300ff3c77ac */ /* 0x000e220008000a00 */
[----:B------:R-:W-:Y:S02]  /*11aef0*/  LOP3.LUT R3, R3, 0xffffbfff, RZ, 0xc0, !PT ;  /* 0xffffbfff03037812 */ /* 0x000fe400078ec0ff */
[----:B------:R-:W-:Y:S01]  /*11af00*/  ISETP.LT.AND P2, PT, R4, UR38, !P1 ;  /* 0x0000002604007c0c */ /* 0x000fe2000cf41270 */
[----:B------:R-:W0:Y:S06]  /*11af10*/  LDCU UR38, c[0x0][0x398] ;  /* 0x00007300ff2677ac */ /* 0x000e2c0008000800 */
[----:B------:R-:W-:-:S04]  /*11af20*/  @P4 LOP3.LUT R3, R3, 0x4000, RZ, 0xfc, !PT ;  /* 0x0000400003034812 */ /* 0x000fc800078efcff */
[----:B------:R-:W-:-:S04]  /*11af30*/  LOP3.LUT R3, R3, 0xffffdfff, RZ, 0xc0, !PT ;  /* 0xffffdfff03037812 */ /* 0x000fc800078ec0ff */
[----:B------:R-:W-:Y:S02]  /*11af40*/  @P3 LOP3.LUT R3, R3, 0x2000, RZ, 0xfc, !PT ;  /* 0x0000200003033812 */ /* 0x000fe400078efcff */
[----:B---3--:R-:W-:Y:S01]  /*11af50*/  ISETP.LT.AND P1, PT, R6, UR35, !P1 ;  /* 0x0000002306007c0c */ /* 0x008fe2000cf21270 */
[----:B------:R-:W3:Y:S01]  /*11af60*/  LDCU UR35, c[0x0][0x398] ;  /* 0x00007300ff2377ac */ /* 0x000ee20008000800 */
[----:B------:R-:W-:-:S04]  /*11af70*/  LOP3.LUT R3, R3, 0xffffefff, RZ, 0xc0, !PT ;  /* 0xffffefff03037812 */ /* 0x000fc800078ec0ff */
[----:B------:R-:W-:-:S04]  /*11af80*/  @P2 LOP3.LUT R3, R3, 0x1000, RZ, 0xfc, !PT ;  /* 0x0000100003032812 */ /* 0x000fc800078efcff */
[----:B------:R-:W-:-:S04]  /*11af90*/  LOP3.LUT R3, R3, 0xfffff7ff, RZ, 0xc0, !PT ;  /* 0xfffff7ff03037812 */ /* 0x000fc800078ec0ff */
[----:B------:R-:W-:Y:S02]  /*11afa0*/  @P1 LOP3.LUT R3, R3, 0x800, RZ, 0xfc, !PT ;  /* 0x0000080003031812 */ /* 0x000fe400078efcff */
[----:B------:R-:W-:Y:S01]  /*11afb0*/  ISETP.GE.AND P1, PT, R9, UR63, PT ;  /* 0x0000003f09007c0c */ /* 0x000fe2000bf26270 */
[----:B------:R-:W1:Y:S03]  /*11afc0*/  LDCU.64 UR62, c[0x0][0x398] ;  /* 0x00007300ff3e77ac */ /* 0x000e660008000a00 */
[----:B0-----:R-:W-:Y:S02]  /*11afd0*/  ISETP.LT.AND P4, PT, R0, UR60, !P1 ;  /* 0x0000003c00007c0c */ /* 0x001fe4000cf81270 */
[----:B------:R-:W-:Y:S01]  /*11afe0*/  ISETP.LT.AND P3, PT, R2, UR48, !P1 ;  /* 0x0000003002007c0c */ /* 0x000fe2000cf61270 */
[----:B------:R-:W0:Y:S01]  /*11aff0*/  LDCU UR48, c[0x0][0x398] ;  /* 0x00007300ff3077ac */ /* 0x000e220008000800 */
[----:B------:R-:W-:-:S02]  /*11b000*/  LOP3.LUT R3, R3, 0xfffffbff, RZ, 0xc0, !PT ;  /* 0xfffffbff03037812 */ /* 0x000fc400078ec0ff */
[----:B------:R-:W-:Y:S01]  /*11b010*/  ISETP.LT.AND P2, PT, R4, UR59, !P1 ;  /* 0x0000003b04007c0c */ /* 0x000fe2000cf41270 */
[----:B------:R-:W0:Y:S06]  /*11b020*/  LDCU UR59, c[0x0][0x398] ;  /* 0x00007300ff3b77ac */ /* 0x000e2c0008000800 */
        /* <DEDUP_REMOVED lines=10> */
[----:B------:R-:W2:Y:S03]  /*11b0d0*/  LDCU.64 UR64, c[0x0][0x398] ;  /* 0x00007300ff4077ac */ /* 0x000ea60008000a00 */
[----:B-1----:R-:W-:Y:S02]  /*11b0e0*/  ISETP.LT.AND P4, PT, R0, UR62, !P1 ;  /* 0x0000003e00007c0c */ /* 0x002fe4000cf81270 */
[----:B0-----:R-:W-:Y:S01]  /*11b0f0*/  ISETP.LT.AND P3, PT, R2, UR48, !P1 ;  /* 0x0000003002007c0c */ /* 0x001fe2000cf61270 */
[----:B------:R-:W0:Y:S01]  /*11b100*/  LDCU UR48, c[0x0][0x398] ;  /* 0x00007300ff3077ac */ /* 0x000e220008000800 */
[----:B------:R-:W-:-:S02]  /*11b110*/  LOP3.LUT R3, R3, 0xffffffbf, RZ, 0xc0, !PT ;  /* 0xffffffbf03037812 */ /* 0x000fc400078ec0ff */
[----:B------:R-:W-:Y:S01]  /*11b120*/  ISETP.LT.AND P2, PT, R4, UR59, !P1 ;  /* 0x0000003b04007c0c */ /* 0x000fe2000cf41270 */
[----:B------:R-:W1:Y:S06]  /*11b130*/  LDCU UR59, c[0x0][0x398] ;  /* 0x00007300ff3b77ac */ /* 0x000e6c0008000800 */
[----:B------:R-:W-:-:S04]  /*11b140*/  @P4 LOP3.LUT R3, R3, 0x40, RZ, 0xfc, !PT ;  /* 0x0000004003034812 */ /* 0x000fc800078efcff */
[----:B------:R-:W-:-:S04]  /*11b150*/  LOP3.LUT R3, R3, 0xffffffdf, RZ, 0xc0, !PT ;  /* 0xffffffdf03037812 */ /* 0x000fc800078ec0ff */
[----:B------:R-:W-:Y:S02]  /*11b160*/  @P3 LOP3.LUT R3, R3, 0x20, RZ, 0xfc, !PT ;  /* 0x0000002003033812 */ /* 0x000fe400078efcff */
[----:B------:R-:W-:Y:S01]  /*11b170*/  ISETP.LT.AND P1, PT, R6, UR38, !P1 ;  /* 0x0000002606007c0c */ /* 0x000fe2000cf21270 */
[----:B------:R-:W0:Y:S01]  /*11b180*/  LDCU UR38, c[0x0][0x398] ;  /* 0x00007300ff2677ac */ /* 0x000e220008000800 */
[----:B------:R-:W-:-:S04]  /*11b190*/  LOP3.LUT R3, R3, 0xffffffef, RZ, 0xc0, !PT ;  /* 0xffffffef03037812 */ /* 0x000fc800078ec0ff */
[----:B------:R-:W-:-:S04]  /*11b1a0*/  @P2 LOP3.LUT R3, R3, 0x10, RZ, 0xfc, !PT ;  /* 0x0000001003032812 */ /* 0x000fc800078efcff */
[----:B------:R-:W-:Y:S02]  /*11b1b0*/  LOP3.LUT R3, R3, 0xfffffff7, RZ, 0xc0, !PT ;  /* 0xfffffff703037812 */ /* 0x000fe400078ec0ff */
[----:B------:R-:W-:Y:S02]  /*11b1c0*/  LOP3.LUT R8, R26, 0xffff, RZ, 0xc0, !PT ;  /* 0x0000ffff1a087812 */ /* 0x000fe400078ec0ff */
[----:B------:R-:W-:Y:S01]  /*11b1d0*/  @P1 LOP3.LUT R3, R3, 0x8, RZ, 0xfc, !PT ;  /* 0x0000000803031812 */ /* 0x000fe200078efcff */
[----:B------:R-:W3:Y:S01]  /*11b1e0*/  LDL.LU R26, [R1+0x888] ;  /* 0x00088800011a7983 */ /* 0x000ee20000300800 */
[----:B------:R-:W-:Y:S01]  /*11b1f0*/  ISETP.GE.AND P1, PT, R23, UR57, PT ;  /* 0x0000003917007c0c */ /* 0x000fe2000bf26270 */
[----:B------:R-:W0:Y:S02]  /*11b200*/  LDCU.64 UR56, c[0x0][0x398] ;  /* 0x00007300ff3877ac */ /* 0x000e240008000a00 */
[----:B------:R-:W3:Y:S01]  /*11b210*/  LDL.LU R12, [R1+0x884] ;  /* 0x00088400010c7983 */ /* 0x000ee20000300800 */
[----:B-1----:R-:W-:Y:S01]  /*11b220*/  ISETP.LT.AND P2, PT, R4, UR59, !P1 ;  /* 0x0000003b04007c0c */ /* 0x002fe2000cf41270 */
[----:B------:R-:W1:Y:S01]  /*11b230*/  LDCU UR59, c[0x0][0x398] ;  /* 0x00007300ff3b77ac */ /* 0x000e620008000800 */
[----:B--2---:R-:W-:-:S02]  /*11b240*/  LOP3.LUT R10, R28, 0xffff, RZ, 0xc0, !PT ;  /* 0x0000ffff1c0a7812 */ /* 0x004fc400078ec0ff */
[----:B----4-:R-:W-:Y:S02]  /*11b250*/  LOP3.LUT R11, R15, 0xffff, RZ, 0xc0, !PT ;  /* 0x0000ffff0f0b7812 */ /* 0x010fe400078ec0ff */
[----:B------:R-:W2:Y:S04]  /*11b260*/  LDL.LU R15, [R1+0x880] ;  /* 0x00088000010f7983 */ /* 0x000ea80000300800 */
[----:B------:R-:W4:Y:S04]  /*11b270*/  LDL.LU R28, [R1+0x864] ;  /* 0x00086400011c7983 */ /* 0x000f280000300800 */
[----:B------:R-:W4:Y:S04]  /*11b280*/  LDL.LU R23, [R1+0x85c] ;  /* 0x00085c0001177983 */ /* 0x000f280000300800 */
[----:B------:R-:W4:Y:S01]  /*11b290*/  LDL.LU R4, [R1+0x4b54] ;  /* 0x004b540001047983 */ /* 0x000f220000300800 */
[----:B------:R-:W-:-:S02]  /*11b2a0*/  ISETP.LT.AND P4, PT, R0, UR64, !P1 ;  /* 0x0000004000007c0c */ /* 0x000fc4000cf81270 */
[----:B0-----:R-:W-:Y:S01]  /*11b2b0*/  ISETP.LT.AND P3, PT, R2, UR48, !P1 ;  /* 0x0000003002007c0c */ /* 0x001fe2000cf61270 */
[----:B------:R-:W0:Y:S01]  /*11b2c0*/  LDCU UR48, c[0x0][0x398] ;  /* 0x00007300ff3077ac */ /* 0x000e220008000800 */
[----:B------:R-:W-:-:S09]  /*11b2d0*/  LOP3.LUT R3, R3, 0xfffffffb, RZ, 0xc0, !PT ;  /* 0xfffffffb03037812 */ /* 0x000fd200078ec0ff */
[----:B------:R-:W-:-:S04]  /*11b2e0*/  @P4 LOP3.LUT R3, R3, 0x4, RZ, 0xfc, !PT ;  /* 0x0000000403034812 */ /* 0x000fc800078efcff */
[----:B------:R-:W-:-:S04]  /*11b2f0*/  LOP3.LUT R3, R3, 0xfffffffd, RZ, 0xc0, !PT ;  /* 0xfffffffd03037812 */ /* 0x000fc800078ec0ff */
[----:B------:R-:W-:-:S04]  /*11b300*/  @P3 LOP3.LUT R3, R3, 0x2, RZ, 0xfc, !PT ;  /* 0x0000000203033812 */ /* 0x000fc800078efcff */
[----:B------:R-:W-:-:S04]  /*11b310*/  LOP3.LUT R3, R3, 0xfffffffe, RZ, 0xc0, !PT ;  /* 0xfffffffe03037812 */ /* 0x000fc800078ec0ff */
[----:B------:R-:W-:Y:S02]  /*11b320*/  @P2 LOP3.LUT R3, R3, 0x1, RZ, 0xfc, !PT ;  /* 0x0000000103032812 */ /* 0x000fe400078efcff */
[----:B------:R-:W-:Y:S02]  /*11b330*/  LOP3.LUT R9, R27, 0xffff, RZ, 0xc0, !PT ;  /* 0x0000ffff1b097812 */ /* 0x000fe400078ec0ff */
[----:B------:R-:W4:Y:S04]  /*11b340*/  LDL.LU R27, [R1+0x854] ;  /* 0x00085400011b7983 */ /* 0x000f280000300800 */
[----:B------:R0:W-:Y:S01]  /*11b350*/  STL [R1+0x48fc], R3 ;  /* 0x0048fc0301007387 */ /* 0x0001e20000100800 */
[----:B------:R-:W-:Y:S01]  /*11b360*/  ISETP.LT.AND P1, PT, R6, UR38, !P1 ;  /* 0x0000002606007c0c */ /* 0x000fe2000cf21270 */
[----:B------:R-:W1:Y:S02]  /*11b370*/  LDCU UR38, c[0x0][0x398] ;  /* 0x00007300ff2677ac */ /* 0x000e640008000800 */
[----:B0-----:R-:W1:Y:S01]  /*11b380*/  LDL R3, [R1+0x1838] ;  /* 0x0018380001037983 */ /* 0x001e620000100800 */
[----:B------:R-:W-:-:S02]  /*11b390*/  PRMT R24, R24, 0x4210, R8 ;  /* 0x0000421018187816 */ /* 0x000fc40000000008 */
[----:B------:R-:W-:Y:S02]  /*11b3a0*/  PRMT R25, R25, 0x4210, R9 ;  /* 0x0000421019197816 */ /* 0x000fe40000000009 */
[----:B---3--:R-:W-:Y:S02]  /*11b3b0*/  PRMT R12, R12, 0x4210, R16 ;  /* 0x000042100c0c7816 */ /* 0x008fe40000000010 */
[----:B--2---:R-:W-:Y:S02]  /*11b3c0*/  PRMT R15, R15, 0x4210, R17 ;  /* 0x000042100f0f7816 */ /* 0x004fe40000000011 */
[----:B----4-:R-:W-:-:S04]  /*11b3d0*/  LOP3.LUT R4, R4, 0x7fffffff, RZ, 0xc0, !PT ;  /* 0x7fffffff04047812 */ /* 0x010fc800078ec0ff */
[----:B------:R-:W-:Y:S02]  /*11b3e0*/  @P1 LOP3.LUT R4, R4, 0x80000000, RZ, 0xfc, !PT ;  /* 0x8000000004041812 */ /* 0x000fe400078efcff */
[----:B------:R-:W-:Y:S01]  /*11b3f0*/  ISETP.GE.AND P1, PT, R21, UR61, PT ;  /* 0x0000003d15007c0c */ /* 0x000fe2000bf26270 */
[----:B------:R-:W0:Y:S01]  /*11b400*/  LDCU.64 UR60, c[0x0][0x398] ;  /* 0x00007300ff3c77ac */ /* 0x000e220008000a00 */
[----:B------:R-:W2:Y:S04]  /*11b410*/  LDL.LU R21, [R1+0x4b50] ;  /* 0x004b500001157983 */ /* 0x000ea80000300800 */
[----:B------:R-:W-:Y:S04]  /*11b420*/  STL.64 [R1+0x4b40], R10 ;  /* 0x004b400a01007387 */ /* 0x000fe80000100a00 */
[----:B------:R3:W-:Y:S02]  /*11b430*/  STL.64 [R1+0x4b38], R8 ;  /* 0x004b380801007387 */ /* 0x0007e40000100a00 */
[----:B---3--:R-:W-:-:S02]  /*11b440*/  IMAD.MOV.U32 R8, RZ, RZ, R12 ;  /* 0x000000ffff087224 */ /* 0x008fc400078e000c */
[----:B------:R-:W3:Y:S01]  /*11b450*/  LDL.LU R12, [R1+0x4b4c] ;  /* 0x004b4c00010c7983 */ /* 0x000ee20000300800 */
[----:B------:R-:W-:-:S03]  /*11b460*/  IMAD.MOV.U32 R9, RZ, RZ, R15 ;  /* 0x000000ffff097224 */ /* 0x000fc600078e000f */
[----:B------:R-:W4:Y:S01]  /*11b470*/  LDL.LU R15, [R1+0x4b48] ;  /* 0x004b4800010f7983 */ /* 0x000f220000300800 */
[----:B------:R-:W-:Y:S02]  /*11b480*/  ISETP.LT.AND P4, PT, R0, UR56, !P1 ;  /* 0x0000003800007c0c */ /* 0x000fe4000cf81270 */
[----:B------:R-:W-:Y:S01]  /*11b490*/  ISETP.LT.AND P3, PT, R2, UR48, !P1 ;  /* 0x0000003002007c0c */ /* 0x000fe2000cf61270 */
[----:B------:R-:W0:Y:S01]  /*11b4a0*/  LDCU UR48, c[0x0][0x398] ;  /* 0x00007300ff3077ac */ /* 0x000e220008000800 */
[----:B------:R-:W-:-:S09]  /*11b4b0*/  LOP3.LUT R4, R4, 0xbfffffff, RZ, 0xc0, !PT ;  /* 0xbfffffff04047812 */ /* 0x000fd200078ec0ff */
[----:B------:R-:W-:Y:S02]  /*11b4c0*/  @P4 LOP3.LUT R4, R4, 0x40000000, RZ, 0xfc, !PT ;  /* 0x4000000004044812 */ /* 0x000fe400078efcff */
[----:B-1----:R-:W-:Y:S01]  /*11b4d0*/  ISETP.LT.AND P2, PT, R3, UR59, !P1 ;  /* 0x0000003b03007c0c */ /* 0x002fe2000cf41270 */
[----:B------:R-:W1:Y:S01]  /*11b4e0*/  LDCU UR59, c[0x0][0x398] ;  /* 0x00007300ff3b77ac */ /* 0x000e620008000800 */
[----:B------:R-:W-:-:S04]  /*11b4f0*/  LOP3.LUT R4, R4, 0xdfffffff, RZ, 0xc0, !PT ;  /* 0xdfffffff04047812 */ /* 0x000fc800078ec0ff */
[----:B------:R-:W-:Y:S02]  /*11b500*/  @P3 LOP3.LUT R4, R4, 0x20000000, RZ, 0xfc, !PT ;  /* 0x2000000004043812 */ /* 0x000fe400078efcff */
[----:B------:R-:W-:Y:S01]  /*11b510*/  ISETP.LT.AND P1, PT, R6, UR38, !P1 ;  /* 0x0000002606007c0c */ /* 0x000fe2000cf21270 */
[----:B------:R-:W0:Y:S01]  /*11b520*/  LDCU UR38, c[0x0][0x398] ;  /* 0x00007300ff2677ac */ /* 0x000e220008000800 */
[----:B------:R-:W-:Y:S02]  /*11b530*/  LOP3.LUT R4, R4, 0xefffffff, RZ, 0xc0, !PT ;  /* 0xefffffff04047812 */ /* 0x000fe400078ec0ff */
[----:B------:R-:W-:Y:S02]  /*11b540*/  PRMT R28, R28, 0x4210, R18 ;  /* 0x000042101c1c7816 */ /* 0x000fe40000000012 */
[----:B------:R-:W-:Y:S02]  /*11b550*/  PRMT R23, R23, 0x4210, R19 ;  /* 0x0000421017177816 */ /* 0x000fe40000000013 */
[----:B------:R-:W-:-:S02]  /*11b560*/  @P2 LOP3.LUT R4, R4, 0x10000000, RZ, 0xfc, !PT ;  /* 0x1000000004042812 */ /* 0x000fc400078efcff */
[----:B------:R-:W-:Y:S01]  /*11b570*/  PRMT R26, R26, 0x4210, R10 ;  /* 0x000042101a1a7816 */ /* 0x000fe2000000000a */
[----:B------:R-:W-:Y:S01]  /*11b580*/  IMAD.MOV.U32 R10, RZ, RZ, R28 ;  /* 0x000000ffff0a7224 */ /* 0x000fe200078e001c */
[----:B------:R-:W-:Y:S01]  /*11b590*/  PRMT R27, R27, 0x4210, R11 ;  /* 0x000042101b1b7816 */ /* 0x000fe2000000000b */
[----:B------:R-:W-:Y:S01]  /*11b5a0*/  IMAD.MOV.U32 R11, RZ, RZ, R23 ;  /* 0x000000ffff0b7224 */ /* 0x000fe200078e0017 */
[----:B------:R-:W-:Y:S01]  /*11b5b0*/  LOP3.LUT R4, R4, 0xf7ffffff, RZ, 0xc0, !PT ;  /* 0xf7ffffff04047812 */ /* 0x000fe200078ec0ff */
[----:B------:R-:W3:Y:S03]  /*11b5c0*/  LDL.LU R28, [R1+0x64] ;  /* 0x00006400011c7983 */ /* 0x000ee60000300800 */
[----:B------:R-:W-:Y:S02]  /*11b5d0*/  @P1 LOP3.LUT R4, R4, 0x8000000, RZ, 0xfc, !PT ;  /* 0x0800000004041812 */ /* 0x000fe400078efcff */
[----:B------:R-:W-:Y:S01]  /*11b5e0*/  ISETP.GE.AND P1, PT, R22, UR63, PT ;  /* 0x0000003f16007c0c */ /* 0x000fe2000bf26270 */
[----:B------:R-:W-:Y:S01]  /*11b5f0*/  VIADD R23, R14, 0x36 ;  /* 0x000000360e177836 */ /* 0x000fe20000000000 */
[----:B------:R-:W3:Y:S04]  /*11b600*/  LDL.LU R22, [R1+0x68] ;  /* 0x0000680001167983 */ /* 0x000ee80000300800 */
[----:B----4-:R4:W-:Y:S01]  /*11b610*/  STSM.16.M88.4 [R15], R8 ;  /* 0x000000080f007844 */ /* 0x0109e20000000200 */
[----:B------:R-:W-:Y:S01]  /*11b620*/  LOP3.LUT R4, R4, 0xfbffffff, RZ, 0xc0, !PT ;  /* 0xfbffffff04047812 */ /* 0x000fe200078ec0ff */
[----:B------:R-:W0:Y:S02]  /*11b630*/  LDCU.64 UR62, c[0x0][0x398] ;  /* 0x00007300ff3e77ac */ /* 0x000e240008000a00 */
[----:B----4-:R-:W3:Y:S04]  /*11b640*/  LDL.LU.64 R10, [R1+0x4b40] ;  /* 0x004b4000010a7983 */ /* 0x010ee80000300a00 */
[----:B------:R-:W4:Y:S01]  /*11b650*/  LDL.LU.64 R8, [R1+0x4b38] ;  /* 0x004b380001087983 */ /* 0x000f220000300a00 */
[----:B0-----:R-:W-:-:S02]  /*11b660*/  ISETP.LT.AND P4, PT, R0, UR60, !P1 ;  /* 0x0000003c00007c0c */ /* 0x001fc4000cf81270 */
[----:B------:R-:W-:Y:S02]  /*11b670*/  ISETP.LT.AND P3, PT, R2, UR38, !P1 ;  /* 0x0000002602007c0c */ /* 0x000fe4000cf61270 */
[----:B------:R-:W-:Y:S02]  /*11b680*/  ISETP.LT.AND P2, PT, R3, UR4, !P1 ;  /* 0x0000000403007c0c */ /* 0x000fe4000cf41270 */
[----:B--2---:R-:W-:Y:S01]  /*11b690*/  PRMT R16, R21, 0x5210, R16 ;  /* 0x0000521015107816 */ /* 0x004fe20000000010 */
[----:B------:R-:W-:Y:S06]  /*11b6a0*/  STSM.16.M88.4 [R15+0x200], R24 ;  /* 0x000200180f007844 */ /* 0x000fec0000000200 */
[----:B------:R-:W-:Y:S01]  /*11b6b0*/  @P4 LOP3.LUT R4, R4, 0x4000000, RZ, 0xfc, !PT ;  /* 0x0400000004044812 */ /* 0x000fe200078efcff */
[----:B------:R-:W0:Y:S03]  /*11b6c0*/  LDCU UR4, c[0x0][0x398] ;  /* 0x00007300ff0477ac */ /* 0x000e260008000800 */
[----:B------:R-:W-:Y:S01]  /*11b6d0*/  LOP3.LUT R4, R4, 0xfdffffff, RZ, 0xc0, !PT ;  /* 0xfdffffff04047812 */ /* 0x000fe200078ec0ff */
[----:B------:R-:W2:Y:S03]  /*11b6e0*/  LDCU UR38, c[0x0][0x398] ;  /* 0x00007300ff2677ac */ /* 0x000ea60008000800 */
        /* <DEDUP_REMOVED lines=9> */
[----:B------:R-:W2:Y:S02]  /*11b780*/  LDL.LU R23, [R1+0x6c] ;  /* 0x00006c0001177983 */ /* 0x000ea40000300800 */
[----:B------:R-:W-:Y:S02]  /*11b790*/  ISETP.LT.AND P4, PT, R0, UR62, !P1 ;  /* 0x0000003e00007c0c */ /* 0x000fe4000cf81270 */
        /* <DEDUP_REMOVED lines=13> */
[----:B------:R-:W-:-:S04]  /*11b870*/  @P1 LOP3.LUT R4, R4, 0x80000, RZ, 0xfc, !PT ;  /* 0x0008000004041812 */ /* 0x000fc800078efcff */
[----:B------:R-:W-:Y:S02]  /*11b880*/  LOP3.LUT R4, R4, 0xfffbffff, RZ, 0xc0, !PT ;  /* 0xfffbffff04047812 */ /* 0x000fe400078ec0ff */
[----:B------:R-:W-:Y:S02]  /*11b890*/  PRMT R19, R7, 0x5210, R19 ;  /* 0x0000521007137816 */ /* 0x000fe40000000013 */
[----:B---3--:R-:W-:Y:S02]  /*11b8a0*/  PRMT R11, R12, 0x5210, R11 ;  /* 0x000052100c0b7816 */ /* 0x008fe4000000000b */
[----:B------:R-:W3:Y:S04]  /*11b8b0*/  LDL.LU R12, [R1+0x4b34] ;  /* 0x004b3400010c7983 */ /* 0x000ee80000300800 */
[----:B------:R-:W2:Y:S01]  /*11b8c0*/  LDL.LU R21, [R1+0x4b30] ;  /* 0x004b300001157983 */ /* 0x000ea20000300800 */
[----:B----4-:R-:W-:Y:S01]  /*11b8d0*/  PRMT R9, R22, 0x5210, R9 ;  /* 0x0000521016097816 */ /* 0x010fe20000000009 */
[----:B------:R-:W-:Y:S01]  /*11b8e0*/  VIADD R22, R14, 0x35 ;  /* 0x000000350e167836 */ /* 0x000fe20000000000 */
[----:B------:R-:W-:Y:S04]  /*11b8f0*/  BAR.SYNC.DEFER_BLOCKING 0x0 ;  /* 0x0000000000007b1d */ /* 0x000fe80000010000 */
[----:B------:R-:W-:-:S02]  /*11b900*/  ISETP.GE.AND P1, PT, R22, UR57, PT ;  /* 0x0000003916007c0c */ /* 0x000fc4000bf26270 */
[----:B------:R-:W4:Y:S02]  /*11b910*/  LDCU.64 UR56, c[0x0][0x398] ;  /* 0x00007300ff3877ac */ /* 0x000f240008000a00 */
[----:B0-----:R-:W-:Y:S02]  /*11b920*/  ISETP.LT.AND P4, PT, R0, UR64, !P1 ;  /* 0x0000004000007c0c */ /* 0x001fe4000cf81270 */
[----:B------:R-:W-:Y:S01]  /*11b930*/  ISETP.LT.AND P3, PT, R2, UR68, !P1 ;  /* 0x0000004402007c0c */ /* 0x000fe2000cf61270 */
[C---:B------:R-:W-:Y:S01]  /*11b940*/  VIADD R22, R14.reuse, 0x34 ;  /* 0x000000340e167836 */ /* 0x040fe20000000000 */
[----:B------:R-:W-:Y:S01]  /*11b950*/  ISETP.LT.AND P2, PT, R3, UR67, !P1 ;  /* 0x0000004303007c0c */ /* 0x000fe2000cf41270 */
[----:B------:R-:W-:-:S08]  /*11b960*/  VIADD R7, R14, 0x32 ;  /* 0x000000320e077836 */ /* 0x000fd00000000000 */
[----:B------:R-:W-:Y:S01]  /*11b970*/  @P4 LOP3.LUT R4, R4, 0x40000, RZ, 0xfc, !PT ;  /* 0x0004000004044812 */ /* 0x000fe200078efcff */
[----:B------:R-:W0:Y:S03]  /*11b980*/  LDCU UR67, c[0x0][0x398] ;  /* 0x00007300ff4377ac */ /* 0x000e260008000800 */
[----:B------:R-:W-:Y:S01]  /*11b990*/  LOP3.LUT R4, R4, 0xfffdffff, RZ, 0xc0, !PT ;  /* 0xfffdffff04047812 */ /* 0x000fe200078ec0ff */
[----:B------:R-:W0:Y:S03]  /*11b9a0*/  LDCU UR68, c[0x0][0x398] ;  /* 0x00007300ff4477ac */ /* 0x000e260008000800 */
        /* <DEDUP_REMOVED lines=9> */
[----:B----4-:R-:W-:Y:S02]  /*11ba40*/  ISETP.LT.AND P4, PT, R0, UR56, !P1 ;  /* 0x0000003800007c0c */ /* 0x010fe4000cf81270 */
[----:B------:R-:W-:Y:S02]  /*11ba50*/  ISETP.LT.AND P3, PT, R2, UR52, !P1 ;  /* 0x0000003402007c0c */ /* 0x000fe4000cf61270 */
[----:B------:R-:W-:Y:S01]  /*11ba60*/  LOP3.LUT R4, R4, 0xffffbfff, RZ, 0xc0, !PT ;  /* 0xffffbfff04047812 */ /* 0x000fe200078ec0ff */
[----:B------:R-:W-:Y:S01]  /*11ba70*/  VIADD R22, R14, 0x33 ;  /* 0x000000330e167836 */ /* 0x000fe20000000000 */
[----:B------:R-:W-:Y:S01]  /*11ba80*/  ISETP.LT.AND P2, PT, R3, UR50, !P1 ;  /* 0x0000003203007c0c */ /* 0x000fe2000cf41270 */
[----:B------:R-:W4:Y:S06]  /*11ba90*/  LDCU UR52, c[0x0][0x398] ;  /* 0x00007300ff3477ac */ /* 0x000f2c0008000800 */
        /* <DEDUP_REMOVED lines=21> */
[----:B------:R-:W-:Y:S02]  /*11bbf0*/  ISETP.LT.AND P1, PT, R6, UR11, !P1 ;  /* 0x0000000b06007c0c */ /* 0x000fe4000cf21270 */
[----:B------:R-:W-:-:S04]  /*11bc00*/  LOP3.LUT R4, R4, 0xfffffeff, RZ, 0xc0, !PT ;  /* 0xfffffeff04047812 */ /* 0x000fc800078ec0ff */
[----:B------:R-:W-:-:S04]  /*11bc10*/  @P2 LOP3.LUT R4, R4, 0x100, RZ, 0xfc, !PT ;  /* 0x0000010004042812 */ /* 0x000fc800078efcff */
[----:B------:R-:W-:-:S04]  /*11bc20*/  LOP3.LUT R4, R4, 0xffffff7f, RZ, 0xc0, !PT ;  /* 0xffffff7f04047812 */ /* 0x000fc800078ec0ff */
[----:B------:R-:W-:Y:S02]  /*11bc30*/  @P1 LOP3.LUT R4, R4, 0x80, RZ, 0xfc, !PT ;  /* 0x0000008004041812 */ /* 0x000fe400078efcff */
[----:B------:R-:W-:Y:S02]  /*11bc40*/  ISETP.GE.AND P1, PT, R7, UR65, PT ;  /* 0x0000004107007c0c */ /* 0x000fe4000bf26270 */
[----:B------:R-:W-:Y:S02]  /*11bc50*/  LOP3.LUT R4, R4, 0xffffffbf, RZ, 0xc0, !PT ;  /* 0xffffffbf04047812 */ /* 0x000fe400078ec0ff */
[----:B------:R-:W-:Y:S01]  /*11bc60*/  PRMT R17, R5, 0x5210, R17 ;  /* 0x0000521005117816 */ /* 0x000fe20000000011 */
[----:B------:R-:W-:Y:S01]  /*11bc70*/  VIADD R7, R14, 0x31 ;  /* 0x000000310e077836 */ /* 0x000fe20000000000 */
[----:B-1----:R-:W-:Y:S01]  /*11bc80*/  ISETP.LT.AND P4, PT, R0, UR62, !P1 ;  /* 0x0000003e00007c0c */ /* 0x002fe2000cf81270 */
[----:B------:R-:W3:Y:S01]  /*11bc90*/  LDL.LU R5, [R1+0x4b2c] ;  /* 0x004b2c0001057983 */ /* 0x000ee20000300800 */
[----:B------:R-:W-:Y:S01]  /*11bca0*/  ISETP.LT.AND P3, PT, R2, UR14, !P1 ;  /* 0x0000000e02007c0c */ /* 0x000fe2000cf61270 */
[----:B------:R-:W1:Y:S01]  /*11bcb0*/  LDCU.64 UR64, c[0x0][0x398] ;  /* 0x00007300ff4077ac */ /* 0x000e620008000a00 */
[----:B------:R-:W-:-:S09]  /*11bcc0*/  ISETP.LT.AND P2, PT, R3, UR9, !P1 ;  /* 0x0000000903007c0c */ /* 0x000fd2000cf41270 */
[----:B------:R-:W-:Y:S01]  /*11bcd0*/  @P4 LOP3.LUT R4, R4, 0x40, RZ, 0xfc, !PT ;  /* 0x0000004004044812 */ /* 0x000fe200078efcff */
[----:B------:R-:W0:Y:S03]  /*11bce0*/  LDCU UR14, c[0x0][0x398] ;  /* 0x00007300ff0e77ac */ /* 0x000e260008000800 */
[----:B------:R-:W-:Y:S02]  /*11bcf0*/  LOP3.LUT R4, R4, 0xffffffdf, RZ, 0xc0, !PT ;  /* 0xffffffdf04047812 */ /* 0x000fe400078ec0ff */
[----:B------:R-:W-:Y:S01]  /*11bd00*/  ISETP.LT.AND P1, PT, R6, UR8, !P1 ;  /* 0x0000000806007c0c */ /* 0x000fe2000cf21270 */
[----:B------:R-:W0:Y:S01]  /*11bd10*/  LDCU.64 UR8, c[0x0][0x398] ;  /* 0x00007300ff0877ac */ /* 0x000e220008000a00 */
[----:B------:R-:W-:-:S04]  /*11bd20*/  @P3 LOP3.LUT R4, R4, 0x20, RZ, 0xfc, !PT ;  /* 0x0000002004043812 */ /* 0x000fc800078efcff */
[----:B------:R-:W-:-:S04]  /*11bd30*/  LOP3.LUT R4, R4, 0xffffffef, RZ, 0xc0, !PT ;  /* 0xffffffef04047812 */ /* 0x000fc800078ec0ff */
[----:B------:R-:W-:-:S04]  /*11bd40*/  @P2 LOP3.LUT R4, R4, 0x10, RZ, 0xfc, !PT ;  /* 0x0000001004042812 */ /* 0x000fc800078efcff */
[----:B------:R-:W-:-:S04]  /*11bd50*/  LOP3.LUT R4, R4, 0xfffffff7, RZ, 0xc0, !PT ;  /* 0xfffffff704047812 */ /* 0x000fc800078ec0ff */
[----:B------:R-:W-:Y:S02]  /*11bd60*/  @P1 LOP3.LUT R4, R4, 0x8, RZ, 0xfc, !PT ;  /* 0x0000000804041812 */ /* 0x000fe400078efcff */
[----:B------:R-:W-:Y:S01]  /*11bd70*/  ISETP.GE.AND P1, PT, R7, UR57, PT ;  /* 0x0000003907007c0c */ /* 0x000fe2000bf26270 */
[----:B------:R-:W1:Y:S03]  /*11bd80*/  LDCU.64 UR56, c[0x0][0x398] ;  /* 0x00007300ff3877ac */ /* 0x000e660008000a00 */
[----:B0-----:R-:W-:Y:S02]  /*11bd90*/  ISETP.LT.AND P4, PT, R0, UR8, !P1 ;  /* 0x0000000800007c0c */ /* 0x001fe4000cf81270 */
[----:B------:R-:W-:Y:S01]  /*11bda0*/  LOP3.LUT R4, R4, 0xfffffffb, RZ, 0xc0, !PT ;  /* 0xfffffffb04047812 */ /* 0x000fe200078ec0ff */
[----:B--2---:R-:W0:Y:S01]  /*11bdb0*/  LDS.128 R24, [R21] ;  /* 0x0000000015187984 */ /* 0x004e220000000c00 */
[----:B------:R-:W-:-:S02]  /*11bdc0*/  ISETP.LT.AND P3, PT, R2, UR12, !P1 ;  /* 0x0000000c02007c0c */ /* 0x000fc4000cf61270 */
[----:B------:R-:W-:Y:S02]  /*11bdd0*/  PRMT R18, R20, 0x5210, R18 ;  /* 0x0000521014127816 */ /* 0x000fe40000000012 */
[----:B------:R-:W-:Y:S01]  /*11bde0*/  PRMT R8, R28, 0x5210, R8 ;  /* 0x000052101c087816 */ /* 0x000fe20000000008 */
[----:B------:R-:W-:-:S04]  /*11bdf0*/  VIADD R7, R14, 0x2f ;  /* 0x0000002f0e077836 */ /* 0x000fc80000000000 */
[----:B------:R-:W-:Y:S01]  /*11be00*/  @P4 LOP3.LUT R4, R4, 0x4, RZ, 0xfc, !PT ;  /* 0x0000000404044812 */ /* 0x000fe200078efcff */
[----:B------:R-:W2:Y:S01]  /*11be10*/  LDCU UR8, c[0x0][0x398] ;  /* 0x00007300ff0877ac */ /* 0x000ea20008000800 */
[----:B------:R-:W-:Y:S02]  /*11be20*/  ISETP.LT.AND P2, PT, R3, UR10, !P1 ;  /* 0x0000000a03007c0c */ /* 0x000fe4000cf41270 */
[----:B------:R-:W-:Y:S01]  /*11be30*/  LOP3.LUT R4, R4, 0xfffffffd, RZ, 0xc0, !PT ;  /* 0xfffffffd04047812 */ /* 0x000fe200078ec0ff */
[----:B------:R-:W0:Y:S02]  /*11be40*/  LDCU.64 UR10, c[0x0][0x398] ;  /* 0x00007300ff0a77ac */ /* 0x000e240008000a00 */
[----:B0-----:R-:W-:Y:S01]  /*11be50*/  STL.64 [R1+0x70], R24 ;  /* 0x0000701801007387 */ /* 0x001fe20000100a00 */
[----:B------:R-:W-:Y:S01]  /*11be60*/  PRMT R10, R23, 0x5210, R10 ;  /* 0x00005210170a7816 */ /* 0x000fe2000000000a */
[----:B------:R-:W0:Y:S02]  /*11be70*/  LDCU UR12, c[0x0][0x398] ;  /* 0x00007300ff0c77ac */ /* 0x000e240008000800 */
[----:B------:R-:W-:Y:S04]  /*11be80*/  STL.64 [R1+0x78], R26 ;  /* 0x0000781a01007387 */ /* 0x000fe80000100a00 */
[----:B------:R-:W0:Y:S01]  /*11be90*/  LDS.128 R24, [R21+0x400] ;  /* 0x0004000015187984 */ /* 0x000e220000000c00 */
[----:B------:R-:W-:Y:S01]  /*11bea0*/  @P3 LOP3.LUT R4, R4, 0x2, RZ, 0xfc, !PT ;  /* 0x0000000204043812 */ /* 0x000fe200078efcff */
[----:B------:R-:W-:Y:S03]  /*11beb0*/  BAR.SYNC.DEFER_BLOCKING 0x0 ;  /* 0x0000000000007b1d */ /* 0x000fe60000010000 */
[----:B------:R-:W-:-:S04]  /*11bec0*/  LOP3.LUT R4, R4, 0xfffffffe, RZ, 0xc0, !PT ;  /* 0xfffffffe04047812 */ /* 0x000fc800078ec0ff */
[----:B------:R-:W-:Y:S01]  /*11bed0*/  @P2 LOP3.LUT R4, R4, 0x1, RZ, 0xfc, !PT ;  /* 0x0000000104042812 */ /* 0x000fe200078efcff */
[----:B0-----:R-:W-:Y:S04]  /*11bee0*/  STL.64 [R1+0x60], R24 ;  /* 0x0000601801007387 */ /* 0x001fe80000100a00 */
[----:B------:R-:W-:Y:S04]  /*11bef0*/  STL.64 [R1+0x68], R26 ;  /* 0x0000681a01007387 */ /* 0x000fe80000100a00 */
[----:B------:R0:W-:Y:S04]  /*11bf00*/  STL [R1+0x4900], R4 ;  /* 0x0049000401007387 */ /* 0x0001e80000100800 */
[----:B0-----:R-:W2:Y:S04]  /*11bf10*/  LDL R4, [R1+0x1834] ;  /* 0x0018340001047983 */ /* 0x001ea80000100800 */
[----:B------:R0:W-:Y:S04]  /*11bf20*/  STSM.16.M88.4 [R15], R16 ;  /* 0x000000100f007844 */ /* 0x0001e80000000200 */
[----:B------:R-:W4:Y:S04]  /*11bf30*/  LDL.LU R20, [R1+0xa4c] ;  /* 0x000a4c0001147983 */ /* 0x000f280000300800 */
[----:B0-----:R-:W4:Y:S04]  /*11bf40*/  LDL.LU R19, [R1+0xa48] ;  /* 0x000a480001137983 */ /* 0x001f280000300800 */
[----:B------:R-:W4:Y:S04]  /*11bf50*/  LDL.LU R28, [R1+0x9fc] ;  /* 0x0009fc00011c7983 */ /* 0x000f280000300800 */
[----:B------:R-:W4:Y:S01]  /*11bf60*/  LDL.LU R22, [R1+0x9f8] ;  /* 0x0009f80001167983 */ /* 0x000f220000300800 */
[----:B------:R-:W-:Y:S01]  /*11bf70*/  ISETP.LT.AND P1, PT, R6, UR16, !P1 ;  /* 0x0000001006007c0c */ /* 0x000fe2000cf21270 */
[----:B------:R-:W-:Y:S01]  /*11bf80*/  VIADD R6, R14, 0x30 ;  /* 0x000000300e067836 */ /* 0x000fe20000000000 */
[----:B------:R-:W0:Y:S01]  /*11bf90*/  LDCU UR16, c[0x0][0x398] ;  /* 0x00007300ff1077ac */ /* 0x000e220008000800 */
[----:B---3--:R-:W-:Y:S01]  /*11bfa0*/  LOP3.LUT R5, R5, 0x7fffffff, RZ, 0xc0, !PT ;  /* 0x7fffffff05057812 */ /* 0x008fe200078ec0ff */
[----:B------:R3:W-:Y:S09]  /*11bfb0*/  STSM.16.M88.4 [R15+0x200], R8 ;  /* 0x000200080f007844 */ /* 0x0007f20000000200 */
[----:B------:R-:W-:Y:S01]  /*11bfc0*/  @P1 LOP3.LUT R5, R5, 0x80000000, RZ, 0xfc, !PT ;  /* 0x8000000005051812 */ /* 0x000fe200078efcff */
[----:B------:R-:W4:Y:S01]  /*11bfd0*/  LDL.LU R24, [R1+0x9c4] ;  /* 0x0009c40001187983 */ /* 0x000f220000300800 */
[----:B------:R-:W-:Y:S01]  /*11bfe0*/  ISETP.GE.AND P1, PT, R6, UR61, PT ;  /* 0x0000003d06007c0c */ /* 0x000fe2000bf26270 */
[----:B------:R-:W0:Y:S01]  /*11bff0*/  LDCU.64 UR60, c[0x0][0x398] ;  /* 0x00007300ff3c77ac */ /* 0x000e220008000a00 */
[----:B------:R-:W-:Y:S01]  /*11c000*/  LOP3.LUT R5, R5, 0xbfffffff, RZ, 0xc0, !PT ;  /* 0xbfffffff05057812 */ /* 0x000fe200078ec0ff */
[----:B------:R-:W4:Y:S01]  /*11c010*/  LDL.LU R23, [R1+0x9c0] ;  /* 0x0009c00001177983 */ /* 0x000f220000300800 */
[----:B------:R-:W-:Y:S01]  /*11c020*/  ISETP.LT.AND P4, PT, R0, UR10, !P1 ;  /* 0x0000000a00007c0c */ /* 0x000fe2000cf81270 */
[----:B---3--:R-:W-:Y:S01]  /*11c030*/  VIADD R8, R14, 0x2e ;  /* 0x0000002e0e087836 */ /* 0x008fe20000000000 */
[----:B------:R-:W-:Y:S01]  /*11c040*/  ISETP.LT.AND P3, PT, R2, UR18, !P1 ;  /* 0x0000001202007c0c */ /* 0x000fe2000cf61270 */
[C---:B------:R-:W-:Y:S01]  /*11c050*/  VIADD R11, R14.reuse, 0x2c ;  /* 0x0000002c0e0b7836 */ /* 0x040fe20000000000 */
[----:B------:R-:W-:Y:S01]  /*11c060*/  ISETP.LT.AND P2, PT, R3, UR20, !P1 ;  /* 0x0000001403007c0c */ /* 0x000fe2000cf41270 */
[C---:B------:R-:W-:Y:S01]  /*11c070*/  VIADD R6, R14.reuse, 0x2b ;  /* 0x0000002b0e067836 */ /* 0x040fe20000000000 */
[----:B------:R-:W3:Y:S07]  /*11c080*/  LDCU UR10, c[0x0][0x398] ;  /* 0x00007300ff0a77ac */ /* 0x000eee0008000800 */
[----:B------:R-:W-:Y:S01]  /*11c090*/  @P4 LOP3.LUT R5, R5, 0x40000000, RZ, 0xfc, !PT ;  /* 0x4000000005054812 */ /* 0x000fe200078efcff */
[C---:B------:R-:W-:Y:S01]  /*11c0a0*/  VIADD R26, R14.reuse, 0x2a ;  /* 0x0000002a0e1a7836 */ /* 0x040fe20000000000 */
[----:B------:R-:W0:Y:S02]  /*11c0b0*/  LDCU UR18, c[0x0][0x398] ;  /* 0x00007300ff1277ac */ /* 0x000e240008000800 */
[----:B------:R-:W-:Y:S01]  /*11c0c0*/  LOP3.LUT R5, R5, 0xdfffffff, RZ, 0xc0, !PT ;  /* 0xdfffffff05057812 */ /* 0x000fe200078ec0ff */
[----:B------:R-:W-:Y:S01]  /*11c0d0*/  VIADD R25, R14, 0x29 ;  /* 0x000000290e197836 */ /* 0x000fe20000000000 */
[----:B------:R-:W0:Y:S02]  /*11c0e0*/  LDCU UR20, c[0x0][0x398] ;  /* 0x00007300ff1477ac */ /* 0x000e240008000800 */
[----:B------:R-:W-:-:S04]  /*11c0f0*/  @P3 LOP3.LUT R5, R5, 0x20000000, RZ, 0xfc, !PT ;  /* 0x2000000005053812 */ /* 0x000fc800078efcff */
[----:B------:R-:W-:-:S04]  /*11c100*/  LOP3.LUT R5, R5, 0xefffffff, RZ, 0xc0, !PT ;  /* 0xefffffff05057812 */ /* 0x000fc800078ec0ff */
[----:B------:R-:W-:-:S04]  /*11c110*/  @P2 LOP3.LUT R5, R5, 0x10000000, RZ, 0xfc, !PT ;  /* 0x1000000005052812 */ /* 0x000fc800078efcff */
[----:B------:R-:W-:Y:S01]  /*11c120*/  LOP3.LUT R5, R5, 0xf7ffffff, RZ, 0xc0, !PT ;  /* 0xf7ffffff05057812 */ /* 0x000fe200078ec0ff */
[----:B------:R-:W-:Y:S01]  /*11c130*/  BAR.SYNC.DEFER_BLOCKING 0x0 ;  /* 0x0000000000007b1d */ /* 0x000fe20000010000 */
[----:B--2---:R-:W-:-:S05]  /*11c140*/  ISETP.LT.AND P1, PT, R4, UR26, !P1 ;  /* 0x0000001a04007c0c */ /* 0x004fca000cf21270 */
[----:B------:R-:W2:Y:S08]  /*11c150*/  LDCU UR26, c[0x0][0x398] ;  /* 0x00007300ff1a77ac */ /* 0x000eb00008000800 */
[----:B------:R-:W-:Y:S02]  /*11c160*/  @P1 LOP3.LUT R5, R5, 0x8000000, RZ, 0xfc, !PT ;  /* 0x0800000005051812 */ /* 0x000fe400078efcff */
[----:B------:R-:W-:-:S02]  /*11c170*/  ISETP.GE.AND P1, PT, R7, UR63, PT ;  /* 0x0000003f07007c0c */ /* 0x000fc4000bf26270 */
[----:B------:R-:W-:Y:S01]  /*11c180*/  LOP3.LUT R5, R5, 0xfbffffff, RZ, 0xc0, !PT ;  /* 0xfbffffff05057812 */ /* 0x000fe200078ec0ff */
[----:B------:R-:W-:Y:S01]  /*11c190*/  VIADD R7, R14, 0x2d ;  /* 0x0000002d0e077836 */ /* 0x000fe20000000000 */
[----:B-1----:R-:W-:Y:S01]  /*11c1a0*/  ISETP.LT.AND P4, PT, R0, UR56, !P1 ;  /* 0x0000003800007c0c */ /* 0x002fe2000cf81270 */
[----:B------:R-:W1:Y:S01]  /*11c1b0*/  LDCU.64 UR62, c[0x0][0x398] ;  /* 0x00007300ff3e77ac */ /* 0x000e620008000a00 */
[----:B------:R-:W-:Y:S02]  /*11c1c0*/  ISETP.LT.AND P3, PT, R2, UR22, !P1 ;  /* 0x0000001602007c0c */ /* 0x000fe4000cf61270 */
        /* <DEDUP_REMOVED lines=13> */
[----:B------:R-:W1:Y:S03]  /*11c2a0*/  LDCU UR9, c[0x0][0x398] ;  /* 0x00007300ff0977ac */ /* 0x000e660008000800 */
[----:B0-----:R-:W-:Y:S01]  /*11c2b0*/  ISETP.LT.AND P4, PT, R0, UR60, !P1 ;  /* 0x0000003c00007c0c */ /* 0x001fe2000cf81270 */
[----:B------:R-:W0:Y:S01]  /*11c2c0*/  LDCU UR60, c[0x0][0x398] ;  /* 0x00007300ff3c77ac */ /* 0x000e220008000800 */
[----:B------:R-:W-:Y:S02]  /*11c2d0*/  ISETP.LT.AND P3, PT, R2, UR30, !P1 ;  /* 0x0000001e02007c0c */ /* 0x000fe4000cf61270 */
[----:B------:R-:W-:Y:S01]  /*11c2e0*/  LOP3.LUT R5, R5, 0xffbfffff, RZ, 0xc0, !PT ;  /* 0xffbfffff05057812 */ /* 0x000fe200078ec0ff */
[----:B------:R-:W0:Y:S01]  /*11c2f0*/  LDCU UR30, c[0x0][0x398] ;  /* 0x00007300ff1e77ac */ /* 0x000e220008000800 */
[----:B------:R-:W-:-:S07]  /*11c300*/  ISETP.LT.AND P2, PT, R3, UR13, !P1 ;  /* 0x0000000d03007c0c */ /* 0x000fce000cf41270 */
[----:B------:R-:W-:Y:S01]  /*11c310*/  @P4 LOP3.LUT R5, R5, 0x400000, RZ, 0xfc, !PT ;  /* 0x0040000005054812 */ /* 0x000fe200078efcff */
[----:B------:R-:W0:Y:S03]  /*11c320*/  LDCU UR13, c[0x0][0x398] ;  /* 0x00007300ff0d77ac */ /* 0x000e260008000800 */
[----:B------:R-:W-:-:S04]  /*11c330*/  LOP3.LUT R5, R5, 0xffdfffff, RZ, 0xc0, !PT ;  /* 0xffdfffff05057812 */ /* 0x000fc800078ec0ff */
[----:B------:R-:W-:Y:S02]  /*11c340*/  @P3 LOP3.LUT R5, R5, 0x200000, RZ, 0xfc, !PT ;  /* 0x0020000005053812 */ /* 0x000fe400078efcff */
[----:B------:R-:W-:Y:S01]  /*11c350*/  ISETP.LT.AND P1, PT, R4, UR33, !P1 ;  /* 0x0000002104007c0c */ /* 0x000fe2000cf21270 */
[----:B------:R-:W0:Y:S01]  /*11c360*/  LDCU UR33, c[0x0][0x398] ;  /* 0x00007300ff2177ac */ /* 0x000e220008000800 */
[----:B------:R-:W-:-:S04]  /*11c370*/  LOP3.LUT R5, R5, 0xffefffff, RZ, 0xc0, !PT ;  /* 0xffefffff05057812 */ /* 0x000fc800078ec0ff */
[----:B------:R-:W-:Y:S02]  /*11c380*/  @P2 LOP3.LUT R5, R5, 0x100000, RZ, 0xfc, !PT ;  /* 0x0010000005052812 */ /* 0x000fe400078efcff */
[----:B----4-:R-:W-:Y:S02]  /*11c390*/  LOP3.LUT R16, R20, 0xffff, RZ, 0xc0, !PT ;  /* 0x0000ffff14107812 */ /* 0x010fe400078ec0ff */
[----:B------:R-:W-:Y:S01]  /*11c3a0*/  LOP3.LUT R5, R5, 0xfff7ffff, RZ, 0xc0, !PT ;  /* 0xfff7ffff05057812 */ /* 0x000fe200078ec0ff */
[----:B------:R-:W4:Y:S01]  /*11c3b0*/  LDL.LU R20, [R1+0x988] ;  /* 0x0009880001147983 */ /* 0x000f220000300800 */
[----:B------:R-:W-:Y:S02]  /*11c3c0*/  LOP3.LUT R17, R19, 0xffff, RZ, 0xc0, !PT ;  /* 0x0000ffff13117812 */ /* 0x000fe400078ec0ff */
[----:B------:R-:W-:Y:S02]  /*11c3d0*/  LOP3.LUT R18, R28, 0xffff, RZ, 0xc0, !PT ;  /* 0x0000ffff1c127812 */ /* 0x000fe400078ec0ff */
[----:B------:R-:W-:Y:S01]  /*11c3e0*/  @P1 LOP3.LUT R5, R5, 0x80000, RZ, 0xfc, !PT ;  /* 0x0008000005051812 */ /* 0x000fe200078efcff */
[----:B------:R-:W2:Y:S01]  /*11c3f0*/  LDL.LU R28, [R1+0x980] ;  /* 0x00098000011c7983 */ /* 0x000ea20000300800 */
[----:B------:R-:W-:-:S02]  /*11c400*/  LOP3.LUT R19, R22, 0xffff, RZ, 0xc0, !PT ;  /* 0x0000ffff16137812 */ /* 0x000fc400078ec0ff */
[----:B------:R-:W-:Y:S01]  /*11c410*/  ISETP.GE.AND P1, PT, R7, UR11, PT ;  /* 0x0000000b07007c0c */ /* 0x000fe2000bf26270 */
[----:B------:R-:W3:Y:S01]  /*11c420*/  LDL.LU R22, [R1+0x944] ;  /* 0x0009440001167983 */ /* 0x000ee20000300800 */
[----:B------:R-:W-:Y:S01]  /*11c430*/  LOP3.LUT R5, R5, 0xfffbffff, RZ, 0xc0, !PT ;  /* 0xfffbffff05057812 */ /* 0x000fe200078ec0ff */
[----:B------:R-:W0:Y:S02]  /*11c440*/  LDCU UR11, c[0x0][0x398] ;  /* 0x00007300ff0b77ac */ /* 0x000e240008000800 */
[----:B------:R-:W3:Y:S01]  /*11c450*/  LDL.LU R7, [R1+0x940] ;  /* 0x0009400001077983 */ /* 0x000ee20000300800 */
[----:B-1----:R-:W-:Y:S01]  /*11c460*/  ISETP.LT.AND P4, PT, R0, UR62, !P1 ;  /* 0x0000003e00007c0c */ /* 0x002fe2000cf81270 */
[----:B------:R-:W1:Y:S01]  /*11c470*/  LDCU UR62, c[0x0][0x398] ;  /* 0x00007300ff3e77ac */ /* 0x000e620008000800 */
        /* <DEDUP_REMOVED lines=15> */
[----:B------:R-:W-:Y:S01]  /*11c570*/  ISETP.LT.AND P4, PT, R0, UR64, !P1 ;  /* 0x0000004000007c0c */ /* 0x000fe2000cf81270 */
        /* <DEDUP_REMOVED lines=18> */
[----:B------:R-:W0:Y:S01]  /*11c6a0*/  LDCU UR30, c[0x0][0x398] ;  /* 0x00007300ff1e77ac */ /* 0x000e220008000800 */
[----:B------:R-:W-:Y:S02]  /*11c6b0*/  LOP3.LUT R5, R5, 0xfffffbff, RZ, 0xc0, !PT ;  /* 0xfffffbff05057812 */ /* 0x000fe400078ec0ff */
[----:B------:R-:W-:Y:S01]  /*11c6c0*/  ISETP.LT.AND P2, PT, R3, UR60, !P1 ;  /* 0x0000003c03007c0c */ /* 0x000fe2000cf41270 */
[----:B------:R-:W0:Y:S06]  /*11c6d0*/  LDCU.64 UR60, c[0x0][0x398] ;  /* 0x00007300ff3c77ac */ /* 0x000e2c0008000a00 */
        /* <DEDUP_REMOVED lines=19> */
[----:B-1----:R-:W-:Y:S01]  /*11c810*/  ISETP.LT.AND P1, PT, R4, UR62, !P1 ;  /* 0x0000003e04007c0c */ /* 0x002fe2000cf21270 */
[----:B------:R-:W1:Y:S01]  /*11c820*/  LDCU.64 UR62, c[0x0][0x398] ;  /* 0x00007300ff3e77ac */ /* 0x000e620008000a00 */
[----:B------:R-:W-:Y:S02]  /*11c830*/  LOP3.LUT R5, R5, 0xffffffef, RZ, 0xc0, !PT ;  /* 0xffffffef05057812 */ /* 0x000fe400078ec0ff */
[----:B------:R-:W-:Y:S02]  /*11c840*/  LOP3.LUT R8, R24, 0xffff, RZ, 0xc0, !PT ;  /* 0x0000ffff18087812 */ /* 0x000fe400078ec0ff */
[----:B------:R-:W-:Y:S02]  /*11c850*/  LOP3.LUT R9, R23, 0xffff, RZ, 0xc0, !PT ;  /* 0x0000ffff17097812 */ /* 0x000fe400078ec0ff */
[----:B------:R-:W-:Y:S01]  /*11c860*/  @P2 LOP3.LUT R5, R5, 0x10, RZ, 0xfc, !PT ;  /* 0x0000001005052812 */ /* 0x000fe200078efcff */
[----:B------:R-:W3:Y:S03]  /*11c870*/  LDL.LU R23, [R1+0x930] ;  /* 0x0009300001177983 */ /* 0x000ee60000300800 */
[----:B------:R-:W-:Y:S01]  /*11c880*/  LOP3.LUT R5, R5, 0xfffffff7, RZ, 0xc0, !PT ;  /* 0xfffffff705057812 */ /* 0x000fe200078ec0ff */
[----:B------:R-:W3:Y:S03]  /*11c890*/  LDL.LU R27, [R1+0x92c] ;  /* 0x00092c00011b7983 */ /* 0x000ee60000300800 */
[----:B------:R-:W-:-:S02]  /*11c8a0*/  @P1 LOP3.LUT R5, R5, 0x8, RZ, 0xfc, !PT ;  /* 0x0000000805051812 */ /* 0x000fc400078efcff */
[----:B------:R-:W-:Y:S02]  /*11c8b0*/  ISETP.GE.AND P1, PT, R25, UR65, PT ;  /* 0x0000004119007c0c */ /* 0x000fe4000bf26270 */
[----:B----4-:R-:W-:Y:S02]  /*11c8c0*/  LOP3.LUT R10, R20, 0xffff, RZ, 0xc0, !PT ;  /* 0x0000ffff140a7812 */ /* 0x010fe400078ec0ff */
[----:B------:R-:W4:Y:S01]  /*11c8d0*/  LDL.LU R20, [R1+0x924] ;  /* 0x0009240001147983 */ /* 0x000f220000300800 */
[----:B--2---:R-:W-:Y:S02]  /*11c8e0*/  LOP3.LUT R11, R28, 0xffff, RZ, 0xc0, !PT ;  /* 0x0000ffff1c0b7812 */ /* 0x004fe400078ec0ff */
[----:B---3--:R-:W-:Y:S02]  /*11c8f0*/  PRMT R24, R22, 0x4210, R8 ;  /* 0x0000421016187816 */ /* 0x008fe40000000008 */
[----:B------:R-:W-:Y:S02]  /*11c900*/  PRMT R22, R7, 0x4210, R9 ;  /* 0x0000421007167816 */ /* 0x000fe40000000009 */
[----:B------:R-:W2:Y:S04]  /*11c910*/  LDL.LU R7, [R1+0x8f8] ;  /* 0x0008f80001077983 */ /* 0x000ea80000300800 */
[----:B------:R-:W3:Y:S04]  /*11c920*/  LDL.LU R6, [R1+0x8b0] ;  /* 0x0008b00001067983 */ /* 0x000ee80000300800 */
[----:B------:R-:W3:Y:S04]  /*11c930*/  LDL.LU R28, [R1+0x8ac] ;  /* 0x0008ac00011c7983 */ /* 0x000ee80000300800 */
[----:B------:R-:W-:Y:S04]  /*11c940*/  STL.64 [R1+0x4b10], R14 ;  /* 0x004b100e01007387 */ /* 0x000fe80000100a00 */
[----:B------:R-:W-:Y:S04]  /*11c950*/  STL.64 [R1+0x4b08], R12 ;  /* 0x004b080c01007387 */ /* 0x000fe80000100a00 */
[----:B------:R-:W3:Y:S04]  /*11c960*/  LDL.LU R25, [R1+0xb8] ;  /* 0x0000b80001197983 */ /* 0x000ee80000300800 */
[----:B------:R-:W3:Y:S04]  /*11c970*/  LDL.LU R26, [R1+0xc4] ;  /* 0x0000c400011a7983 */ /* 0x000ee80000300800 */
[----:B------:R-:W0:Y:S01]  /*11c980*/  LDS.128 R12, [R21] ;  /* 0x00000000150c7984 */ /* 0x000e220000000c00 */
[----:B-1----:R-:W-:-:S02]  /*11c990*/  ISETP.LT.AND P4, PT, R0, UR62, !P1 ;  /* 0x0000003e00007c0c */ /* 0x002fc4000cf81270 */
[----:B------:R-:W-:Y:S01]  /*11c9a0*/  ISETP.LT.AND P3, PT, R2, UR72, !P1 ;  /* 0x0000004802007c0c */ /* 0x000fe2000cf61270 */
[----:B------:R-:W1:Y:S01]  /*11c9b0*/  LDCU UR72, c[0x0][0x398] ;  /* 0x00007300ff4877ac */ /* 0x000e620008000800 */
[----:B------:R-:W-:Y:S02]  /*11c9c0*/  LOP3.LUT R5, R5, 0xfffffffb, RZ, 0xc0, !PT ;  /* 0xfffffffb05057812 */ /* 0x000fe400078ec0ff */
[----:B------:R-:W-:Y:S01]  /*11c9d0*/  ISETP.LT.AND P2, PT, R3, UR64, !P1 ;  /* 0x0000004003007c0c */ /* 0x000fe2000cf41270 */
[----:B------:R-:W0:Y:S06]  /*11c9e0*/  LDCU.64 UR64, c[0x0][0x398] ;  /* 0x00007300ff4077ac */ /* 0x000e2c0008000a00 */
[----:B------:R-:W-:-:S04]  /*11c9f0*/  @P4 LOP3.LUT R5, R5, 0x4, RZ, 0xfc, !PT ;  /* 0x0000000405054812 */ /* 0x000fc800078efcff */
[----:B------:R-:W-:-:S04]  /*11ca00*/  LOP3.LUT R5, R5, 0xfffffffd, RZ, 0xc0, !PT ;  /* 0xfffffffd05057812 */ /* 0x000fc800078ec0ff */
[----:B------:R-:W-:-:S04]  /*11ca10*/  @P3 LOP3.LUT R5, R5, 0x2, RZ, 0xfc, !PT ;  /* 0x0000000205053812 */ /* 0x000fc800078efcff */
[----:B------:R-:W-:-:S04]  /*11ca20*/  LOP3.LUT R5, R5, 0xfffffffe, RZ, 0xc0, !PT ;  /* 0xfffffffe05057812 */ /* 0x000fc800078ec0ff */
[----:B------:R-:W-:Y:S02]  /*11ca30*/  @P2 LOP3.LUT R5, R5, 0x1, RZ, 0xfc, !PT ;  /* 0x0000000105052812 */ /* 0x000fe400078efcff */
[----:B------:R-:W-:Y:S02]  /*11ca40*/  PRMT R23, R23, 0x4210, R10 ;  /* 0x0000421017177816 */ /* 0x000fe4000000000a */
[----:B----4-:R-:W-:Y:S02]  /*11ca50*/  PRMT R20, R20, 0x4210, R16 ;  /* 0x0000421014147816 */ /* 0x010fe40000000010 */
[----:B--2---:R-:W-:Y:S02]  /*11ca60*/  PRMT R7, R7, 0x4210, R17 ;  /* 0x0000421007077816 */ /* 0x004fe40000000011 */
[----:B---3--:R-:W-:Y:S01]  /*11ca70*/  PRMT R6, R6, 0x4210, R18 ;  /* 0x0000421006067816 */ /* 0x008fe20000000012 */
[----:B------:R2:W-:Y:S04]  /*11ca80*/  STL [R1+0x4af4], R26 ;  /* 0x004af41a01007387 */ /* 0x0005e80000100800 */
[----:B------:R3:W-:Y:S01]  /*11ca90*/  STL [R1+0x4af0], R25 ;  /* 0x004af01901007387 */ /* 0x0007e20000100800 */
[----:B--2---:R-:W-:-:S02]  /*11caa0*/  IMAD.MOV.U32 R26, RZ, RZ, R23 ;  /* 0x000000ffff1a7224 */ /* 0x004fc400078e0017 */
[----:B---3--:R-:W-:Y:S02]  /*11cab0*/  IMAD.MOV.U32 R25, RZ, RZ, R22 ;  /* 0x000000ffff197224 */ /* 0x008fe400078e0016 */
[----:B------:R-:W2:Y:S04]  /*11cac0*/  LDL.LU R22, [R1+0x4b28] ;  /* 0x004b280001167983 */ /* 0x000ea80000300800 */
[----:B------:R-:W3:Y:S04]  /*11cad0*/  LDL.LU R23, [R1+0x4b24] ;  /* 0x004b240001177983 */ /* 0x000ee80000300800 */
[----:B------:R4:W-:Y:S04]  /*11cae0*/  STL.64 [R1+0x4b00], R10 ;  /* 0x004b000a01007387 */ /* 0x0009e80000100a00 */
[----:B------:R0:W-:Y:S01]  /*11caf0*/  STL.64 [R1+0x4af8], R8 ;  /* 0x004af80801007387 */ /* 0x0001e20000100a00 */
[----:B----4-:R-:W-:-:S02]  /*11cb00*/  IMAD.MOV.U32 R10, RZ, RZ, R6 ;  /* 0x000000ffff0a7224 */ /* 0x010fc400078e0006 */
[----:B0-----:R-:W-:Y:S02]  /*11cb10*/  IMAD.MOV.U32 R8, RZ, RZ, R20 ;  /* 0x000000ffff087224 */ /* 0x001fe400078e0014 */
[----:B------:R-:W4:Y:S01]  /*11cb20*/  LDL.LU R20, [R1+0x4b20] ;  /* 0x004b200001147983 */ /* 0x000f220000300800 */
[----:B------:R-:W-:-:S03]  /*11cb30*/  IMAD.MOV.U32 R9, RZ, RZ, R7 ;  /* 0x000000ffff097224 */ /* 0x000fc600078e0007 */
[----:B------:R-:W2:Y:S04]  /*11cb40*/  LDL.LU R7, [R1+0x4b1c] ;  /* 0x004b1c0001077983 */ /* 0x000ea80000300800 */
[----:B------:R-:W2:Y:S04]  /*11cb50*/  LDL.LU R6, [R1+0x4b18] ;  /* 0x004b180001067983 */ /* 0x000ea80000300800 */
[----:B------:R-:W-:Y:S04]  /*11cb60*/  STL [R1+0x4904], R5 ;  /* 0x0049040501007387 */ /* 0x000fe80000100800 */
[----:B------:R-:W-:Y:S04]  /*11cb70*/  STL.64 [R1+0x50], R12 ;  /* 0x0000500c01007387 */ /* 0x000fe80000100a00 */
[----:B------:R-:W-:Y:S04]  /*11cb80*/  STL.64 [R1+0x58], R14 ;  /* 0x0000580e01007387 */ /* 0x000fe80000100a00 */
[----:B------:R-:W0:Y:S04]  /*11cb90*/  LDS.128 R12, [R21+0x400] ;  /* 0x00040000150c7984 */ /* 0x000e280000000c00 */
[----:B0-----:R-:W-:Y:S04]  /*11cba0*/  STL.64 [R1+0x40], R12 ;  /* 0x0000400c01007387 */ /* 0x001fe80000100a00 */
[----:B------:R0:W-:Y:S04]  /*11cbb0*/  STL.64 [R1+0x48], R14 ;  /* 0x0000480e01007387 */ /* 0x0001e80000100a00 */
[----:B0-----:R-:W2:Y:S01]  /*11cbc0*/  LDL.LU.64 R14, [R1+0x4b10] ;  /* 0x004b1000010e7983 */ /* 0x001ea20000300a00 */
[----:B------:R-:W-:-:S02]  /*11cbd0*/  PRMT R28, R28, 0x4210, R19 ;  /* 0x000042101c1c7816 */ /* 0x000fc40000000013 */
[----:B------:R-:W-:Y:S01]  /*11cbe0*/  PRMT R27, R27, 0x4210, R11 ;  /* 0x000042101b1b7816 */ /* 0x000fe2000000000b */
[----:B------:R-:W3:Y:S02]  /*11cbf0*/  LDL.LU.64 R12, [R1+0x4b08] ;  /* 0x004b0800010c7983 */ /* 0x000ee40000300a00 */
[----:B------:R-:W-:Y:S01]  /*11cc00*/  IMAD.MOV.U32 R11, RZ, RZ, R28 ;  /* 0x000000ffff0b7224 */ /* 0x000fe200078e001c */
[----:B------:R-:W-:Y:S06]  /*11cc10*/  BAR.SYNC.DEFER_BLOCKING 0x0 ;  /* 0x0000000000007b1d */ /* 0x000fec0000010000 */
[----:B--2---:R0:W-:Y:S04]  /*11cc20*/  STSM.16.M88.4 [R15], R8 ;  /* 0x000000080f007844 */ /* 0x0041e80000000200 */
[----:B------:R2:W-:Y:S04]  /*11cc30*/  STSM.16.M88.4 [R15+0x200], R24 ;  /* 0x000200180f007844 */ /* 0x0005e80000000200 */
[----:B0-----:R-:W3:Y:S04]  /*11cc40*/  LDL.LU.64 R10, [R1+0x4b00] ;  /* 0x004b0000010a7983 */ /* 0x001ee80000300a00 */
[----:B------:R-:W3:Y:S04]  /*11cc50*/  LDL.LU.64 R8, [R1+0x4af8] ;  /* 0x004af80001087983 */ /* 0x000ee80000300a00 */
[----:B--2---:R-:W2:Y:S04]  /*11cc60*/  LDL.LU R26, [R1+0x4af4] ;  /* 0x004af400011a7983 */ /* 0x004ea80000300800 */
[----:B------:R-:W2:Y:S04]  /*11cc70*/  LDL.LU R25, [R1+0x4af0] ;  /* 0x004af00001197983 */ /* 0x000ea80000300800 */
[----:B------:R-:W2:Y:S01]  /*11cc80*/  LDL.LU R28, [R1+0xc8] ;  /* 0x0000c800011c7983 */ /* 0x000ea20000300800 */
[----:B------:R-:W-:-:S02]  /*11cc90*/  ISETP.LT.AND P1, PT, R4, UR54, !P1 ;  /* 0x0000003604007c0c */ /* 0x000fc4000cf21270 */
[----:B----4-:R-:W-:Y:S02]  /*11cca0*/  PRMT R16, R20, 0x5210, R16 ;  /* 0x0000521014107816 */ /* 0x010fe40000000010 */
[----:B------:R-:W-:Y:S01]  /*11ccb0*/  PRMT R17, R7, 0x5210, R17 ;  /* 0x0000521007117816 */ /* 0x000fe20000000011 */
[----:B------:R-:W-:Y:S01]  /*11ccc0*/  VIADD R5, R14, 0x28 ;  /* 0x000000280e057836 */ /* 0x000fe20000000000 */
[----:B------:R-:W-:Y:S01]  /*11ccd0*/  LOP3.LUT R6, R6, 0x7fffffff, RZ, 0xc0, !PT ;  /* 0x7fffffff06067812 */ /* 0x000fe200078ec0ff */
[----:B------:R-:W0:Y:S06]  /*11cce0*/  LDCU UR54, c[0x0][0x398] ;  /* 0x00007300ff3677ac */ /* 0x000e2c0008000800 */
[----:B------:R-:W-:-:S02]  /*11ccf0*/  @P1 LOP3.LUT R6, R6, 0x80000000, RZ, 0xfc, !PT ;  /* 0x8000000006061812 */ /* 0x000fc400078efcff */
[----:B------:R-:W-:Y:S01]  /*11cd00*/  ISETP.GE.AND P1, PT, R5, UR57, PT ;  /* 0x0000003905007c0c */ /* 0x000fe2000bf26270 */
[----:B------:R-:W4:Y:S03]  /*11cd10*/  LDCU.64 UR56, c[0x0][0x398] ;  /* 0x00007300ff3877ac */ /* 0x000f260008000a00 */
[----:B------:R-:W-:Y:S02]  /*11cd20*/  ISETP.LT.AND P4, PT, R0, UR64, !P1 ;  /* 0x0000004000007c0c */ /* 0x000fe4000cf81270 */
[----:B------:R-:W-:Y:S02]  /*11cd30*/  ISETP.LT.AND P3, PT, R2, UR70, !P1 ;  /* 0x0000004602007c0c */ /* 0x000fe4000cf61270 */
[----:B------:R-:W-:Y:S02]  /*11cd40*/  LOP3.LUT R6, R6, 0xbfffffff, RZ, 0xc0, !PT ;  /* 0xbfffffff06067812 */ /* 0x000fe400078ec0ff */
[----:B---3--:R-:W-:-:S02]  /*11cd50*/  PRMT R18, R23, 0x5210, R18 ;  /* 0x0000521017127816 */ /* 0x008fc40000000012 */
[----:B------:R-:W-:Y:S01]  /*11cd60*/  PRMT R19, R22, 0x5210, R19 ;  /* 0x0000521016137816 */ /* 0x000fe20000000013 */
[----:B------:R-:W-:Y:S01]  /*11cd70*/  BAR.SYNC.DEFER_BLOCKING 0x0 ;  /* 0x0000000000007b1d */ /* 0x000fe20000010000 */
[----:B------:R-:W-:-:S03]  /*11cd80*/  ISETP.LT.AND P2, PT, R3, UR71, !P1 ;  /* 0x0000004703007c0c */ /* 0x000fc6000cf41270 */
[----:B------:R-:W-:Y:S01]  /*11cd90*/  @P4 LOP3.LUT R6, R6, 0x40000000, RZ, 0xfc, !PT ;  /* 0x4000000006064812 */ /* 0x000fe200078efcff */
[----:B------:R-:W-:Y:S01]  /*11cda0*/  VIADD R5, R14, 0x27 ;  /* 0x000000270e057836 */ /* 0x000fe20000000000 */
[----:B------:R-:W3:Y:S02]  /*11cdb0*/  LDCU UR71, c[0x0][0x398] ;  /* 0x00007300ff4777ac */ /* 0x000ee40008000800 */
[----:B------:R-:W-:Y:S01]  /*11cdc0*/  LOP3.LUT R6, R6, 0xdfffffff, RZ, 0xc0, !PT ;  /* 0xdfffffff06067812 */ /* 0x000fe200078ec0ff */
[----:B------:R-:W1:Y:S03]  /*11cdd0*/  LDCU UR70, c[0x0][0x398] ;  /* 0x00007300ff4677ac */ /* 0x000e660008000800 */
[----:B------:R-:W-:Y:S02]  /*11cde0*/  @P3 LOP3.LUT R6, R6, 0x20000000, RZ, 0xfc, !PT ;  /* 0x2000000006063812 */ /* 0x000fe400078efcff */
[----:B0-----:R-:W-:Y:S01]  /*11cdf0*/  ISETP.LT.AND P1, PT, R4, UR54, !P1 ;  /* 0x0000003604007c0c */ /* 0x001fe2000cf21270 */
[----:B------:R-:W0:Y:S01]  /*11ce00*/  LDCU UR54, c[0x0][0x398] ;  /* 0x00007300ff3677ac */ /* 0x000e220008000800 */
[----:B------:R-:W-:-:S04]  /*11ce10*/  LOP3.LUT R6, R6, 0xefffffff, RZ, 0xc0, !PT ;  /* 0xefffffff06067812 */ /* 0x000fc800078ec0ff */
[----:B------:R-:W-:-:S04]  /*11ce20*/  @P2 LOP3.LUT R6, R6, 0x10000000, RZ, 0xfc, !PT ;  /* 0x1000000006062812 */ /* 0x000fc800078efcff */
[----:B------:R-:W-:-:S04]  /*11ce30*/  LOP3.LUT R6, R6, 0xf7ffffff, RZ, 0xc0, !PT ;  /* 0xf7ffffff06067812 */ /* 0x000fc800078ec0ff */
[----:B------:R-:W-:Y:S02]  /*11ce40*/  @P1 LOP3.LUT R6, R6, 0x8000000, RZ, 0xfc, !PT ;  /* 0x0800000006061812 */ /* 0x000fe400078efcff */
[----:B------:R-:W-:Y:S01]  /*11ce50*/  ISETP.GE.AND P1, PT, R5, UR61, PT ;  /* 0x0000003d05007c0c */ /* 0x000fe2000bf26270 */
[----:B------:R-:W1:Y:S03]  /*11ce60*/  LDCU.64 UR60, c[0x0][0x398] ;  /* 0x00007300ff3c77ac */ /* 0x000e660008000a00 */
[----:B----4-:R-:W-:Y:S02]  /*11ce70*/  ISETP.LT.AND P4, PT, R0, UR56, !P1 ;  /* 0x0000003800007c0c */ /* 0x010fe4000cf81270 */
[----:B---3--:R-:W-:Y:S02]  /*11ce80*/  ISETP.LT.AND P3, PT, R2, UR71, !P1 ;  /* 0x0000004702007c0c */ /* 0x008fe4000cf61270 */
[----:B------:R-:W-:Y:S01]  /*11ce90*/  LOP3.LUT R6, R6, 0xfbffffff, RZ, 0xc0, !PT ;  /* 0xfbffffff06067812 */ /* 0x000fe200078ec0ff */
[----:B------:R-:W-:Y:S01]  /*11cea0*/  VIADD R5, R14, 0x26 ;  /* 0x000000260e057836 */ /* 0x000fe20000000000 */
[----:B0-----:R-:W-:Y:S01]  /*11ceb0*/  ISETP.LT.AND P2, PT, R3, UR54, !P1 ;  /* 0x0000003603007c0c */ /* 0x001fe2000cf41270 */
[----:B------:R-:W0:Y:S01]  /*11cec0*/  LDCU UR54, c[0x0][0x398] ;  /* 0x00007300ff3677ac */ /* 0x000e220008000800 */
[----:B--2---:R-:W-:-:S02]  /*11ced0*/  PRMT R9, R26, 0x5210, R9 ;  /* 0x000052101a097816 */ /* 0x004fc40000000009 */
[----:B------:R-:W-:Y:S02]  /*11cee0*/  PRMT R8, R25, 0x5210, R8 ;  /* 0x0000521019087816 */ /* 0x000fe40000000008 */
[----:B------:R-:W-:Y:S01]  /*11cef0*/  PRMT R11, R12, 0x5210, R11 ;  /* 0x000052100c0b7816 */ /* 0x000fe2000000000b */
[----:B------:R-:W2:Y:S01]  /*11cf00*/  LDS.128 R24, [R21] ;  /* 0x0000000015187984 */ /* 0x000ea20000000c00 */
[----:B------:R-:W-:Y:S01]  /*11cf10*/  PRMT R10, R28, 0x5210, R10 ;  /* 0x000052101c0a7816 */ /* 0x000fe2000000000a */
[----:B------:R-:W-:Y:S01]  /*11cf20*/  VIADD R22, R14, 0x1c ;  /* 0x0000001c0e167836 */ /* 0x000fe20000000000 */
[----:B------:R-:W3:Y:S01]  /*11cf30*/  LDCU UR71, c[0x0][0x398] ;  /* 0x00007300ff4777ac */ /* 0x000ee20008000800 */
[----:B------:R-:W4:Y:S04]  /*11cf40*/  LDL.LU R12, [R1+0x4aec] ;  /* 0x004aec00010c7983 */ /* 0x000f280000300800 */
[----:B------:R-:W3:Y:S04]  /*11cf50*/  LDL.LU R20, [R1+0x4ae8] ;  /* 0x004ae80001147983 */ /* 0x000ee80000300800 */
[----:B------:R-:W3:Y:S04]  /*11cf60*/  LDL.LU R7, [R1+0x4ae4] ;  /* 0x004ae40001077983 */ /* 0x000ee80000300800 */
[----:B--2---:R-:W-:Y:S04]  /*11cf70*/  STL.64 [R1+0xb0], R24 ;  /* 0x0000b01801007387 */ /* 0x004fe80000100a00 */
[----:B------:R-:W-:Y:S04]  /*11cf80*/  STL.64 [R1+0xb8], R26 ;  /* 0x0000b81a01007387 */ /* 0x000fe80000100a00 */
[----:B------:R-:W2:Y:S01]  /*11cf90*/  LDS.128 R24, [R21+0x400] ;  /* 0x0004000015187984 */ /* 0x000ea20000000c00 */
[----:B------:R-:W-:Y:S06]  /*11cfa0*/  BAR.SYNC.DEFER_BLOCKING 0x0 ;  /* 0x0000000000007b1d */ /* 0x000fec0000010000 */
[----:B------:R0:W-:Y:S04]  /*11cfb0*/  STSM.16.M88.4 [R15], R16 ;  /* 0x000000100f007844 */ /* 0x0001e80000000200 */
[----:B--2---:R-:W-:Y:S04]  /*11cfc0*/  STL.64 [R1+0xa0], R24 ;  /* 0x0000a01801007387 */ /* 0x004fe80000100a00 */
[----:B------:R2:W-:Y:S04]  /*11cfd0*/  STL.64 [R1+0xa8], R26 ;  /* 0x0000a81a01007387 */ /* 0x0005e80000100a00 */
[----:B0-----:R-:W4:Y:S04]  /*11cfe0*/  LDL.LU R18, [R1+0xaa0] ;  /* 0x000aa00001127983 */ /* 0x001f280000300800 */
[----:B------:R-:W4:Y:S04]  /*11cff0*/  LDL.LU R23, [R1+0xa6c] ;  /* 0x000a6c0001177983 */ /* 0x000f280000300800 */
[----:B------:R-:W4:Y:S04]  /*11d000*/  LDL.LU R19, [R1+0xa3c] ;  /* 0x000a3c0001137983 */ /* 0x000f280000300800 */
[----:B------:R-:W4:Y:S01]  /*11d010*/  LDL.LU R28, [R1+0xa38] ;  /* 0x000a3800011c7983 */ /* 0x000f220000300800 */
[----:B------:R-:W-:-:S04]  /*11d020*/  @P4 LOP3.LUT R6, R6, 0x4000000, RZ, 0xfc, !PT ;  /* 0x0400000006064812 */ /* 0x000fc800078efcff */
[----:B------:R-:W-:-:S04]  /*11d030*/  LOP3.LUT R6, R6, 0xfdffffff, RZ, 0xc0, !PT ;  /* 0xfdffffff06067812 */ /* 0x000fc800078ec0ff */
[----:B------:R-:W-:Y:S02]  /*11d040*/  @P3 LOP3.LUT R6, R6, 0x2000000, RZ, 0xfc, !PT ;  /* 0x0200000006063812 */ /* 0x000fe400078efcff */
[----:B------:R-:W-:Y:S01]  /*11d050*/  ISETP.LT.AND P1, PT, R4, UR77, !P1 ;  /* 0x0000004d04007c0c */ /* 0x000fe2000cf21270 */
[----:B------:R0:W-:Y:S01]  /*11d060*/  STSM.16.M88.4 [R15+0x200], R8 ;  /* 0x000200080f007844 */ /* 0x0001e20000000200 */
[----:B------:R-:W-:Y:S02]  /*11d070*/  LOP3.LUT R6, R6, 0xfeffffff, RZ, 0xc0, !PT ;  /* 0xfeffffff06067812 */ /* 0x000fe400078ec0ff */
[----:B---3--:R-:W-:Y:S01]  /*11d080*/  LOP3.LUT R7, R7, 0x7fffffff, RZ, 0xc0, !PT ;  /* 0x7fffffff07077812 */ /* 0x008fe200078ec0ff */
[----:B--2---:R-:W-:Y:S01]  /*11d090*/  VIADD R26, R14, 0x1d ;  /* 0x0000001d0e1a7836 */ /* 0x004fe20000000000 */
[----:B------:R-:W-:Y:S01]  /*11d0a0*/  @P2 LOP3.LUT R6, R6, 0x1000000, RZ, 0xfc, !PT ;  /* 0x0100000006062812 */ /* 0x000fe200078efcff */
[----:B------:R-:W-:Y:S01]  /*11d0b0*/  VIADD R16, R14, 0x1b ;  /* 0x0000001b0e107836 */ /* 0x000fe20000000000 */
[----:B------:R-:W2:Y:S02]  /*11d0c0*/  LDCU UR77, c[0x0][0x398] ;  /* 0x00007300ff4d77ac */ /* 0x000ea40008000800 */
[----:B------:R-:W-:-:S04]  /*11d0d0*/  LOP3.LUT R6, R6, 0xff7fffff, RZ, 0xc0, !PT ;  /* 0xff7fffff06067812 */ /* 0x000fc800078ec0ff */
[----:B------:R-:W-:Y:S02]  /*11d0e0*/  @P1 LOP3.LUT R6, R6, 0x800000, RZ, 0xfc, !PT ;  /* 0x0080000006061812 */ /* 0x000fe400078efcff */
[----:B------:R-:W-:Y:S01]  /*11d0f0*/  ISETP.GE.AND P1, PT, R5, UR63, PT ;  /* 0x0000003f05007c0c */ /* 0x000fe2000bf26270 */
[----:B------:R-:W3:Y:S03]  /*11d100*/  LDCU.64 UR62, c[0x0][0x398] ;  /* 0x00007300ff3e77ac */ /* 0x000ee60008000a00 */
[----:B-1----:R-:W-:Y:S02]  /*11d110*/  ISETP.LT.AND P4, PT, R0, UR60, !P1 ;  /* 0x0000003c00007c0c */ /* 0x002fe4000cf81270 */
[----:B------:R-:W-:Y:S02]  /*11d120*/  ISETP.LT.AND P3, PT, R2, UR54, !P1 ;  /* 0x0000003602007c0c */ /* 0x000fe4000cf61270 */
[----:B------:R-:W-:Y:S01]  /*11d130*/  LOP3.LUT R6, R6, 0xffbfffff, RZ, 0xc0, !PT ;  /* 0xffbfffff06067812 */ /* 0x000fe200078ec0ff */
[C---:B------:R-:W-:Y:S01]  /*11d140*/  VIADD R5, R14.reuse, 0x25 ;  /* 0x000000250e057836 */ /* 0x040fe20000000000 */
[----:B------:R-:W-:Y:S01]  /*11d150*/  ISETP.LT.AND P2, PT, R3, UR4, !P1 ;  /* 0x0000000403007c0c */ /* 0x000fe2000cf41270 */
[----:B0-----:R-:W-:Y:S01]  /*11d160*/  VIADD R9, R14, 0x22 ;  /* 0x000000220e097836 */ /* 0x001fe20000000000 */
[----:B------:R-:W0:Y:S05]  /*11d170*/  LDCU UR54, c[0x0][0x398] ;  /* 0x00007300ff3677ac */ /* 0x000e2a0008000800 */
[----:B------:R-:W-:Y:S01]  /*11d180*/  @P4 LOP3.LUT R6, R6, 0x400000, RZ, 0xfc, !PT ;  /* 0x0040000006064812 */ /* 0x000fe200078efcff */
[----:B------:R-:W-:Y:S01]  /*11d190*/  VIADD R10, R14, 0x21 ;  /* 0x000000210e0a7836 */ /* 0x000fe20000000000 */
[----:B------:R-:W1:Y:S02]  /*11d1a0*/  LDCU UR4, c[0x0][0x398] ;  /* 0x00007300ff0477ac */ /* 0x000e640008000800 */
[----:B------:R-:W-:-:S04]  /*11d1b0*/  LOP3.LUT R6, R6, 0xffdfffff, RZ, 0xc0, !PT ;  /* 0xffdfffff06067812 */ /* 0x000fc800078ec0ff */
[----:B------:R-:W-:Y:S01]  /*11d1c0*/  @P3 LOP3.LUT R6, R6, 0x200000, RZ, 0xfc, !PT ;  /* 0x0020000006063812 */ /* 0x000fe200078efcff */
[----:B------:R-:W-:Y:S01]  /*11d1d0*/  BAR.SYNC.DEFER_BLOCKING 0x0 ;  /* 0x0000000000007b1d */ /* 0x000fe20000010000 */
[----:B------:R-:W-:Y:S02]  /*11d1e0*/  ISETP.LT.AND P1, PT, R4, UR73, !P1 ;  /* 0x0000004904007c0c */ /* 0x000fe4000cf21270 */
[----:B------:R-:W-:Y:S02]  /*11d1f0*/  LOP3.LUT R6, R6, 0xffefffff, RZ, 0xc0, !PT ;  /* 0xffefffff06067812 */ /* 0x000fe400078ec0ff */
[----:B----4-:R-:W-:Y:S01]  /*11d200*/  LOP3.LUT R24, R18, 0xffff, RZ, 0xc0, !PT ;  /* 0x0000ffff12187812 */ /* 0x010fe200078ec0ff */
[----:B------:R-:W-:Y:S01]  /*11d210*/  VIADD R8, R14, 0x1f ;  /* 0x0000001f0e087836 */ /* 0x000fe20000000000 */
[----:B------:R-:W-:Y:S01]  /*11d220*/  @P2 LOP3.LUT R6, R6, 0x100000, RZ, 0xfc, !PT ;  /* 0x0010000006062812 */ /* 0x000fe200078efcff */
[----:B------:R-:W4:Y:S03]  /*11d230*/  LDCU UR73, c[0x0][0x398] ;  /* 0x00007300ff4977ac */ /* 0x000f260008000800 */
[----:B------:R-:W-:-:S04]  /*11d240*/  LOP3.LUT R6, R6, 0xfff7ffff, RZ, 0xc0, !PT ;  /* 0xfff7ffff06067812 */ /* 0x000fc800078ec0ff */
[----:B------:R-:W-:Y:S02]  /*11d250*/  @P1 LOP3.LUT R6, R6, 0x80000, RZ, 0xfc, !PT ;  /* 0x0008000006061812 */ /* 0x000fe400078efcff */
[----:B------:R-:W-:Y:S01]  /*11d260*/  ISETP.GE.AND P1, PT, R5, UR65, PT ;  /* 0x0000004105007c0c */ /* 0x000fe2000bf26270 */
[----:B------:R-:W0:Y:S03]  /*11d270*/  LDCU.64 UR64, c[0x0][0x398] ;  /* 0x00007300ff4077ac */ /* 0x000e260008000a00 */
[----:B---3--:R-:W-:Y:S02]  /*11d280*/  ISETP.LT.AND P4, PT, R0, UR62, !P1 ;  /* 0x0000003e00007c0c */ /* 0x008fe4000cf81270 */
[----:B------:R-:W-:Y:S02]  /*11d290*/  ISETP.LT.AND P3, PT, R2, UR75, !P1 ;  /* 0x0000004b02007c0c */ /* 0x000fe4000cf61270 */
[----:B------:R-:W-:Y:S01]  /*11d2a0*/  LOP3.LUT R6, R6, 0xfffbffff, RZ, 0xc0, !PT ;  /* 0xfffbffff06067812 */ /* 0x000fe200078ec0ff */
[----:B------:R-:W-:Y:S01]  /*11d2b0*/  VIADD R5, R14, 0x24 ;  /* 0x000000240e057836 */ /* 0x000fe20000000000 */
[----:B------:R-:W-:Y:S01]  /*11d2c0*/  ISETP.LT.AND P2, PT, R3, UR74, !P1 ;  /* 0x0000004a03007c0c */ /* 0x000fe2000cf41270 */
[----:B------:R-:W3:Y:S06]  /*11d2d0*/  LDCU UR75, c[0x0][0x398] ;  /* 0x00007300ff4b77ac */ /* 0x000eec0008000800 */
        /* <DEDUP_REMOVED lines=13> */
[----:B------:R-:W-:Y:S02]  /*11d3b0*/  ISETP.LT.AND P3, PT, R2, UR69, !P1 ;  /* 0x0000004502007c0c */ /* 0x000fe4000cf61270 */
[----:B------:R-:W-:Y:S01]  /*11d3c0*/  LOP3.LUT R6, R6, 0xffffbfff, RZ, 0xc0, !PT ;  /* 0xffffbfff06067812 */ /* 0x000fe200078ec0ff */
[----:B------:R-:W-:Y:S01]  /*11d3d0*/  VIADD R5, R14, 0x23 ;  /* 0x000000230e057836 */ /* 0x000fe20000000000 */
[----:B------:R-:W-:Y:S01]  /*11d3e0*/  ISETP.LT.AND P2, PT, R3, UR68, !P1 ;  /* 0x0000004403007c0c */ /* 0x000fe2000cf41270 */
[----:B------:R-:W0:Y:S06]  /*11d3f0*/  LDCU UR69, c[0x0][0x398] ;  /* 0x00007300ff4577ac */ /* 0x000e2c0008000800 */
        /* <DEDUP_REMOVED lines=12> */
[----:B-1----:R-:W-:Y:S02]  /*11d4c0*/  ISETP.LT.AND P4, PT, R0, UR56, !P1 ;  /* 0x0000003800007c0c */ /* 0x002fe4000cf81270 */
[----:B------:R-:W-:Y:S02]  /*11d4d0*/  ISETP.LT.AND P3, PT, R2, UR66, !P1 ;  /* 0x0000004202007c0c */ /* 0x000fe4000cf61270 */
[----:B------:R-:W-:Y:S01]  /*11d4e0*/  LOP3.LUT R6, R6, 0xfffffbff, RZ, 0xc0, !PT ;  /* 0xfffffbff06067812 */ /* 0x000fe200078ec0ff */
[----:B------:R-:W-:Y:S01]  /*11d4f0*/  VIADD R5, R14, 0x1e ;  /* 0x0000001e0e057836 */ /* 0x000fe20000000000 */
[----:B------:R-:W-:Y:S01]  /*11d500*/  ISETP.LT.AND P2, PT, R3, UR59, !P1 ;  /* 0x0000003b03007c0c */ /* 0x000fe2000cf41270 */
[----:B------:R-:W1:Y:S01]  /*11d510*/  LDCU UR59, c[0x0][0x398] ;  /* 0x00007300ff3b77ac */ /* 0x000e620008000800 */
        /* <DEDUP_REMOVED lines=33> */
[----:B------:R-:W-:Y:S01]  /*11d730*/  ISETP.LT.AND P3, PT, R2, UR44, !P1 ;  /* 0x0000002c02007c0c */ /* 0x000fe2000cf61270 */
[----:B------:R-:W1:Y:S01]  /*11d740*/  LDCU UR44, c[0x0][0x398] ;  /* 0x00007300ff2c77ac */ /* 0x000e620008000800 */
[----:B------:R-:W-:-:S02]  /*11d750*/  LOP3.LUT R6, R6, 0xfffffffb, RZ, 0xc0, !PT ;  /* 0xfffffffb06067812 */ /* 0x000fc400078ec0ff */
[----:B------:R-:W-:Y:S01]  /*11d760*/  ISETP.LT.AND P2, PT, R3, UR40, !P1 ;  /* 0x0000002803007c0c */ /* 0x000fe2000cf41270 */
[----:B------:R-:W0:Y:S06]  /*11d770*/  LDCU UR40, c[0x0][0x398] ;  /* 0x00007300ff2877ac */ /* 0x000e2c0008000800 */
[----:B------:R-:W-:-:S04]  /*11d780*/  @P4 LOP3.LUT R6, R6, 0x4, RZ, 0xfc, !PT ;  /* 0x0000000406064812 */ /* 0x000fc800078efcff */
[----:B------:R-:W-:Y:S02]  /*11d790*/  LOP3.LUT R6, R6, 0xfffffffd, RZ, 0xc0, !PT ;  /* 0xfffffffd06067812 */ /* 0x000fe400078ec0ff */
[----:B------:R-:W-:Y:S01]  /*11d7a0*/  ISETP.LT.AND P1, PT, R4, UR7, !P1 ;  /* 0x0000000704007c0c */ /* 0x000fe2000cf21270 */
[----:B------:R-:W0:Y:S01]  /*11d7b0*/  LDCU UR7, c[0x0][0x398] ;  /* 0x00007300ff0777ac */ /* 0x000e220008000800 */
[----:B------:R-:W-:-:S04]  /*11d7c0*/  @P3 LOP3.LUT R6, R6, 0x2, RZ, 0xfc, !PT ;  /* 0x0000000206063812 */ /* 0x000fc800078efcff */
[----:B------:R-:W-:-:S04]  /*11d7d0*/  LOP3.LUT R6, R6, 0xfffffffe, RZ, 0xc0, !PT ;  /* 0xfffffffe06067812 */ /* 0x000fc800078ec0ff */
[----:B------:R-:W-:-:S03]  /*11d7e0*/  @P2 LOP3.LUT R6, R6, 0x1, RZ, 0xfc, !PT ;  /* 0x0000000106062812 */ /* 0x000fc600078efcff */
[----:B------:R-:W-:Y:S02]  /*11d7f0*/  @P1 LOP3.LUT R7, R7, 0x80000000, RZ, 0xfc, !PT ;  /* 0x8000000007071812 */ /* 0x000fe400078efcff */
[----:B------:R0:W-:Y:S01]  /*11d800*/  STL [R1+0x4908], R6 ;  /* 0x0049080601007387 */ /* 0x0001e20000100800 */
[----:B------:R-:W-:Y:S01]  /*11d810*/  ISETP.GE.AND P1, PT, R9, UR57, PT ;  /* 0x0000003909007c0c */ /* 0x000fe2000bf26270 */
[----:B------:R-:W1:Y:S02]  /*11d820*/  LDCU.64 UR56, c[0x0][0x398] ;  /* 0x00007300ff3877ac */ /* 0x000e640008000a00 */
[----:B------:R-:W2:Y:S04]  /*11d830*/  LDL.LU R25, [R1+0x9f0] ;  /* 0x0009f00001197983 */ /* 0x000ea80000300800 */
[----:B------:R-:W3:Y:S01]  /*11d840*/  LDL.LU R17, [R1+0x9ec] ;  /* 0x0009ec0001117983 */ /* 0x000ee20000300800 */
[----:B0-----:R-:W-:-:S03]  /*11d850*/  LOP3.LUT R6, R28, 0xffff, RZ, 0xc0, !PT ;  /* 0x0000ffff1c067812 */ /* 0x001fc600078ec0ff */
[----:B------:R-:W4:Y:S04]  /*11d860*/  LDL.LU R18, [R1+0x9b8] ;  /* 0x0009b80001127983 */ /* 0x000f280000300800 */
[----:B------:R-:W4:Y:S04]  /*11d870*/  LDL.LU R9, [R1+0x9b4] ;  /* 0x0009b40001097983 */ /* 0x000f280000300800 */
[----:B------:R-:W4:Y:S04]  /*11d880*/  LDL.LU R27, [R1+0x9b0] ;  /* 0x0009b000011b7983 */ /* 0x000f280000300800 */
[----:B------:R-:W4:Y:S04]  /*11d890*/  LDL.LU R28, [R1+0x9ac] ;  /* 0x0009ac00011c7983 */ /* 0x000f280000300800 */
[----:B------:R-:W4:Y:S04]  /*11d8a0*/  LDL.LU R10, [R1+0x9a8] ;  /* 0x0009a800010a7983 */ /* 0x000f280000300800 */
[----:B------:R-:W4:Y:S01]  /*11d8b0*/  LDL.LU R11, [R1+0x9a4] ;  /* 0x0009a400010b7983 */ /* 0x000f220000300800 */
[----:B------:R-:W-:Y:S01]  /*11d8c0*/  ISETP.LT.AND P4, PT, R0, UR64, !P1 ;  /* 0x0000004000007c0c */ /* 0x000fe2000cf81270 */
[----:B------:R-:W0:Y:S01]  /*11d8d0*/  LDCU UR64, c[0x0][0x398] ;  /* 0x00007300ff4077ac */ /* 0x000e220008000800 */
[----:B------:R-:W-:-:S02]  /*11d8e0*/  ISETP.LT.AND P3, PT, R2, UR10, !P1 ;  /* 0x0000000a02007c0c */ /* 0x000fc4000cf61270 */
[----:B------:R-:W-:Y:S01]  /*11d8f0*/  LOP3.LUT R7, R7, 0xbfffffff, RZ, 0xc0, !PT ;  /* 0xbfffffff07077812 */ /* 0x000fe200078ec0ff */
[----:B------:R-:W0:Y:S01]  /*11d900*/  LDCU UR10, c[0x0][0x398] ;  /* 0x00007300ff0a77ac */ /* 0x000e220008000800 */
[----:B------:R-:W-:-:S07]  /*11d910*/  ISETP.LT.AND P2, PT, R3, UR8, !P1 ;  /* 0x0000000803007c0c */ /* 0x000fce000cf41270 */
        /* <DEDUP_REMOVED lines=13> */
[----:B------:R-:W-:-:S02]  /*11d9f0*/  LOP3.LUT R7, R7, 0xfbffffff, RZ, 0xc0, !PT ;  /* 0xfbffffff07077812 */ /* 0x000fc400078ec0ff */
[----:B------:R-:W-:Y:S01]  /*11da00*/  ISETP.LT.AND P2, PT, R3, UR14, !P1 ;  /* 0x0000000e03007c0c */ /* 0x000fe2000cf41270 */
[----:B------:R-:W1:Y:S06]  /*11da10*/  LDCU UR14, c[0x0][0x398] ;  /* 0x00007300ff0e77ac */ /* 0x000e6c0008000800 */
        /* <DEDUP_REMOVED lines=17> */
[----:B------:R-:W-:Y:S01]  /*11db30*/  @P4 LOP3.LUT R7, R7, 0x400000, RZ, 0xfc, !PT ;  /* 0x0040000007074812 */ /* 0x000fe200078efcff */
[----:B------:R-:W0:Y:S03]  /*11db40*/  LDCU.64 UR12, c[0x0][0x398] ;  /* 0x00007300ff0c77ac */ /* 0x000e260008000a00 */
        /* <DEDUP_REMOVED lines=8> */
[----:B------:R-:W-:Y:S02]  /*11dbd0*/  ISETP.GE.AND P1, PT, R26, UR65, PT ;  /* 0x000000411a007c0c */ /* 0x000fe4000bf26270 */
[----:B--2---:R-:W-:Y:S02]  /*11dbe0*/  LOP3.LUT R25, R25, 0xffff, RZ, 0xc0, !PT ;  /* 0x0000ffff19197812 */ /* 0x004fe400078ec0ff */
[----:B---3--:R-:W-:Y:S02]  /*11dbf0*/  LOP3.LUT R17, R17, 0xffff, RZ, 0xc0, !PT ;  /* 0x0000ffff11117812 */ /* 0x008fe400078ec0ff */
[----:B----4-:R-:W-:Y:S02]  /*11dc00*/  LOP3.LUT R18, R18, 0xffff, RZ, 0xc0, !PT ;  /* 0x0000ffff12127812 */ /* 0x010fe400078ec0ff */
[----:B------:R-:W-:-:S02]  /*11dc10*/  LOP3.LUT R5, R9, 0xffff, RZ, 0xc0, !PT ;  /* 0x0000ffff09057812 */ /* 0x000fc400078ec0ff */
[----:B------:R-:W-:Y:S02]  /*11dc20*/  PRMT R8, R27, 0x4210, R25 ;  /* 0x000042101b087816 */ /* 0x000fe40000000019 */
[----:B------:R-:W2:Y:S01]  /*11dc30*/  LDL.LU R27, [R1+0x990] ;  /* 0x00099000011b7983 */ /* 0x000ea20000300800 */
[----:B------:R-:W-:-:S03]  /*11dc40*/  PRMT R9, R28, 0x4210, R17 ;  /* 0x000042101c097816 */ /* 0x000fc60000000011 */
[----:B------:R-:W3:Y:S01]  /*11dc50*/  LDL.LU R26, [R1+0x984] ;  /* 0x00098400011a7983 */ /* 0x000ee20000300800 */
[----:B------:R-:W-:-:S03]  /*11dc60*/  PRMT R10, R10, 0x4210, R18 ;  /* 0x000042100a0a7816 */ /* 0x000fc60000000012 */
[----:B------:R-:W4:Y:S01]  /*11dc70*/  LDL.LU R28, [R1+0x8f4] ;  /* 0x0008f400011c7983 */ /* 0x000f220000300800 */
[----:B------:R-:W-:-:S05]  /*11dc80*/  PRMT R11, R11, 0x4210, R5 ;  /* 0x000042100b0b7816 */ /* 0x000fca0000000005 */
[----:B------:R0:W-:Y:S04]  /*11dc90*/  STL.64 [R1+0x4ad0], R10 ;  /* 0x004ad00a01007387 */ /* 0x0001e80000100a00 */
[----:B0-----:R-:W4:Y:S01]  /*11dca0*/  LDL.LU R11, [R1+0x9a0] ;  /* 0x0009a000010b7983 */ /* 0x001f220000300800 */
[----:B------:R-:W-:Y:S01]  /*11dcb0*/  ISETP.LT.AND P4, PT, R0, UR12, !P1 ;  /* 0x0000000c00007c0c */ /* 0x000fe2000cf81270 */
[----:B------:R-:W0:Y:S01]  /*11dcc0*/  LDCU UR12, c[0x0][0x398] ;  /* 0x00007300ff0c77ac */ /* 0x000e220008000800 */
[----:B------:R-:W-:Y:S02]  /*11dcd0*/  ISETP.LT.AND P3, PT, R2, UR11, !P1 ;  /* 0x0000000b02007c0c */ /* 0x000fe4000cf61270 */
[----:B------:R-:W-:Y:S02]  /*11dce0*/  LOP3.LUT R7, R7, 0xfffbffff, RZ, 0xc0, !PT ;  /* 0xfffbffff07077812 */ /* 0x000fe400078ec0ff */
[----:B------:R-:W-:Y:S01]  /*11dcf0*/  ISETP.LT.AND P2, PT, R3, UR22, !P1 ;  /* 0x0000001603007c0c */ /* 0x000fe2000cf41270 */
[----:B------:R2:W-:Y:S01]  /*11dd00*/  STL.64 [R1+0x4ac8], R8 ;  /* 0x004ac80801007387 */ /* 0x0005e20000100a00 */
[----:B------:R-:W0:Y:S05]  /*11dd10*/  LDCU UR11, c[0x0][0x398] ;  /* 0x00007300ff0b77ac */ /* 0x000e2a0008000800 */
[----:B------:R-:W-:Y:S01]  /*11dd20*/  @P4 LOP3.LUT R7, R7, 0x40000, RZ, 0xfc, !PT ;  /* 0x0004000007074812 */ /* 0x000fe200078efcff */
[----:B------:R-:W0:Y:S03]  /*11dd30*/  LDCU UR22, c[0x0][0x398] ;  /* 0x00007300ff1677ac */ /* 0x000e260008000800 */
[----:B------:R-:W-:-:S04]  /*11dd40*/  LOP3.LUT R7, R7, 0xfffdffff, RZ, 0xc0, !PT ;  /* 0xfffdffff07077812 */ /* 0x000fc800078ec0ff */
[----:B------:R-:W-:Y:S02]  /*11dd50*/  @P3 LOP3.LUT R7, R7, 0x20000, RZ, 0xfc, !PT ;  /* 0x0002000007073812 */ /* 0x000fe400078efcff */
[----:B------:R-:W-:Y:S01]  /*11dd60*/  ISETP.LT.AND P1, PT, R4, UR24, !P1 ;  /* 0x0000001804007c0c */ /* 0x000fe2000cf21270 */
[----:B------:R-:W-:Y:S01]  /*11dd70*/  STL.64 [R1+0x4ad8], R24 ;  /* 0x004ad81801007387 */ /* 0x000fe20000100a00 */
[----:B------:R-:W-:Y:S01]  /*11dd80*/  LOP3.LUT R7, R7, 0xfffeffff, RZ, 0xc0, !PT ;  /* 0xfffeffff07077812 */ /* 0x000fe200078ec0ff */
[----:B------:R-:W0:Y:S03]  /*11dd90*/  LDCU UR24, c[0x0][0x398] ;  /* 0x00007300ff1877ac */ /* 0x000e260008000800 */
[----:B------:R-:W-:-:S04]  /*11dda0*/  @P2 LOP3.LUT R7, R7, 0x10000, RZ, 0xfc, !PT ;  /* 0x0001000007072812 */ /* 0x000fc800078efcff */
[----:B------:R-:W-:-:S04]  /*11ddb0*/  LOP3.LUT R7, R7, 0xffff7fff, RZ, 0xc0, !PT ;  /* 0xffff7fff07077812 */ /* 0x000fc800078ec0ff */
[----:B------:R-:W-:Y:S02]  /*11ddc0*/  @P1 LOP3.LUT R7, R7, 0x8000, RZ, 0xfc, !PT ;  /* 0x0000800007071812 */ /* 0x000fe400078efcff */
[----:B------:R-:W-:Y:S01]  /*11ddd0*/  ISETP.GE.AND P1, PT, R22, UR57, PT ;  /* 0x0000003916007c0c */ /* 0x000fe2000bf26270 */
[----:B------:R-:W0:Y:S01]  /*11dde0*/  LDCU.64 UR56, c[0x0][0x398] ;  /* 0x00007300ff3877ac */ /* 0x000e220008000a00 */
[----:B------:R-:W-:Y:S01]  /*11ddf0*/  LOP3.LUT R7, R7, 0xffffbfff, RZ, 0xc0, !PT ;  /* 0xffffbfff07077812 */ /* 0x000fe200078ec0ff */
[----:B------:R-:W4:Y:S01]  /*11de00*/  LDL.LU R22, [R1+0x4ae0] ;  /* 0x004ae00001167983 */ /* 0x000f220000300800 */
[----:B------:R-:W-:Y:S02]  /*11de10*/  ISETP.LT.AND P4, PT, R0, UR60, !P1 ;  /* 0x0000003c00007c0c */ /* 0x000fe4000cf81270 */
        /* <DEDUP_REMOVED lines=14> */
[----:B------:R-:W0:Y:S01]  /*11df00*/  LDCU UR9, c[0x0][0x398] ;  /* 0x00007300ff0977ac */ /* 0x000e220008000800 */
[----:B------:R-:W4:Y:S01]  /*11df10*/  LDL.LU R16, [R1+0xfc] ;  /* 0x0000fc0001107983 */ /* 0x000f220000300800 */
[----:B--2---:R-:W-:Y:S02]  /*11df20*/  PRMT R9, R27, 0x4210, R23 ;  /* 0x000042101b097816 */ /* 0x004fe40000000017 */
[----:B---3--:R-:W-:Y:S02]  /*11df30*/  PRMT R10, R26, 0x4210, R19 ;  /* 0x000042101a0a7816 */ /* 0x008fe40000000013 */
[----:B----4-:R-:W-:Y:S02]  /*11df40*/  PRMT R8, R11, 0x4210, R24 ;  /* 0x000042100b087816 */ /* 0x010fe40000000018 */
[----:B------:R-:W2:Y:S01]  /*11df50*/  LDS.128 R24, [R21] ;  /* 0x0000000015187984 */ /* 0x000ea20000000c00 */
[----:B------:R-:W-:-:S03]  /*11df60*/  PRMT R11, R28, 0x4210, R6 ;  /* 0x000042101c0b7816 */ /* 0x000fc60000000006 */
[----:B--2---:R-:W-:Y:S04]  /*11df70*/  STL.64 [R1+0x90], R24 ;  /* 0x0000901801007387 */ /* 0x004fe80000100a00 */
[----:B------:R-:W-:Y:S04]  /*11df80*/  STL.64 [R1+0x98], R26 ;  /* 0x0000981a01007387 */ /* 0x000fe80000100a00 */
[----:B------:R-:W2:Y:S01]  /*11df90*/  LDS.128 R24, [R21+0x400] ;  /* 0x0004000015187984 */ /* 0x000ea20000000c00 */
[----:B------:R-:W-:Y:S06]  /*11dfa0*/  BAR.SYNC.DEFER_BLOCKING 0x0 ;  /* 0x0000000000007b1d */ /* 0x000fec0000010000 */
[----:B------:R-:W-:Y:S04]  /*11dfb0*/  STSM.16.M88.4 [R15], R8 ;  /* 0x000000080f007844 */ /* 0x000fe80000000200 */
[----:B--2---:R2:W-:Y:S04]  /*11dfc0*/  STL.64 [R1+0x80], R24 ;  /* 0x0000801801007387 */ /* 0x0045e80000100a00 */
[----:B------:R3:W-:Y:S04]  /*11dfd0*/  STL.64 [R1+0x88], R26 ;  /* 0x0000881a01007387 */ /* 0x0007e80000100a00 */
[----:B--2---:R-:W2:Y:S04]  /*11dfe0*/  LDL.LU.64 R24, [R1+0x4ad8] ;  /* 0x004ad80001187983 */ /* 0x004ea80000300a00 */
[----:B------:R-:W4:Y:S04]  /*11dff0*/  LDL.LU.64 R10, [R1+0x4ad0] ;  /* 0x004ad000010a7983 */ /* 0x000f280000300a00 */
[----:B------:R-:W4:Y:S01]  /*11e000*/  LDL.LU.64 R8, [R1+0x4ac8] ;  /* 0x004ac80001087983 */ /* 0x000f220000300a00 */
[----:B0-----:R-:W-:-:S02]  /*11e010*/  ISETP.LT.AND P4, PT, R0, UR56, !P1 ;  /* 0x0000003800007c0c */ /* 0x001fc4000cf81270 */
[----:B------:R-:W-:Y:S02]  /*11e020*/  ISETP.LT.AND P3, PT, R2, UR35, !P1 ;  /* 0x0000002302007c0c */ /* 0x000fe4000cf61270 */
[----:B------:R-:W-:Y:S02]  /*11e030*/  LOP3.LUT R7, R7, 0xfffffbff, RZ, 0xc0, !PT ;  /* 0xfffffbff07077812 */ /* 0x000fe400078ec0ff */
[----:B------:R-:W-:Y:S01]  /*11e040*/  ISETP.LT.AND P2, PT, R3, UR33, !P1 ;  /* 0x0000002103007c0c */ /* 0x000fe2000cf41270 */
[----:B---3--:R-:W-:Y:S01]  /*11e050*/  VIADD R26, R14, 0x1a ;  /* 0x0000001a0e1a7836 */ /* 0x008fe20000000000 */
[----:B------:R-:W-:Y:S01]  /*11e060*/  PRMT R27, R12, 0x5210, R6 ;  /* 0x000052100c1b7816 */ /* 0x000fe20000000006 */
[----:B------:R-:W0:Y:S04]  /*11e070*/  LDCU UR35, c[0x0][0x39c] ;  /* 0x00007380ff2377ac */ /* 0x000e280008000800 */
[----:B------:R-:W-:Y:S01]  /*11e080*/  @P4 LOP3.LUT R7, R7, 0x400, RZ, 0xfc, !PT ;  /* 0x0000040007074812 */ /* 0x000fe200078efcff */
[----:B------:R-:W3:Y:S03]  /*11e090*/  LDCU UR33, c[0x0][0x39c] ;  /* 0x00007380ff2177ac */ /* 0x000ee60008000800 */
[----:B------:R-:W-:-:S04]  /*11e0a0*/  LOP3.LUT R7, R7, 0xfffffdff, RZ, 0xc0, !PT ;  /* 0xfffffdff07077812 */ /* 0x000fc800078ec0ff */
[----:B------:R-:W-:Y:S02]  /*11e0b0*/  @P3 LOP3.LUT R7, R7, 0x200, RZ, 0xfc, !PT ;  /* 0x0000020007073812 */ /* 0x000fe400078efcff */
[----:B------:R-:W-:Y:S01]  /*11e0c0*/  ISETP.LT.AND P1, PT, R4, UR37, !P1 ;  /* 0x0000002504007c0c */ /* 0x000fe2000cf21270 */
[----:B----4-:R4:W-:Y:S01]  /*11e0d0*/  STSM.16.M88.4 [R15+0x200], R8 ;  /* 0x000200080f007844 */ /* 0x0109e20000000200 */
[----:B------:R-:W-:Y:S02]  /*11e0e0*/  LOP3.LUT R7, R7, 0xfffffeff, RZ, 0xc0, !PT ;  /* 0xfffffeff07077812 */ /* 0x000fe400078ec0ff */
[----:B--2---:R-:W-:Y:S01]  /*11e0f0*/  PRMT R16, R16, 0x5210, R25 ;  /* 0x0000521010107816 */ /* 0x004fe20000000019 */
[C---:B------:R-:W-:Y:S01]  /*11e100*/  VIADD R6, R14.reuse, 0x13 ;  /* 0x000000130e067836 */ /* 0x040fe20000000000 */
[----:B------:R-:W2:Y:S01]  /*11e110*/  LDCU UR37, c[0x0][0x39c] ;  /* 0x00007380ff2577ac */ /* 0x000ea20008000800 */
[----:B----4-:R-:W4:Y:S04]  /*11e120*/  LDL.LU.64 R10, [R1+0x4ac0] ;  /* 0x004ac000010a7983 */ /* 0x010f280000300a00 */
[----:B------:R-:W2:Y:S01]  /*11e130*/  LDL.LU.64 R8, [R1+0x4ab8] ;  /* 0x004ab80001087983 */ /* 0x000ea20000300a00 */
[----:B------:R-:W-:Y:S01]  /*11e140*/  @P2 LOP3.LUT R7, R7, 0x100, RZ, 0xfc, !PT ;  /* 0x0000010007072812 */ /* 0x000fe200078efcff */
[----:B------:R-:W-:-:S02]  /*11e150*/  VIADD R25, R14, 0x19 ;  /* 0x000000190e197836 */ /* 0x000fc40000000000 */
[----:B------:R-:W3:Y:S01]  /*11e160*/  LDL.LU R28, [R1+0x100] ;  /* 0x00010000011c7983 */ /* 0x000ee20000300800 */
[----:B------:R-:W-:-:S04]  /*11e170*/  LOP3.LUT R7, R7, 0xffffff7f, RZ, 0xc0, !PT ;  /* 0xffffff7f07077812 */ /* 0x000fc800078ec0ff */
[----:B------:R-:W-:Y:S01]  /*11e180*/  @P1 LOP3.LUT R7, R7, 0x80, RZ, 0xfc, !PT ;  /* 0x0000008007071812 */ /* 0x000fe200078efcff */
[----:B------:R-:W-:Y:S01]  /*11e190*/  BAR.SYNC.DEFER_BLOCKING 0x0 ;  /* 0x0000000000007b1d */ /* 0x000fe20000010000 */
[----:B------:R-:W-:-:S04]  /*11e1a0*/  ISETP.GE.AND P1, PT, R26, UR13, PT ;  /* 0x0000000d1a007c0c */ /* 0x000fc8000bf26270 */
[----:B-1----:R-:W-:Y:S01]  /*11e1b0*/  ISETP.LT.AND P4, PT, R0, UR62, !P1 ;  /* 0x0000003e00007c0c */ /* 0x002fe2000cf81270 */
[----:B------:R-:W1:Y:S01]  /*11e1c0*/  LDCU UR13, c[0x0][0x398] ;  /* 0x00007300ff0d77ac */ /* 0x000e620008000800 */
        /* <DEDUP_REMOVED lines=24> */
[----:B------:R-:W-:-:S04]  /*11e350*/  @P3 LOP3.LUT R7, R7, 0x2, RZ, 0xfc, !PT ;  /* 0x0000000207073812 */ /* 0x000fc800078efcff */
[----:B------:R-:W-:Y:S02]  /*11e360*/  LOP3.LUT R7, R7, 0xfffffffe, RZ, 0xc0, !PT ;  /* 0xfffffffe07077812 */ /* 0x000fe400078ec0ff */
[----:B------:R-:W-:Y:S02]  /*11e370*/  PRMT R26, R20, 0x5210, R19 ;  /* 0x00005210141a7816 */ /* 0x000fe40000000013 */
[----:B------:R-:W-:Y:S02]  /*11e380*/  @P2 LOP3.LUT R7, R7, 0x1, RZ, 0xfc, !PT ;  /* 0x0000000107072812 */ /* 0x000fe400078efcff */
[----:B------:R-:W-:Y:S02]  /*11e390*/  PRMT R25, R22, 0x5210, R23 ;  /* 0x0000521016197816 */ /* 0x000fe40000000017 */
[----:B--2---:R-:W-:Y:S02]  /*11e3a0*/  PRMT R17, R8, 0x5210, R17 ;  /* 0x0000521008117816 */ /* 0x004fe40000000011 */
[----:B------:R-:W-:Y:S01]  /*11e3b0*/  PRMT R24, R9, 0x5210, R24 ;  /* 0x0000521009187816 */ /* 0x000fe20000000018 */
[----:B------:R-:W2:Y:S04]  /*11e3c0*/  LDL.LU R8, [R1+0x4ab4] ;  /* 0x004ab40001087983 */ /* 0x000ea80000300800 */
[----:B------:R-:W-:Y:S04]  /*11e3d0*/  STL [R1+0x490c], R7 ;  /* 0x00490c0701007387 */ /* 0x000fe80000100800 */
[----:B------:R-:W2:Y:S04]  /*11e3e0*/  LDL.LU R9, [R1+0x4ab0] ;  /* 0x004ab00001097983 */ /* 0x000ea80000300800 */
[----:B------:R-:W-:Y:S04]  /*11e3f0*/  STL.64 [R1+0x4aa8], R26 ;  /* 0x004aa81a01007387 */ /* 0x000fe80000100a00 */
[----:B------:R-:W-:Y:S04]  /*11e400*/  STL.64 [R1+0x4aa0], R24 ;  /* 0x004aa01801007387 */ /* 0x000fe80000100a00 */
[----:B------:R-:W0:Y:S04]  /*11e410*/  LDS.128 R24, [R21] ;  /* 0x0000000015187984 */ /* 0x000e280000000c00 */
[----:B0-----:R-:W-:Y:S04]  /*11e420*/  STL.64 [R1+0x110], R24 ;  /* 0x0001101801007387 */ /* 0x001fe80000100a00 */
[----:B------:R-:W-:Y:S04]  /*11e430*/  STL.64 [R1+0x118], R26 ;  /* 0x0001181a01007387 */ /* 0x000fe80000100a00 */
[----:B------:R-:W0:Y:S04]  /*11e440*/  LDS.128 R24, [R21+0x400] ;  /* 0x0004000015187984 */ /* 0x000e280000000c00 */
[----:B0-----:R-:W-:Y:S04]  /*11e450*/  STL.64 [R1+0x100], R24 ;  /* 0x0001001801007387 */ /* 0x001fe80000100a00 */
[----:B------:R0:W-:Y:S04]  /*11e460*/  STL.64 [R1+0x108], R26 ;  /* 0x0001081a01007387 */ /* 0x0001e80000100a00 */
[----:B0-----:R-:W2:Y:S04]  /*11e470*/  LDL.LU.64 R26, [R1+0x4aa8] ;  /* 0x004aa800011a7983 */ /* 0x001ea80000300a00 */
[----:B------:R-:W2:Y:S04]  /*11e480*/  LDL.LU.64 R24, [R1+0x4aa0] ;  /* 0x004aa00001187983 */ /* 0x000ea80000300a00 */
[----:B------:R-:W2:Y:S01]  /*11e490*/  LDL.LU R22, [R1+0xaac] ;  /* 0x000aac0001167983 */ /* 0x000ea20000300800 */
[----:B------:R-:W-:Y:S01]  /*11e4a0*/  BAR.SYNC.DEFER_BLOCKING 0x0 ;  /* 0x0000000000007b1d */ /* 0x000fe20000010000 */
[----:B------:R-:W-:Y:S01]  /*11e4b0*/  ISETP.LT.AND P1, PT, R4, UR16, !P1 ;  /* 0x0000001004007c0c */ /* 0x000fe2000cf21270 */
[----:B------:R-:W-:Y:S01]  /*11e4c0*/  VIADD R7, R14, 0x18 ;  /* 0x000000180e077836 */ /* 0x000fe20000000000 */
[----:B---3--:R-:W-:-:S02]  /*11e4d0*/  PRMT R18, R28, 0x5210, R18 ;  /* 0x000052101c127816 */ /* 0x008fc40000000012 */
[----:B----4-:R-:W-:Y:S01]  /*11e4e0*/  PRMT R19, R10, 0x5210, R5 ;  /* 0x000052100a137816 */ /* 0x010fe20000000005 */
[----:B------:R-:W-:Y:S01]  /*11e4f0*/  VIADD R5, R14, 0x16 ;  /* 0x000000160e057836 */ /* 0x000fe20000000000 */
[----:B------:R-:W0:Y:S01]  /*11e500*/  LDCU UR16, c[0x0][0x398] ;  /* 0x00007300ff1077ac */ /* 0x000e220008000800 */
[----:B--2---:R-:W-:-:S06]  /*11e510*/  LOP3.LUT R8, R8, 0x7fffffff, RZ, 0xc0, !PT ;  /* 0x7fffffff08087812 */ /* 0x004fcc00078ec0ff */
[----:B------:R-:W-:Y:S02]  /*11e520*/  @P1 LOP3.LUT R8, R8, 0x80000000, RZ, 0xfc, !PT ;  /* 0x8000000008081812 */ /* 0x000fe400078efcff */
[----:B------:R-:W-:Y:S01]  /*11e530*/  ISETP.GE.AND P1, PT, R7, UR57, PT ;  /* 0x0000003907007c0c */ /* 0x000fe2000bf26270 */
[----:B------:R-:W2:Y:S03]  /*11e540*/  LDCU.64 UR56, c[0x0][0x398] ;  /* 0x00007300ff3877ac */ /* 0x000ea60008000a00 */
[----:B-1----:R-:W-:Y:S02]  /*11e550*/  ISETP.LT.AND P4, PT, R0, UR60, !P1 ;  /* 0x0000003c00007c0c */ /* 0x002fe4000cf81270 */
[----:B------:R-:W-:Y:S02]  /*11e560*/  ISETP.LT.AND P3, PT, R2, UR28, !P1 ;  /* 0x0000001c02007c0c */ /* 0x000fe4000cf61270 */
[----:B------:R-:W-:Y:S01]  /*11e570*/  LOP3.LUT R8, R8, 0xbfffffff, RZ, 0xc0, !PT ;  /* 0xbfffffff08087812 */ /* 0x000fe200078ec0ff */
[----:B------:R-:W-:Y:S01]  /*11e580*/  VIADD R7, R14, 0x17 ;  /* 0x000000170e077836 */ /* 0x000fe20000000000 */
[----:B------:R-:W-:Y:S01]  /*11e590*/  ISETP.LT.AND P2, PT, R3, UR24, !P1 ;  /* 0x0000001803007c0c */ /* 0x000fe2000cf41270 */
[----:B------:R-:W1:Y:S06]  /*11e5a0*/  LDCU UR28, c[0x0][0x398] ;  /* 0x00007300ff1c77ac */ /* 0x000e6c0008000800 */
[----:B------:R-:W-:Y:S01]  /*11e5b0*/  @P4 LOP3.LUT R8, R8, 0x40000000, RZ, 0xfc, !PT ;  /* 0x4000000008084812 */ /* 0x000fe200078efcff */
[----:B------:R-:W3:Y:S03]  /*11e5c0*/  LDCU UR24, c[0x0][0x398] ;  /* 0x00007300ff1877ac */ /* 0x000ee60008000800 */
[----:B------:R-:W-:-:S04]  /*11e5d0*/  LOP3.LUT R8, R8, 0xdfffffff, RZ, 0xc0, !PT ;  /* 0xdfffffff08087812 */ /* 0x000fc800078ec0ff */
[----:B------:R-:W-:Y:S02]  /*11e5e0*/  @P3 LOP3.LUT R8, R8, 0x20000000, RZ, 0xfc, !PT ;  /* 0x2000000008083812 */ /* 0x000fe400078efcff */
[----:B------:R-:W-:Y:S01]  /*11e5f0*/  ISETP.LT.AND P1, PT, R4, UR22, !P1 ;  /* 0x0000001604007c0c */ /* 0x000fe2000cf21270 */
[----:B------:R-:W-:Y:S01]  /*11e600*/  STSM.16.M88.4 [R15], R24 ;  /* 0x000000180f007844 */ /* 0x000fe20000000200 */
[----:B------:R-:W-:Y:S02]  /*11e610*/  LOP3.LUT R8, R8, 0xefffffff, RZ, 0xc0, !PT ;  /* 0xefffffff08087812 */ /* 0x000fe400078ec0ff */
[----:B------:R-:W-:Y:S01]  /*11e620*/  LOP3.LUT R9, R9, 0x7fffffff, RZ, 0xc0, !PT ;  /* 0x7fffffff09097812 */ /* 0x000fe200078ec0ff */
[----:B------:R-:W-:Y:S01]  /*11e630*/  VIADD R20, R14, 0xf ;  /* 0x0000000f0e147836 */ /* 0x000fe20000000000 */
[----:B------:R-:W-:Y:S01]  /*11e640*/  @P2 LOP3.LUT R8, R8, 0x10000000, RZ, 0xfc, !PT ;  /* 0x1000000008082812 */ /* 0x000fe200078efcff */
[----:B------:R-:W-:Y:S01]  /*11e650*/  VIADD R10, R14, 0xe ;  /* 0x0000000e0e0a7836 */ /* 0x000fe20000000000 */
[----:B------:R-:W4:Y:S02]  /*11e660*/  LDCU UR22, c[0x0][0x398] ;  /* 0x00007300ff1677ac */ /* 0x000f240008000800 */
[----:B------:R-:W-:-:S04]  /*11e670*/  LOP3.LUT R8, R8, 0xf7ffffff, RZ, 0xc0, !PT ;  /* 0xf7ffffff08087812 */ /* 0x000fc800078ec0ff */
[----:B------:R-:W-:Y:S02]  /*11e680*/  @P1 LOP3.LUT R8, R8, 0x8000000, RZ, 0xfc, !PT ;  /* 0x0800000008081812 */ /* 0x000fe400078efcff */
[----:B------:R-:W-:Y:S01]  /*11e690*/  ISETP.GE.AND P1, PT, R7, UR63, PT ;  /* 0x0000003f07007c0c */ /* 0x000fe2000bf26270 */
[----:B------:R0:W-:Y:S01]  /*11e6a0*/  STSM.16.M88.4 [R15+0x200], R16 ;  /* 0x000200100f007844 */ /* 0x0001e20000000200 */
[----:B------:R-:W-:Y:S01]  /*11e6b0*/  LOP3.LUT R8, R8, 0xfbffffff, RZ, 0xc0, !PT ;  /* 0xfbffffff08087812 */ /* 0x000fe200078ec0ff */
[----:B------:R-:W3:Y:S01]  /*11e6c0*/  LDCU.64 UR62, c[0x0][0x398] ;  /* 0x00007300ff3e77ac */ /* 0x000ee20008000a00 */
[----:B------:R-:W-:Y:S01]  /*11e6d0*/  BAR.SYNC.DEFER_BLOCKING 0x0 ;  /* 0x0000000000007b1d */ /* 0x000fe20000010000 */
[----:B--2---:R-:W-:Y:S02]  /*11e6e0*/  ISETP.LT.AND P4, PT, R0, UR56, !P1 ;  /* 0x0000003800007c0c */ /* 0x004fe4000cf81270 */
[----:B------:R-:W-:Y:S02]  /*11e6f0*/  ISETP.LT.AND P3, PT, R2, UR26, !P1 ;  /* 0x0000001a02007c0c */ /* 0x000fe4000cf61270 */
[----:B-1----:R-:W-:Y:S01]  /*11e700*/  ISETP.LT.AND P2, PT, R3, UR28, !P1 ;  /* 0x0000001c03007c0c */ /* 0x002fe2000cf41270 */
[----:B------:R-:W1:Y:S01]  /*11e710*/  LDCU UR26, c[0x0][0x398] ;  /* 0x00007300ff1a77ac */ /* 0x000e620008000800 */
[----:B0-----:R-:W2:Y:S01]  /*11e720*/  LDL.LU R18, [R1+0xaa8] ;  /* 0x000aa80001127983 */ /* 0x001ea20000300800 */
[----:B------:R-:W-:Y:S01]  /*11e730*/  LOP3.LUT R19, R22, 0xffff, RZ, 0xc0, !PT ;  /* 0x0000ffff16137812 */ /* 0x000fe200078ec0ff */
[----:B------:R-:W0:Y:S02]  /*11e740*/  LDCU UR28, c[0x0][0x398] ;  /* 0x00007300ff1c77ac */ /* 0x000e240008000800 */
[----:B------:R-:W2:Y:S04]  /*11e750*/  LDL.LU R17, [R1+0xa68] ;  /* 0x000a680001117983 */ /* 0x000ea80000300800 */
[----:B------:R-:W2:Y:S04]  /*11e760*/  LDL.LU R16, [R1+0xa64] ;  /* 0x000a640001107983 */ /* 0x000ea80000300800 */
[----:B------:R-:W2:Y:S04]  /*11e770*/  LDL.LU R23, [R1+0xa34] ;  /* 0x000a340001177983 */ /* 0x000ea80000300800 */
[----:B------:R-:W2:Y:S04]  /*11e780*/  LDL.LU R12, [R1+0xa30] ;  /* 0x000a3000010c7983 */ /* 0x000ea80000300800 */
[----:B------:R-:W2:Y:S01]  /*11e790*/  LDL.LU R22, [R1+0x9e0] ;  /* 0x0009e00001167983 */ /* 0x000ea20000300800 */
[----:B------:R-:W-:-:S03]  /*11e7a0*/  @P4 LOP3.LUT R8, R8, 0x4000000, RZ, 0xfc, !PT ;  /* 0x0400000008084812 */ /* 0x000fc600078efcff */
[----:B------:R-:W2:Y:S01]  /*11e7b0*/  LDL.LU R27, [R1+0x9dc] ;  /* 0x0009dc00011b7983 */ /* 0x000ea20000300800 */
[----:B------:R-:W-:Y:S02]  /*11e7c0*/  LOP3.LUT R8, R8, 0xfdffffff, RZ, 0xc0, !PT ;  /* 0xfdffffff08087812 */ /* 0x000fe400078ec0ff */
[----:B---3--:R-:W-:Y:S01]  /*11e7d0*/  ISETP.LT.AND P1, PT, R4, UR24, !P1 ;  /* 0x0000001804007c0c */ /* 0x008fe2000cf21270 */
[----:B------:R-:W-:Y:S01]  /*11e7e0*/  VIADD R7, R14, 0x12 ;  /* 0x000000120e077836 */ /* 0x000fe20000000000 */
[----:B------:R-:W-:Y:S01]  /*11e7f0*/  @P3 LOP3.LUT R8, R8, 0x2000000, RZ, 0xfc, !PT ;  /* 0x0200000008083812 */ /* 0x000fe200078efcff */
[----:B------:R-:W3:Y:S01]  /*11e800*/  LDL.LU R24, [R1+0xa44] ;  /* 0x000a440001187983 */ /* 0x000ee20000300800 */
[----:B------:R-:W-:Y:S01]  /*11e810*/  VIADD R28, R14, 0xd ;  /* 0x0000000d0e1c7836 */ /* 0x000fe20000000000 */
[----:B------:R-:W0:Y:S01]  /*11e820*/  LDCU UR24, c[0x0][0x398] ;  /* 0x00007300ff1877ac */ /* 0x000e220008000800 */
[----:B------:R-:W-:Y:S01]  /*11e830*/  LOP3.LUT R8, R8, 0xfeffffff, RZ, 0xc0, !PT ;  /* 0xfeffffff08087812 */ /* 0x000fe200078ec0ff */
[----:B------:R-:W3:Y:S03]  /*11e840*/  LDL.LU R25, [R1+0xa2c] ;  /* 0x000a2c0001197983 */ /* 0x000ee60000300800 */
[----:B------:R-:W-:-:S04]  /*11e850*/  @P2 LOP3.LUT R8, R8, 0x1000000, RZ, 0xfc, !PT ;  /* 0x0100000008082812 */ /* 0x000fc800078efcff */
[----:B------:R-:W-:-:S04]  /*11e860*/  LOP3.LUT R8, R8, 0xff7fffff, RZ, 0xc0, !PT ;  /* 0xff7fffff08087812 */ /* 0x000fc800078ec0ff */
[----:B------:R-:W-:Y:S02]  /*11e870*/  @P1 LOP3.LUT R8, R8, 0x800000, RZ, 0xfc, !PT ;  /* 0x0080000008081812 */ /* 0x000fe400078efcff */
[----:B------:R-:W-:Y:S01]  /*11e880*/  ISETP.GE.AND P1, PT, R5, UR65, PT ;  /* 0x0000004105007c0c */ /* 0x000fe2000bf26270 */
[----:B------:R-:W0:Y:S03]  /*11e890*/  LDCU.64 UR64, c[0x0][0x398] ;  /* 0x00007300ff4077ac */ /* 0x000e260008000a00 */
[----:B------:R-:W-:Y:S02]  /*11e8a0*/  ISETP.LT.AND P4, PT, R0, UR62, !P1 ;  /* 0x0000003e00007c0c */ /* 0x000fe4000cf81270 */
[----:B------:R-:W-:Y:S01]  /*11e8b0*/  ISETP.LT.AND P3, PT, R2, UR30, !P1 ;  /* 0x0000001e02007c0c */ /* 0x000fe2000cf61270 */
[----:B------:R-:W0:Y:S01]  /*11e8c0*/  LDCU UR30, c[0x0][0x398] ;  /* 0x00007300ff1e77ac */ /* 0x000e220008000800 */
[----:B------:R-:W-:-:S02]  /*11e8d0*/  LOP3.LUT R8, R8, 0xffbfffff, RZ, 0xc0, !PT ;  /* 0xffbfffff08087812 */ /* 0x000fc400078ec0ff */
[----:B-1----:R-:W-:Y:S01]  /*11e8e0*/  ISETP.LT.AND P2, PT, R3, UR26, !P1 ;  /* 0x0000001a03007c0c */ /* 0x002fe2000cf41270 */
[----:B------:R-:W-:-:S06]  /*11e8f0*/  VIADD R5, R14, 0x15 ;  /* 0x000000150e057836 */ /* 0x000fcc0000000000 */
        /* <DEDUP_REMOVED lines=16> */
[----:B-1----:R-:W-:Y:S01]  /*11ea00*/  ISETP.LT.AND P2, PT, R3, UR26, !P1 ;  /* 0x0000001a03007c0c */ /* 0x002fe2000cf41270 */
[----:B------:R-:W1:Y:S01]  /*11ea10*/  LDCU UR26, c[0x0][0x398] ;  /* 0x00007300ff1a77ac */ /* 0x000e620008000800 */
[----:B------:R-:W1:Y:S05]  /*11ea20*/  LDCU UR30, c[0x0][0x39c] ;  /* 0x00007380ff1e77ac */ /* 0x000e6a0008000800 */
[----:B------:R-:W-:-:S04]  /*11ea30*/  @P4 LOP3.LUT R8, R8, 0x40000, RZ, 0xfc, !PT ;  /* 0x0004000008084812 */ /* 0x000fc800078efcff */
        /* <DEDUP_REMOVED lines=9> */
[----:B------:R-:W4:Y:S03]  /*11ead0*/  LDCU.64 UR56, c[0x0][0x398] ;  /* 0x00007300ff3877ac */ /* 0x000f260008000a00 */
[----:B------:R-:W-:Y:S02]  /*11eae0*/  ISETP.LT.AND P4, PT, R0, UR60, !P1 ;  /* 0x0000003c00007c0c */ /* 0x000fe4000cf81270 */
[----:B-1----:R-:W-:Y:S02]  /*11eaf0*/  ISETP.LT.AND P3, PT, R2, UR26, !P1 ;  /* 0x0000001a02007c0c */ /* 0x002fe4000cf61270 */
[----:B------:R-:W-:Y:S01]  /*11eb00*/  LOP3.LUT R8, R8, 0xffffbfff, RZ, 0xc0, !PT ;  /* 0xffffbfff08087812 */ /* 0x000fe200078ec0ff */
[----:B------:R-:W-:Y:S01]  /*11eb10*/  VIADD R5, R14, 0x10 ;  /* 0x000000100e057836 */ /* 0x000fe20000000000 */
[----:B0-----:R-:W-:Y:S01]  /*11eb20*/  ISETP.LT.AND P2, PT, R3, UR28, !P1 ;  /* 0x0000001c03007c0c */ /* 0x001fe2000cf41270 */
[----:B------:R-:W0:Y:S06]  /*11eb30*/  LDCU UR26, c[0x0][0x39c] ;  /* 0x00007380ff1a77ac */ /* 0x000e2c0008000800 */
[----:B------:R-:W-:Y:S01]  /*11eb40*/  @P4 LOP3.LUT R8, R8, 0x4000, RZ, 0xfc, !PT ;  /* 0x0000400008084812 */ /* 0x000fe200078efcff */
[----:B------:R-:W1:Y:S03]  /*11eb50*/  LDCU UR28, c[0x0][0x39c] ;  /* 0x00007380ff1c77ac */ /* 0x000e660008000800 */
        /* <DEDUP_REMOVED lines=45> */
[----:B-1----:R-:W-:Y:S01]  /*11ee30*/  ISETP.LT.AND P4, PT, R0, UR64, !P1 ;  /* 0x0000004000007c0c */ /* 0x002fe2000cf81270 */
[----:B------:R-:W1:Y:S01]  /*11ee40*/  LDCU UR64, c[0x0][0x39c] ;  /* 0x00007380ff4077ac */ /* 0x000e620008000800 */
[----:B------:R-:W-:Y:S02]  /*11ee50*/  ISETP.LT.AND P3, PT, R2, UR71, !P1 ;  /* 0x0000004702007c0c */ /* 0x000fe4000cf61270 */
[----:B------:R-:W-:Y:S01]  /*11ee60*/  ISETP.LT.AND P2, PT, R3, UR70, !P1 ;  /* 0x0000004603007c0c */ /* 0x000fe2000cf41270 */
[----:B------:R-:W0:Y:S01]  /*11ee70*/  LDCU UR71, c[0x0][0x398] ;  /* 0x00007300ff4777ac */ /* 0x000e220008000800 */
[----:B------:R-:W-:-:S02]  /*11ee80*/  ISETP.LT.AND P1, PT, R4, UR7, !P1 ;  /* 0x0000000704007c0c */ /* 0x000fc4000cf21270 */
[----:B------:R-:W-:Y:S01]  /*11ee90*/  LOP3.LUT R8, R8, 0xfffffffb, RZ, 0xc0, !PT ;  /* 0xfffffffb08087812 */ /* 0x000fe200078ec0ff */
[----:B------:R-:W1:Y:S04]  /*11eea0*/  LDCU UR7, c[0x0][0x39c] ;  /* 0x00007380ff0777ac */ /* 0x000e680008000800 */
[----:B------:R-:W-:Y:S01]  /*11eeb0*/  @P4 LOP3.LUT R8, R8, 0x4, RZ, 0xfc, !PT ;  /* 0x0000000408084812 */ /* 0x000fe200078efcff */
[----:B------:R-:W1:Y:S05]  /*11eec0*/  LDCU UR70, c[0x0][0x39c] ;  /* 0x00007380ff4677ac */ /* 0x000e6a0008000800 */
[----:B------:R-:W-:-:S02]  /*11eed0*/  @P1 LOP3.LUT R9, R9, 0x80000000, RZ, 0xfc, !PT ;  /* 0x8000000009091812 */ /* 0x000fc400078efcff */
[----:B------:R-:W-:Y:S01]  /*11eee0*/  ISETP.GE.AND P1, PT, R5, UR57, PT ;  /* 0x0000003905007c0c */ /* 0x000fe2000bf26270 */
[----:B------:R-:W1:Y:S03]  /*11eef0*/  LDCU.64 UR56, c[0x0][0x398] ;  /* 0x00007300ff3877ac */ /* 0x000e660008000a00 */
[----:B0-----:R-:W-:Y:S02]  /*11ef00*/  ISETP.LT.AND P4, PT, R0, UR60, !P1 ;  /* 0x0000003c00007c0c */ /* 0x001fe4000cf81270 */
[----:B------:R-:W-:Y:S02]  /*11ef10*/  LOP3.LUT R8, R8, 0xfffffffd, RZ, 0xc0, !PT ;  /* 0xfffffffd08087812 */ /* 0x000fe400078ec0ff */
[----:B------:R-:W-:Y:S02]  /*11ef20*/  LOP3.LUT R9, R9, 0xbfffffff, RZ, 0xc0, !PT ;  /* 0xbfffffff09097812 */ /* 0x000fe400078ec0ff */
[----:B------:R-:W-:-:S02]  /*11ef30*/  @P3 LOP3.LUT R8, R8, 0x2, RZ, 0xfc, !PT ;  /* 0x0000000208083812 */ /* 0x000fc400078efcff */
[----:B------:R-:W-:Y:S01]  /*11ef40*/  ISETP.LT.AND P3, PT, R2, UR68, !P1 ;  /* 0x0000004402007c0c */ /* 0x000fe2000cf61270 */
[----:B------:R-:W0:Y:S01]  /*11ef50*/  LDCU UR68, c[0x0][0x39c] ;  /* 0x00007380ff4477ac */ /* 0x000e220008000800 */
[----:B------:R-:W-:-:S03]  /*11ef60*/  LOP3.LUT R8, R8, 0xfffffffe, RZ, 0xc0, !PT ;  /* 0xfffffffe08087812 */ /* 0x000fc600078ec0ff */
[----:B------:R-:W-:Y:S02]  /*11ef70*/  @P4 LOP3.LUT R9, R9, 0x40000000, RZ, 0xfc, !PT ;  /* 0x4000000009094812 */ /* 0x000fe400078efcff */
[----:B------:R-:W-:Y:S02]  /*11ef80*/  @P2 LOP3.LUT R8, R8, 0x1, RZ, 0xfc, !PT ;  /* 0x0000000108082812 */ /* 0x000fe400078efcff */
[----:B------:R-:W-:Y:S01]  /*11ef90*/  ISETP.LT.AND P2, PT, R3, UR59, !P1 ;  /* 0x0000003b03007c0c */ /* 0x000fe2000cf41270 */
[----:B------:R-:W0:Y:S01]  /*11efa0*/  LDCU UR59, c[0x0][0x39c] ;  /* 0x00007380ff3b77ac */ /* 0x000e220008000800 */
[----:B------:R-:W-:-:S04]  /*11efb0*/  LOP3.LUT R9, R9, 0xdfffffff, RZ, 0xc0, !PT ;  /* 0xdfffffff09097812 */ /* 0x000fc800078ec0ff */
[----:B------:R-:W-:Y:S02]  /*11efc0*/  @P3 LOP3.LUT R9, R9, 0x20000000, RZ, 0xfc, !PT ;  /* 0x2000000009093812 */ /* 0x000fe400078efcff */
[----:B------:R-:W-:Y:S02]  /*11efd0*/  ISETP.LT.AND P1, PT, R4, UR10, !P1 ;  /* 0x0000000a04007c0c */ /* 0x000fe4000cf21270 */
[----:B------:R-:W-:-:S04]  /*11efe0*/  LOP3.LUT R9, R9, 0xefffffff, RZ, 0xc0, !PT ;  /* 0xefffffff09097812 */ /* 0x000fc800078ec0ff */
[----:B------:R-:W-:Y:S01]  /*11eff0*/  @P2 LOP3.LUT R9, R9, 0x10000000, RZ, 0xfc, !PT ;  /* 0x1000000009092812 */ /* 0x000fe200078efcff */
[----:B------:R0:W-:Y:S03]  /*11f000*/  STL [R1+0x4910], R8 ;  /* 0x0049100801007387 */ /* 0x0001e60000100800 */
[----:B------:R-:W-:Y:S01]  /*11f010*/  LOP3.LUT R9, R9, 0xf7ffffff, RZ, 0xc0, !PT ;  /* 0xf7ffffff09097812 */ /* 0x000fe200078ec0ff */
[----:B------:R-:W4:Y:S01]  /*11f020*/  LDL.LU R26, [R1+0xa28] ;  /* 0x000a2800011a7983 */ /* 0x000f220000300800 */
[----:B--2---:R-:W-:Y:S02]  /*11f030*/  LOP3.LUT R7, R12, 0xffff, RZ, 0xc0, !PT ;  /* 0x0000ffff0c077812 */ /* 0x004fe400078ec0ff */
[----:B------:R-:W-:Y:S01]  /*11f040*/  LOP3.LUT R6, R22, 0xffff, RZ, 0xc0, !PT ;  /* 0x0000ffff16067812 */ /* 0x000fe200078ec0ff */
[----:B------:R-:W2:Y:S01]  /*11f050*/  LDL.LU R12, [R1+0xa20] ;  /* 0x000a2000010c7983 */ /* 0x000ea20000300800 */
[----:B------:R-:W-:-:S02]  /*11f060*/  @P1 LOP3.LUT R9, R9, 0x8000000, RZ, 0xfc, !PT ;  /* 0x0800000009091812 */ /* 0x000fc400078efcff */
[----:B------:R-:W-:Y:S01]  /*11f070*/  ISETP.GE.AND P1, PT, R20, UR63, PT ;  /* 0x0000003f14007c0c */ /* 0x000fe2000bf26270 */
[----:B------:R-:W2:Y:S01]  /*11f080*/  LDL.LU R22, [R1+0xa10] ;  /* 0x000a100001167983 */ /* 0x000ea20000300800 */
[----:B------:R-:W-:Y:S01]  /*11f090*/  LOP3.LUT R5, R27, 0xffff, RZ, 0xc0, !PT ;  /* 0x0000ffff1b057812 */ /* 0x000fe200078ec0ff */
[----:B------:R-:W2:Y:S02]  /*11f0a0*/  LDCU.64 UR62, c[0x0][0x398] ;  /* 0x00007300ff3e77ac */ /* 0x000ea40008000a00 */
[----:B------:R-:W2:Y:S04]  /*11f0b0*/  LDL.LU R20, [R1+0xa00] ;  /* 0x000a000001147983 */ /* 0x000ea80000300800 */
[----:B0-----:R-:W2:Y:S04]  /*11f0c0*/  LDL.LU R8, [R1+0xa0c] ;  /* 0x000a0c0001087983 */ /* 0x001ea80000300800 */
[----:B------:R-:W2:Y:S01]  /*11f0d0*/  LDL.LU R27, [R1+0x948] ;  /* 0x00094800011b7983 */ /* 0x000ea20000300800 */
[----:B-1----:R-:W-:-:S02]  /*11f0e0*/  ISETP.LT.AND P4, PT, R0, UR56, !P1 ;  /* 0x0000003800007c0c */ /* 0x002fc4000cf81270 */
        /* <DEDUP_REMOVED lines=8> */
[----:B------:R-:W-:Y:S02]  /*11f170*/  ISETP.LT.AND P1, PT, R4, UR8, !P1 ;  /* 0x0000000804007c0c */ /* 0x000fe4000cf21270 */
[----:B------:R-:W-:-:S04]  /*11f180*/  LOP3.LUT R9, R9, 0xfeffffff, RZ, 0xc0, !PT ;  /* 0xfeffffff09097812 */ /* 0x000fc800078ec0ff */
[----:B------:R-:W-:Y:S02]  /*11f190*/  @P2 LOP3.LUT R9, R9, 0x1000000, RZ, 0xfc, !PT ;  /* 0x0100000009092812 */ /* 0x000fe400078efcff */
[----:B------:R-:W-:Y:S02]  /*11f1a0*/  LOP3.LUT R23, R23, 0xffff, RZ, 0xc0, !PT ;  /* 0x0000ffff17177812 */ /* 0x000fe400078ec0ff */
[----:B------:R-:W-:Y:S02]  /*11f1b0*/  LOP3.LUT R9, R9, 0xff7fffff, RZ, 0xc0, !PT ;  /* 0xff7fffff09097812 */ /* 0x000fe400078ec0ff */
[----:B------:R-:W-:Y:S02]  /*11f1c0*/  LOP3.LUT R18, R18, 0xffff, RZ, 0xc0, !PT ;  /* 0x0000ffff12127812 */ /* 0x000fe400078ec0ff */
[----:B------:R-:W-:Y:S02]  /*11f1d0*/  LOP3.LUT R17, R17, 0xffff, RZ, 0xc0, !PT ;  /* 0x0000ffff11117812 */ /* 0x000fe400078ec0ff */
[----:B---3--:R-:W-:-:S02]  /*11f1e0*/  PRMT R24, R24, 0x4210, R23 ;  /* 0x0000421018187816 */ /* 0x008fc40000000017 */
[----:B------:R-:W-:Y:S02]  /*11f1f0*/  PRMT R25, R25, 0x4210, R7 ;  /* 0x0000421019197816 */ /* 0x000fe40000000007 */
[----:B------:R-:W-:Y:S02]  /*11f200*/  @P1 LOP3.LUT R9, R9, 0x800000, RZ, 0xfc, !PT ;  /* 0x0080000009091812 */ /* 0x000fe400078efcff */
[----:B------:R-:W-:Y:S01]  /*11f210*/  ISETP.GE.AND P1, PT, R10, UR65, PT ;  /* 0x000000410a007c0c */ /* 0x000fe2000bf26270 */
[----:B------:R-:W3:Y:S01]  /*11f220*/  LDCU UR65, c[0x0][0x39c] ;  /* 0x00007380ff4177ac */ /* 0x000ee20008000800 */
[----:B------:R-:W3:Y:S01]  /*11f230*/  LDL.LU R10, [R1+0x4a9c] ;  /* 0x004a9c00010a7983 */ /* 0x000ee20000300800 */
[----:B------:R-:W-:Y:S02]  /*11f240*/  LOP3.LUT R16, R16, 0xffff, RZ, 0xc0, !PT ;  /* 0x0000ffff10107812 */ /* 0x000fe400078ec0ff */
[----:B----4-:R-:W-:Y:S02]  /*11f250*/  PRMT R26, R26, 0x4210, R6 ;  /* 0x000042101a1a7816 */ /* 0x010fe40000000006 */
[----:B--2---:R-:W-:-:S02]  /*11f260*/  PRMT R12, R12, 0x4210, R19 ;  /* 0x000042100c0c7816 */ /* 0x004fc40000000013 */
[----:B------:R-:W-:Y:S02]  /*11f270*/  PRMT R22, R22, 0x4210, R18 ;  /* 0x0000421016167816 */ /* 0x000fe40000000012 */
[----:B------:R-:W-:Y:S02]  /*11f280*/  PRMT R20, R20, 0x4210, R17 ;  /* 0x0000421014147816 */ /* 0x000fe40000000011 */
[----:B------:R-:W-:-:S05]  /*11f290*/  PRMT R27, R27, 0x4210, R5 ;  /* 0x000042101b1b7816 */ /* 0x000fca0000000005 */
[----:B------:R2:W-:Y:S04]  /*11f2a0*/  STL.64 [R1+0x4a78], R26 ;  /* 0x004a781a01007387 */ /* 0x0005e80000100a00 */
[----:B------:R4:W-:Y:S01]  /*11f2b0*/  STL.64 [R1+0x4a70], R24 ;  /* 0x004a701801007387 */ /* 0x0009e20000100a00 */
[----:B------:R-:W-:Y:S01]  /*11f2c0*/  PRMT R8, R8, 0x4210, R16 ;  /* 0x0000421008087816 */ /* 0x000fe20000000010 */
[----:B--2---:R-:W-:Y:S02]  /*11f2d0*/  IMAD.MOV.U32 R26, RZ, RZ, R20 ;  /* 0x000000ffff1a7224 */ /* 0x004fe400078e0014 */
[----:B----4-:R-:W-:Y:S02]  /*11f2e0*/  IMAD.MOV.U32 R24, RZ, RZ, R12 ;  /* 0x000000ffff187224 */ /* 0x010fe400078e000c */
[----:B------:R-:W2:Y:S01]  /*11f2f0*/  LDL.LU R12, [R1+0x4a98] ;  /* 0x004a9800010c7983 */ /* 0x000ea20000300800 */
[----:B------:R-:W-:-:S03]  /*11f300*/  IMAD.MOV.U32 R25, RZ, RZ, R22 ;  /* 0x000000ffff197224 */ /* 0x000fc600078e0016 */
[----:B------:R-:W4:Y:S04]  /*11f310*/  LDL.LU R22, [R1+0x4a94] ;  /* 0x004a940001167983 */ /* 0x000f280000300800 */
[----:B------:R-:W2:Y:S04]  /*11f320*/  LDL.LU R20, [R1+0x4a90] ;  /* 0x004a900001147983 */ /* 0x000ea80000300800 */
[----:B------:R-:W-:Y:S04]  /*11f330*/  STL.64 [R1+0x4a88], R18 ;  /* 0x004a881201007387 */ /* 0x000fe80000100a00 */
[----:B------:R-:W-:Y:S04]  /*11f340*/  STL.64 [R1+0x4a80], R16 ;  /* 0x004a801001007387 */ /* 0x000fe80000100a00 */
[----:B------:R-:W0:Y:S04]  /*11f350*/  LDS.128 R16, [R21] ;  /* 0x0000000015107984 */ /* 0x000e280000000c00 */
[----:B0-----:R-:W-:Y:S04]  /*11f360*/  STL.64 [R1+0xf0], R16 ;  /* 0x0000f01001007387 */ /* 0x001fe80000100a00 */
[----:B------:R-:W-:Y:S04]  /*11f370*/  STL.64 [R1+0xf8], R18 ;  /* 0x0000f81201007387 */ /* 0x000fe80000100a00 */
[----:B------:R-:W0:Y:S01]  /*11f380*/  LDS.128 R16, [R21+0x400] ;  /* 0x0004000015107984 */ /* 0x000e220000000c00 */
[----:B------:R-:W-:Y:S01]  /*11f390*/  IMAD.MOV.U32 R27, RZ, RZ, R8 ;  /* 0x000000ffff1b7224 */ /* 0x000fe200078e0008 */
[----:B------:R-:W-:Y:S06]  /*11f3a0*/  BAR.SYNC.DEFER_BLOCKING 0x0 ;  /* 0x0000000000007b1d */ /* 0x000fec0000010000 */
[----:B------:R-:W-:Y:S04]  /*11f3b0*/  STSM.16.M88.4 [R15], R24 ;  /* 0x000000180f007844 */ /* 0x000fe80000000200 */
[----:B0-----:R-:W-:Y:S04]  /*11f3c0*/  STL.64 [R1+0xe0], R16 ;  /* 0x0000e01001007387 */ /* 0x001fe80000100a00 */
[----:B------:R0:W-:Y:S04]  /*11f3d0*/  STL.64 [R1+0xe8], R18 ;  /* 0x0000e81201007387 */ /* 0x0001e80000100a00 */
[----:B0-----:R-:W4:Y:S04]  /*11f3e0*/  LDL.LU.64 R18, [R1+0x4a88] ;  /* 0x004a880001127983 */ /* 0x001f280000300a00 */
[----:B------:R-:W2:Y:S04]  /*11f3f0*/  LDL.LU.64 R16, [R1+0x4a80] ;  /* 0x004a800001107983 */ /* 0x000ea80000300a00 */
[----:B------:R-:W2:Y:S04]  /*11f400*/  LDL.LU.64 R26, [R1+0x4a78] ;  /* 0x004a7800011a7983 */ /* 0x000ea80000300a00 */
[----:B------:R-:W2:Y:S04]  /*11f410*/  LDL.LU.64 R24, [R1+0x4a70] ;  /* 0x004a700001187983 */ /* 0x000ea80000300a00 */
[----:B--2---:R0:W-:Y:S04]  /*11f420*/  STSM.16.M88.4 [R15+0x200], R24 ;  /* 0x000200180f007844 */ /* 0x0041e80000000200 */
[----:B0-----:R-:W2:Y:S01]  /*11f430*/  LDL.LU R27, [R1+0x4a6c] ;  /* 0x004a6c00011b7983 */ /* 0x001ea20000300800 */
[----:B----4-:R-:W-:-:S02]  /*11f440*/  PRMT R24, R22, 0x5210, R19 ;  /* 0x0000521016187816 */ /* 0x010fc40000000013 */
[----:B---3--:R-:W-:Y:S01]  /*11f450*/  PRMT R25, R10, 0x5210, R18 ;  /* 0x000052100a197816 */ /* 0x008fe20000000012 */
[----:B------:R-:W3:Y:S01]  /*11f460*/  LDL.LU R22, [R1+0x4a68] ;  /* 0x004a680001167983 */ /* 0x000ee20000300800 */
[----:B------:R-:W-:-:S03]  /*11f470*/  PRMT R26, R12, 0x5210, R17 ;  /* 0x000052100c1a7816 */ /* 0x000fc60000000011 */
[----:B------:R-:W4:Y:S04]  /*11f480*/  LDL.LU R10, [R1+0x4a64] ;  /* 0x004a6400010a7983 */ /* 0x000f280000300800 */
[----:B------:R-:W3:Y:S01]  /*11f490*/  LDL.LU R12, [R1+0x4a60] ;  /* 0x004a6000010c7983 */ /* 0x000ee20000300800 */
[----:B------:R-:W-:Y:S02]  /*11f4a0*/  ISETP.LT.AND P4, PT, R0, UR62, !P1 ;  /* 0x0000003e00007c0c */ /* 0x000fe4000cf81270 */
[----:B------:R-:W-:Y:S02]  /*11f4b0*/  ISETP.LT.AND P3, PT, R2, UR40, !P1 ;  /* 0x0000002802007c0c */ /* 0x000fe4000cf61270 */
[----:B------:R-:W-:Y:S02]  /*11f4c0*/  LOP3.LUT R9, R9, 0xffbfffff, RZ, 0xc0, !PT ;  /* 0xffbfffff09097812 */ /* 0x000fe400078ec0ff */
[----:B------:R-:W-:Y:S01]  /*11f4d0*/  ISETP.LT.AND P2, PT, R3, UR38, !P1 ;  /* 0x0000002603007c0c */ /* 0x000fe2000cf41270 */
[----:B------:R-:W-:Y:S01]  /*11f4e0*/  VIADD R8, R14, 0xc ;  /* 0x0000000c0e087836 */ /* 0x000fe20000000000 */
[----:B------:R-:W0:Y:S01]  /*11f4f0*/  LDCU UR40, c[0x0][0x39c] ;  /* 0x00007380ff2877ac */ /* 0x000e220008000800 */
[----:B------:R-:W0:Y:S04]  /*11f500*/  LDCU UR62, c[0x0][0x39c] ;  /* 0x00007380ff3e77ac */ /* 0x000e280008000800 */
[----:B------:R-:W-:Y:S01]  /*11f510*/  @P4 LOP3.LUT R9, R9, 0x400000, RZ, 0xfc, !PT ;  /* 0x0040000009094812 */ /* 0x000fe200078efcff */
[----:B------:R-:W0:Y:S03]  /*11f520*/  LDCU UR38, c[0x0][0x39c] ;  /* 0x00007380ff2677ac */ /* 0x000e260008000800 */
[----:B------:R-:W-:Y:S01]  /*11f530*/  LOP3.LUT R9, R9, 0xffdfffff, RZ, 0xc0, !PT ;  /* 0xffdfffff09097812 */ /* 0x000fe200078ec0ff */
[----:B------:R-:W-:Y:S01]  /*11f540*/  BAR.SYNC.DEFER_BLOCKING 0x0 ;  /* 0x0000000000007b1d */ /* 0x000fe20000010000 */
[----:B------:R-:W-:-:S02]  /*11f550*/  ISETP.LT.AND P1, PT, R4, UR11, !P1 ;  /* 0x0000000b04007c0c */ /* 0x000fc4000cf21270 */
[----:B------:R-:W-:-:S03]  /*11f560*/  @P3 LOP3.LUT R9, R9, 0x200000, RZ, 0xfc, !PT ;  /* 0x0020000009093812 */ /* 0x000fc600078efcff */
[----:B------:R-:W0:Y:S01]  /*11f570*/  LDCU.64 UR10, c[0x0][0x398] ;  /* 0x00007300ff0a77ac */ /* 0x000e220008000a00 */
        /* <DEDUP_REMOVED lines=8> */
[----:B------:R-:W-:-:S02]  /*11f600*/  LOP3.LUT R9, R9, 0xfffbffff, RZ, 0xc0, !PT ;  /* 0xfffbffff09097812 */ /* 0x000fc400078ec0ff */
[----:B--2---:R-:W-:Y:S02]  /*11f610*/  PRMT R27, R27, 0x5210, R16 ;  /* 0x000052101b1b7816 */ /* 0x004fe40000000010 */
[----:B----4-:R-:W-:Y:S01]  /*11f620*/  LOP3.LUT R10, R10, 0x7fffffff, RZ, 0xc0, !PT ;  /* 0x7fffffff0a0a7812 */ /* 0x010fe200078ec0ff */
[----:B------:R-:W0:Y:S01]  /*11f630*/  LDS.128 R16, [R21] ;  /* 0x0000000015107984 */ /* 0x000e220000000c00 */
[----:B------:R-:W-:Y:S02]  /*11f640*/  ISETP.LT.AND P2, PT, R3, UR46, !P1 ;  /* 0x0000002e03007c0c */ /* 0x000fe4000cf41270 */
[----:B---3--:R-:W-:Y:S01]  /*11f650*/  LOP3.LUT R12, R12, 0xfffffffb, RZ, 0xc0, !PT ;  /* 0xfffffffb0c0c7812 */ /* 0x008fe200078ec0ff */
[----:B------:R-:W-:Y:S01]  /*11f660*/  VIADD R28, R14, 0x3 ;  /* 0x000000030e1c7836 */ /* 0x000fe20000000000 */
[----:B------:R-:W2:Y:S01]  /*11f670*/  LDCU UR48, c[0x0][0x39c] ;  /* 0x00007380ff3077ac */ /* 0x000ea20008000800 */
[----:B0-----:R-:W-:Y:S01]  /*11f680*/  STL.64 [R1+0xd0], R16 ;  /* 0x0000d01001007387 */ /* 0x001fe20000100a00 */
[----:B------:R-:W-:Y:S01]  /*11f690*/  @P4 LOP3.LUT R9, R9, 0x40000, RZ, 0xfc, !PT ;  /* 0x0004000009094812 */ /* 0x000fe200078efcff */
[----:B------:R-:W0:Y:S02]  /*11f6a0*/  LDCU UR46, c[0x0][0x39c] ;  /* 0x00007380ff2e77ac */ /* 0x000e240008000800 */
[----:B------:R-:W-:Y:S04]  /*11f6b0*/  STL.64 [R1+0xd8], R18 ;  /* 0x0000d81201007387 */ /* 0x000fe80000100a00 */
[----:B------:R-:W3:Y:S01]  /*11f6c0*/  LDS.128 R16, [R21+0x400] ;  /* 0x0004000015107984 */ /* 0x000ee20000000c00 */
[----:B------:R-:W-:Y:S01]  /*11f6d0*/  LOP3.LUT R9, R9, 0xfffdffff, RZ, 0xc0, !PT ;  /* 0xfffdffff09097812 */ /* 0x000fe200078ec0ff */
[----:B------:R-:W-:Y:S06]  /*11f6e0*/  BAR.SYNC.DEFER_BLOCKING 0x0 ;  /* 0x0000000000007b1d */ /* 0x000fec0000010000 */
[----:B---3--:R-:W-:Y:S04]  /*11f6f0*/  STL.64 [R1+0x150], R16 ;  /* 0x0001501001007387 */ /* 0x008fe80000100a00 */
[----:B------:R3:W-:Y:S04]  /*11f700*/  STL.64 [R1+0x158], R18 ;  /* 0x0001581201007387 */ /* 0x0007e80000100a00 */
[----:B---3--:R-:W3:Y:S01]  /*11f710*/  LDL.LU.64 R18, [R1+0x4a58] ;  /* 0x004a580001127983 */ /* 0x008ee20000300a00 */
[----:B------:R-:W-:-:S02]  /*11f720*/  @P3 LOP3.LUT R9, R9, 0x20000, RZ, 0xfc, !PT ;  /* 0x0002000009093812 */ /* 0x000fc400078efcff */
[----:B------:R-:W-:Y:S01]  /*11f730*/  ISETP.LT.AND P1, PT, R4, UR12, !P1 ;  /* 0x0000000c04007c0c */ /* 0x000fe2000cf21270 */
[----:B------:R-:W4:Y:S01]  /*11f740*/  LDL.LU.64 R16, [R1+0x4a50] ;  /* 0x004a500001107983 */ /* 0x000f220000300a00 */
[----:B------:R-:W-:-:S04]  /*11f750*/  LOP3.LUT R9, R9, 0xfffeffff, RZ, 0xc0, !PT ;  /* 0xfffeffff09097812 */ /* 0x000fc800078ec0ff */
[----:B------:R-:W-:-:S04]  /*11f760*/  @P2 LOP3.LUT R9, R9, 0x10000, RZ, 0xfc, !PT ;  /* 0x0001000009092812 */ /* 0x000fc800078efcff */
[----:B------:R-:W-:-:S04]  /*11f770*/  LOP3.LUT R9, R9, 0xffff7fff, RZ, 0xc0, !PT ;  /* 0xffff7fff09097812 */ /* 0x000fc800078ec0ff */
[----:B------:R-:W-:Y:S02]  /*11f780*/  @P1 LOP3.LUT R9, R9, 0x8000, RZ, 0xfc, !PT ;  /* 0x0000800009091812 */ /* 0x000fe400078efcff */
[----:B------:R-:W-:Y:S02]  /*11f790*/  ISETP.GE.AND P1, PT, R8, UR57, PT ;  /* 0x0000003908007c0c */ /* 0x000fe4000bf26270 */
[----:B------:R-:W-:Y:S01]  /*11f7a0*/  LOP3.LUT R9, R9, 0xffffbfff, RZ, 0xc0, !PT ;  /* 0xffffbfff09097812 */ /* 0x000fe200078ec0ff */
[----:B------:R-:W-:Y:S01]  /*11f7b0*/  VIADD R8, R14, 0xb ;  /* 0x0000000b0e087836 */ /* 0x000fe20000000000 */
[----:B-1----:R-:W-:Y:S01]  /*11f7c0*/  ISETP.LT.AND P4, PT, R0, UR60, !P1 ;  /* 0x0000003c00007c0c */ /* 0x002fe2000cf81270 */
[----:B------:R-:W1:Y:S01]  /*11f7d0*/  LDCU.64 UR56, c[0x0][0x398] ;  /* 0x00007300ff3877ac */ /* 0x000e620008000a00 */
[----:B------:R-:W-:Y:S02]  /*11f7e0*/  ISETP.LT.AND P3, PT, R2, UR54, !P1 ;  /* 0x0000003602007c0c */ /* 0x000fe4000cf61270 */
[----:B------:R-:W-:Y:S01]  /*11f7f0*/  ISETP.LT.AND P2, PT, R3, UR52, !P1 ;  /* 0x0000003403007c0c */ /* 0x000fe2000cf41270 */
[----:B------:R0:W-:Y:S01]  /*11f800*/  STSM.16.M88.4 [R15], R24 ;  /* 0x000000180f007844 */ /* 0x0001e20000000200 */
[----:B------:R-:W0:Y:S07]  /*11f810*/  LDCU UR60, c[0x0][0x398] ;  /* 0x00007300ff3c77ac */ /* 0x000e2e0008000800 */
[----:B------:R-:W-:Y:S01]  /*11f820*/  @P4 LOP3.LUT R9, R9, 0x4000, RZ, 0xfc, !PT ;  /* 0x0000400009094812 */ /* 0x000fe200078efcff */
[----:B------:R-:W0:Y:S03]  /*11f830*/  LDCU UR52, c[0x0][0x39c] ;  /* 0x00007380ff3477ac */ /* 0x000e260008000800 */
[----:B------:R-:W-:Y:S01]  /*11f840*/  LOP3.LUT R9, R9, 0xffffdfff, RZ, 0xc0, !PT ;  /* 0xffffdfff09097812 */ /* 0x000fe200078ec0ff */
[----:B------:R-:W0:Y:S01]  /*11f850*/  LDCU UR54, c[0x0][0x39c] ;  /* 0x00007380ff3677ac */ /* 0x000e220008000800 */
[----:B------:R-:W-:-:S02]  /*11f860*/  ISETP.LT.AND P1, PT, R4, UR9, !P1 ;  /* 0x0000000904007c0c */ /* 0x000fc4000cf21270 */
[----:B------:R-:W-:Y:S01]  /*11f870*/  @P3 LOP3.LUT R9, R9, 0x2000, RZ, 0xfc, !PT ;  /* 0x0000200009093812 */ /* 0x000fe200078efcff */
[----:B------:R-:W0:Y:S03]  /*11f880*/  LDCU.64 UR8, c[0x0][0x398] ;  /* 0x00007300ff0877ac */ /* 0x000e260008000a00 */
[----:B------:R-:W-:-:S04]  /*11f890*/  LOP3.LUT R9, R9, 0xffffefff, RZ, 0xc0, !PT ;  /* 0xffffefff09097812 */ /* 0x000fc800078ec0ff */
[----:B------:R-:W-:-:S04]  /*11f8a0*/  @P2 LOP3.LUT R9, R9, 0x1000, RZ, 0xfc, !PT ;  /* 0x0000100009092812 */ /* 0x000fc800078efcff */
[----:B------:R-:W-:-:S04]  /*11f8b0*/  LOP3.LUT R9, R9, 0xfffff7ff, RZ, 0xc0, !PT ;  /* 0xfffff7ff09097812 */ /* 0x000fc800078ec0ff */
[----:B------:R-:W-:Y:S02]  /*11f8c0*/  @P1 LOP3.LUT R9, R9, 0x800, RZ, 0xfc, !PT ;  /* 0x0000080009091812 */ /* 0x000fe400078efcff */
[----:B------:R-:W-:Y:S02]  /*11f8d0*/  ISETP.GE.AND P1, PT, R8, UR63, PT ;  /* 0x0000003f08007c0c */ /* 0x000fe4000bf26270 */
[----:B------:R-:W-:Y:S01]  /*11f8e0*/  LOP3.LUT R9, R9, 0xfffffbff, RZ, 0xc0, !PT ;  /* 0xfffffbff09097812 */ /* 0x000fe200078ec0ff */
[----:B------:R-:W-:Y:S01]  /*11f8f0*/  VIADD R8, R14, 0xa ;  /* 0x0000000a0e087836 */ /* 0x000fe20000000000 */
[----:B0-----:R-:W-:Y:S01]  /*11f900*/  ISETP.LT.AND P4, PT, R0, UR8, !P1 ;  /* 0x0000000800007c0c */ /* 0x001fe2000cf81270 */
[----:B------:R-:W0:Y:S01]  /*11f910*/  LDCU UR63, c[0x0][0x39c] ;  /* 0x00007380ff3f77ac */ /* 0x000e220008000800 */
        /* <DEDUP_REMOVED lines=20> */
[----:B------:R-:W1:Y:S01]  /*11fa60*/  LDCU.64 UR12, c[0x0][0x398] ;  /* 0x00007300ff0c77ac */ /* 0x000e620008000a00 */
[----:B------:R-:W-:-:S02]  /*11fa70*/  PRMT R25, R20, 0x5210, R7 ;  /* 0x0000521014197816 */ /* 0x000fc40000000007 */
[----:B------:R-:W-:Y:S01]  /*11fa80*/  PRMT R24, R22, 0x5210, R23 ;  /* 0x0000521016187816 */ /* 0x000fe20000000017 */
[----:B------:R-:W0:Y:S02]  /*11fa90*/  LDCU UR72, c[0x0][0x39c] ;  /* 0x00007380ff4877ac */ /* 0x000e240008000800 */
[----:B------:R-:W-:-:S04]  /*11faa0*/  @P4 LOP3.LUT R9, R9, 0x40, RZ, 0xfc, !PT ;  /* 0x0000004009094812 */ /* 0x000fc800078efcff */
[----:B------:R-:W-:-:S04]  /*11fab0*/  LOP3.LUT R9, R9, 0xffffffdf, RZ, 0xc0, !PT ;  /* 0xffffffdf09097812 */ /* 0x000fc800078ec0ff */
[----:B------:R-:W-:Y:S02]  /*11fac0*/  @P3 LOP3.LUT R9, R9, 0x20, RZ, 0xfc, !PT ;  /* 0x0000002009093812 */ /* 0x000fe400078efcff */
[----:B------:R-:W-:Y:S02]  /*11fad0*/  ISETP.LT.AND P1, PT, R4, UR20, !P1 ;  /* 0x0000001404007c0c */ /* 0x000fe4000cf21270 */
[----:B---3--:R-:W-:Y:S02]  /*11fae0*/  PRMT R26, R19, 0x5210, R6 ;  /* 0x00005210131a7816 */ /* 0x008fe40000000006 */
[----:B------:R-:W-:Y:S01]  /*11faf0*/  LOP3.LUT R9, R9, 0xffffffef, RZ, 0xc0, !PT ;  /* 0xffffffef09097812 */ /* 0x000fe200078ec0ff */
[----:B------:R-:W-:Y:S01]  /*11fb00*/  VIADD R7, R14, 0x8 ;  /* 0x000000080e077836 */ /* 0x000fe20000000000 */
[----:B------:R-:W-:Y:S01]  /*11fb10*/  PRMT R27, R18, 0x5210, R5 ;  /* 0x00005210121b7816 */ /* 0x000fe20000000005 */
[----:B------:R-:W-:Y:S01]  /*11fb20*/  VIADD R22, R14, 0xaf ;  /* 0x000000af0e167836 */ /* 0x000fe20000000000 */
[----:B------:R-:W-:Y:S01]  /*11fb30*/  @P2 LOP3.LUT R9, R9, 0x10, RZ, 0xfc, !PT ;  /* 0x0000001009092812 */ /* 0x000fe200078efcff */
[----:B------:R-:W3:Y:S03]  /*11fb40*/  LDCU UR20, c[0x0][0x39c] ;  /* 0x00007380ff1477ac */ /* 0x000ee60008000800 */
[----:B------:R-:W-:-:S04]  /*11fb50*/  LOP3.LUT R9, R9, 0xfffffff7, RZ, 0xc0, !PT ;  /* 0xfffffff709097812 */ /* 0x000fc800078ec0ff */
[----:B------:R-:W-:Y:S02]  /*11fb60*/  @P1 LOP3.LUT R9, R9, 0x8, RZ, 0xfc, !PT ;  /* 0x0000000809091812 */ /* 0x000fe400078efcff */
[----:B------:R-:W-:Y:S01]  /*11fb70*/  ISETP.GE.AND P1, PT, R8, UR61, PT ;  /* 0x0000003d08007c0c */ /* 0x000fe2000bf26270 */
[----:B------:R-:W-:Y:S01]  /*11fb80*/  VIADD R5, R14, 0x7 ;  /* 0x000000070e057836 */ /* 0x000fe20000000000 */
[----:B------:R-:W-:Y:S01]  /*11fb90*/  LOP3.LUT R9, R9, 0xfffffffb, RZ, 0xc0, !PT ;  /* 0xfffffffb09097812 */ /* 0x000fe200078ec0ff */
[----:B------:R1:W-:Y:S01]  /*11fba0*/  STSM.16.M88.4 [R15+0x200], R24 ;  /* 0x000200180f007844 */ /* 0x0003e20000000200 */
[----:B------:R-:W-:Y:S01]  /*11fbb0*/  BAR.SYNC.DEFER_BLOCKING 0x0 ;  /* 0x0000000000007b1d */ /* 0x000fe20000010000 */
[----:B0-----:R-:W-:Y:S02]  /*11fbc0*/  ISETP.LT.AND P4, PT, R0, UR10, !P1 ;  /* 0x0000000a00007c0c */ /* 0x001fe4000cf81270 */
[----:B------:R-:W-:Y:S02]  /*11fbd0*/  ISETP.LT.AND P3, PT, R2, UR16, !P1 ;  /* 0x0000001002007c0c */ /* 0x000fe4000cf61270 */
[----:B------:R-:W-:Y:S01]  /*11fbe0*/  ISETP.LT.AND P2, PT, R3, UR18, !P1 ;  /* 0x0000001203007c0c */ /* 0x000fe2000cf41270 */
[C---:B------:R-:W-:Y:S01]  /*11fbf0*/  VIADD R6, R14.reuse, 0x5 ;  /* 0x000000050e067836 */ /* 0x040fe20000000000 */
[----:B------:R-:W0:Y:S01]  /*11fc00*/  LDCU UR10, c[0x0][0x398] ;  /* 0x00007300ff0a77ac */ /* 0x000e220008000800 */
[----:B------:R-:W0:Y:S06]  /*11fc10*/  LDCU UR61, c[0x0][0x398] ;  /* 0x00007300ff3d77ac */ /* 0x000e2c0008000800 */
[----:B------:R-:W-:Y:S01]  /*11fc20*/  @P4 LOP3.LUT R9, R9, 0x4, RZ, 0xfc, !PT ;  /* 0x0000000409094812 */ /* 0x000fe200078efcff */
[----:B------:R-:W-:Y:S01]  /*11fc30*/  VIADD R8, R14, 0xb0 ;  /* 0x000000b00e087836 */ /* 0x000fe20000000000 */
[----:B------:R-:W0:Y:S02]  /*11fc40*/  LDCU UR18, c[0x0][0x39c] ;  /* 0x00007380ff1277ac */ /* 0x000e240008000800 */
[----:B------:R-:W-:Y:S01]  /*11fc50*/  LOP3.LUT R9, R9, 0xfffffffd, RZ, 0xc0, !PT ;  /* 0xfffffffd09097812 */ /* 0x000fe200078ec0ff */
[----:B------:R-:W0:Y:S03]  /*11fc60*/  LDCU UR16, c[0x0][0x39c] ;  /* 0x00007380ff1077ac */ /* 0x000e260008000800 */
[----:B------:R-:W-:-:S04]  /*11fc70*/  @P3 LOP3.LUT R9, R9, 0x2, RZ, 0xfc, !PT ;  /* 0x0000000209093812 */ /* 0x000fc800078efcff */
[----:B------:R-:W-:-:S04]  /*11fc80*/  LOP3.LUT R9, R9, 0xfffffffe, RZ, 0xc0, !PT ;  /* 0xfffffffe09097812 */ /* 0x000fc800078ec0ff */
[----:B------:R-:W-:-:S05]  /*11fc90*/  @P2 LOP3.LUT R9, R9, 0x1, RZ, 0xfc, !PT ;  /* 0x0000000109092812 */ /* 0x000fca00078efcff */
[----:B------:R0:W-:Y:S04]  /*11fca0*/  STL [R1+0x4914], R9 ;  /* 0x0049140901007387 */ /* 0x0001e80000100800 */
[----:B------:R-:W2:Y:S04]  /*11fcb0*/  LDL.LU R20, [R1+0xad4] ;  /* 0x000ad40001147983 */ /* 0x000ea80000300800 */
[----:B------:R-:W2:Y:S04]  /*11fcc0*/  LDL.LU R23, [R1+0xad0] ;  /* 0x000ad00001177983 */ /* 0x000ea80000300800 */
[----:B------:R-:W3:Y:S01]  /*11fcd0*/  LDL.LU R19, [R1+0xa94] ;  /* 0x000a940001137983 */ /* 0x000ee20000300800 */
[----:B------:R-:W-:Y:S01]  /*11fce0*/  ISETP.LT.AND P1, PT, R4, UR22, !P1 ;  /* 0x0000001604007c0c */ /* 0x000fe2000cf21270 */
[----:B------:R-:W0:Y:S02]  /*11fcf0*/  LDCU UR22, c[0x0][0x39c] ;  /* 0x00007380ff1677ac */ /* 0x000e240008000800 */
[----:B-1----:R-:W3:Y:S04]  /*11fd00*/  LDL.LU R26, [R1+0xa90] ;  /* 0x000a9000011a7983 */ /* 0x002ee80000300800 */
[----:B------:R-:W3:Y:S04]  /*11fd10*/  LDL.LU R18, [R1+0xa60] ;  /* 0x000a600001127983 */ /* 0x000ee80000300800 */
[----:B------:R-:W0:Y:S02]  /*11fd20*/  LDL.LU R27, [R1+0xa5c] ;  /* 0x000a5c00011b7983 */ /* 0x000e240000300800 */
[----:B------:R-:W-:-:S02]  /*11fd30*/  @P1 LOP3.LUT R10, R10, 0x80000000, RZ, 0xfc, !PT ;  /* 0x800000000a0a1812 */ /* 0x000fc400078efcff */
[----:B------:R-:W-:Y:S01]  /*11fd40*/  ISETP.GE.AND P1, PT, R7, UR9, PT ;  /* 0x0000000907007c0c */ /* 0x000fe2000bf26270 */
[----:B------:R-:W1:Y:S01]  /*11fd50*/  LDCU.64 UR8, c[0x0][0x398] ;  /* 0x00007300ff0877ac */ /* 0x000e620008000a00 */
[----:B------:R-:W4:Y:S02]  /*11fd60*/  LDL.LU R24, [R1+0xa1c] ;  /* 0x000a1c0001187983 */ /* 0x000f240000300800 */
[----:B------:R-:W-:Y:S02]  /*11fd70*/  ISETP.LT.AND P4, PT, R0, UR12, !P1 ;  /* 0x0000000c00007c0c */ /* 0x000fe4000cf81270 */
[----:B------:R-:W-:Y:S01]  /*11fd80*/  ISETP.LT.AND P3, PT, R2, UR69, !P1 ;  /* 0x0000004502007c0c */ /* 0x000fe2000cf61270 */
[----:B------:R-:W1:Y:S01]  /*11fd90*/  LDCU UR69, c[0x0][0x398] ;  /* 0x00007300ff4577ac */ /* 0x000e620008000800 */
[----:B------:R-:W-:Y:S01]  /*11fda0*/  LOP3.LUT R10, R10, 0xbfffffff, RZ, 0xc0, !PT ;  /* 0xbfffffff0a0a7812 */ /* 0x000fe200078ec0ff */
[----:B------:R-:W4:Y:S01]  /*11fdb0*/  LDL.LU R25, [R1+0xa14] ;  /* 0x000a140001197983 */ /* 0x000f220000300800 */
        /* <DEDUP_REMOVED lines=13> */
[----:B-1----:R-:W-:Y:S02]  /*11fe90*/  ISETP.LT.AND P4, PT, R0, UR8, !P1 ;  /* 0x0000000800007c0c */ /* 0x002fe4000cf81270 */
[----:B------:R-:W-:Y:S02]  /*11fea0*/  ISETP.LT.AND P3, PT, R2, UR71, !P1 ;  /* 0x0000004702007c0c */ /* 0x000fe4000cf61270 */
[----:B------:R-:W-:Y:S01]  /*11feb0*/  LOP3.LUT R10, R10, 0xfbffffff, RZ, 0xc0, !PT ;  /* 0xfbffffff0a0a7812 */ /* 0x000fe200078ec0ff */
[----:B------:R-:W-:Y:S01]  /*11fec0*/  VIADD R5, R14, 0x6 ;  /* 0x000000060e057836 */ /* 0x000fe20000000000 */
[----:B------:R-:W-:Y:S01]  /*11fed0*/  ISETP.LT.AND P2, PT, R3, UR69, !P1 ;  /* 0x0000004503007c0c */ /* 0x000fe2000cf41270 */
[----:B------:R-:W1:Y:S06]  /*11fee0*/  LDCU UR71, c[0x0][0x398] ;  /* 0x00007300ff4777ac */ /* 0x000e6c0008000800 */
[----:B------:R-:W-:Y:S01]  /*11fef0*/  @P4 LOP3.LUT R10, R10, 0x4000000, RZ, 0xfc, !PT ;  /* 0x040000000a0a4812 */ /* 0x000fe200078efcff */
[----:B------:R-:W0:Y:S03]  /*11ff00*/  LDCU UR69, c[0x0][0x39c] ;  /* 0x00007380ff4577ac */ /* 0x000e260008000800 */
[----:B------:R-:W-:-:S04]  /*11ff10*/  LOP3.LUT R10, R10, 0xfdffffff, RZ, 0xc0, !PT ;  /* 0xfdffffff0a0a7812 */ /* 0x000fc800078ec0ff */
[----:B------:R-:W-:Y:S02]  /*11ff20*/  @P3 LOP3.LUT R10, R10, 0x2000000, RZ, 0xfc, !PT ;  /* 0x020000000a0a3812 */ /* 0x000fe400078efcff */
[----:B------:R-:W-:Y:S01]  /*11ff30*/  ISETP.LT.AND P1, PT, R4, UR73, !P1 ;  /* 0x0000004904007c0c */ /* 0x000fe2000cf21270 */
[----:B------:R-:W1:Y:S01]  /*11ff40*/  LDCU UR73, c[0x0][0x398] ;  /* 0x00007300ff4977ac */ /* 0x000e620008000800 */
[----:B------:R-:W-:-:S04]  /*11ff50*/  LOP3.LUT R10, R10, 0xfeffffff, RZ, 0xc0, !PT ;  /* 0xfeffffff0a0a7812 */ /* 0x000fc800078ec0ff */
[----:B------:R-:W-:-:S04]  /*11ff60*/  @P2 LOP3.LUT R10, R10, 0x1000000, RZ, 0xfc, !PT ;  /* 0x010000000a0a2812 */ /* 0x000fc800078efcff */
[----:B------:R-:W-:-:S04]  /*11ff70*/  LOP3.LUT R10, R10, 0xff7fffff, RZ, 0xc0, !PT ;  /* 0xff7fffff0a0a7812 */ /* 0x000fc800078ec0ff */
[----:B------:R-:W-:Y:S02]  /*11ff80*/  @P1 LOP3.LUT R10, R10, 0x800000, RZ, 0xfc, !PT ;  /* 0x008000000a0a1812 */ /* 0x000fe400078efcff */
[----:B------:R-:W-:-:S04]  /*11ff90*/  ISETP.GE.AND P1, PT, R5, UR11, PT ;  /* 0x0000000b05007c0c */ /* 0x000fc8000bf26270 */
[----:B------:R-:W-:Y:S02]  /*11ffa0*/  ISETP.LT.AND P4, PT, R0, UR56, !P1 ;  /* 0x0000003800007c0c */ /* 0x000fe4000cf81270 */
[----:B------:R-:W-:Y:S02]  /*11ffb0*/  LOP3.LUT R10, R10, 0xffbfffff, RZ, 0xc0, !PT ;  /* 0xffbfffff0a0a7812 */ /* 0x000fe400078ec0ff */
[----:B--2---:R-:W-:Y:S01]  /*11ffc0*/  LOP3.LUT R7, R23, 0xffff, RZ, 0xc0, !PT ;  /* 0x0000ffff17077812 */ /* 0x004fe200078ec0ff */
[----:B------:R-:W-:Y:S01]  /*11ffd0*/  VIADD R5, R14, 0x4 ;  /* 0x000000040e057836 */ /* 0x000fe20000000000 */
[----:B------:R-:W-:Y:S01]  /*11ffe0*/  ISETP.LT.AND P3, PT, R2, UR60, !P1 ;  /* 0x0000003c02007c0c */ /* 0x000fe2000cf61270 */
[----:B------:R-:W2:Y:S06]  /*11fff0*/  LDL.LU R23, [R1+0xab0] ;  /* 0x000ab00001177983 */ /* 0x000eac0000300800 */
[----:B------:R-:W-:Y:S01]  /*120000*/  @P4 LOP3.LUT R10, R10, 0x400000, RZ, 0xfc, !PT ;  /* 0x004000000a0a4812 */ /* 0x000fe200078efcff */
[----:B------:R-:W4:Y:S01]  /*120010*/  LDCU UR60, c[0x0][0x398] ;  /* 0x00007300ff3c77ac */ /* 0x000f220008000800 */
[----:B-1----:R-:W-:-:S02]  /*120020*/  ISETP.LT.AND P2, PT, R3, UR71, !P1 ;  /* 0x0000004703007c0c */ /* 0x002fc4000cf41270 */
[----:B------:R-:W-:Y:S01]  /*120030*/  LOP3.LUT R10, R10, 0xffdfffff, RZ, 0xc0, !PT ;  /* 0xffdfffff0a0a7812 */ /* 0x000fe200078ec0ff */
[----:B------:R-:W1:Y:S01]  /*120040*/  LDCU UR56, c[0x0][0x39c] ;  /* 0x00007380ff3877ac */ /* 0x000e620008000800 */
[----:B------:R-:W-:Y:S02]  /*120050*/  ISETP.LT.AND P1, PT, R4, UR73, !P1 ;  /* 0x0000004904007c0c */ /* 0x000fe4000cf21270 */
[----:B---3--:R-:W-:Y:S01]  /*120060*/  LOP3.LUT R18, R18, 0xffff, RZ, 0xc0, !PT ;  /* 0x0000ffff12127812 */ /* 0x008fe200078ec0ff */
[----:B------:R-:W3:Y:S01]  /*120070*/  LDCU UR71, c[0x0][0x39c] ;  /* 0x00007380ff4777ac */ /* 0x000ee20008000800 */
[----:B------:R-:W-:Y:S02]  /*120080*/  @P3 LOP3.LUT R10, R10, 0x200000, RZ, 0xfc, !PT ;  /* 0x002000000a0a3812 */ /* 0x000fe400078efcff */
[----:B0-----:R-:W-:Y:S01]  /*120090*/  LOP3.LUT R9, R27, 0xffff, RZ, 0xc0, !PT ;  /* 0x0000ffff1b097812 */ /* 0x001fe200078ec0ff */
[----:B------:R-:W0:Y:S01]  /*1200a0*/  LDCU UR73, c[0x0][0x39c] ;  /* 0x00007380ff4977ac */ /* 0x000e220008000800 */
[----:B------:R-:W-:-:S04]  /*1200b0*/  LOP3.LUT R10, R10, 0xffefffff, RZ, 0xc0, !PT ;  /* 0xffefffff0a0a7812 */ /* 0x000fc800078ec0ff */
[----:B------:R-:W-:-:S04]  /*1200c0*/  @P2 LOP3.LUT R10, R10, 0x100000, RZ, 0xfc, !PT ;  /* 0x001000000a0a2812 */ /* 0x000fc800078efcff */
[----:B------:R-:W-:-:S04]  /*1200d0*/  LOP3.LUT R10, R10, 0xfff7ffff, RZ, 0xc0, !PT ;  /* 0xfff7ffff0a0a7812 */ /* 0x000fc800078ec0ff */
[----:B------:R-:W-:Y:S02]  /*1200e0*/  @P1 LOP3.LUT R10, R10, 0x80000, RZ, 0xfc, !PT ;  /* 0x000800000a0a1812 */ /* 0x000fe400078efcff */
[----:B------:R-:W-:Y:S01]  /*1200f0*/  ISETP.GE.AND P1, PT, R6, UR13, PT ;  /* 0x0000000d06007c0c */ /* 0x000fe2000bf26270 */
[----:B------:R-:W0:Y:S01]  /*120100*/  LDCU.64 UR12, c[0x0][0x398] ;  /* 0x00007300ff0c77ac */ /* 0x000e220008000a00 */
[----:B------:R-:W-:Y:S02]  /*120110*/  LOP3.LUT R6, R19, 0xffff, RZ, 0xc0, !PT ;  /* 0x0000ffff13067812 */ /* 0x000fe400078ec0ff */
[----:B------:R-:W3:Y:S01]  /*120120*/  LDL.LU R19, [R1+0xa9c] ;  /* 0x000a9c0001137983 */ /* 0x000ee20000300800 */
[----:B------:R-:W-:Y:S01]  /*120130*/  ISETP.LT.AND P4, PT, R0, UR32, !P1 ;  /* 0x0000002000007c0c */ /* 0x000fe2000cf81270 */
[----:B------:R-:W0:Y:S01]  /*120140*/  LDCU UR32, c[0x0][0x398] ;  /* 0x00007300ff2077ac */ /* 0x000e220008000800 */
[----:B------:R-:W-:Y:S01]  /*120150*/  ISETP.LT.AND P3, PT, R2, UR10, !P1 ;  /* 0x0000000a02007c0c */ /* 0x000fe2000cf61270 */
[----:B------:R-:W3:Y:S01]  /*120160*/  LDL.LU R27, [R1+0xa8c] ;  /* 0x000a8c00011b7983 */ /* 0x000ee20000300800 */
[----:B------:R-:W-:Y:S01]  /*120170*/  LOP3.LUT R10, R10, 0xfffbffff, RZ, 0xc0, !PT ;  /* 0xfffbffff0a0a7812 */ /* 0x000fe200078ec0ff */
[----:B------:R-:W0:Y:S01]  /*120180*/  LDCU.64 UR10, c[0x0][0x398] ;  /* 0x00007300ff0a77ac */ /* 0x000e220008000a00 */
[----:B------:R-:W-:-:S07]  /*120190*/  ISETP.LT.AND P2, PT, R3, UR61, !P1 ;  /* 0x0000003d03007c0c */ /* 0x000fce000cf41270 */
[----:B------:R-:W-:Y:S01]  /*1201a0*/  @P4 LOP3.LUT R10, R10, 0x40000, RZ, 0xfc, !PT ;  /* 0x000400000a0a4812 */ /* 0x000fe200078efcff */
[----:B------:R-:W0:Y:S03]  /*1201b0*/  LDCU UR61, c[0x0][0x398] ;  /* 0x00007300ff3d77ac */ /* 0x000e260008000800 */
[----:B------:R-:W-:-:S04]  /*1201c0*/  LOP3.LUT R10, R10, 0xfffdffff, RZ, 0xc0, !PT ;  /* 0xfffdffff0a0a7812 */ /* 0x000fc800078ec0ff */
[----:B------:R-:W-:Y:S02]  /*1201d0*/  @P3 LOP3.LUT R10, R10, 0x20000, RZ, 0xfc, !PT ;  /* 0x000200000a0a3812 */ /* 0x000fe400078efcff */
[----:B----4-:R-:W-:Y:S01]  /*1201e0*/  ISETP.LT.AND P1, PT, R4, UR60, !P1 ;  /* 0x0000003c04007c0c */ /* 0x010fe2000cf21270 */
[----:B------:R-:W4:Y:S01]  /*1201f0*/  LDCU UR60, c[0x0][0x398] ;  /* 0x00007300ff3c77ac */ /* 0x000f220008000800 */
[----:B------:R-:W-:-:S04]  /*120200*/  LOP3.LUT R10, R10, 0xfffeffff, RZ, 0xc0, !PT ;  /* 0xfffeffff0a0a7812 */ /* 0x000fc800078ec0ff */
[----:B------:R-:W-:-:S04]  /*120210*/  @P2 LOP3.LUT R10, R10, 0x10000, RZ, 0xfc, !PT ;  /* 0x000100000a0a2812 */ /* 0x000fc800078efcff */
[----:B------:R-:W-:-:S04]  /*120220*/  LOP3.LUT R10, R10, 0xffff7fff, RZ, 0xc0, !PT ;  /* 0xffff7fff0a0a7812 */ /* 0x000fc800078ec0ff */
[----:B------:R-:W-:Y:S02]  /*120230*/  @P1 LOP3.LUT R10, R10, 0x8000, RZ, 0xfc, !PT ;  /* 0x000080000a0a1812 */ /* 0x000fe400078efcff */
[----:B------:R-:W-:Y:S01]  /*120240*/  ISETP.GE.AND P1, PT, R5, UR9, PT ;  /* 0x0000000905007c0c */ /* 0x000fe2000bf26270 */
[----:B------:R-:W1:Y:S03]  /*120250*/  LDCU.64 UR8, c[0x0][0x398] ;  /* 0x00007300ff0877ac */ /* 0x000e660008000a00 */
[----:B------:R-:W-:Y:S01]  /*120260*/  ISETP.LT.AND P4, PT, R0, UR34, !P1 ;  /* 0x0000002200007c0c */ /* 0x000fe2000cf81270 */
[----:B------:R-:W1:Y:S01]  /*120270*/  LDCU UR34, c[0x0][0x398] ;  /* 0x00007300ff2277ac */ /* 0x000e620008000800 */
[----:B0-----:R-:W-:Y:S02]  /*120280*/  ISETP.LT.AND P3, PT, R2, UR61, !P1 ;  /* 0x0000003d02007c0c */ /* 0x001fe4000cf61270 */
[----:B------:R-:W-:-:S02]  /*120290*/  LOP3.LUT R10, R10, 0xffffbfff, RZ, 0xc0, !PT ;  /* 0xffffbfff0a0a7812 */ /* 0x000fc400078ec0ff */
[----:B----4-:R-:W-:Y:S01]  /*1202a0*/  ISETP.LT.AND P2, PT, R3, UR60, !P1 ;  /* 0x0000003c03007c0c */ /* 0x010fe2000cf41270 */
[----:B------:R-:W0:Y:S06]  /*1202b0*/  LDCU.64 UR60, c[0x0][0x398] ;  /* 0x00007300ff3c77ac */ /* 0x000e2c0008000a00 */
[----:B------:R-:W-:-:S04]  /*1202c0*/  @P4 LOP3.LUT R10, R10, 0x4000, RZ, 0xfc, !PT ;  /* 0x000040000a0a4812 */ /* 0x000fc800078efcff */
[----:B------:R-:W-:-:S04]  /*1202d0*/  LOP3.LUT R10, R10, 0xffffdfff, RZ, 0xc0, !PT ;  /* 0xffffdfff0a0a7812 */ /* 0x000fc800078ec0ff */
[----:B------:R-:W-:Y:S02]  /*1202e0*/  @P3 LOP3.LUT R10, R10, 0x2000, RZ, 0xfc, !PT ;  /* 0x000020000a0a3812 */ /* 0x000fe400078efcff */
[----:B------:R-:W-:Y:S01]  /*1202f0*/  ISETP.LT.AND P1, PT, R4, UR76, !P1 ;  /* 0x0000004c04007c0c */ /* 0x000fe2000cf21270 */
[----:B------:R-:W4:Y:S01]  /*120300*/  LDCU UR76, c[0x0][0x39c] ;  /* 0x00007380ff4c77ac */ /* 0x000f220008000800 */
[----:B------:R-:W-:-:S04]  /*120310*/  LOP3.LUT R10, R10, 0xffffefff, RZ, 0xc0, !PT ;  /* 0xffffefff0a0a7812 */ /* 0x000fc800078ec0ff */
[----:B------:R-:W-:-:S04]  /*120320*/  @P2 LOP3.LUT R10, R10, 0x1000, RZ, 0xfc, !PT ;  /* 0x000010000a0a2812 */ /* 0x000fc800078efcff */
[----:B------:R-:W-:-:S04]  /*120330*/  LOP3.LUT R10, R10, 0xfffff7ff, RZ, 0xc0, !PT ;  /* 0xfffff7ff0a0a7812 */ /* 0x000fc800078ec0ff */
[----:B------:R-:W-:Y:S02]  /*120340*/  @P1 LOP3.LUT R10, R10, 0x800, RZ, 0xfc, !PT ;  /* 0x000008000a0a1812 */ /* 0x000fe400078efcff */
[----:B------:R-:W-:-:S04]  /*120350*/  ISETP.GE.AND P1, PT, R14, UR11, PT ;  /* 0x0000000b0e007c0c */ /* 0x000fc8000bf26270 */
[----:B------:R-:W-:Y:S01]  /*120360*/  ISETP.LT.AND P2, PT, R0, UR12, !P1 ;  /* 0x0000000c00007c0c */ /* 0x000fe2000cf41270 */
[----:B------:R-:W2:Y:S01]  /*120370*/  LDCU UR12, c[0x0][0x398] ;  /* 0x00007300ff0c77ac */ /* 0x000ea20008000800 */
[----:B-1----:R-:W-:Y:S02]  /*120380*/  ISETP.LT.AND P1, PT, R2, UR8, !P1 ;  /* 0x0000000802007c0c */ /* 0x002fe4000cf21270 */
[----:B0-----:R-:W-:Y:S01]  /*120390*/  ISETP.LT.AND P0, PT, R14, UR61, !P0 ;  /* 0x0000003d0e007c0c */ /* 0x001fe2000c701270 */
[----:B------:R-:W0:Y:S01]  /*1203a0*/  LDCU UR61, c[0x0][0x39c] ;  /* 0x00007380ff3d77ac */ /* 0x000e220008000800 */
[----:B------:R-:W-:Y:S02]  /*1203b0*/  LOP3.LUT R5, R26, 0xffff, RZ, 0xc0, !PT ;  /* 0x0000ffff1a057812 */ /* 0x000fe400078ec0ff */
[----:B------:R-:W4:Y:S01]  /*1203c0*/  LDL.LU R26, [R1+0xa88] ;  /* 0x000a8800011a7983 */ /* 0x000f220000300800 */
[----:B------:R-:W-:Y:S01]  /*1203d0*/  LOP3.LUT R10, R10, 0xfffffdff, RZ, 0xc0, !PT ;  /* 0xfffffdff0a0a7812 */ /* 0x000fe200078ec0ff */
[----:B------:R-:W1:Y:S03]  /*1203e0*/  LDCU UR8, c[0x0][0x39c] ;  /* 0x00007380ff0877ac */ /* 0x000e660008000800 */
[----:B------:R-:W-:-:S04]  /*1203f0*/  @P2 LOP3.LUT R12, R12, 0x4, RZ, 0xfc, !PT ;  /* 0x000000040c0c2812 */ /* 0x000fc800078efcff */
[----:B------:R-:W-:-:S04]  /*120400*/  LOP3.LUT R12, R12, 0xfffffffd, RZ, 0xc0, !PT ;  /* 0xfffffffd0c0c7812 */ /* 0x000fc800078ec0ff */
[----:B------:R-:W-:-:S04]  /*120410*/  @P1 LOP3.LUT R12, R12, 0x2, RZ, 0xfc, !PT ;  /* 0x000000020c0c1812 */ /* 0x000fc800078efcff */
[----:B------:R-:W-:-:S04]  /*120420*/  LOP3.LUT R12, R12, 0xfffffffe, RZ, 0xc0, !PT ;  /* 0xfffffffe0c0c7812 */ /* 0x000fc800078ec0ff */
[----:B------:R-:W-:Y:S02]  /*120430*/  @P0 LOP3.LUT R12, R12, 0x1, RZ, 0xfc, !PT ;  /* 0x000000010c0c0812 */ /* 0x000fe400078efcff */
[----:B------:R-:W-:Y:S01]  /*120440*/  ISETP.GE.AND P0, PT, R28, UR57, PT ;  /* 0x000000391c007c0c */ /* 0x000fe2000bf06270 */
[----:B------:R-:W0:Y:S02]  /*120450*/  LDCU UR57, c[0x0][0x398] ;  /* 0x00007300ff3977ac */ /* 0x000e240008000800 */
[----:B------:R1:W-:Y:S04]  /*120460*/  STL [R1+0x4918], R12 ;  /* 0x0049180c01007387 */ /* 0x0003e80000100800 */
[----:B------:R-:W4:Y:S01]  /*120470*/  LDL.LU R28, [R1+0x4a4c] ;  /* 0x004a4c00011c7983 */ /* 0x000f220000300800 */
[----:B-1----:R-:W-:-:S03]  /*120480*/  LOP3.LUT R12, R25, 0xffff, RZ, 0xc0, !PT ;  /* 0x0000ffff190c7812 */ /* 0x002fc600078ec0ff */
[----:B------:R-:W4:Y:S01]  /*120490*/  LDL.LU R25, [R1+0x97c] ;  /* 0x00097c0001197983 */ /* 0x000f220000300800 */
[----:B------:R-:W-:Y:S01]  /*1204a0*/  ISETP.LT.AND P3, PT, R0, UR10, !P0 ;  /* 0x0000000a00007c0c */ /* 0x000fe2000c761270 */
        /* <DEDUP_REMOVED lines=16> */
[----:B--2---:R-:W-:Y:S02]  /*1205b0*/  PRMT R23, R23, 0x4210, R18 ;  /* 0x0000421017177816 */ /* 0x004fe40000000012 */
[----:B---3--:R-:W-:-:S05]  /*1205c0*/  PRMT R19, R19, 0x4210, R9 ;  /* 0x0000421013137816 */ /* 0x008fca0000000009 */
[----:B------:R2:W-:Y:S04]  /*1205d0*/  STL.64 [R1+0x4a30], R18 ;  /* 0x004a301201007387 */ /* 0x0005e80000100a00 */
[----:B--2---:R-:W2:Y:S04]  /*1205e0*/  LDL.LU R18, [R1+0xa78] ;  /* 0x000a780001127983 */ /* 0x004ea80000300800 */
[----:B------:R-:W3:Y:S04]  /*1205f0*/  LDL.LU R19, [R1+0x98c] ;  /* 0x00098c0001137983 */ /* 0x000ee80000300800 */
[----:B------:R0:W-:Y:S04]  /*120600*/  STL.64 [R1+0x4a28], R16 ;  /* 0x004a281001007387 */ /* 0x0001e80000100a00 */
[----:B0-----:R-:W2:Y:S04]  /*120610*/  LDL.LU R17, [R1+0xa7c] ;  /* 0x000a7c0001117983 */ /* 0x001ea80000300800 */
[----:B------:R-:W3:Y:S01]  /*120620*/  LDL.LU R22, [R1+0x4a48] ;  /* 0x004a480001167983 */ /* 0x000ee20000300800 */
[----:B------:R-:W-:Y:S01]  /*120630*/  ISETP.LT.AND P3, PT, R3, UR36, !P0 ;  /* 0x0000002403007c0c */ /* 0x000fe2000c761270 */
[----:B------:R-:W0:Y:S01]  /*120640*/  LDCU UR36, c[0x0][0x398] ;  /* 0x00007300ff2477ac */ /* 0x000e220008000800 */
[----:B-1----:R-:W-:-:S02]  /*120650*/  ISETP.LT.AND P2, PT, R4, UR10, !P0 ;  /* 0x0000000a04007c0c */ /* 0x002fc4000c741270 */
[----:B------:R-:W-:Y:S01]  /*120660*/  LOP3.LUT R10, R10, 0xfffffffd, RZ, 0xc0, !PT ;  /* 0xfffffffd0a0a7812 */ /* 0x000fe200078ec0ff */
[----:B------:R-:W1:Y:S01]  /*120670*/  LDCU UR10, c[0x0][0x398] ;  /* 0x00007300ff0a77ac */ /* 0x000e620008000800 */
[----:B------:R-:W-:-:S07]  /*120680*/  ISETP.LT.AND P1, PT, R2, UR12, !P0 ;  /* 0x0000000c02007c0c */ /* 0x000fce000c721270 */
[----:B------:R-:W-:Y:S01]  /*120690*/  @P3 LOP3.LUT R10, R10, 0x2, RZ, 0xfc, !PT ;  /* 0x000000020a0a3812 */ /* 0x000fe200078efcff */
[----:B------:R-:W0:Y:S03]  /*1206a0*/  LDCU UR12, c[0x0][0x398] ;  /* 0x00007300ff0c77ac */ /* 0x000e260008000800 */
[----:B------:R-:W-:-:S04]  /*1206b0*/  LOP3.LUT R10, R10, 0xfffffffb, RZ, 0xc0, !PT ;  /* 0xfffffffb0a0a7812 */ /* 0x000fc800078ec0ff */
[----:B------:R-:W-:Y:S02]  /*1206c0*/  @P2 LOP3.LUT R10, R10, 0x4, RZ, 0xfc, !PT ;  /* 0x000000040a0a2812 */ /* 0x000fe400078efcff */
[----:B------:R-:W-:Y:S02]  /*1206d0*/  LOP3.LUT R20, R20, 0xffff, RZ, 0xc0, !PT ;  /* 0x0000ffff14147812 */ /* 0x000fe400078ec0ff */
[----:B------:R-:W-:-:S04]  /*1206e0*/  LOP3.LUT R10, R10, 0xfffffffe, RZ, 0xc0, !PT ;  /* 0xfffffffe0a0a7812 */ /* 0x000fc800078ec0ff */
[----:B------:R-:W-:-:S05]  /*1206f0*/  @P1 LOP3.LUT R10, R10, 0x1, RZ, 0xfc, !PT ;  /* 0x000000010a0a1812 */ /* 0x000fca00078efcff */
[----:B------:R0:W-:Y:S04]  /*120700*/  STL [R1+0x491c], R10 ;  /* 0x00491c0a01007387 */ /* 0x0001e80000100800 */
[----:B------:R-:W-:Y:S01]  /*120710*/  STL [R1+0x4958], R11 ;  /* 0x0049580b01007387 */ /* 0x000fe20000100800 */
[----:B------:R-:W-:Y:S01]  /*120720*/  ISETP.LT.AND P0, PT, R0, UR32, !P0 ;  /* 0x0000002000007c0c */ /* 0x000fe2000c701270 */
[----:B------:R-:W0:Y:S01]  /*120730*/  LDCU UR32, c[0x0][0x398] ;  /* 0x00007300ff2077ac */ /* 0x000e220008000800 */
[----:B--2---:R-:W-:Y:S02]  /*120740*/  PRMT R16, R17, 0x4210, R20 ;  /* 0x0000421011107816 */ /* 0x004fe40000000014 */
[----:B------:R-:W-:Y:S02]  /*120750*/  PRMT R17, R18, 0x4210, R7 ;  /* 0x0000421012117816 */ /* 0x000fe40000000007 */
[----:B---3--:R-:W-:-:S02]  /*120760*/  PRMT R18, R19, 0x4210, R6 ;  /* 0x0000421013127816 */ /* 0x008fc40000000006 */
[----:B----4-:R-:W-:-:S05]  /*120770*/  PRMT R19, R25, 0x4210, R5 ;  /* 0x0000421019137816 */ /* 0x010fca0000000005 */
[----:B------:R-:W-:Y:S04]  /*120780*/  STL.64 [R1+0x4a40], R18 ;  /* 0x004a401201007387 */ /* 0x000fe80000100a00 */
[----:B------:R-:W-:Y:S04]  /*120790*/  STL.64 [R1+0x4a38], R16 ;  /* 0x004a381001007387 */ /* 0x000fe80000100a00 */
[----:B------:R-:W2:Y:S01]  /*1207a0*/  LDS.128 R16, [R21] ;  /* 0x0000000015107984 */ /* 0x000ea20000000c00 */
[----:B------:R-:W-:-:S04]  /*1207b0*/  LOP3.LUT R22, R22, 0x7fffffff, RZ, 0xc0, !PT ;  /* 0x7fffffff16167812 */ /* 0x000fc800078ec0ff */
[----:B------:R-:W-:Y:S02]  /*1207c0*/  @P0 LOP3.LUT R22, R22, 0x80000000, RZ, 0xfc, !PT ;  /* 0x8000000016160812 */ /* 0x000fe400078efcff */
[----:B------:R-:W-:Y:S02]  /*1207d0*/  ISETP.GE.AND P0, PT, R8, UR31, PT ;  /* 0x0000001f08007c0c */ /* 0x000fe4000bf06270 */
[----:B------:R-:W-:Y:S01]  /*1207e0*/  LOP3.LUT R24, R24, 0xffff, RZ, 0xc0, !PT ;  /* 0x0000ffff18187812 */ /* 0x000fe200078ec0ff */
[----:B------:R-:W3:Y:S01]  /*1207f0*/  LDL.LU R8, [R1+0x194] ;  /* 0x0001940001087983 */ /* 0x000ee20000300800 */
[----:B------:R-:W-:Y:S01]  /*120800*/  PRMT R26, R26, 0x4210, R12 ;  /* 0x000042101a1a7816 */ /* 0x000fe2000000000c */
[----:B0-----:R-:W-:Y:S01]  /*120810*/  VIADD R10, R14, 0xb1 ;  /* 0x000000b10e0a7836 */ /* 0x001fe20000000000 */
[----:B------:R-:W-:Y:S01]  /*120820*/  LOP3.LUT R22, R22, 0xbfffffff, RZ, 0xc0, !PT ;  /* 0xbfffffff16167812 */ /* 0x000fe200078ec0ff */
[----:B------:R-:W4:Y:S01]  /*120830*/  LDL.LU R25, [R1+0x190] ;  /* 0x0001900001197983 */ /* 0x000f220000300800 */
[----:B------:R-:W0:Y:S03]  /*120840*/  LDCU UR31, c[0x0][0x398] ;  /* 0x00007300ff1f77ac */ /* 0x000e260008000800 */
[----:B--2---:R-:W-:Y:S04]  /*120850*/  STL.64 [R1+0xc0], R16 ;  /* 0x0000c01001007387 */ /* 0x004fe80000100a00 */
[----:B------:R-:W-:Y:S04]  /*120860*/  STL.64 [R1+0xc8], R18 ;  /* 0x0000c81201007387 */ /* 0x000fe80000100a00 */
[----:B------:R-:W2:Y:S04]  /*120870*/  LDS.128 R16, [R21+0x400] ;  /* 0x0004000015107984 */ /* 0x000ea80000000c00 */
[----:B--2---:R-:W-:Y:S04]  /*120880*/  STL.64 [R1+0x140], R16 ;  /* 0x0001401001007387 */ /* 0x004fe80000100a00 */
[----:B------:R2:W-:Y:S04]  /*120890*/  STL.64 [R1+0x148], R18 ;  /* 0x0001481201007387 */ /* 0x0005e80000100a00 */
[----:B--2---:R-:W2:Y:S04]  /*1208a0*/  LDL.LU.64 R18, [R1+0x4a40] ;  /* 0x004a400001127983 */ /* 0x004ea80000300a00 */
[----:B------:R-:W2:Y:S01]  /*1208b0*/  LDL.LU.64 R16, [R1+0x4a38] ;  /* 0x004a380001107983 */ /* 0x000ea20000300a00 */
[----:B------:R-:W-:Y:S06]  /*1208c0*/  BAR.SYNC.DEFER_BLOCKING 0x0 ;  /* 0x0000000000007b1d */ /* 0x000fec0000010000 */
[----:B--2---:R2:W-:Y:S04]  /*1208d0*/  STSM.16.M88.4 [R15], R16 ;  /* 0x000000100f007844 */ /* 0x0045e80000000200 */
[----:B--2---:R-:W2:Y:S01]  /*1208e0*/  LDL.LU.64 R18, [R1+0x4a30] ;  /* 0x004a300001127983 */ /* 0x004ea20000300a00 */
[----:B------:R-:W-:-:S03]  /*1208f0*/  PRMT R27, R27, 0x4210, R24 ;  /* 0x000042101b1b7816 */ /* 0x000fc60000000018 */
[----:B------:R-:W3:Y:S01]  /*120900*/  LDL.LU.64 R16, [R1+0x4a28] ;  /* 0x004a280001107983 */ /* 0x000ee20000300a00 */
[----:B------:R-:W-:Y:S01]  /*120910*/  ISETP.LT.AND P3, PT, R4, UR34, !P0 ;  /* 0x0000002204007c0c */ /* 0x000fe2000c761270 */
[----:B------:R-:W0:Y:S02]  /*120920*/  LDCU UR34, c[0x0][0x398] ;  /* 0x00007300ff2277ac */ /* 0x000e240008000800 */
[----:B------:R1:W-:Y:S04]  /*120930*/  STL.64 [R1+0x4a18], R6 ;  /* 0x004a180601007387 */ /* 0x0003e80000100a00 */
[----:B------:R0:W-:Y:S01]  /*120940*/  STL.64 [R1+0x4a10], R4 ;  /* 0x004a100401007387 */ /* 0x0001e20000100a00 */
[----:B-1----:R-:W-:Y:S02]  /*120950*/  IMAD.MOV.U32 R6, RZ, RZ, R27 ;  /* 0x000000ffff067224 */ /* 0x002fe400078e001b */
[----:B------:R-:W-:-:S02]  /*120960*/  IMAD.MOV.U32 R7, RZ, RZ, R26 ;  /* 0x000000ffff077224 */ /* 0x000fc400078e001a */
[----:B0-----:R-:W-:Y:S02]  /*120970*/  IMAD.MOV.U32 R4, RZ, RZ, R23 ;  /* 0x000000ffff047224 */ /* 0x001fe400078e0017 */
[----:B------:R-:W3:Y:S01]  /*120980*/  LDL.LU R23, [R1+0x4a24] ;  /* 0x004a240001177983 */ /* 0x000ee20000300800 */
[----:B------:R-:W-:Y:S01]  /*120990*/  ISETP.LT.AND P2, PT, R3, UR57, !P0 ;  /* 0x0000003903007c0c */ /* 0x000fe2000c741270 */
[----:B------:R-:W0:Y:S01]  /*1209a0*/  LDCU UR57, c[0x0][0x398] ;  /* 0x00007300ff3977ac */ /* 0x000e220008000800 */
[----:B--2---:R-:W-:Y:S02]  /*1209b0*/  IMAD.MOV.U32 R5, RZ, RZ, R19 ;  /* 0x000000ffff057224 */ /* 0x004fe400078e0013 */
[----:B------:R-:W2:Y:S04]  /*1209c0*/  LDL.LU R19, [R1+0x4a20] ;  /* 0x004a200001137983 */ /* 0x000ea80000300800 */
[----:B------:R1:W-:Y:S04]  /*1209d0*/  STSM.16.M88.4 [R15+0x200], R4 ;  /* 0x000200040f007844 */ /* 0x0003e80000000200 */
[----:B-1----:R-:W2:Y:S04]  /*1209e0*/  LDL.LU.64 R6, [R1+0x4a18] ;  /* 0x004a180001067983 */ /* 0x002ea80000300a00 */
[----:B------:R-:W2:Y:S01]  /*1209f0*/  LDL.LU.64 R4, [R1+0x4a10] ;  /* 0x004a100001047983 */ /* 0x000ea20000300a00 */
[----:B---3--:R-:W-:-:S03]  /*120a00*/  PRMT R8, R8, 0x5210, R18 ;  /* 0x0000521008087816 */ /* 0x008fc60000000012 */
[----:B------:R-:W3:Y:S04]  /*120a10*/  LDL.LU R26, [R1+0x18c] ;  /* 0x00018c00011a7983 */ /* 0x000ee80000300800 */
[----:B------:R-:W3:Y:S04]  /*120a20*/  LDL.LU R27, [R1+0x19c] ;  /* 0x00019c00011b7983 */ /* 0x000ee80000300800 */
[----:B------:R-:W3:Y:S01]  /*120a30*/  LDL.LU R18, [R1+0x4a08] ;  /* 0x004a080001127983 */ /* 0x000ee20000300800 */
[----:B------:R-:W-:Y:S01]  /*120a40*/  @P3 LOP3.LUT R22, R22, 0x40000000, RZ, 0xfc, !PT ;  /* 0x4000000016163812 */ /* 0x000fe200078efcff */
[----:B------:R-:W-:Y:S01]  /*120a50*/  BAR.SYNC.DEFER_BLOCKING 0x0 ;  /* 0x0000000000007b1d */ /* 0x000fe20000010000 */
[----:B------:R-:W-:-:S02]  /*120a60*/  ISETP.LT.AND P1, PT, R2, UR58, !P0 ;  /* 0x0000003a02007c0c */ /* 0x000fc4000c721270 */
[----:B------:R-:W-:Y:S02]  /*120a70*/  LOP3.LUT R22, R22, 0xdfffffff, RZ, 0xc0, !PT ;  /* 0xdfffffff16167812 */ /* 0x000fe400078ec0ff */
[----:B----4-:R-:W-:Y:S01]  /*120a80*/  PRMT R9, R25, 0x5210, R9 ;  /* 0x0000521019097816 */ /* 0x010fe20000000009 */
[----:B------:R-:W1:Y:S01]  /*120a90*/  LDCU UR58, c[0x0][0x398] ;  /* 0x00007300ff3a77ac */ /* 0x000e620008000800 */
[----:B------:R-:W-:Y:S02]  /*120aa0*/  @P2 LOP3.LUT R22, R22, 0x20000000, RZ, 0xfc, !PT ;  /* 0x2000000016162812 */ /* 0x000fe400078efcff */
[----:B------:R-:W-:Y:S01]  /*120ab0*/  ISETP.LT.AND P0, PT, R0, UR60, !P0 ;  /* 0x0000003c00007c0c */ /* 0x000fe2000c701270 */
[----:B------:R-:W4:Y:S01]  /*120ac0*/  LDCU UR60, c[0x0][0x398] ;  /* 0x00007300ff3c77ac */ /* 0x000f220008000800 */
[----:B------:R-:W-:-:S04]  /*120ad0*/  LOP3.LUT R22, R22, 0xefffffff, RZ, 0xc0, !PT ;  /* 0xefffffff16167812 */ /* 0x000fc800078ec0ff */
[----:B------:R-:W-:-:S04]  /*120ae0*/  @P1 LOP3.LUT R22, R22, 0x10000000, RZ, 0xfc, !PT ;  /* 0x1000000016161812 */ /* 0x000fc800078efcff */
[----:B------:R-:W-:-:S04]  /*120af0*/  LOP3.LUT R22, R22, 0xf7ffffff, RZ, 0xc0, !PT ;  /* 0xf7ffffff16167812 */ /* 0x000fc800078ec0ff */
[----:B------:R-:W-:Y:S02]  /*120b00*/  @P0 LOP3.LUT R22, R22, 0x8000000, RZ, 0xfc, !PT ;  /* 0x0800000016160812 */ /* 0x000fe400078efcff */
[----:B------:R-:W-:Y:S02]  /*120b10*/  ISETP.GE.AND P0, PT, R10, UR27, PT ;  /* 0x0000001b0a007c0c */ /* 0x000fe4000bf06270 */
[----:B------:R-:W-:Y:S01]  /*120b20*/  LOP3.LUT R22, R22, 0xfbffffff, RZ, 0xc0, !PT ;  /* 0xfbffffff16167812 */ /* 0x000fe200078ec0ff */
[----:B------:R-:W-:Y:S01]  /*120b30*/  VIADD R10, R14, 0xb2 ;  /* 0x000000b20e0a7836 */ /* 0x000fe20000000000 */
[----:B------:R-:W-:Y:S01]  /*120b40*/  ISETP.LT.AND P2, PT, R3, UR12, !P0 ;  /* 0x0000000c03007c0c */ /* 0x000fe2000c741270 */
[----:B------:R-:W0:Y:S01]  /*120b50*/  LDCU UR27, c[0x0][0x398] ;  /* 0x00007300ff1b77ac */ /* 0x000e220008000800 */
[----:B------:R-:W-:Y:S01]  /*120b60*/  ISETP.LT.AND P1, PT, R2, UR10, !P0 ;  /* 0x0000000a02007c0c */ /* 0x000fe2000c721270 */
[----:B------:R-:W0:Y:S01]  /*120b70*/  LDCU UR12, c[0x0][0x398] ;  /* 0x00007300ff0c77ac */ /* 0x000e220008000800 */
[----:B------:R-:W0:Y:S01]  /*120b80*/  LDCU UR10, c[0x0][0x398] ;  /* 0x00007300ff0a77ac */ /* 0x000e220008000800 */
[----:B--2---:R-:W-:Y:S01]  /*120b90*/  ISETP.LT.AND P3, PT, R4, UR29, !P0 ;  /* 0x0000001d04007c0c */ /* 0x004fe2000c761270 */
[----:B------:R-:W2:Y:S01]  /*120ba0*/  LDCU UR29, c[0x0][0x398] ;  /* 0x00007300ff1d77ac */ /* 0x000ea20008000800 */
[----:B0-----:R-:W-:-:S02]  /*120bb0*/  ISETP.LT.AND P0, PT, R0, UR57, !P0 ;  /* 0x0000003900007c0c */ /* 0x001fc4000c701270 */
[----:B------:R-:W-:Y:S01]  /*120bc0*/  LOP3.LUT R23, R23, 0x7fffffff, RZ, 0xc0, !PT ;  /* 0x7fffffff17177812 */ /* 0x000fe200078ec0ff */
[----:B------:R-:W0:Y:S08]  /*120bd0*/  LDCU UR57, c[0x0][0x398] ;  /* 0x00007300ff3977ac */ /* 0x000e300008000800 */
[----:B------:R-:W-:-:S04]  /*120be0*/  @P3 LOP3.LUT R22, R22, 0x4000000, RZ, 0xfc, !PT ;  /* 0x0400000016163812 */ /* 0x000fc800078efcff */
[----:B------:R-:W-:-:S04]  /*120bf0*/  LOP3.LUT R22, R22, 0xfdffffff, RZ, 0xc0, !PT ;  /* 0xfdffffff16167812 */ /* 0x000fc800078ec0ff */
[----:B------:R-:W-:-:S04]  /*120c00*/  @P2 LOP3.LUT R22, R22, 0x2000000, RZ, 0xfc, !PT ;  /* 0x0200000016162812 */ /* 0x000fc800078efcff */
[----:B------:R-:W-:-:S04]  /*120c10*/  LOP3.LUT R22, R22, 0xfeffffff, RZ, 0xc0, !PT ;  /* 0xfeffffff16167812 */ /* 0x000fc800078ec0ff */
[----:B------:R-:W-:-:S04]  /*120c20*/  @P1 LOP3.LUT R22, R22, 0x1000000, RZ, 0xfc, !PT ;  /* 0x0100000016161812 */ /* 0x000fc800078efcff */
[----:B------:R-:W-:Y:S02]  /*120c30*/  LOP3.LUT R22, R22, 0xff7fffff, RZ, 0xc0, !PT ;  /* 0xff7fffff16167812 */ /* 0x000fe400078ec0ff */
[----:B---3--:R-:W-:Y:S02]  /*120c40*/  PRMT R11, R27, 0x5210, R12 ;  /* 0x000052101b0b7816 */ /* 0x008fe4000000000c */
[----:B------:R-:W-:Y:S02]  /*120c50*/  @P0 LOP3.LUT R22, R22, 0x800000, RZ, 0xfc, !PT ;  /* 0x0080000016160812 */ /* 0x000fe400078efcff */
[----:B------:R-:W-:Y:S02]  /*120c60*/  ISETP.GE.AND P0, PT, R10, UR23, PT ;  /* 0x000000170a007c0c */ /* 0x000fe4000bf06270 */
[----:B------:R-:W-:Y:S02]  /*120c70*/  PRMT R25, R18, 0x5210, R7 ;  /* 0x0000521012197816 */ /* 0x000fe40000000007 */
[----:B------:R-:W-:Y:S01]  /*120c80*/  PRMT R27, R16, 0x5210, R5 ;  /* 0x00005210101b7816 */ /* 0x000fe20000000005 */
[----:B------:R-:W-:Y:S01]  /*120c90*/  VIADD R12, R14, 0xb3 ;  /* 0x000000b30e0c7836 */ /* 0x000fe20000000000 */
[----:B------:R-:W-:Y:S01]  /*120ca0*/  PRMT R10, R26, 0x5210, R24 ;  /* 0x000052101a0a7816 */ /* 0x000fe20000000018 */
[----:B------:R-:W3:Y:S01]  /*120cb0*/  LDCU UR23, c[0x0][0x398] ;  /* 0x00007300ff1777ac */ /* 0x000ee20008000800 */
[----:B------:R-:W-:-:S02]  /*120cc0*/  PRMT R24, R19, 0x5210, R20 ;  /* 0x0000521013187816 */ /* 0x000fc40000000014 */
[----:B------:R-:W-:Y:S02]  /*120cd0*/  PRMT R26, R17, 0x5210, R6 ;  /* 0x00005210111a7816 */ /* 0x000fe40000000006 */
[----:B------:R-:W0:Y:S04]  /*120ce0*/  LDS.128 R16, [R21] ;  /* 0x0000000015107984 */ /* 0x000e280000000c00 */
[----:B0-----:R-:W-:Y:S04]  /*120cf0*/  STL.64 [R1+0x130], R16 ;  /* 0x0001301001007387 */ /* 0x001fe80000100a00 */
[----:B------:R-:W-:Y:S04]  /*120d00*/  STL.64 [R1+0x138], R18 ;  /* 0x0001381201007387 */ /* 0x000fe80000100a00 */
[----:B------:R-:W0:Y:S01]  /*120d10*/  LDS.128 R16, [R21+0x400] ;  /* 0x0004000015107984 */ /* 0x000e220000000c00 */
[----:B------:R-:W-:Y:S01]  /*120d20*/  ISETP.LT.AND P3, PT, R4, UR31, !P0 ;  /* 0x0000001f04007c0c */ /* 0x000fe2000c761270 */
[----:B------:R-:W0:Y:S01]  /*120d30*/  LDCU UR31, c[0x0][0x398] ;  /* 0x00007300ff1f77ac */ /* 0x000e220008000800 */
[----:B------:R-:W-:-:S02]  /*120d40*/  ISETP.LT.AND P2, PT, R3, UR36, !P0 ;  /* 0x0000002403007c0c */ /* 0x000fc4000c741270 */
[----:B------:R-:W-:Y:S02]  /*120d50*/  LOP3.LUT R22, R22, 0xffbfffff, RZ, 0xc0, !PT ;  /* 0xffbfffff16167812 */ /* 0x000fe400078ec0ff */
[----:B------:R-:W-:Y:S01]  /*120d60*/  ISETP.LT.AND P1, PT, R2, UR34, !P0 ;  /* 0x0000002202007c0c */ /* 0x000fe2000c721270 */
[----:B------:R-:W-:Y:S01]  /*120d70*/  VIADD R7, R14, 0xb4 ;  /* 0x000000b40e077836 */ /* 0x000fe20000000000 */
[----:B------:R-:W-:Y:S06]  /*120d80*/  BAR.SYNC.DEFER_BLOCKING 0x0 ;  /* 0x0000000000007b1d */ /* 0x000fec0000010000 */
[----:B0-----:R-:W-:Y:S01]  /*120d90*/  STL.64 [R1+0x190], R16 ;  /* 0x0001901001007387 */ /* 0x001fe20000100a00 */
[----:B------:R-:W-:Y:S01]  /*120da0*/  @P3 LOP3.LUT R22, R22, 0x400000, RZ, 0xfc, !PT ;  /* 0x0040000016163812 */ /* 0x000fe200078efcff */
[----:B------:R-:W0:Y:S02]  /*120db0*/  LDCU UR34, c[0x0][0x398] ;  /* 0x00007300ff2277ac */ /* 0x000e240008000800 */
[----:B------:R1:W-:Y:S01]  /*120dc0*/  STL.64 [R1+0x198], R18 ;  /* 0x0001981201007387 */ /* 0x0003e20000100a00 */
[----:B------:R-:W-:Y:S01]  /*120dd0*/  VIADD R5, R14, 0xb5 ;  /* 0x000000b50e057836 */ /* 0x000fe20000000000 */
[----:B------:R-:W0:Y:S02]  /*120de0*/  LDCU UR36, c[0x0][0x398] ;  /* 0x00007300ff2477ac */ /* 0x000e240008000800 */
[----:B-1----:R-:W4:Y:S04]  /*120df0*/  LDL.LU.64 R18, [R1+0x4a00] ;  /* 0x004a000001127983 */ /* 0x002f280000300a00 */
[----:B------:R-:W4:Y:S04]  /*120e00*/  LDL.LU R17, [R1+0x49fc] ;  /* 0x0049fc0001117983 */ /* 0x000f280000300800 */
[----:B------:R-:W4:Y:S01]  /*120e10*/  LDL.LU R16, [R1+0xb04] ;  /* 0x000b040001107983 */ /* 0x000f220000300800 */
        /* <DEDUP_REMOVED lines=8> */
[----:B------:R-:W-:Y:S01]  /*120ea0*/  ISETP.GE.AND P0, PT, R12, UR19, PT ;  /* 0x000000130c007c0c */ /* 0x000fe2000bf06270 */
[----:B------:R-:W0:Y:S03]  /*120eb0*/  LDCU UR19, c[0x0][0x398] ;  /* 0x00007300ff1377ac */ /* 0x000e260008000800 */
[----:B--2---:R-:W-:Y:S01]  /*120ec0*/  ISETP.LT.AND P3, PT, R4, UR29, !P0 ;  /* 0x0000001d04007c0c */ /* 0x004fe2000c761270 */
[----:B------:R-:W2:Y:S01]  /*120ed0*/  LDCU UR29, c[0x0][0x398] ;  /* 0x00007300ff1d77ac */ /* 0x000ea20008000800 */
        /* <DEDUP_REMOVED lines=16> */
[----:B------:R-:W-:Y:S02]  /*120fe0*/  ISETP.LT.AND P3, PT, R4, UR31, !P0 ;  /* 0x0000001f04007c0c */ /* 0x000fe4000c761270 */
[----:B------:R-:W-:Y:S01]  /*120ff0*/  LOP3.LUT R22, R22, 0xffffbfff, RZ, 0xc0, !PT ;  /* 0xffffbfff16167812 */ /* 0x000fe200078ec0ff */
[----:B------:R-:W-:Y:S01]  /*121000*/  VIADD R6, R14, 0xb8 ;  /* 0x000000b80e067836 */ /* 0x000fe20000000000 */
[----:B---3--:R-:W-:Y:S01]  /*121010*/  ISETP.LT.AND P2, PT, R3, UR23, !P0 ;  /* 0x0000001703007c0c */ /* 0x008fe2000c741270 */
[----:B------:R-:W3:Y:S01]  /*121020*/  LDCU UR23, c[0x0][0x398] ;  /* 0x00007300ff1777ac */ /* 0x000ee20008000800 */
[----:B0-----:R-:W-:Y:S01]  /*121030*/  ISETP.LT.AND P1, PT, R2, UR34, !P0 ;  /* 0x0000002202007c0c */ /* 0x001fe2000c721270 */
[----:B------:R0:W-:Y:S01]  /*121040*/  STSM.16.M88.4 [R15], R24 ;  /* 0x000000180f007844 */ /* 0x0001e20000000200 */
[----:B------:R-:W-:Y:S01]  /*121050*/  VIADD R7, R14, 0xb9 ;  /* 0x000000b90e077836 */ /* 0x000fe20000000000 */
[----:B------:R-:W0:Y:S04]  /*121060*/  LDCU UR31, c[0x0][0x398] ;  /* 0x00007300ff1f77ac */ /* 0x000e280008000800 */
[----:B------:R-:W-:Y:S01]  /*121070*/  @P3 LOP3.LUT R22, R22, 0x4000, RZ, 0xfc, !PT ;  /* 0x0000400016163812 */ /* 0x000fe200078efcff */
[----:B------:R-:W0:Y:S03]  /*121080*/  LDCU UR34, c[0x0][0x398] ;  /* 0x00007300ff2277ac */ /* 0x000e260008000800 */
[----:B------:R-:W-:-:S04]  /*121090*/  LOP3.LUT R22, R22, 0xffffdfff, RZ, 0xc0, !PT ;  /* 0xffffdfff16167812 */ /* 0x000fc800078ec0ff */
[----:B------:R-:W-:Y:S02]  /*1210a0*/  @P2 LOP3.LUT R22, R22, 0x2000, RZ, 0xfc, !PT ;  /* 0x0000200016162812 */ /* 0x000fe400078efcff */
[----:B-1----:R-:W-:Y:S01]  /*1210b0*/  ISETP.LT.AND P0, PT, R0, UR32, !P0 ;  /* 0x0000002000007c0c */ /* 0x002fe2000c701270 */
[----:B------:R1:W-:Y:S01]  /*1210c0*/  STSM.16.M88.4 [R15+0x200], R8 ;  /* 0x000200080f007844 */ /* 0x0003e20000000200 */
[----:B------:R-:W-:Y:S02]  /*1210d0*/  LOP3.LUT R22, R22, 0xffffefff, RZ, 0xc0, !PT ;  /* 0xffffefff16167812 */ /* 0x000fe400078ec0ff */
[----:B----4-:R-:W-:Y:S01]  /*1210e0*/  LOP3.LUT R12, R16, 0xffff, RZ, 0xc0, !PT ;  /* 0x0000ffff100c7812 */ /* 0x010fe200078ec0ff */
[----:B0-----:R-:W-:Y:S01]  /*1210f0*/  VIADD R26, R14, 0xbb ;  /* 0x000000bb0e1a7836 */ /* 0x001fe20000000000 */
[----:B------:R-:W-:Y:S01]  /*121100*/  @P1 LOP3.LUT R22, R22, 0x1000, RZ, 0xfc, !PT ;  /* 0x0000100016161812 */ /* 0x000fe200078efcff */
[----:B------:R-:W0:Y:S03]  /*121110*/  LDCU UR32, c[0x0][0x398] ;  /* 0x00007300ff2077ac */ /* 0x000e260008000800 */
[----:B------:R-:W-:-:S04]  /*121120*/  LOP3.LUT R22, R22, 0xfffff7ff, RZ, 0xc0, !PT ;  /* 0xfffff7ff16167812 */ /* 0x000fc800078ec0ff */
[----:B------:R-:W-:Y:S01]  /*121130*/  @P0 LOP3.LUT R22, R22, 0x800, RZ, 0xfc, !PT ;  /* 0x0000080016160812 */ /* 0x000fe200078efcff */
[----:B------:R-:W-:Y:S01]  /*121140*/  BAR.SYNC.DEFER_BLOCKING 0x0 ;  /* 0x0000000000007b1d */ /* 0x000fe20000010000 */
[----:B------:R-:W-:-:S04]  /*121150*/  ISETP.GE.AND P0, PT, R5, UR25, PT ;  /* 0x0000001905007c0c */ /* 0x000fc8000bf06270 */
[----:B------:R-:W-:Y:S02]  /*121160*/  ISETP.LT.AND P3, PT, R4, UR27, !P0 ;  /* 0x0000001b04007c0c */ /* 0x000fe4000c761270 */
[----:B------:R-:W-:Y:S01]  /*121170*/  LOP3.LUT R22, R22, 0xfffffbff, RZ, 0xc0, !PT ;  /* 0xfffffbff16167812 */ /* 0x000fe200078ec0ff */
[----:B------:R-:W-:Y:S01]  /*121180*/  VIADD R5, R14, 0xb6 ;  /* 0x000000b60e057836 */ /* 0x000fe20000000000 */
[----:B------:R-:W-:Y:S01]  /*121190*/  ISETP.LT.AND P2, PT, R3, UR19, !P0 ;  /* 0x0000001303007c0c */ /* 0x000fe2000c741270 */
[----:B------:R-:W4:Y:S01]  /*1211a0*/  LDCU UR27, c[0x0][0x398] ;  /* 0x00007300ff1b77ac */ /* 0x000f220008000800 */
[----:B------:R-:W-:Y:S01]  /*1211b0*/  ISETP.LT.AND P1, PT, R2, UR12, !P0 ;  /* 0x0000000c02007c0c */ /* 0x000fe2000c721270 */
[----:B------:R-:W0:Y:S06]  /*1211c0*/  LDCU UR25, c[0x0][0x398] ;  /* 0x00007300ff1977ac */ /* 0x000e2c0008000800 */
        /* <DEDUP_REMOVED lines=16> */
[----:B---3--:R-:W-:Y:S02]  /*1212d0*/  ISETP.LT.AND P2, PT, R3, UR23, !P0 ;  /* 0x0000001703007c0c */ /* 0x008fe4000c741270 */
[----:B--2---:R-:W-:Y:S01]  /*1212e0*/  ISETP.LT.AND P1, PT, R2, UR29, !P0 ;  /* 0x0000001d02007c0c */ /* 0x004fe2000c721270 */
[----:B------:R-:W2:Y:S01]  /*1212f0*/  LDCU UR23, c[0x0][0x398] ;  /* 0x00007300ff1777ac */ /* 0x000ea20008000800 */
[----:B------:R-:W3:Y:S07]  /*121300*/  LDCU UR13, c[0x0][0x398] ;  /* 0x00007300ff0d77ac */ /* 0x000eee0008000800 */
        /* <DEDUP_REMOVED lines=14> */
[----:B-1----:R-:W-:Y:S01]  /*1213f0*/  VIADD R9, R14, 0xbc ;  /* 0x000000bc0e097836 */ /* 0x002fe20000000000 */
[----:B------:R-:W-:Y:S01]  /*121400*/  ISETP.LT.AND P2, PT, R3, UR12, !P0 ;  /* 0x0000000c03007c0c */ /* 0x000fe2000c741270 */
[----:B------:R-:W0:Y:S01]  /*121410*/  LDCU UR12, c[0x0][0x398] ;  /* 0x00007300ff0c77ac */ /* 0x000e220008000800 */
[----:B------:R-:W-:-:S02]  /*121420*/  ISETP.LT.AND P1, PT, R2, UR19, !P0 ;  /* 0x0000001302007c0c */ /* 0x000fc4000c721270 */
[----:B------:R-:W-:Y:S01]  /*121430*/  ISETP.LT.AND P0, PT, R0, UR25, !P0 ;  /* 0x0000001900007c0c */ /* 0x000fe2000c701270 */
[----:B------:R-:W1:Y:S01]  /*121440*/  LDCU UR19, c[0x0][0x398] ;  /* 0x00007300ff1377ac */ /* 0x000e620008000800 */
[----:B------:R-:W0:Y:S05]  /*121450*/  LDCU UR25, c[0x0][0x398] ;  /* 0x00007300ff1977ac */ /* 0x000e2a0008000800 */
[----:B------:R-:W-:Y:S01]  /*121460*/  @P3 LOP3.LUT R22, R22, 0x4, RZ, 0xfc, !PT ;  /* 0x0000000416163812 */ /* 0x000fe200078efcff */
[----:B------:R-:W-:Y:S01]  /*121470*/  VIADD R20, R14, 0xbd ;  /* 0x000000bd0e147836 */ /* 0x000fe20000000000 */
[----:B------:R-:W-:Y:S01]  /*121480*/  LOP3.LUT R28, R28, 0x7fffffff, RZ, 0xc0, !PT ;  /* 0x7fffffff1c1c7812 */ /* 0x000fe200078ec0ff */
[----:B------:R-:W-:Y:S01]  /*121490*/  VIADD R8, R14, 0xbe ;  /* 0x000000be0e087836 */ /* 0x000fe20000000000 */
[----:B------:R-:W-:Y:S01]  /*1214a0*/  LOP3.LUT R22, R22, 0xfffffffd, RZ, 0xc0, !PT ;  /* 0xfffffffd16167812 */ /* 0x000fe200078ec0ff */
[----:B------:R-:W0:Y:S03]  /*1214b0*/  LDCU UR9, c[0x0][0x39c] ;  /* 0x00007380ff0977ac */ /* 0x000e260008000800 */
[----:B------:R-:W-:Y:S01]  /*1214c0*/  @P2 LOP3.LUT R22, R22, 0x2, RZ, 0xfc, !PT ;  /* 0x0000000216162812 */ /* 0x000fe200078efcff */
[----:B------:R-:W0:Y:S03]  /*1214d0*/  LDCU UR10, c[0x0][0x39c] ;  /* 0x00007380ff0a77ac */ /* 0x000e260008000800 */
[----:B------:R-:W-:-:S04]  /*1214e0*/  LOP3.LUT R22, R22, 0xfffffffe, RZ, 0xc0, !PT ;  /* 0xfffffffe16167812 */ /* 0x000fc800078ec0ff */
[----:B------:R-:W-:Y:S02]  /*1214f0*/  @P1 LOP3.LUT R22, R22, 0x1, RZ, 0xfc, !PT ;  /* 0x0000000116161812 */ /* 0x000fe400078efcff */
[----:B------:R-:W-:Y:S02]  /*121500*/  @P0 LOP3.LUT R23, R23, 0x80000000, RZ, 0xfc, !PT ;  /* 0x8000000017170812 */ /* 0x000fe400078efcff */
[----:B------:R-:W-:Y:S01]  /*121510*/  ISETP.GE.AND P0, PT, R6, UR61, PT ;  /* 0x0000003d06007c0c */ /* 0x000fe2000bf06270 */
[----:B------:R0:W-:Y:S01]  /*121520*/  STL [R1+0x4920], R22 ;  /* 0x0049201601007387 */ /* 0x0001e20000100800 */
[----:B------:R-:W-:Y:S01]  /*121530*/  LOP3.LUT R23, R23, 0xbfffffff, RZ, 0xc0, !PT ;  /* 0xbfffffff17177812 */ /* 0x000fe200078ec0ff */
[----:B------:R-:W0:Y:S02]  /*121540*/  LDCU UR61, c[0x0][0x39c] ;  /* 0x00007380ff3d77ac */ /* 0x000e240008000800 */
[----:B------:R-:W3:Y:S04]  /*121550*/  LDL.LU R6, [R1+0xb00] ;  /* 0x000b000001067983 */ /* 0x000ee80000300800 */
[----:B------:R-:W3:Y:S04]  /*121560*/  LDL.LU R24, [R1+0xacc] ;  /* 0x000acc0001187983 */ /* 0x000ee80000300800 */
[----:B------:R-:W3:Y:S04]  /*121570*/  LDL.LU R25, [R1+0xac8] ;  /* 0x000ac80001197983 */ /* 0x000ee80000300800 */
[----:B------:R-:W3:Y:S04]  /*121580*/  LDL.LU R16, [R1+0xa84] ;  /* 0x000a840001107983 */ /* 0x000ee80000300800 */
[----:B------:R-:W3:Y:S04]  /*121590*/  LDL.LU R10, [R1+0xa80] ;  /* 0x000a8000010a7983 */ /* 0x000ee80000300800 */
[----:B------:R-:W3:Y:S01]  /*1215a0*/  LDL.LU R27, [R1+0xa58] ;  /* 0x000a5800011b7983 */ /* 0x000ee20000300800 */
[----:B----4-:R-:W-:Y:S01]  /*1215b0*/  ISETP.LT.AND P3, PT, R4, UR27, !P0 ;  /* 0x0000001b04007c0c */ /* 0x010fe2000c761270 */
[----:B------:R-:W4:Y:S01]  /*1215c0*/  LDCU UR27, c[0x0][0x398] ;  /* 0x00007300ff1b77ac */ /* 0x000f220008000800 */
[----:B--2---:R-:W-:-:S02]  /*1215d0*/  ISETP.LT.AND P2, PT, R3, UR23, !P0 ;  /* 0x0000001703007c0c */ /* 0x004fc4000c741270 */
[----:B------:R-:W-:Y:S01]  /*1215e0*/  ISETP.LT.AND P1, PT, R2, UR17, !P0 ;  /* 0x0000001102007c0c */ /* 0x000fe2000c721270 */
[----:B------:R-:W2:Y:S08]  /*1215f0*/  LDCU UR23, c[0x0][0x398] ;  /* 0x00007300ff1777ac */ /* 0x000eb00008000800 */
[----:B------:R-:W-:Y:S01]  /*121600*/  @P3 LOP3.LUT R23, R23, 0x40000000, RZ, 0xfc, !PT ;  /* 0x4000000017173812 */ /* 0x000fe200078efcff */
[----:B------:R-:W0:Y:S03]  /*121610*/  LDCU UR17, c[0x0][0x398] ;  /* 0x00007300ff1177ac */ /* 0x000e260008000800 */
        /* <DEDUP_REMOVED lines=8> */
[----:B0-----:R-:W-:Y:S01]  /*1216a0*/  ISETP.GE.AND P0, PT, R7, UR61, PT ;  /* 0x0000003d07007c0c */ /* 0x001fe2000bf06270 */
[----:B------:R-:W0:Y:S03]  /*1216b0*/  LDCU UR61, c[0x0][0x39c] ;  /* 0x00007380ff3d77ac */ /* 0x000e260008000800 */
[----:B------:R-:W-:Y:S01]  /*1216c0*/  ISETP.LT.AND P3, PT, R4, UR12, !P0 ;  /* 0x0000000c04007c0c */ /* 0x000fe2000c761270 */
[----:B------:R-:W0:Y:S01]  /*1216d0*/  LDCU UR12, c[0x0][0x39c] ;  /* 0x00007380ff0c77ac */ /* 0x000e220008000800 */
[----:B-1----:R-:W-:Y:S02]  /*1216e0*/  ISETP.LT.AND P2, PT, R3, UR19, !P0 ;  /* 0x0000001303007c0c */ /* 0x002fe4000c741270 */
[----:B------:R-:W-:Y:S01]  /*1216f0*/  LOP3.LUT R23, R23, 0xfbffffff, RZ, 0xc0, !PT ;  /* 0xfbffffff17177812 */ /* 0x000fe200078ec0ff */
[----:B------:R-:W1:Y:S01]  /*121700*/  LDCU UR19, c[0x0][0x398] ;  /* 0x00007300ff1377ac */ /* 0x000e620008000800 */
[----:B------:R-:W-:-:S07]  /*121710*/  ISETP.LT.AND P1, PT, R2, UR29, !P0 ;  /* 0x0000001d02007c0c */ /* 0x000fce000c721270 */
        /* <DEDUP_REMOVED lines=10> */
[----:B0-----:R-:W-:Y:S01]  /*1217c0*/  ISETP.GE.AND P0, PT, R5, UR61, PT ;  /* 0x0000003d05007c0c */ /* 0x001fe2000bf06270 */
[----:B------:R-:W0:Y:S01]  /*1217d0*/  LDCU UR61, c[0x0][0x398] ;  /* 0x00007300ff3d77ac */ /* 0x000e220008000800 */
[----:B------:R-:W-:Y:S01]  /*1217e0*/  LOP3.LUT R23, R23, 0xffbfffff, RZ, 0xc0, !PT ;  /* 0xffbfffff17177812 */ /* 0x000fe200078ec0ff */
[----:B------:R-:W3:Y:S01]  /*1217f0*/  LDL.LU R5, [R1+0xa54] ;  /* 0x000a540001057983 */ /* 0x000ee20000300800 */
[----:B----4-:R-:W-:Y:S01]  /*121800*/  ISETP.LT.AND P3, PT, R4, UR27, !P0 ;  /* 0x0000001b04007c0c */ /* 0x010fe2000c761270 */
[----:B------:R-:W4:Y:S01]  /*121810*/  LDCU UR27, c[0x0][0x398] ;  /* 0x00007300ff1b77ac */ /* 0x000f220008000800 */
[----:B--2---:R-:W-:Y:S02]  /*121820*/  ISETP.LT.AND P2, PT, R3, UR23, !P0 ;  /* 0x0000001703007c0c */ /* 0x004fe4000c741270 */
        /* <DEDUP_REMOVED lines=13> */
[----:B------:R-:W0:Y:S03]  /*121900*/  LDCU UR77, c[0x0][0x39c] ;  /* 0x00007380ff4d77ac */ /* 0x000e260008000800 */
[----:B-1----:R-:W-:Y:S01]  /*121910*/  ISETP.LT.AND P3, PT, R4, UR19, !P0 ;  /* 0x0000001304007c0c */ /* 0x002fe2000c761270 */
[----:B------:R-:W1:Y:S01]  /*121920*/  LDCU UR19, c[0x0][0x39c] ;  /* 0x00007380ff1377ac */ /* 0x000e620008000800 */
        /* <DEDUP_REMOVED lines=16> */
[----:B------:R-:W-:Y:S02]  /*121a30*/  LOP3.LUT R11, R6, 0xffff, RZ, 0xc0, !PT ;  /* 0x0000ffff060b7812 */ /* 0x000fe400078ec0ff */
[----:B------:R-:W-:Y:S02]  /*121a40*/  LOP3.LUT R7, R24, 0xffff, RZ, 0xc0, !PT ;  /* 0x0000ffff18077812 */ /* 0x000fe400078ec0ff */
[----:B------:R-:W3:Y:S01]  /*121a50*/  LDL.LU R24, [R1+0xb38] ;  /* 0x000b380001187983 */ /* 0x000ee20000300800 */
[----:B------:R-:W-:-:S03]  /*121a60*/  LOP3.LUT R6, R25, 0xffff, RZ, 0xc0, !PT ;  /* 0x0000ffff19067812 */ /* 0x000fc600078ec0ff */
[----:B------:R-:W3:Y:S04]  /*121a70*/  LDL.LU R25, [R1+0xb30] ;  /* 0x000b300001197983 */ /* 0x000ee80000300800 */
[----:B------:R-:W3:Y:S01]  /*121a80*/  LDL.LU R26, [R1+0xb20] ;  /* 0x000b2000011a7983 */ /* 0x000ee20000300800 */
[----:B------:R-:W-:Y:S02]  /*121a90*/  LOP3.LUT R22, R10, 0xffff, RZ, 0xc0, !PT ;  /* 0x0000ffff0a167812 */ /* 0x000fe400078ec0ff */
[----:B------:R-:W-:Y:S02]  /*121aa0*/  LOP3.LUT R10, R27, 0xffff, RZ, 0xc0, !PT ;  /* 0x0000ffff1b0a7812 */ /* 0x000fe400078ec0ff */
[----:B------:R-:W3:Y:S01]  /*121ab0*/  LDL.LU R27, [R1+0xb14] ;  /* 0x000b1400011b7983 */ /* 0x000ee20000300800 */
[----:B------:R-:W-:-:S03]  /*121ac0*/  LOP3.LUT R16, R16, 0xffff, RZ, 0xc0, !PT ;  /* 0x0000ffff10107812 */ /* 0x000fc600078ec0ff */
[----:B------:R-:W-:Y:S04]  /*121ad0*/  STL.64 [R1+0x49e0], R18 ;  /* 0x0049e01201007387 */ /* 0x000fe80000100a00 */
[----:B------:R0:W-:Y:S04]  /*121ae0*/  STL.64 [R1+0x49d8], R16 ;  /* 0x0049d81001007387 */ /* 0x0001e80000100a00 */
[----:B0-----:R-:W3:Y:S04]  /*121af0*/  LDL.LU R17, [R1+0xb10] ;  /* 0x000b100001117983 */ /* 0x001ee80000300800 */
[----:B------:R-:W3:Y:S04]  /*121b00*/  LDL.LU R18, [R1+0xafc] ;  /* 0x000afc0001127983 */ /* 0x000ee80000300800 */
[----:B------:R-:W3:Y:S04]  /*121b10*/  LDL.LU R19, [R1+0xaf8] ;  /* 0x000af80001137983 */ /* 0x000ee80000300800 */
[----:B------:R-:W3:Y:S01]  /*121b20*/  LDL.LU R9, [R1+0x9bc] ;  /* 0x0009bc0001097983 */ /* 0x000ee20000300800 */
[----:B------:R-:W-:Y:S01]  /*121b30*/  ISETP.LT.AND P3, PT, R4, UR34, !P0 ;  /* 0x0000002204007c0c */ /* 0x000fe2000c761270 */
[----:B------:R-:W0:Y:S01]  /*121b40*/  LDCU UR34, c[0x0][0x398] ;  /* 0x00007300ff2277ac */ /* 0x000e220008000800 */
[----:B------:R-:W-:-:S02]  /*121b50*/  ISETP.LT.AND P2, PT, R3, UR32, !P0 ;  /* 0x0000002003007c0c */ /* 0x000fc4000c741270 */
[----:B------:R-:W-:Y:S01]  /*121b60*/  LOP3.LUT R23, R23, 0xffffbfff, RZ, 0xc0, !PT ;  /* 0xffffbfff17177812 */ /* 0x000fe200078ec0ff */
[----:B------:R-:W0:Y:S01]  /*121b70*/  LDCU UR32, c[0x0][0x398] ;  /* 0x00007300ff2077ac */ /* 0x000e220008000800 */
[----:B----4-:R-:W-:-:S07]  /*121b80*/  ISETP.LT.AND P1, PT, R2, UR27, !P0 ;  /* 0x0000001b02007c0c */ /* 0x010fce000c721270 */
[----:B------:R-:W-:Y:S01]  /*121b90*/  @P3 LOP3.LUT R23, R23, 0x4000, RZ, 0xfc, !PT ;  /* 0x0000400017173812 */ /* 0x000fe200078efcff */
[----:B------:R-:W4:Y:S03]  /*121ba0*/  LDCU UR27, c[0x0][0x398] ;  /* 0x00007300ff1b77ac */ /* 0x000f260008000800 */
        /* <DEDUP_REMOVED lines=9> */
[----:B------:R-:W0:Y:S01]  /*121c40*/  LDCU UR74, c[0x0][0x398] ;  /* 0x00007300ff4a77ac */ /* 0x000e220008000800 */
[----:B------:R-:W-:Y:S02]  /*121c50*/  LOP3.LUT R5, R5, 0xffff, RZ, 0xc0, !PT ;  /* 0x0000ffff05057812 */ /* 0x000fe400078ec0ff */
        /* <DEDUP_REMOVED lines=18> */
[----:B---3--:R-:W-:Y:S02]  /*121d80*/  PRMT R24, R24, 0x4210, R16 ;  /* 0x0000421018187816 */ /* 0x008fe40000000010 */
[----:B------:R-:W-:Y:S02]  /*121d90*/  PRMT R25, R25, 0x4210, R22 ;  /* 0x0000421019197816 */ /* 0x000fe40000000016 */
[----:B------:R-:W-:Y:S02]  /*121da0*/  PRMT R26, R26, 0x4210, R10 ;  /* 0x000042101a1a7816 */ /* 0x000fe4000000000a */
[----:B------:R-:W-:-:S05]  /*121db0*/  PRMT R27, R27, 0x4210, R5 ;  /* 0x000042101b1b7816 */ /* 0x000fca0000000005 */
[----:B------:R-:W-:Y:S04]  /*121dc0*/  STL.64 [R1+0x49f0], R26 ;  /* 0x0049f01a01007387 */ /* 0x000fe80000100a00 */
[----:B------:R-:W-:Y:S04]  /*121dd0*/  STL.64 [R1+0x49e8], R24 ;  /* 0x0049e81801007387 */ /* 0x000fe80000100a00 */
[----:B------:R-:W3:Y:S04]  /*121de0*/  LDS.128 R24, [R21] ;  /* 0x0000000015187984 */ /* 0x000ee80000000c00 */
[----:B------:R-:W2:Y:S01]  /*121df0*/  LDL.LU R20, [R1+0x49f8] ;  /* 0x0049f80001147983 */ /* 0x000ea20000300800 */
[----:B------:R-:W-:-:S03]  /*121e00*/  PRMT R16, R17, 0x4210, R12 ;  /* 0x0000421011107816 */ /* 0x000fc6000000000c */
[----:B------:R-:W2:Y:S01]  /*121e10*/  LDL.LU R8, [R1+0x1c8] ;  /* 0x0001c80001087983 */ /* 0x000ea20000300800 */
[----:B------:R-:W-:Y:S02]  /*121e20*/  PRMT R17, R18, 0x4210, R11 ;  /* 0x0000421012117816 */ /* 0x000fe4000000000b */
[----:B------:R-:W-:Y:S02]  /*121e30*/  PRMT R18, R19, 0x4210, R7 ;  /* 0x0000421013127816 */ /* 0x000fe40000000007 */
[----:B------:R-:W-:Y:S02]  /*121e40*/  PRMT R19, R9, 0x4210, R6 ;  /* 0x0000421009137816 */ /* 0x000fe40000000006 */
[----:B------:R-:W2:Y:S04]  /*121e50*/  LDL.LU R9, [R1+0x1a4] ;  /* 0x0001a40001097983 */ /* 0x000ea80000300800 */
[----:B---3--:R-:W-:Y:S04]  /*121e60*/  STL.64 [R1+0x120], R24 ;  /* 0x0001201801007387 */ /* 0x008fe80000100a00 */
[----:B------:R-:W-:Y:S04]  /*121e70*/  STL.64 [R1+0x128], R26 ;  /* 0x0001281a01007387 */ /* 0x000fe80000100a00 */
[----:B------:R-:W3:Y:S01]  /*121e80*/  LDS.128 R24, [R21+0x400] ;  /* 0x0004000015187984 */ /* 0x000ee20000000c00 */
[----:B------:R-:W-:Y:S06]  /*121e90*/  BAR.SYNC.DEFER_BLOCKING 0x0 ;  /* 0x0000000000007b1d */ /* 0x000fec0000010000 */
[----:B---3--:R-:W-:Y:S04]  /*121ea0*/  STL.64 [R1+0x180], R24 ;  /* 0x0001801801007387 */ /* 0x008fe80000100a00 */
[----:B------:R3:W-:Y:S04]  /*121eb0*/  STL.64 [R1+0x188], R26 ;  /* 0x0001881a01007387 */ /* 0x0007e80000100a00 */
[----:B---3--:R-:W3:Y:S04]  /*121ec0*/  LDL.LU.64 R26, [R1+0x49f0] ;  /* 0x0049f000011a7983 */ /* 0x008ee80000300a00 */
[----:B------:R-:W3:Y:S04]  /*121ed0*/  LDL.LU.64 R24, [R1+0x49e8] ;  /* 0x0049e80001187983 */ /* 0x000ee80000300a00 */
[----:B------:R0:W-:Y:S04]  /*121ee0*/  STSM.16.M88.4 [R15], R16 ;  /* 0x000000100f007844 */ /* 0x0001e80000000200 */
[----:B0-----:R-:W2:Y:S04]  /*121ef0*/  LDL.LU.64 R18, [R1+0x49e0] ;  /* 0x0049e00001127983 */ /* 0x001ea80000300a00 */
[----:B------:R-:W2:Y:S01]  /*121f00*/  LDL.LU.64 R16, [R1+0x49d8] ;  /* 0x0049d80001107983 */ /* 0x000ea20000300a00 */
[----:B------:R-:W-:Y:S01]  /*121f10*/  ISETP.LT.AND P3, PT, R4, UR57, !P0 ;  /* 0x0000003904007c0c */ /* 0x000fe2000c761270 */
[----:B------:R-:W0:Y:S01]  /*121f20*/  LDCU UR57, c[0x0][0x398] ;  /* 0x00007300ff3977ac */ /* 0x000e220008000800 */
[----:B------:R-:W-:-:S02]  /*121f30*/  ISETP.LT.AND P2, PT, R3, UR34, !P0 ;  /* 0x0000002203007c0c */ /* 0x000fc4000c741270 */
[----:B------:R-:W-:Y:S01]  /*121f40*/  LOP3.LUT R23, R23, 0xffffffbf, RZ, 0xc0, !PT ;  /* 0xffffffbf17177812 */ /* 0x000fe200078ec0ff */
[----:B------:R-:W0:Y:S01]  /*121f50*/  LDCU UR34, c[0x0][0x398] ;  /* 0x00007300ff2277ac */ /* 0x000e220008000800 */
        /* <DEDUP_REMOVED lines=10> */
[----:B------:R-:W-:-:S04]  /*122000*/  @P0 LOP3.LUT R23, R23, 0x8, RZ, 0xfc, !PT ;  /* 0x0000000817170812 */ /* 0x000fc800078efcff */
[----:B------:R-:W-:Y:S01]  /*122010*/  LOP3.LUT R23, R23, 0xfffffffb, RZ, 0xc0, !PT ;  /* 0xfffffffb17177812 */ /* 0x000fe200078ec0ff */
[----:B---3--:R3:W-:Y:S02]  /*122020*/  STSM.16.M88.4 [R15+0x200], R24 ;  /* 0x000200180f007844 */ /* 0x0087e40000000200 */
[----:B---3--:R-:W-:Y:S02]  /*122030*/  VIADD R27, R14, 0xbf ;  /* 0x000000bf0e1b7836 */ /* 0x008fe40000000000 */
[----:B------:R-:W3:Y:S01]  /*122040*/  LDL.LU R26, [R1+0x49d0] ;  /* 0x0049d000011a7983 */ /* 0x000ee20000300800 */
[----:B------:R-:W-:Y:S02]  /*122050*/  BAR.SYNC.DEFER_BLOCKING 0x0 ;  /* 0x0000000000007b1d */ /* 0x000fe40000010000 */
[----:B------:R-:W-:-:S04]  /*122060*/  ISETP.GE.AND P0, PT, R27, UR26, PT ;  /* 0x0000001a1b007c0c */ /* 0x000fc8000bf06270 */
[----:B------:R-:W-:Y:S01]  /*122070*/  ISETP.LT.AND P3, PT, R4, UR29, !P0 ;  /* 0x0000001d04007c0c */ /* 0x000fe2000c761270 */
[----:B------:R-:W0:Y:S01]  /*122080*/  LDCU UR29, c[0x0][0x398] ;  /* 0x00007300ff1d77ac */ /* 0x000e220008000800 */
[----:B------:R-:W-:Y:S01]  /*122090*/  ISETP.LT.AND P2, PT, R3, UR31, !P0 ;  /* 0x0000001f03007c0c */ /* 0x000fe2000c741270 */
[----:B------:R-:W3:Y:S01]  /*1220a0*/  LDL.LU.64 R24, [R1+0x49c8] ;  /* 0x0049c80001187983 */ /* 0x000ee20000300a00 */
[----:B------:R-:W-:Y:S01]  /*1220b0*/  ISETP.LT.AND P1, PT, R2, UR36, !P0 ;  /* 0x0000002402007c0c */ /* 0x000fe2000c721270 */
[----:B------:R-:W0:Y:S02]  /*1220c0*/  LDCU UR31, c[0x0][0x398] ;  /* 0x00007300ff1f77ac */ /* 0x000e240008000800 */
[----:B------:R-:W3:Y:S01]  /*1220d0*/  LDL.LU R27, [R1+0x1c4] ;  /* 0x0001c400011b7983 */ /* 0x000ee20000300800 */
[----:B--2---:R-:W-:Y:S01]  /*1220e0*/  PRMT R8, R8, 0x5210, R16 ;  /* 0x0000521008087816 */ /* 0x004fe20000000010 */
[----:B------:R-:W2:Y:S04]  /*1220f0*/  LDCU UR36, c[0x0][0x398] ;  /* 0x00007300ff2477ac */ /* 0x000ea80008000800 */
[----:B------:R-:W-:Y:S01]  /*122100*/  @P3 LOP3.LUT R23, R23, 0x4, RZ, 0xfc, !PT ;  /* 0x0000000417173812 */ /* 0x000fe200078efcff */
[----:B------:R-:W0:Y:S03]  /*122110*/  LDCU UR26, c[0x0][0x398] ;  /* 0x00007300ff1a77ac */ /* 0x000e260008000800 */
[----:B------:R-:W-:-:S04]  /*122120*/  LOP3.LUT R23, R23, 0xfffffffd, RZ, 0xc0, !PT ;  /* 0xfffffffd17177812 */ /* 0x000fc800078ec0ff */
[----:B------:R-:W-:-:S04]  /*122130*/  @P2 LOP3.LUT R23, R23, 0x2, RZ, 0xfc, !PT ;  /* 0x0000000217172812 */ /* 0x000fc800078efcff */
[----:B------:R-:W-:-:S04]  /*122140*/  LOP3.LUT R23, R23, 0xfffffffe, RZ, 0xc0, !PT ;  /* 0xfffffffe17177812 */ /* 0x000fc800078ec0ff */
[----:B------:R-:W-:-:S05]  /*122150*/  @P1 LOP3.LUT R23, R23, 0x1, RZ, 0xfc, !PT ;  /* 0x0000000117171812 */ /* 0x000fca00078efcff */
[----:B------:R-:W-:Y:S04]  /*122160*/  STL [R1+0x4924], R23 ;  /* 0x0049241701007387 */ /* 0x000fe80000100800 */
[----:B------:R0:W-:Y:S04]  /*122170*/  STL [R1+0x494c], R20 ;  /* 0x00494c1401007387 */ /* 0x0001e80000100800 */
[----:B------:R-:W2:Y:S01]  /*122180*/  LDL.LU R16, [R1+0x49c0] ;  /* 0x0049c00001107983 */ /* 0x000ea20000300800 */
[----:B------:R-:W-:Y:S02]  /*122190*/  PRMT R18, R18, 0x5210, R7 ;  /* 0x0000521012127816 */ /* 0x000fe40000000007 */
[----:B------:R-:W-:-:S02]  /*1221a0*/  PRMT R19, R19, 0x5210, R6 ;  /* 0x0000521013137816 */ /* 0x000fc40000000006 */
[----:B------:R-:W-:-:S03]  /*1221b0*/  PRMT R17, R17, 0x5210, R11 ;  /* 0x0000521011117816 */ /* 0x000fc6000000000b */
[----:B------:R-:W-:Y:S01]  /*1221c0*/  STL.64 [R1+0x49b8], R18 ;  /* 0x0049b81201007387 */ /* 0x000fe20000100a00 */
[----:B----4-:R-:W-:Y:S01]  /*1221d0*/  ISETP.LT.AND P0, PT, R0, UR27, !P0 ;  /* 0x0000001b00007c0c */ /* 0x010fe2000c701270 */
[C---:B0-----:R-:W-:Y:S01]  /*1221e0*/  VIADD R20, R14.reuse, 0xc0 ;  /* 0x000000c00e147836 */ /* 0x041fe20000000000 */
[----:B------:R-:W0:Y:S01]  /*1221f0*/  LDCU UR27, c[0x0][0x398] ;  /* 0x00007300ff1b77ac */ /* 0x000e220008000800 */
[----:B------:R-:W-:Y:S01]  /*122200*/  VIADD R7, R14, 0xc2 ;  /* 0x000000c20e077836 */ /* 0x000fe20000000000 */
[----:B--2---:R-:W-:-:S05]  /*122210*/  PRMT R16, R16, 0x5210, R12 ;  /* 0x0000521010107816 */ /* 0x004fca000000000c */
[----:B------:R-:W-:Y:S04]  /*122220*/  STL.64 [R1+0x49b0], R16 ;  /* 0x0049b01001007387 */ /* 0x000fe80000100a00 */
[----:B------:R-:W2:Y:S04]  /*122230*/  LDS.128 R16, [R21] ;  /* 0x0000000015107984 */ /* 0x000ea80000000c00 */
[----:B--2---:R-:W-:Y:S04]  /*122240*/  STL.64 [R1+0x170], R16 ;  /* 0x0001701001007387 */ /* 0x004fe80000100a00 */
[----:B------:R-:W-:Y:S04]  /*122250*/  STL.64 [R1+0x178], R18 ;  /* 0x0001781201007387 */ /* 0x000fe80000100a00 */
[----:B------:R-:W2:Y:S01]  /*122260*/  LDS.128 R16, [R21+0x400] ;  /* 0x0004000015107984 */ /* 0x000ea20000000c00 */
[----:B---3--:R-:W-:-:S03]  /*122270*/  PRMT R10, R27, 0x5210, R10 ;  /* 0x000052101b0a7816 */ /* 0x008fc6000000000a */
[----:B--2---:R-:W-:Y:S04]  /*122280*/  STL.64 [R1+0x1f0], R16 ;  /* 0x0001f01001007387 */ /* 0x004fe80000100a00 */
[----:B------:R2:W-:Y:S04]  /*122290*/  STL.64 [R1+0x1f8], R18 ;  /* 0x0001f81201007387 */ /* 0x0005e80000100a00 */
[----:B--2---:R-:W2:Y:S04]  /*1222a0*/  LDL.LU.64 R18, [R1+0x49b8] ;  /* 0x0049b80001127983 */ /* 0x004ea80000300a00 */
[----:B------:R-:W2:Y:S04]  /*1222b0*/  LDL.LU.64 R16, [R1+0x49b0] ;  /* 0x0049b00001107983 */ /* 0x000ea80000300a00 */
[----:B------:R-:W3:Y:S01]  /*1222c0*/  LDL.LU R27, [R1+0xb44] ;  /* 0x000b4400011b7983 */ /* 0x000ee20000300800 */
[----:B------:R-:W-:Y:S01]  /*1222d0*/  LOP3.LUT R24, R24, 0x7fffffff, RZ, 0xc0, !PT ;  /* 0x7fffffff18187812 */ /* 0x000fe200078ec0ff */
[----:B------:R-:W-:Y:S01]  /*1222e0*/  VIADD R12, R14, 0xc1 ;  /* 0x000000c10e0c7836 */ /* 0x000fe20000000000 */
[----:B------:R-:W-:Y:S01]  /*1222f0*/  PRMT R11, R26, 0x5210, R5 ;  /* 0x000052101a0b7816 */ /* 0x000fe20000000005 */
[----:B------:R-:W-:Y:S01]  /*122300*/  VIADD R6, R14, 0xc5 ;  /* 0x000000c50e067836 */ /* 0x000fe20000000000 */
[----:B------:R-:W-:Y:S01]  /*122310*/  @P0 LOP3.LUT R24, R24, 0x80000000, RZ, 0xfc, !PT ;  /* 0x8000000018180812 */ /* 0x000fe200078efcff */
[----:B------:R-:W-:Y:S01]  /*122320*/  BAR.SYNC.DEFER_BLOCKING 0x0 ;  /* 0x0000000000007b1d */ /* 0x000fe20000010000 */
[----:B------:R-:W-:-:S04]  /*122330*/  ISETP.GE.AND P0, PT, R20, UR30, PT ;  /* 0x0000001e14007c0c */ /* 0x000fc8000bf06270 */
[----:B------:R-:W-:Y:S01]  /*122340*/  ISETP.LT.AND P3, PT, R4, UR7, !P0 ;  /* 0x0000000704007c0c */ /* 0x000fe2000c761270 */
[----:B------:R-:W4:Y:S01]  /*122350*/  LDCU UR30, c[0x0][0x398] ;  /* 0x00007300ff1e77ac */ /* 0x000f220008000800 */
[----:B------:R-:W-:Y:S02]  /*122360*/  ISETP.LT.AND P2, PT, R3, UR34, !P0 ;  /* 0x0000002203007c0c */ /* 0x000fe4000c741270 */
[----:B------:R-:W-:Y:S01]  /*122370*/  LOP3.LUT R24, R24, 0xbfffffff, RZ, 0xc0, !PT ;  /* 0xbfffffff18187812 */ /* 0x000fe200078ec0ff */
[----:B------:R-:W0:Y:S01]  /*122380*/  LDCU UR34, c[0x0][0x398] ;  /* 0x00007300ff2277ac */ /* 0x000e220008000800 */
[----:B------:R-:W-:Y:S01]  /*122390*/  ISETP.LT.AND P1, PT, R2, UR57, !P0 ;  /* 0x0000003902007c0c */ /* 0x000fe2000c721270 */
[----:B------:R-:W0:Y:S06]  /*1223a0*/  LDCU UR7, c[0x0][0x398] ;  /* 0x00007300ff0777ac */ /* 0x000e2c0008000800 */
[----:B------:R-:W-:Y:S01]  /*1223b0*/  @P3 LOP3.LUT R24, R24, 0x40000000, RZ, 0xfc, !PT ;  /* 0x4000000018183812 */ /* 0x000fe200078efcff */
[----:B------:R-:W0:Y:S03]  /*1223c0*/  LDCU UR57, c[0x0][0x398] ;  /* 0x00007300ff3977ac */ /* 0x000e260008000800 */
[----:B------:R-:W-:-:S04]  /*1223d0*/  LOP3.LUT R24, R24, 0xdfffffff, RZ, 0xc0, !PT ;  /* 0xdfffffff18187812 */ /* 0x000fc800078ec0ff */
[----:B------:R-:W-:Y:S02]  /*1223e0*/  @P2 LOP3.LUT R24, R24, 0x20000000, RZ, 0xfc, !PT ;  /* 0x2000000018182812 */ /* 0x000fe400078efcff */
[----:B------:R-:W-:Y:S01]  /*1223f0*/  ISETP.LT.AND P0, PT, R0, UR58, !P0 ;  /* 0x0000003a00007c0c */ /* 0x000fe2000c701270 */
[----:B------:R-:W-:Y:S01]  /*122400*/  VIADD R5, R14, 0xc3 ;  /* 0x000000c30e057836 */ /* 0x000fe20000000000 */
[----:B------:R-:W-:Y:S01]  /*122410*/  LOP3.LUT R24, R24, 0xefffffff, RZ, 0xc0, !PT ;  /* 0xefffffff18187812 */ /* 0x000fe200078ec0ff */
[----:B------:R-:W1:Y:S03]  /*122420*/  LDCU UR58, c[0x0][0x398] ;  /* 0x00007300ff3a77ac */ /* 0x000e660008000800 */
        /* <DEDUP_REMOVED lines=22> */
[----:B------:R-:W0:Y:S03]  /*122590*/  LDCU UR35, c[0x0][0x398] ;  /* 0x00007300ff2377ac */ /* 0x000e260008000800 */
[----:B------:R-:W-:Y:S01]  /*1225a0*/  ISETP.LT.AND P3, PT, R4, UR32, !P0 ;  /* 0x0000002004007c0c */ /* 0x000fe2000c761270 */
[----:B------:R-:W0:Y:S01]  /*1225b0*/  LDCU UR32, c[0x0][0x398] ;  /* 0x00007300ff2077ac */ /* 0x000e220008000800 */
[----:B----4-:R-:W-:Y:S02]  /*1225c0*/  ISETP.LT.AND P2, PT, R3, UR30, !P0 ;  /* 0x0000001e03007c0c */ /* 0x010fe4000c741270 */
[----:B------:R-:W-:Y:S01]  /*1225d0*/  LOP3.LUT R24, R24, 0xffbfffff, RZ, 0xc0, !PT ;  /* 0xffbfffff18187812 */ /* 0x000fe200078ec0ff */
[----:B------:R-:W4:Y:S01]  /*1225e0*/  LDCU UR30, c[0x0][0x398] ;  /* 0x00007300ff1e77ac */ /* 0x000f220008000800 */
        /* <DEDUP_REMOVED lines=15> */
[----:B------:R-:W1:Y:S01]  /*1226e0*/  LDCU UR7, c[0x0][0x398] ;  /* 0x00007300ff0777ac */ /* 0x000e620008000800 */
[----:B------:R-:W-:Y:S02]  /*1226f0*/  ISETP.LT.AND P2, PT, R3, UR26, !P0 ;  /* 0x0000001a03007c0c */ /* 0x000fe4000c741270 */
[----:B0-----:R-:W-:Y:S01]  /*122700*/  ISETP.LT.AND P1, PT, R2, UR31, !P0 ;  /* 0x0000001f02007c0c */ /* 0x001fe2000c721270 */
[----:B------:R-:W0:Y:S08]  /*122710*/  LDCU UR33, c[0x0][0x398] ;  /* 0x00007300ff2177ac */ /* 0x000e300008000800 */
[----:B------:R-:W-:Y:S01]  /*122720*/  @P3 LOP3.LUT R24, R24, 0x40000, RZ, 0xfc, !PT ;  /* 0x0004000018183812 */ /* 0x000fe200078efcff */
[----:B------:R-:W0:Y:S03]  /*122730*/  LDCU UR26, c[0x0][0x398] ;  /* 0x00007300ff1a77ac */ /* 0x000e260008000800 */
[----:B------:R-:W-:-:S02]  /*122740*/  LOP3.LUT R24, R24, 0xfffdffff, RZ, 0xc0, !PT ;  /* 0xfffdffff18187812 */ /* 0x000fc400078ec0ff */
[----:B------:R-:W-:Y:S01]  /*122750*/  PRMT R9, R9, 0x5210, R22 ;  /* 0x0000521009097816 */ /* 0x000fe20000000016 */
[----:B--2---:R-:W-:Y:S01]  /*122760*/  STSM.16.M88.4 [R15], R16 ;  /* 0x000000100f007844 */ /* 0x004fe20000000200 */
[----:B------:R-:W-:Y:S01]  /*122770*/  @P2 LOP3.LUT R24, R24, 0x20000, RZ, 0xfc, !PT ;  /* 0x0002000018182812 */ /* 0x000fe200078efcff */
[----:B------:R-:W-:Y:S01]  /*122780*/  VIADD R7, R14, 0xc7 ;  /* 0x000000c70e077836 */ /* 0x000fe20000000000 */
[----:B------:R-:W-:Y:S01]  /*122790*/  ISETP.LT.AND P0, PT, R0, UR36, !P0 ;  /* 0x0000002400007c0c */ /* 0x000fe2000c701270 */
[----:B------:R3:W-:Y:S01]  /*1227a0*/  STSM.16.M88.4 [R15+0x200], R8 ;  /* 0x000200080f007844 */ /* 0x0007e20000000200 */
[----:B------:R-:W-:Y:S01]  /*1227b0*/  LOP3.LUT R24, R24, 0xfffeffff, RZ, 0xc0, !PT ;  /* 0xfffeffff18187812 */ /* 0x000fe200078ec0ff */
[----:B------:R-:W2:Y:S03]  /*1227c0*/  LDCU UR36, c[0x0][0x398] ;  /* 0x00007300ff2477ac */ /* 0x000ea60008000800 */
[----:B------:R-:W-:Y:S01]  /*1227d0*/  @P1 LOP3.LUT R24, R24, 0x10000, RZ, 0xfc, !PT ;  /* 0x0001000018181812 */ /* 0x000fe200078efcff */
[----:B------:R-:W0:Y:S03]  /*1227e0*/  LDCU UR31, c[0x0][0x398] ;  /* 0x00007300ff1f77ac */ /* 0x000e260008000800 */
[----:B------:R-:W-:-:S04]  /*1227f0*/  LOP3.LUT R24, R24, 0xffff7fff, RZ, 0xc0, !PT ;  /* 0xffff7fff18187812 */ /* 0x000fc800078ec0ff */
[----:B------:R-:W-:Y:S02]  /*122800*/  @P0 LOP3.LUT R24, R24, 0x8000, RZ, 0xfc, !PT ;  /* 0x0000800018180812 */ /* 0x000fe400078efcff */
[----:B------:R-:W-:Y:S02]  /*122810*/  ISETP.GE.AND P0, PT, R5, UR37, PT ;  /* 0x0000002505007c0c */ /* 0x000fe4000bf06270 */
[----:B------:R-:W-:Y:S01]  /*122820*/  LOP3.LUT R24, R24, 0xffffbfff, RZ, 0xc0, !PT ;  /* 0xffffbfff18187812 */ /* 0x000fe200078ec0ff */
[----:B------:R-:W-:Y:S01]  /*122830*/  VIADD R5, R14, 0xc6 ;  /* 0x000000c60e057836 */ /* 0x000fe20000000000 */
[----:B------:R-:W-:Y:S01]  /*122840*/  ISETP.LT.AND P3, PT, R4, UR27, !P0 ;  /* 0x0000001b04007c0c */ /* 0x000fe2000c761270 */
[----:B------:R-:W0:Y:S01]  /*122850*/  LDCU UR27, c[0x0][0x398] ;  /* 0x00007300ff1b77ac */ /* 0x000e220008000800 */
[----:B-1----:R-:W-:Y:S02]  /*122860*/  ISETP.LT.AND P2, PT, R3, UR28, !P0 ;  /* 0x0000001c03007c0c */ /* 0x002fe4000c741270 */
[----:B------:R-:W-:Y:S01]  /*122870*/  ISETP.LT.AND P1, PT, R2, UR29, !P0 ;  /* 0x0000001d02007c0c */ /* 0x000fe2000c721270 */
[----:B------:R-:W1:Y:S01]  /*122880*/  LDCU UR28, c[0x0][0x398] ;  /* 0x00007300ff1c77ac */ /* 0x000e620008000800 */
[----:B---3--:R-:W-:-:S02]  /*122890*/  LOP3.LUT R11, R27, 0xffff, RZ, 0xc0, !PT ;  /* 0x0000ffff1b0b7812 */ /* 0x008fc400078ec0ff */
[----:B------:R-:W-:Y:S01]  /*1228a0*/  LOP3.LUT R25, R25, 0x7fffffff, RZ, 0xc0, !PT ;  /* 0x7fffffff19197812 */ /* 0x000fe200078ec0ff */
[----:B------:R-:W3:Y:S04]  /*1228b0*/  LDCU UR29, c[0x0][0x398] ;  /* 0x00007300ff1d77ac */ /* 0x000ee80008000800 */
[----:B------:R-:W-:Y:S01]  /*1228c0*/  @P3 LOP3.LUT R24, R24, 0x4000, RZ, 0xfc, !PT ;  /* 0x0000400018183812 */ /* 0x000fe200078efcff */
[----:B------:R-:W-:Y:S01]  /*1228d0*/  VIADD R18, R14, 0xc9 ;  /* 0x000000c90e127836 */ /* 0x000fe20000000000 */
[----:B------:R-:W0:Y:S02]  /*1228e0*/  LDCU UR37, c[0x0][0x398] ;  /* 0x00007300ff2577ac */ /* 0x000e240008000800 */
[----:B------:R-:W-:-:S04]  /*1228f0*/  LOP3.LUT R24, R24, 0xffffdfff, RZ, 0xc0, !PT ;  /* 0xffffdfff18187812 */ /* 0x000fc800078ec0ff */
[----:B------:R-:W-:Y:S01]  /*122900*/  @P2 LOP3.LUT R24, R24, 0x2000, RZ, 0xfc, !PT ;  /* 0x0000200018182812 */ /* 0x000fe200078efcff */
[----:B------:R-:W-:Y:S01]  /*122910*/  BAR.SYNC.DEFER_BLOCKING 0x0 ;  /* 0x0000000000007b1d */ /* 0x000fe20000010000 */
[----:B----4-:R-:W-:Y:S02]  /*122920*/  ISETP.LT.AND P0, PT, R0, UR30, !P0 ;  /* 0x0000001e00007c0c */ /* 0x010fe4000c701270 */
[----:B------:R-:W-:-:S03]  /*122930*/  LOP3.LUT R24, R24, 0xffffefff, RZ, 0xc0, !PT ;  /* 0xffffefff18187812 */ /* 0x000fc600078ec0ff */
[----:B------:R-:W4:Y:S01]  /*122940*/  LDCU UR30, c[0x0][0x398] ;  /* 0x00007300ff1e77ac */ /* 0x000f220008000800 */
        /* <DEDUP_REMOVED lines=8> */
[----:B------:R-:W-:Y:S02]  /*1229d0*/  ISETP.LT.AND P2, PT, R3, UR34, !P0 ;  /* 0x0000002203007c0c */ /* 0x000fe4000c741270 */
[----:B------:R-:W-:Y:S01]  /*1229e0*/  ISETP.LT.AND P1, PT, R2, UR57, !P0 ;  /* 0x0000003902007c0c */ /* 0x000fe2000c721270 */
[----:B------:R-:W0:Y:S01]  /*1229f0*/  LDCU UR34, c[0x0][0x398] ;  /* 0x00007300ff2277ac */ /* 0x000e220008000800 */
[----:B------:R-:W-:Y:S01]  /*122a00*/  VIADD R19, R14, 0xca ;  /* 0x000000ca0e137836 */ /* 0x000fe20000000000 */
        /* <DEDUP_REMOVED lines=13> */
[----:B------:R-:W4:Y:S04]  /*122ae0*/  LDL.LU R5, [R1+0xb40] ;  /* 0x000b400001057983 */ /* 0x000f280000300800 */
[----:B------:R-:W4:Y:S04]  /*122af0*/  LDL.LU R16, [R1+0xae4] ;  /* 0x000ae40001107983 */ /* 0x000f280000300800 */
[----:B------:R-:W4:Y:S04]  /*122b00*/  LDL.LU R17, [R1+0xae0] ;  /* 0x000ae00001117983 */ /* 0x000f280000300800 */
[----:B------:R-:W4:Y:S04]  /*122b10*/  LDL.LU R9, [R1+0xab8] ;  /* 0x000ab80001097983 */ /* 0x000f280000300800 */
[----:B------:R-:W4:Y:S04]  /*122b20*/  LDL.LU R8, [R1+0xab4] ;  /* 0x000ab40001087983 */ /* 0x000f280000300800 */
[----:B------:R-:W4:Y:S01]  /*122b30*/  LDL.LU R27, [R1+0xa74] ;  /* 0x000a7400011b7983 */ /* 0x000f220000300800 */
[----:B------:R-:W-:Y:S01]  /*122b40*/  ISETP.LT.AND P3, PT, R4, UR7, !P0 ;  /* 0x0000000704007c0c */ /* 0x000fe2000c761270 */
[----:B------:R-:W1:Y:S01]  /*122b50*/  LDCU UR7, c[0x0][0x398] ;  /* 0x00007300ff0777ac */ /* 0x000e620008000800 */
[----:B0-----:R-:W-:-:S02]  /*122b60*/  ISETP.LT.AND P2, PT, R3, UR33, !P0 ;  /* 0x0000002103007c0c */ /* 0x001fc4000c741270 */
[----:B------:R-:W-:Y:S01]  /*122b70*/  LOP3.LUT R24, R24, 0xffffffbf, RZ, 0xc0, !PT ;  /* 0xffffffbf18187812 */ /* 0x000fe200078ec0ff */
[----:B------:R-:W-:Y:S01]  /*122b80*/  VIADD R26, R14, 0xcb ;  /* 0x000000cb0e1a7836 */ /* 0x000fe20000000000 */
[----:B------:R-:W-:Y:S01]  /*122b90*/  ISETP.LT.AND P1, PT, R2, UR35, !P0 ;  /* 0x0000002302007c0c */ /* 0x000fe2000c721270 */
[----:B------:R-:W0:Y:S06]  /*122ba0*/  LDCU UR33, c[0x0][0x398] ;  /* 0x00007300ff2177ac */ /* 0x000e2c0008000800 */
[----:B------:R-:W-:Y:S01]  /*122bb0*/  @P3 LOP3.LUT R24, R24, 0x40, RZ, 0xfc, !PT ;  /* 0x0000004018183812 */ /* 0x000fe200078efcff */
[----:B------:R-:W-:Y:S01]  /*122bc0*/  VIADD R20, R14, 0xcc ;  /* 0x000000cc0e147836 */ /* 0x000fe20000000000 */
[----:B------:R-:W0:Y:S02]  /*122bd0*/  LDCU UR35, c[0x0][0x398] ;  /* 0x00007300ff2377ac */ /* 0x000e240008000800 */
        /* <DEDUP_REMOVED lines=12> */
[----:B------:R-:W-:Y:S02]  /*122ca0*/  ISETP.LT.AND P2, PT, R3, UR27, !P0 ;  /* 0x0000001b03007c0c */ /* 0x000fe4000c741270 */
[----:B-1----:R-:W-:Y:S01]  /*122cb0*/  ISETP.LT.AND P1, PT, R2, UR28, !P0 ;  /* 0x0000001c02007c0c */ /* 0x002fe2000c721270 */
[----:B------:R-:W1:Y:S01]  /*122cc0*/  LDCU UR27, c[0x0][0x398] ;  /* 0x00007300ff1b77ac */ /* 0x000e620008000800 */
[----:B---3--:R-:W-:-:S02]  /*122cd0*/  ISETP.LT.AND P0, PT, R0, UR29, !P0 ;  /* 0x0000001d00007c0c */ /* 0x008fc4000c701270 */
[----:B------:R-:W-:Y:S01]  /*122ce0*/  LOP3.LUT R24, R24, 0xfffffffb, RZ, 0xc0, !PT ;  /* 0xfffffffb18187812 */ /* 0x000fe200078ec0ff */
[----:B------:R-:W3:Y:S04]  /*122cf0*/  LDCU UR28, c[0x0][0x398] ;  /* 0x00007300ff1c77ac */ /* 0x000ee80008000800 */
[----:B------:R-:W-:Y:S01]  /*122d00*/  @P3 LOP3.LUT R24, R24, 0x4, RZ, 0xfc, !PT ;  /* 0x0000000418183812 */ /* 0x000fe200078efcff */
[----:B------:R-:W0:Y:S05]  /*122d10*/  LDCU UR29, c[0x0][0x398] ;  /* 0x00007300ff1d77ac */ /* 0x000e2a0008000800 */
[----:B------:R-:W-:-:S02]  /*122d20*/  @P0 LOP3.LUT R25, R25, 0x80000000, RZ, 0xfc, !PT ;  /* 0x8000000019190812 */ /* 0x000fc400078efcff */
[----:B------:R-:W-:Y:S01]  /*122d30*/  ISETP.GE.AND P0, PT, R6, UR50, PT ;  /* 0x0000003206007c0c */ /* 0x000fe2000bf06270 */
[----:B------:R-:W0:Y:S03]  /*122d40*/  LDCU UR50, c[0x0][0x398] ;  /* 0x00007300ff3277ac */ /* 0x000e260008000800 */
[----:B----4-:R-:W-:Y:S01]  /*122d50*/  ISETP.LT.AND P3, PT, R4, UR30, !P0 ;  /* 0x0000001e04007c0c */ /* 0x010fe2000c761270 */
[----:B------:R-:W4:Y:S01]  /*122d60*/  LDCU UR30, c[0x0][0x398] ;  /* 0x00007300ff1e77ac */ /* 0x000f220008000800 */
        /* <DEDUP_REMOVED lines=12> */
[----:B------:R-:W-:Y:S01]  /*122e30*/  ISETP.LT.AND P0, PT, R0, UR34, !P0 ;  /* 0x0000002200007c0c */ /* 0x000fe2000c701270 */
[----:B------:R0:W-:Y:S01]  /*122e40*/  STL [R1+0x4928], R24 ;  /* 0x0049281801007387 */ /* 0x0001e20000100800 */
[----:B------:R-:W-:Y:S01]  /*122e50*/  LOP3.LUT R25, R25, 0xefffffff, RZ, 0xc0, !PT ;  /* 0xefffffff19197812 */ /* 0x000fe200078ec0ff */
[----:B------:R-:W0:Y:S02]  /*122e60*/  LDCU UR34, c[0x0][0x398] ;  /* 0x00007300ff2277ac */ /* 0x000e240008000800 */
[----:B------:R-:W3:Y:S01]  /*122e70*/  LDL.LU R6, [R1+0xa70] ;  /* 0x000a700001067983 */ /* 0x000ee20000300800 */
        /* <DEDUP_REMOVED lines=25> */
[----:B------:R-:W4:Y:S01]  /*123010*/  LDL.LU R16, [R1+0xbc8] ;  /* 0x000bc80001107983 */ /* 0x000f220000300800 */
[----:B------:R-:W-:-:S03]  /*123020*/  LOP3.LUT R5, R17, 0xffff, RZ, 0xc0, !PT ;  /* 0x0000ffff11057812 */ /* 0x000fc600078ec0ff */
[----:B------:R-:W4:Y:S04]  /*123030*/  LDL.LU R17, [R1+0xbbc] ;  /* 0x000bbc0001117983 */ /* 0x000f280000300800 */
[----:B------:R-:W4:Y:S01]  /*123040*/  LDL.LU R18, [R1+0xbb8] ;  /* 0x000bb80001127983 */ /* 0x000f220000300800 */
[----:B------:R-:W-:-:S03]  /*123050*/  LOP3.LUT R12, R27, 0xffff, RZ, 0xc0, !PT ;  /* 0x0000ffff1b0c7812 */ /* 0x000fc600078ec0ff */
[----:B------:R-:W4:Y:S04]  /*123060*/  LDL.LU R27, [R1+0xba4] ;  /* 0x000ba400011b7983 */ /* 0x000f280000300800 */
[----:B0-----:R-:W4:Y:S04]  /*123070*/  LDL.LU R24, [R1+0xba0] ;  /* 0x000ba00001187983 */ /* 0x001f280000300800 */
[----:B------:R-:W4:Y:S04]  /*123080*/  LDL.LU R23, [R1+0xb7c] ;  /* 0x000b7c0001177983 */ /* 0x000f280000300800 */
[----:B------:R-:W4:Y:S04]  /*123090*/  LDL.LU R22, [R1+0xb9c] ;  /* 0x000b9c0001167983 */ /* 0x000f280000300800 */
[----:B------:R-:W4:Y:S01]  /*1230a0*/  LDL.LU R19, [R1+0x9f4] ;  /* 0x0009f40001137983 */ /* 0x000f220000300800 */
[----:B------:R-:W-:Y:S01]  /*1230b0*/  ISETP.LT.AND P3, PT, R4, UR7, !P0 ;  /* 0x0000000704007c0c */ /* 0x000fe2000c761270 */
[----:B------:R-:W0:Y:S01]  /*1230c0*/  LDCU UR7, c[0x0][0x398] ;  /* 0x00007300ff0777ac */ /* 0x000e220008000800 */
[----:B--2---:R-:W-:-:S02]  /*1230d0*/  ISETP.LT.AND P2, PT, R3, UR36, !P0 ;  /* 0x0000002403007c0c */ /* 0x004fc4000c741270 */
[----:B------:R-:W-:Y:S01]  /*1230e0*/  LOP3.LUT R25, R25, 0xffbfffff, RZ, 0xc0, !PT ;  /* 0xffbfffff19197812 */ /* 0x000fe200078ec0ff */
[----:B------:R-:W2:Y:S01]  /*1230f0*/  LDCU UR36, c[0x0][0x398] ;  /* 0x00007300ff2477ac */ /* 0x000ea20008000800 */
        /* <DEDUP_REMOVED lines=9> */
[----:B------:R-:W-:Y:S02]  /*123190*/  LOP3.LUT R9, R9, 0xffff, RZ, 0xc0, !PT ;  /* 0x0000ffff09097812 */ /* 0x000fe400078ec0ff */
[----:B------:R-:W-:Y:S02]  /*1231a0*/  LOP3.LUT R8, R8, 0xffff, RZ, 0xc0, !PT ;  /* 0x0000ffff08087812 */ /* 0x000fe400078ec0ff */
[----:B------:R-:W-:-:S04]  /*1231b0*/  LOP3.LUT R25, R25, 0xfff7ffff, RZ, 0xc0, !PT ;  /* 0xfff7ffff19197812 */ /* 0x000fc800078ec0ff */
[----:B------:R-:W-:Y:S02]  /*1231c0*/  @P0 LOP3.LUT R25, R25, 0x80000, RZ, 0xfc, !PT ;  /* 0x0008000019190812 */ /* 0x000fe400078efcff */
[----:B------:R-:W-:Y:S01]  /*1231d0*/  ISETP.GE.AND P0, PT, R26, UR52, PT ;  /* 0x000000341a007c0c */ /* 0x000fe2000bf06270 */
[----:B------:R-:W0:Y:S01]  /*1231e0*/  LDCU UR52, c[0x0][0x398] ;  /* 0x00007300ff3477ac */ /* 0x000e220008000800 */
[----:B------:R-:W2:Y:S01]  /*1231f0*/  LDL.LU R26, [R1+0x49ac] ;  /* 0x0049ac00011a7983 */ /* 0x000ea20000300800 */
[----:B---3--:R-:W-:Y:S02]  /*123200*/  LOP3.LUT R6, R6, 0xffff, RZ, 0xc0, !PT ;  /* 0x0000ffff06067812 */ /* 0x008fe400078ec0ff */
[----:B----4-:R-:W-:Y:S02]  /*123210*/  PRMT R16, R16, 0x4210, R9 ;  /* 0x0000421010107816 */ /* 0x010fe40000000009 */
[----:B------:R-:W-:Y:S02]  /*123220*/  PRMT R17, R17, 0x4210, R8 ;  /* 0x0000421011117816 */ /* 0x000fe40000000008 */
[----:B------:R-:W-:-:S02]  /*123230*/  PRMT R18, R18, 0x4210, R12 ;  /* 0x0000421012127816 */ /* 0x000fc4000000000c */
[----:B------:R-:W-:Y:S02]  /*123240*/  PRMT R27, R27, 0x4210, R11 ;  /* 0x000042101b1b7816 */ /* 0x000fe4000000000b */
[----:B------:R-:W-:Y:S02]  /*123250*/  PRMT R24, R24, 0x4210, R10 ;  /* 0x0000421018187816 */ /* 0x000fe4000000000a */
[----:B------:R-:W-:-:S05]  /*123260*/  PRMT R19, R19, 0x4210, R6 ;  /* 0x0000421013137816 */ /* 0x000fca0000000006 */
[----:B------:R-:W-:Y:S04]  /*123270*/  STL.64 [R1+0x4990], R18 ;  /* 0x0049901201007387 */ /* 0x000fe80000100a00 */
[----:B------:R3:W-:Y:S02]  /*123280*/  STL.64 [R1+0x4988], R16 ;  /* 0x0049881001007387 */ /* 0x0007e40000100a00 */
[----:B---3--:R-:W-:Y:S02]  /*123290*/  IMAD.MOV.U32 R16, RZ, RZ, R27 ;  /* 0x000000ffff107224 */ /* 0x008fe400078e001b */
[----:B------:R-:W3:Y:S04]  /*1232a0*/  LDL.LU R27, [R1+0x49a8] ;  /* 0x0049a800011b7983 */ /* 0x000ee80000300800 */
[----:B------:R-:W-:Y:S04]  /*1232b0*/  STL.64 [R1+0x49a0], R10 ;  /* 0x0049a00a01007387 */ /* 0x000fe80000100a00 */
[----:B------:R-:W-:Y:S04]  /*1232c0*/  STL.64 [R1+0x4998], R8 ;  /* 0x0049980801007387 */ /* 0x000fe80000100a00 */
[----:B------:R-:W4:Y:S01]  /*1232d0*/  LDS.128 R8, [R21] ;  /* 0x0000000015087984 */ /* 0x000f220000000c00 */
[----:B------:R-:W-:-:S02]  /*1232e0*/  PRMT R23, R23, 0x4210, R7 ;  /* 0x0000421017177816 */ /* 0x000fc40000000007 */
[----:B------:R-:W-:Y:S01]  /*1232f0*/  PRMT R22, R22, 0x4210, R5 ;  /* 0x0000421016167816 */ /* 0x000fe20000000005 */
[----:B----4-:R-:W-:Y:S04]  /*123300*/  STL.64 [R1+0x160], R8 ;  /* 0x0001600801007387 */ /* 0x010fe80000100a00 */
[----:B------:R-:W-:Y:S04]  /*123310*/  STL.64 [R1+0x168], R10 ;  /* 0x0001680a01007387 */ /* 0x000fe80000100a00 */
[----:B------:R-:W4:Y:S01]  /*123320*/  LDS.128 R8, [R21+0x400] ;  /* 0x0004000015087984 */ /* 0x000f220000000c00 */
[----:B------:R-:W-:-:S02]  /*123330*/  IMAD.MOV.U32 R17, RZ, RZ, R24 ;  /* 0x000000ffff117224 */ /* 0x000fc400078e0018 */
[----:B------:R-:W-:Y:S02]  /*123340*/  IMAD.MOV.U32 R18, RZ, RZ, R23 ;  /* 0x000000ffff127224 */ /* 0x000fe400078e0017 */
[----:B------:R-:W-:Y:S01]  /*123350*/  IMAD.MOV.U32 R19, RZ, RZ, R22 ;  /* 0x000000ffff137224 */ /* 0x000fe200078e0016 */
[----:B------:R-:W-:Y:S06]  /*123360*/  BAR.SYNC.DEFER_BLOCKING 0x0 ;  /* 0x0000000000007b1d */ /* 0x000fec0000010000 */
[----:B------:R-:W-:Y:S04]  /*123370*/  STSM.16.M88.4 [R15], R16 ;  /* 0x000000100f007844 */ /* 0x000fe80000000200 */
[----:B----4-:R-:W-:Y:S04]  /*123380*/  STL.64 [R1+0x1e0], R8 ;  /* 0x0001e00801007387 */ /* 0x010fe80000100a00 */
[----:B------:R4:W-:Y:S04]  /*123390*/  STL.64 [R1+0x1e8], R10 ;  /* 0x0001e80a01007387 */ /* 0x0009e80000100a00 */
[----:B----4-:R-:W4:Y:S04]  /*1233a0*/  LDL.LU.64 R10, [R1+0x49a0] ;  /* 0x0049a000010a7983 */ /* 0x010f280000300a00 */
[----:B------:R-:W2:Y:S04]  /*1233b0*/  LDL.LU.64 R8, [R1+0x4998] ;  /* 0x0049980001087983 */ /* 0x000ea80000300a00 */
[----:B------:R-:W2:Y:S04]  /*1233c0*/  LDL.LU.64 R18, [R1+0x4990] ;  /* 0x0049900001127983 */ /* 0x000ea80000300a00 */
[----:B------:R-:W2:Y:S01]  /*1233d0*/  LDL.LU.64 R16, [R1+0x4988] ;  /* 0x0049880001107983 */ /* 0x000ea20000300a00 */
        /* <DEDUP_REMOVED lines=18> */
[----:B--2---:R2:W-:Y:S01]  /*123500*/  STSM.16.M88.4 [R15+0x200], R16 ;  /* 0x000200100f007844 */ /* 0x0045e20000000200 */
[----:B------:R-:W-:Y:S01]  /*123510*/  VIADD R20, R14, 0xcd ;  /* 0x000000cd0e147836 */ /* 0x000fe20000000000 */
[----:B------:R-:W-:Y:S01]  /*123520*/  LOP3.LUT R26, R26, 0x7fffffff, RZ, 0xc0, !PT ;  /* 0x7fffffff1a1a7812 */ /* 0x000fe200078ec0ff */
[----:B------:R-:W0:Y:S01]  /*123530*/  LDCU UR54, c[0x0][0x398] ;  /* 0x00007300ff3677ac */ /* 0x000e220008000800 */
[----:B--2---:R-:W2:Y:S04]  /*123540*/  LDL.LU.64 R18, [R1+0x4980] ;  /* 0x0049800001127983 */ /* 0x004ea80000300a00 */
[----:B------:R-:W2:Y:S01]  /*123550*/  LDL.LU.64 R16, [R1+0x4978] ;  /* 0x0049780001107983 */ /* 0x000ea20000300a00 */
        /* <DEDUP_REMOVED lines=32> */
[----:B------:R-:W-:Y:S01]  /*123760*/  @P0 LOP3.LUT R25, R25, 0x80, RZ, 0xfc, !PT ;  /* 0x0000008019190812 */ /* 0x000fe200078efcff */
[----:B------:R-:W-:Y:S01]  /*123770*/  BAR.SYNC.DEFER_BLOCKING 0x0 ;  /* 0x0000000000007b1d */ /* 0x000fe20000010000 */
[----:B--2---:R-:W-:Y:S01]  /*123780*/  PRMT R17, R17, 0x5210, R8 ;  /* 0x0000521011117816 */ /* 0x004fe20000000008 */
[----:B------:R-:W-:-:S05]  /*123790*/  VIADD R8, R14, 0xce ;  /* 0x000000ce0e087836 */ /* 0x000fca0000000000 */
[----:B------:R-:W-:Y:S01]  /*1237a0*/  ISETP.GE.AND P0, PT, R8, UR14, PT ;  /* 0x0000000e08007c0c */ /* 0x000fe2000bf06270 */
[----:B------:R-:W2:Y:S01]  /*1237b0*/  LDCU UR14, c[0x0][0x398] ;  /* 0x00007300ff0e77ac */ /* 0x000ea20008000800 */
[----:B------:R-:W4:Y:S02]  /*1237c0*/  LDL.LU R8, [R1+0x210] ;  /* 0x0002100001087983 */ /* 0x000f240000300800 */
        /* <DEDUP_REMOVED lines=12> */
[----:B------:R-:W-:Y:S02]  /*123890*/  LOP3.LUT R25, R25, 0xffffffef, RZ, 0xc0, !PT ;  /* 0xffffffef19197812 */ /* 0x000fe400078ec0ff */
[----:B------:R-:W-:Y:S02]  /*1238a0*/  PRMT R18, R18, 0x5210, R12 ;  /* 0x0000521012127816 */ /* 0x000fe4000000000c */
[----:B------:R-:W-:Y:S02]  /*1238b0*/  @P1 LOP3.LUT R25, R25, 0x10, RZ, 0xfc, !PT ;  /* 0x0000001019191812 */ /* 0x000fe400078efcff */
[----:B------:R-:W-:Y:S01]  /*1238c0*/  PRMT R19, R19, 0x5210, R6 ;  /* 0x0000521013137816 */ /* 0x000fe20000000006 */
[----:B------:R-:W-:Y:S01]  /*1238d0*/  VIADD R6, R14, 0xcf ;  /* 0x000000cf0e067836 */ /* 0x000fe20000000000 */
[----:B------:R-:W-:-:S02]  /*1238e0*/  PRMT R16, R16, 0x5210, R9 ;  /* 0x0000521010107816 */ /* 0x000fc40000000009 */
[----:B------:R-:W-:Y:S01]  /*1238f0*/  LOP3.LUT R25, R25, 0xfffffff7, RZ, 0xc0, !PT ;  /* 0xfffffff719197812 */ /* 0x000fe200078ec0ff */
[----:B------:R-:W2:Y:S03]  /*123900*/  LDL.LU R9, [R1+0x20c] ;  /* 0x00020c0001097983 */ /* 0x000ea60000300800 */
[----:B------:R-:W-:Y:S01]  /*123910*/  @P0 LOP3.LUT R25, R25, 0x8, RZ, 0xfc, !PT ;  /* 0x0000000819190812 */ /* 0x000fe200078efcff */
[----:B------:R-:W-:Y:S01]  /*123920*/  STL.64 [R1+0x4968], R18 ;  /* 0x0049681201007387 */ /* 0x000fe20000100a00 */
[----:B------:R-:W-:Y:S02]  /*123930*/  ISETP.GE.AND P0, PT, R6, UR62, PT ;  /* 0x0000003e06007c0c */ /* 0x000fe4000bf06270 */
[----:B----4-:R-:W-:Y:S01]  /*123940*/  PRMT R8, R8, 0x5210, R11 ;  /* 0x0000521008087816 */ /* 0x010fe2000000000b */
[----:B------:R-:W-:Y:S01]  /*123950*/  STL.64 [R1+0x4960], R16 ;  /* 0x0049601001007387 */ /* 0x000fe20000100a00 */
[----:B------:R-:W-:Y:S01]  /*123960*/  LOP3.LUT R25, R25, 0xfffffffb, RZ, 0xc0, !PT ;  /* 0xfffffffb19197812 */ /* 0x000fe200078ec0ff */
[----:B------:R-:W-:Y:S01]  /*123970*/  VIADD R12, R14, 0xd4 ;  /* 0x000000d40e0c7836 */ /* 0x000fe20000000000 */
[----:B------:R-:W4:Y:S01]  /*123980*/  LDCU UR62, c[0x0][0x398] ;  /* 0x00007300ff3e77ac */ /* 0x000f220008000800 */
[----:B------:R-:W1:Y:S01]  /*123990*/  LDS.128 R16, [R21] ;  /* 0x0000000015107984 */ /* 0x000e620000000c00 */
[----:B0-----:R-:W-:-:S02]  /*1239a0*/  ISETP.LT.AND P3, PT, R4, UR7, !P0 ;  /* 0x0000000704007c0c */ /* 0x001fc4000c761270 */
[----:B------:R-:W-:Y:S01]  /*1239b0*/  ISETP.LT.AND P2, PT, R3, UR48, !P0 ;  /* 0x0000003003007c0c */ /* 0x000fe2000c741270 */
[----:B------:R-:W3:Y:S01]  /*1239c0*/  LDL.LU R6, [R1+0x218] ;  /* 0x0002180001067983 */ /* 0x000ee20000300800 */
[----:B------:R-:W-:Y:S01]  /*1239d0*/  ISETP.LT.AND P1, PT, R2, UR50, !P0 ;  /* 0x0000003202007c0c */ /* 0x000fe2000c721270 */
[----:B------:R-:W0:Y:S08]  /*1239e0*/  LDCU UR7, c[0x0][0x398] ;  /* 0x00007300ff0777ac */ /* 0x000e300008000800 */
[----:B------:R-:W-:Y:S01]  /*1239f0*/  @P3 LOP3.LUT R25, R25, 0x4, RZ, 0xfc, !PT ;  /* 0x0000000419193812 */ /* 0x000fe200078efcff */
[----:B------:R-:W0:Y:S03]  /*123a00*/  LDCU UR48, c[0x0][0x398] ;  /* 0x00007300ff3077ac */ /* 0x000e260008000800 */
[----:B------:R-:W-:Y:S01]  /*123a10*/  LOP3.LUT R25, R25, 0xfffffffd, RZ, 0xc0, !PT ;  /* 0xfffffffd19197812 */ /* 0x000fe200078ec0ff */
[----:B------:R-:W0:Y:S03]  /*123a20*/  LDCU UR50, c[0x0][0x398] ;  /* 0x00007300ff3277ac */ /* 0x000e260008000800 */
[----:B------:R-:W-:-:S04]  /*123a30*/  @P2 LOP3.LUT R25, R25, 0x2, RZ, 0xfc, !PT ;  /* 0x0000000219192812 */ /* 0x000fc800078efcff */
[----:B------:R-:W-:-:S04]  /*123a40*/  LOP3.LUT R25, R25, 0xfffffffe, RZ, 0xc0, !PT ;  /* 0xfffffffe19197812 */ /* 0x000fc800078ec0ff */
[----:B------:R-:W-:Y:S02]  /*123a50*/  @P1 LOP3.LUT R25, R25, 0x1, RZ, 0xfc, !PT ;  /* 0x0000000119191812 */ /* 0x000fe400078efcff */
[----:B------:R-:W-:-:S03]  /*123a60*/  PRMT R11, R29, 0x5210, R5 ;  /* 0x000052101d0b7816 */ /* 0x000fc60000000005 */
[----:B------:R-:W-:Y:S04]  /*123a70*/  STL [R1+0x492c], R25 ;  /* 0x00492c1901007387 */ /* 0x000fe80000100800 */
[----:B------:R-:W4:Y:S04]  /*123a80*/  LDL.LU R29, [R1+0x4970] ;  /* 0x00497000011d7983 */ /* 0x000f280000300800 */
[----:B-1----:R-:W-:Y:S04]  /*123a90*/  STL.64 [R1+0x1d0], R16 ;  /* 0x0001d01001007387 */ /* 0x002fe80000100a00 */
[----:B------:R-:W-:Y:S04]  /*123aa0*/  STL.64 [R1+0x1d8], R18 ;  /* 0x0001d81201007387 */ /* 0x000fe80000100a00 */
[----:B------:R-:W1:Y:S04]  /*123ab0*/  LDS.128 R16, [R21+0x400] ;  /* 0x0004000015107984 */ /* 0x000e680000000c00 */
[----:B-1----:R-:W-:Y:S04]  /*123ac0*/  STL.64 [R1+0x1c0], R16 ;  /* 0x0001c01001007387 */ /* 0x002fe80000100a00 */
[----:B------:R1:W-:Y:S04]  /*123ad0*/  STL.64 [R1+0x1c8], R18 ;  /* 0x0001c81201007387 */ /* 0x0003e80000100a00 */
[----:B-1----:R-:W4:Y:S04]  /*123ae0*/  LDL.LU.64 R18, [R1+0x4968] ;  /* 0x0049680001127983 */ /* 0x002f280000300a00 */
[----:B------:R-:W4:Y:S01]  /*123af0*/  LDL.LU.64 R16, [R1+0x4960] ;  /* 0x0049600001107983 */ /* 0x000f220000300a00 */
[----:B------:R-:W-:Y:S01]  /*123b00*/  BAR.SYNC.DEFER_BLOCKING 0x0 ;  /* 0x0000000000007b1d */ /* 0x000fe20000010000 */
[----:B------:R-:W-:-:S02]  /*123b10*/  ISETP.LT.AND P0, PT, R0, UR58, !P0 ;  /* 0x0000003a00007c0c */ /* 0x000fc4000c701270 */
[----:B--2---:R-:W-:Y:S01]  /*123b20*/  PRMT R9, R9, 0x5210, R10 ;  /* 0x0000521009097816 */ /* 0x004fe2000000000a */
[C---:B------:R-:W-:Y:S02]  /*123b30*/  VIADD R10, R14.reuse, 0xd0 ;  /* 0x000000d00e0a7836 */ /* 0x040fe40000000000 */
[----:B------:R-:W-:Y:S01]  /*123b40*/  VIADD R5, R14, 0xd1 ;  /* 0x000000d10e057836 */ /* 0x000fe20000000000 */
[----:B------:R-:W1:Y:S07]  /*123b50*/  LDCU UR58, c[0x0][0x398] ;  /* 0x00007300ff3a77ac */ /* 0x000e6e0008000800 */
[----:B------:R-:W-:-:S02]  /*123b60*/  @P0 LOP3.LUT R26, R26, 0x80000000, RZ, 0xfc, !PT ;  /* 0x800000001a1a0812 */ /* 0x000fc400078efcff */
[----:B------:R-:W-:Y:S01]  /*123b70*/  ISETP.GE.AND P0, PT, R10, UR63, PT ;  /* 0x0000003f0a007c0c */ /* 0x000fe2000bf06270 */
[----:B------:R-:W2:Y:S03]  /*123b80*/  LDCU UR63, c[0x0][0x398] ;  /* 0x00007300ff3f77ac */ /* 0x000ea60008000800 */
[----:B------:R-:W-:Y:S01]  /*123b90*/  ISETP.LT.AND P3, PT, R4, UR26, !P0 ;  /* 0x0000001a04007c0c */ /* 0x000fe2000c761270 */
[----:B------:R-:W0:Y:S01]  /*123ba0*/  LDCU UR26, c[0x0][0x398] ;  /* 0x00007300ff1a77ac */ /* 0x000e220008000800 */
[----:B------:R-:W-:Y:S02]  /*123bb0*/  ISETP.LT.AND P2, PT, R3, UR27, !P0 ;  /* 0x0000001b03007c0c */ /* 0x000fe4000c741270 */
[----:B------:R-:W-:Y:S01]  /*123bc0*/  LOP3.LUT R26, R26, 0xbfffffff, RZ, 0xc0, !PT ;  /* 0xbfffffff1a1a7812 */ /* 0x000fe200078ec0ff */
[----:B------:R-:W0:Y:S01]  /*123bd0*/  LDCU UR27, c[0x0][0x398] ;  /* 0x00007300ff1b77ac */ /* 0x000e220008000800 */
[----:B------:R-:W-:-:S07]  /*123be0*/  ISETP.LT.AND P1, PT, R2, UR36, !P0 ;  /* 0x0000002402007c0c */ /* 0x000fce000c721270 */
[----:B------:R-:W-:Y:S01]  /*123bf0*/  @P3 LOP3.LUT R26, R26, 0x40000000, RZ, 0xfc, !PT ;  /* 0x400000001a1a3812 */ /* 0x000fe200078efcff */
[----:B------:R-:W0:Y:S01]  /*123c00*/  LDCU UR36, c[0x0][0x398] ;  /* 0x00007300ff2477ac */ /* 0x000e220008000800 */
[----:B---3--:R-:W-:-:S05]  /*123c10*/  PRMT R10, R6, 0x5210, R7 ;  /* 0x00005210060a7816 */ /* 0x008fca0000000007 */
[----:B------:R3:W-:Y:S04]  /*123c20*/  STSM.16.M88.4 [R15], R8 ;  /* 0x000000080f007844 */ /* 0x0007e80000000200 */
[----:B---3--:R-:W3:Y:S04]  /*123c30*/  LDL.LU R11, [R1+0x4958] ;  /* 0x00495800010b7983 */ /* 0x008ee80000300800 */
[----:B----4-:R4:W-:Y:S04]  /*123c40*/  STSM.16.M88.4 [R15+0x200], R16 ;  /* 0x000200100f007844 */ /* 0x0109e80000000200 */
[----:B----4-:R-:W4:Y:S04]  /*123c50*/  LDL.LU R18, [R1+0xb68] ;  /* 0x000b680001127983 */ /* 0x010f280000300800 */
[----:B------:R-:W2:Y:S01]  /*123c60*/  LDL.LU R19, [R1+0xb64] ;  /* 0x000b640001137983 */ /* 0x000ea20000300800 */
[----:B------:R-:W-:-:S02]  /*123c70*/  LOP3.LUT R26, R26, 0xdfffffff, RZ, 0xc0, !PT ;  /* 0xdfffffff1a1a7812 */ /* 0x000fc400078ec0ff */
[----:B------:R-:W-:Y:S01]  /*123c80*/  ISETP.LT.AND P0, PT, R0, UR37, !P0 ;  /* 0x0000002500007c0c */ /* 0x000fe2000c701270 */
[----:B------:R-:W3:Y:S01]  /*123c90*/  LDL.LU R6, [R1+0xb3c] ;  /* 0x000b3c0001067983 */ /* 0x000ee20000300800 */
[----:B------:R-:W-:Y:S01]  /*123ca0*/  @P2 LOP3.LUT R26, R26, 0x20000000, RZ, 0xfc, !PT ;  /* 0x200000001a1a2812 */ /* 0x000fe200078efcff */
[----:B------:R-:W-:Y:S01]  /*123cb0*/  VIADD R10, R14, 0xd5 ;  /* 0x000000d50e0a7836 */ /* 0x000fe20000000000 */
[----:B------:R-:W0:Y:S02]  /*123cc0*/  LDCU UR37, c[0x0][0x398] ;  /* 0x00007300ff2577ac */ /* 0x000e240008000800 */
        /* <DEDUP_REMOVED lines=8> */
[----:B------:R-:W-:Y:S01]  /*123d50*/  VIADD R9, R14, 0xd6 ;  /* 0x000000d60e097836 */ /* 0x000fe20000000000 */
[----:B------:R-:W-:Y:S01]  /*123d60*/  ISETP.LT.AND P2, PT, R3, UR29, !P0 ;  /* 0x0000001d03007c0c */ /* 0x000fe2000c741270 */
[----:B------:R-:W0:Y:S01]  /*123d70*/  LDCU UR28, c[0x0][0x398] ;  /* 0x00007300ff1c77ac */ /* 0x000e220008000800 */
[----:B------:R-:W-:-:S02]  /*123d80*/  ISETP.LT.AND P1, PT, R2, UR30, !P0 ;  /* 0x0000001e02007c0c */ /* 0x000fc4000c721270 */
[----:B------:R-:W-:Y:S01]  /*123d90*/  LOP3.LUT R27, R27, 0x7fffffff, RZ, 0xc0, !PT ;  /* 0x7fffffff1b1b7812 */ /* 0x000fe200078ec0ff */
[----:B------:R-:W0:Y:S01]  /*123da0*/  LDCU UR29, c[0x0][0x398] ;  /* 0x00007300ff1d77ac */ /* 0x000e220008000800 */
[----:B------:R-:W0:Y:S05]  /*123db0*/  LDCU UR65, c[0x0][0x398] ;  /* 0x00007300ff4177ac */ /* 0x000e2a0008000800 */
        /* <DEDUP_REMOVED lines=18> */
[----:B------:R-:W0:Y:S07]  /*123ee0*/  LDCU UR64, c[0x0][0x398] ;  /* 0x00007300ff4077ac */ /* 0x000e2e0008000800 */
        /* <DEDUP_REMOVED lines=23> */
[----:B------:R-:W-:Y:S02]  /*124060*/  LOP3.LUT R26, R26, 0xfffdffff, RZ, 0xc0, !PT ;  /* 0xfffdffff1a1a7812 */ /* 0x000fe400078ec0ff */
[----:B----4-:R-:W-:Y:S02]  /*124070*/  LOP3.LUT R8, R18, 0xffff, RZ, 0xc0, !PT ;  /* 0x0000ffff12087812 */ /* 0x010fe400078ec0ff */
[----:B------:R-:W4:Y:S01]  /*124080*/  LDL.LU R18, [R1+0xa40] ;  /* 0x000a400001127983 */ /* 0x000f220000300800 */
[----:B--2---:R-:W-:-:S03]  /*124090*/  LOP3.LUT R7, R19, 0xffff, RZ, 0xc0, !PT ;  /* 0x0000ffff13077812 */ /* 0x004fc600078ec0ff */
[----:B------:R-:W2:Y:S01]  /*1240a0*/  LDL.LU R19, [R1+0xa24] ;  /* 0x000a240001137983 */ /* 0x000ea20000300800 */
[----:B------:R-:W-:Y:S02]  /*1240b0*/  @P2 LOP3.LUT R26, R26, 0x20000, RZ, 0xfc, !PT ;  /* 0x000200001a1a2812 */ /* 0x000fe400078efcff */
[----:B------:R-:W-:Y:S01]  /*1240c0*/  ISETP.LT.AND P0, PT, R0, UR46, !P0 ;  /* 0x0000002e00007c0c */ /* 0x000fe2000c701270 */
[----:B---3--:R-:W-:Y:S01]  /*1240d0*/  STL [R1+0x4954], R11 ;  /* 0x0049540b01007387 */ /* 0x008fe20000100800 */
[----:B------:R-:W-:Y:S01]  /*1240e0*/  LOP3.LUT R26, R26, 0xfffeffff, RZ, 0xc0, !PT ;  /* 0xfffeffff1a1a7812 */ /* 0x000fe200078ec0ff */
[----:B------:R-:W3:Y:S03]  /*1240f0*/  LDCU UR46, c[0x0][0x398] ;  /* 0x00007300ff2e77ac */ /* 0x000ee60008000800 */
[----:B------:R-:W-:-:S04]  /*124100*/  @P1 LOP3.LUT R26, R26, 0x10000, RZ, 0xfc, !PT ;  /* 0x000100001a1a1812 */ /* 0x000fc800078efcff */
[----:B------:R-:W-:-:S04]  /*124110*/  LOP3.LUT R26, R26, 0xffff7fff, RZ, 0xc0, !PT ;  /* 0xffff7fff1a1a7812 */ /* 0x000fc800078ec0ff */
[----:B------:R-:W-:Y:S02]  /*124120*/  @P0 LOP3.LUT R26, R26, 0x8000, RZ, 0xfc, !PT ;  /* 0x000080001a1a0812 */ /* 0x000fe400078efcff */
[----:B------:R-:W-:Y:S01]  /*124130*/  ISETP.GE.AND P0, PT, R12, UR22, PT ;  /* 0x000000160c007c0c */ /* 0x000fe2000bf06270 */
[----:B------:R-:W-:Y:S01]  /*124140*/  STL [R1+0x4950], R8 ;  /* 0x0049500801007387 */ /* 0x000fe20000100800 */
[----:B------:R-:W-:Y:S01]  /*124150*/  LOP3.LUT R26, R26, 0xffffbfff, RZ, 0xc0, !PT ;  /* 0xffffbfff1a1a7812 */ /* 0x000fe200078ec0ff */
[----:B------:R-:W0:Y:S01]  /*124160*/  LDCU UR22, c[0x0][0x398] ;  /* 0x00007300ff1677ac */ /* 0x000e220008000800 */
[----:B------:R-:W-:Y:S02]  /*124170*/  ISETP.LT.AND P3, PT, R4, UR52, !P0 ;  /* 0x0000003404007c0c */ /* 0x000fe4000c761270 */
[----:B------:R-:W-:Y:S01]  /*124180*/  ISETP.LT.AND P2, PT, R3, UR54, !P0 ;  /* 0x0000003603007c0c */ /* 0x000fe2000c741270 */
[----:B------:R-:W0:Y:S01]  /*124190*/  LDCU UR52, c[0x0][0x398] ;  /* 0x00007300ff3477ac */ /* 0x000e220008000800 */
[----:B------:R-:W-:-:S09]  /*1241a0*/  ISETP.LT.AND P1, PT, R2, UR57, !P0 ;  /* 0x0000003902007c0c */ /* 0x000fd2000c721270 */
        /* <DEDUP_REMOVED lines=31> */
[----:B------:R-:W-:Y:S01]  /*1243a0*/  PRMT R16, R16, 0x4210, R8 ;  /* 0x0000421010107816 */ /* 0x000fe20000000008 */
[----:B------:R-:W-:Y:S06]  /*1243b0*/  BAR.SYNC.DEFER_BLOCKING 0x0 ;  /* 0x0000000000007b1d */ /* 0x000fec0000010000 */
[----:B------:R-:W0:Y:S04]  /*1243c0*/  LDS.128 R8, [R21] ;  /* 0x0000000015087984 */ /* 0x000e280000000c00 */
[----:B------:R-:W1:Y:S01]  /*1243d0*/  LDS.128 R20, [R21+0x400] ;  /* 0x0004000015147984 */ /* 0x000e620000000c00 */
[----:B------:R-:W-:-:S02]  /*1243e0*/  LOP3.LUT R6, R6, 0xffff, RZ, 0xc0, !PT ;  /* 0x0000ffff06067812 */ /* 0x000fc400078ec0ff */
[----:B------:R-:W-:Y:S02]  /*1243f0*/  LOP3.LUT R5, R5, 0xffff, RZ, 0xc0, !PT ;  /* 0x0000ffff05057812 */ /* 0x000fe400078ec0ff */
[----:B------:R-:W-:Y:S01]  /*124400*/  PRMT R17, R17, 0x4210, R7 ;  /* 0x0000421011117816 */ /* 0x000fe20000000007 */
[----:B0-----:R-:W-:Y:S04]  /*124410*/  STL.64 [R1+0x1b0], R8 ;  /* 0x0001b00801007387 */ /* 0x001fe80000100a00 */
[----:B------:R0:W-:Y:S04]  /*124420*/  STL.64 [R1+0x1b8], R10 ;  /* 0x0001b80a01007387 */ /* 0x0001e80000100a00 */
[----:B0-----:R-:W3:Y:S04]  /*124430*/  LDL.LU R11, [R1+0x4954] ;  /* 0x00495400010b7983 */ /* 0x001ee80000300800 */
[----:B------:R-:W3:Y:S04]  /*124440*/  LDL.LU R8, [R1+0x4950] ;  /* 0x0049500001087983 */ /* 0x000ee80000300800 */
[----:B-1----:R0:W-:Y:S04]  /*124450*/  STL.64 [R1+0x1a0], R20 ;  /* 0x0001a01401007387 */ /* 0x0021e80000100a00 */
[----:B------:R-:W-:Y:S04]  /*124460*/  STL.64 [R1+0x1a8], R22 ;  /* 0x0001a81601007387 */ /* 0x000fe80000100a00 */
[----:B0-----:R-:W3:Y:S04]  /*124470*/  LDL.LU R20, [R1+0x494c] ;  /* 0x00494c0001147983 */ /* 0x001ee80000300800 */
[----:B------:R-:W3:Y:S01]  /*124480*/  LDL.LU R21, [R1+0xaf0] ;  /* 0x000af00001157983 */ /* 0x000ee20000300800 */
[----:B----4-:R-:W-:-:S02]  /*124490*/  PRMT R18, R18, 0x4210, R6 ;  /* 0x0000421012127816 */ /* 0x010fc40000000006 */
[----:B--2---:R-:W-:Y:S01]  /*1244a0*/  PRMT R19, R19, 0x4210, R5 ;  /* 0x0000421013137816 */ /* 0x004fe20000000005 */
[----:B------:R-:W-:Y:S06]  /*1244b0*/  BAR.SYNC.DEFER_BLOCKING 0x0 ;  /* 0x0000000000007b1d */ /* 0x000fec0000010000 */
[----:B------:R0:W-:Y:S04]  /*1244c0*/  STSM.16.M88.4 [R15], R16 ;  /* 0x000000100f007844 */ /* 0x0001e80000000200 */
[----:B0-----:R-:W2:Y:S01]  /*1244d0*/  LDL.LU R19, [R1+0xae8] ;  /* 0x000ae80001137983 */ /* 0x001ea20000300800 */
[----:B------:R-:W-:-:S02]  /*1244e0*/  ISETP.LT.AND P3, PT, R4, UR7, !P0 ;  /* 0x0000000704007c0c */ /* 0x000fc4000c761270 */
[----:B------:R-:W-:Y:S02]  /*1244f0*/  ISETP.LT.AND P2, PT, R3, UR14, !P0 ;  /* 0x0000000e03007c0c */ /* 0x000fe4000c741270 */
[----:B------:R-:W-:Y:S02]  /*124500*/  LOP3.LUT R26, R26, 0xffffffbf, RZ, 0xc0, !PT ;  /* 0xffffffbf1a1a7812 */ /* 0x000fe400078ec0ff */
[----:B------:R-:W-:Y:S01]  /*124510*/  ISETP.LT.AND P1, PT, R2, UR48, !P0 ;  /* 0x0000003002007c0c */ /* 0x000fe2000c721270 */
[C---:B------:R-:W-:Y:S01]  /*124520*/  VIADD R9, R14.reuse, 0xd7 ;  /* 0x000000d70e097836 */ /* 0x040fe20000000000 */
[----:B------:R-:W0:Y:S01]  /*124530*/  LDCU UR7, c[0x0][0x398] ;  /* 0x00007300ff0777ac */ /* 0x000e220008000800 */
[C---:B------:R-:W-:Y:S02]  /*124540*/  VIADD R17, R14.reuse, 0xd9 ;  /* 0x000000d90e117836 */ /* 0x040fe40000000000 */
[----:B------:R-:W-:Y:S01]  /*124550*/  VIADD R23, R14, 0xda ;  /* 0x000000da0e177836 */ /* 0x000fe20000000000 */
[----:B------:R-:W1:Y:S01]  /*124560*/  LDCU UR14, c[0x0][0x398] ;  /* 0x00007300ff0e77ac */ /* 0x000e620008000800 */
        /* <DEDUP_REMOVED lines=12> */
[----:B------:R-:W-:Y:S01]  /*124630*/  VIADD R9, R14, 0xd8 ;  /* 0x000000d80e097836 */ /* 0x000fe20000000000 */
[----:B------:R-:W-:Y:S01]  /*124640*/  LOP3.LUT R26, R26, 0xfffffffb, RZ, 0xc0, !PT ;  /* 0xfffffffb1a1a7812 */ /* 0x000fe200078ec0ff */
[----:B------:R-:W0:Y:S01]  /*124650*/  LDCU UR66, c[0x0][0x398] ;  /* 0x00007300ff4277ac */ /* 0x000e220008000800 */
[----:B------:R-:W-:Y:S02]  /*124660*/  ISETP.LT.AND P3, PT, R4, UR27, !P0 ;  /* 0x0000001b04007c0c */ /* 0x000fe4000c761270 */
[----:B------:R-:W-:Y:S01]  /*124670*/  ISETP.LT.AND P2, PT, R3, UR26, !P0 ;  /* 0x0000001a03007c0c */ /* 0x000fe2000c741270 */
[----:B------:R-:W0:Y:S01]  /*124680*/  LDCU UR27, c[0x0][0x398] ;  /* 0x00007300ff1b77ac */ /* 0x000e220008000800 */
[----:B------:R-:W-:-:S02]  /*124690*/  ISETP.LT.AND P1, PT, R2, UR28, !P0 ;  /* 0x0000001c02007c0c */ /* 0x000fc4000c721270 */
[----:B------:R-:W-:Y:S01]  /*1246a0*/  ISETP.LT.AND P0, PT, R0, UR37, !P0 ;  /* 0x0000002500007c0c */ /* 0x000fe2000c701270 */
[----:B------:R-:W0:Y:S01]  /*1246b0*/  LDCU UR28, c[0x0][0x398] ;  /* 0x00007300ff1c77ac */ /* 0x000e220008000800 */
[----:B------:R-:W0:Y:S05]  /*1246c0*/  LDCU UR26, c[0x0][0x398] ;  /* 0x00007300ff1a77ac */ /* 0x000e2a0008000800 */
[----:B------:R-:W-:Y:S01]  /*1246d0*/  @P3 LOP3.LUT R26, R26, 0x4, RZ, 0xfc, !PT ;  /* 0x000000041a1a3812 */ /* 0x000fe200078efcff */
[----:B------:R-:W0:Y:S05]  /*1246e0*/  LDCU UR37, c[0x0][0x398] ;  /* 0x00007300ff2577ac */ /* 0x000e2a0008000800 */
[----:B------:R-:W-:-:S02]  /*1246f0*/  @P0 LOP3.LUT R27, R27, 0x80000000, RZ, 0xfc, !PT ;  /* 0x800000001b1b0812 */ /* 0x000fc400078efcff */
[----:B------:R-:W-:Y:S01]  /*124700*/  ISETP.GE.AND P0, PT, R9, UR24, PT ;  /* 0x0000001809007c0c */ /* 0x000fe2000bf06270 */
[----:B------:R-:W0:Y:S03]  /*124710*/  LDCU UR24, c[0x0][0x398] ;  /* 0x00007300ff1877ac */ /* 0x000e260008000800 */
[----:B------:R-:W-:Y:S01]  /*124720*/  ISETP.LT.AND P3, PT, R4, UR31, !P0 ;  /* 0x0000001f04007c0c */ /* 0x000fe2000c761270 */
[----:B------:R-:W0:Y:S01]  /*124730*/  LDCU UR31, c[0x0][0x398] ;  /* 0x00007300ff1f77ac */ /* 0x000e220008000800 */
        /* <DEDUP_REMOVED lines=13> */
[----:B------:R-:W-:Y:S01]  /*124810*/  STL [R1+0x4930], R26 ;  /* 0x0049301a01007387 */ /* 0x000fe20000100800 */
[----:B------:R-:W-:Y:S01]  /*124820*/  LOP3.LUT R27, R27, 0xefffffff, RZ, 0xc0, !PT ;  /* 0xefffffff1b1b7812 */ /* 0x000fe200078ec0ff */
[----:B------:R-:W0:Y:S02]  /*124830*/  LDCU UR32, c[0x0][0x398] ;  /* 0x00007300ff2077ac */ /* 0x000e240008000800 */
[----:B------:R-:W4:Y:S01]  /*124840*/  LDL.LU R10, [R1+0xac0] ;  /* 0x000ac000010a7983 */ /* 0x000f220000300800 */
[----:B------:R-:W-:-:S03]  /*124850*/  @P1 LOP3.LUT R27, R27, 0x10000000, RZ, 0xfc, !PT ;  /* 0x100000001b1b1812 */ /* 0x000fc600078efcff */
[----:B------:R-:W4:Y:S01]  /*124860*/  LDL.LU R9, [R1+0xabc] ;  /* 0x000abc0001097983 */ /* 0x000f220000300800 */
[----:B------:R-:W-:-:S03]  /*124870*/  LOP3.LUT R27, R27, 0xf7ffffff, RZ, 0xc0, !PT ;  /* 0xf7ffffff1b1b7812 */ /* 0x000fc600078ec0ff */
[----:B------:R-:W4:Y:S01]  /*124880*/  LDL.LU R16, [R1+0xc54] ;  /* 0x000c540001107983 */ /* 0x000f220000300800 */
[----:B------:R-:W-:Y:S02]  /*124890*/  @P0 LOP3.LUT R27, R27, 0x8000000, RZ, 0xfc, !PT ;  /* 0x080000001b1b0812 */ /* 0x000fe400078efcff */
[----:B------:R-:W-:Y:S01]  /*1248a0*/  ISETP.GE.AND P0, PT, R17, UR67, PT ;  /* 0x0000004311007c0c */ /* 0x000fe2000bf06270 */
[----:B------:R-:W0:Y:S01]  /*1248b0*/  LDCU UR67, c[0x0][0x398] ;  /* 0x00007300ff4377ac */ /* 0x000e220008000800 */
[----:B------:R-:W4:Y:S04]  /*1248c0*/  LDL.LU R17, [R1+0xc50] ;  /* 0x000c500001117983 */ /* 0x000f280000300800 */
[----:B------:R-:W4:Y:S01]  /*1248d0*/  LDL.LU R18, [R1+0xc3c] ;  /* 0x000c3c0001127983 */ /* 0x000f220000300800 */
[----:B--2---:R-:W-:-:S03]  /*1248e0*/  LOP3.LUT R12, R19, 0xffff, RZ, 0xc0, !PT ;  /* 0x0000ffff130c7812 */ /* 0x004fc600078ec0ff */
[----:B------:R-:W2:Y:S01]  /*1248f0*/  LDL.LU R19, [R1+0xc38] ;  /* 0x000c380001137983 */ /* 0x000ea20000300800 */
[----:B---3--:R-:W-:Y:S02]  /*124900*/  LOP3.LUT R21, R21, 0xffff, RZ, 0xc0, !PT ;  /* 0x0000ffff15157812 */ /* 0x008fe400078ec0ff */
[----:B----4-:R-:W-:Y:S02]  /*124910*/  LOP3.LUT R10, R10, 0xffff, RZ, 0xc0, !PT ;  /* 0x0000ffff0a0a7812 */ /* 0x010fe400078ec0ff */
[----:B------:R-:W-:Y:S02]  /*124920*/  LOP3.LUT R9, R9, 0xffff, RZ, 0xc0, !PT ;  /* 0x0000ffff09097812 */ /* 0x000fe400078ec0ff */
[----:B------:R-:W-:Y:S02]  /*124930*/  PRMT R16, R16, 0x4210, R21 ;  /* 0x0000421010107816 */ /* 0x000fe40000000015 */
[----:B------:R-:W-:Y:S02]  /*124940*/  PRMT R17, R17, 0x4210, R12 ;  /* 0x0000421011117816 */ /* 0x000fe4000000000c */
[----:B------:R-:W-:-:S02]  /*124950*/  PRMT R18, R18, 0x4210, R10 ;  /* 0x0000421012127816 */ /* 0x000fc4000000000a */
[----:B------:R-:W-:Y:S01]  /*124960*/  ISETP.LT.AND P3, PT, R4, UR33, !P0 ;  /* 0x0000002104007c0c */ /* 0x000fe2000c761270 */
[----:B------:R-:W3:Y:S01]  /*124970*/  LDCU UR33, c[0x0][0x398] ;  /* 0x00007300ff2177ac */ /* 0x000ee20008000800 */
[----:B------:R-:W-:Y:S02]  /*124980*/  ISETP.LT.AND P2, PT, R3, UR34, !P0 ;  /* 0x0000002203007c0c */ /* 0x000fe4000c741270 */
[----:B------:R-:W-:Y:S01]  /*124990*/  LOP3.LUT R27, R27, 0xfbffffff, RZ, 0xc0, !PT ;  /* 0xfbffffff1b1b7812 */ /* 0x000fe200078ec0ff */
[----:B------:R-:W4:Y:S01]  /*1249a0*/  LDCU UR34, c[0x0][0x398] ;  /* 0x00007300ff2277ac */ /* 0x000f220008000800 */
[----:B------:R-:W-:-:S07]  /*1249b0*/  ISETP.LT.AND P1, PT, R2, UR35, !P0 ;  /* 0x0000002302007c0c */ /* 0x000fce000c721270 */
[----:B------:R-:W-:Y:S01]  /*1249c0*/  @P3 LOP3.LUT R27, R27, 0x4000000, RZ, 0xfc, !PT ;  /* 0x040000001b1b3812 */ /* 0x000fe200078efcff */
[----:B------:R-:W0:Y:S01]  /*1249d0*/  LDCU UR35, c[0x0][0x398] ;  /* 0x00007300ff2377ac */ /* 0x000e220008000800 */
[----:B--2---:R-:W-:-:S05]  /*1249e0*/  PRMT R19, R19, 0x4210, R9 ;  /* 0x0000421013137816 */ /* 0x004fca0000000009 */
[----:B------:R2:W-:Y:S04]  /*1249f0*/  STSM.16.M88.4 [R15+0x200], R16 ;  /* 0x000200100f007844 */ /* 0x0005e80000000200 */
[----:B--2---:R-:W2:Y:S04]  /*124a00*/  LDL.LU R15, [R1+0x4948] ;  /* 0x00494800010f7983 */ /* 0x004ea80000300800 */
[----:B------:R-:W2:Y:S04]  /*124a10*/  LDL.LU.64 R18, [R1+0x4940] ;  /* 0x0049400001127983 */ /* 0x000ea80000300a00 */
[----:B------:R-:W3:Y:S01]  /*124a20*/  LDL.LU.64 R16, [R1+0x4938] ;  /* 0x0049380001107983 */ /* 0x000ee20000300a00 */
        /* <DEDUP_REMOVED lines=42> */
[----:B------:R-:W-:Y:S01]  /*124cd0*/  PRMT R21, R20, 0x5210, R21 ;  /* 0x0000521014157816 */ /* 0x000fe20000000015 */
[----:B------:R-:W-:Y:S01]  /*124ce0*/  VIADD R20, R14, 0xdc ;  /* 0x000000dc0e147836 */ /* 0x000fe20000000000 */
        /* <DEDUP_REMOVED lines=9> */
[----:B------:R-:W-:-:S02]  /*124d80*/  ISETP.LT.AND P1, PT, R2, UR61, !P0 ;  /* 0x0000003d02007c0c */ /* 0x000fc4000c721270 */
[----:B------:R-:W-:Y:S01]  /*124d90*/  PRMT R5, R11, 0x5210, R5 ;  /* 0x000052100b057816 */ /* 0x000fe20000000005 */
[----:B------:R-:W0:Y:S01]  /*124da0*/  LDCU UR61, c[0x0][0x398] ;  /* 0x00007300ff3d77ac */ /* 0x000e220008000800 */
[----:B------:R-:W0:Y:S05]  /*124db0*/  LDCU UR60, c[0x0][0x398] ;  /* 0x00007300ff3c77ac */ /* 0x000e2a0008000800 */
        /* <DEDUP_REMOVED lines=10> */
[----:B--2---:R-:W-:-:S05]  /*124e60*/  PRMT R12, R19, 0x5210, R12 ;  /* 0x00005210130c7816 */ /* 0x004fca000000000c */
[----:B------:R2:W-:Y:S02]  /*124e70*/  STL [R1+0x214], R12 ;  /* 0x0002140c01007387 */ /* 0x0005e40000100800 */
[----:B--2---:R-:W-:Y:S01]  /*124e80*/  PRMT R12, R18, 0x5210, R10 ;  /* 0x00005210120c7816 */ /* 0x004fe2000000000a */
[----:B------:R-:W-:-:S05]  /*124e90*/  VIADD R10, R14, 0xdd ;  /* 0x000000dd0e0a7836 */ /* 0x000fca0000000000 */
[----:B------:R-:W-:Y:S02]  /*124ea0*/  ISETP.GE.AND P0, PT, R10, UR56, PT ;  /* 0x000000380a007c0c */ /* 0x000fe4000bf06270 */
[----:B---3--:R-:W-:Y:S01]  /*124eb0*/  PRMT R9, R17, 0x5210, R9 ;  /* 0x0000521011097816 */ /* 0x008fe20000000009 */
[----:B------:R-:W-:Y:S01]  /*124ec0*/  STL [R1+0x218], R12 ;  /* 0x0002180c01007387 */ /* 0x000fe20000100800 */
[----:B------:R-:W-:Y:S01]  /*124ed0*/  ISETP.LT.AND P3, PT, R4, UR64, !P0 ;  /* 0x0000004004007c0c */ /* 0x000fe2000c761270 */
[----:B------:R-:W2:Y:S01]  /*124ee0*/  LDCU UR56, c[0x0][0x398] ;  /* 0x00007300ff3877ac */ /* 0x000ea20008000800 */
[----:B------:R-:W-:Y:S02]  /*124ef0*/  ISETP.LT.AND P2, PT, R3, UR74, !P0 ;  /* 0x0000004a03007c0c */ /* 0x000fe4000c741270 */
[----:B------:R-:W-:Y:S01]  /*124f00*/  ISETP.LT.AND P1, PT, R2, UR65, !P0 ;  /* 0x0000004102007c0c */ /* 0x000fe2000c721270 */
[----:B------:R3:W-:Y:S01]  /*124f10*/  STL [R1+0x21c], R9 ;  /* 0x00021c0901007387 */ /* 0x0007e20000100800 */
[----:B------:R-:W-:Y:S01]  /*124f20*/  PRMT R7, R15, 0x5210, R7 ;  /* 0x000052100f077816 */ /* 0x000fe20000000007 */
[----:B------:R-:W0:Y:S06]  /*124f30*/  LDCU UR64, c[0x0][0x398] ;  /* 0x00007300ff4077ac */ /* 0x000e2c0008000800 */
[----:B------:R-:W-:Y:S01]  /*124f40*/  @P3 LOP3.LUT R27, R27, 0x400, RZ, 0xfc, !PT ;  /* 0x000004001b1b3812 */ /* 0x000fe200078efcff */
[----:B------:R-:W0:Y:S03]  /*124f50*/  LDCU UR65, c[0x0][0x398] ;  /* 0x00007300ff4177ac */ /* 0x000e260008000800 */
[----:B------:R-:W-:-:S02]  /*124f60*/  LOP3.LUT R27, R27, 0xfffffdff, RZ, 0xc0, !PT ;  /* 0xfffffdff1b1b7812 */ /* 0x000fc400078ec0ff */
[----:B------:R-:W-:Y:S01]  /*124f70*/  LOP3.LUT R29, R29, 0x7fffffff, RZ, 0xc0, !PT ;  /* 0x7fffffff1d1d7812 */ /* 0x000fe200078ec0ff */
[C---:B------:R-:W-:Y:S01]  /*124f80*/  VIADD R26, R14.reuse, 0xea ;  /* 0x000000ea0e1a7836 */ /* 0x040fe20000000000 */
[----:B------:R-:W-:Y:S01]  /*124f90*/  @P2 LOP3.LUT R27, R27, 0x200, RZ, 0xfc, !PT ;  /* 0x000002001b1b2812 */ /* 0x000fe200078efcff */
[----:B------:R-:W-:Y:S01]  /*124fa0*/  VIADD R25, R14, 0xeb ;  /* 0x000000eb0e197836 */ /* 0x000fe20000000000 */
[----:B------:R-:W-:Y:S01]  /*124fb0*/  ISETP.LT.AND P0, PT, R0, UR75, !P0 ;  /* 0x0000004b00007c0c */ /* 0x000fe2000c701270 */
[C---:B------:R-:W-:Y:S01]  /*124fc0*/  VIADD R24, R14.reuse, 0xec ;  /* 0x000000ec0e187836 */ /* 0x040fe20000000000 */
[----:B------:R-:W-:Y:S01]  /*124fd0*/  LOP3.LUT R27, R27, 0xfffffeff, RZ, 0xc0, !PT ;  /* 0xfffffeff1b1b7812 */ /* 0x000fe200078ec0ff */
[----:B------:R-:W-:Y:S01]  /*124fe0*/  VIADD R23, R14, 0xed ;  /* 0x000000ed0e177836 */ /* 0x000fe20000000000 */
[----:B---3--:R-:W-:Y:S01]  /*124ff0*/  PRMT R9, R16, 0x5210, R8 ;  /* 0x0000521010097816 */ /* 0x008fe20000000008 */
[C---:B------:R-:W-:Y:S01]  /*125000*/  VIADD R15, R14.reuse, 0xe9 ;  /* 0x000000e90e0f7836 */ /* 0x040fe20000000000 */
[----:B------:R-:W-:Y:S01]  /*125010*/  @P1 LOP3.LUT R27, R27, 0x100, RZ, 0xfc, !PT ;  /* 0x000001001b1b1812 */ /* 0x000fe200078efcff */
[C---:B------:R-:W-:Y:S01]  /*125020*/  VIADD R8, R14.reuse, 0xde ;  /* 0x000000de0e087836 */ /* 0x040fe20000000000 */
[----:B------:R-:W3:Y:S02]  /*125030*/  LDCU UR74, c[0x0][0x398] ;  /* 0x00007300ff4a77ac */ /* 0x000ee40008000800 */
[----:B------:R-:W-:Y:S01]  /*125040*/  LOP3.LUT R27, R27, 0xffffff7f, RZ, 0xc0, !PT ;  /* 0xffffff7f1b1b7812 */ /* 0x000fe200078ec0ff */
[----:B------:R-:W-:Y:S01]  /*125050*/  VIADD R22, R14, 0xee ;  /* 0x000000ee0e167836 */ /* 0x000fe20000000000 */
[----:B------:R-:W2:Y:S02]  /*125060*/  LDCU UR75, c[0x0][0x398] ;  /* 0x00007300ff4b77ac */ /* 0x000ea40008000800 */
[----:B------:R-:W-:-:S02]  /*125070*/  @P0 LOP3.LUT R27, R27, 0x80, RZ, 0xfc, !PT ;  /* 0x000000801b1b0812 */ /* 0x000fc400078efcff */
[----:B------:R-:W-:Y:S02]  /*125080*/  ISETP.GE.AND P0, PT, R8, UR71, PT ;  /* 0x0000004708007c0c */ /* 0x000fe4000bf06270 */
[----:B------:R-:W-:Y:S01]  /*125090*/  LOP3.LUT R27, R27, 0xffffffbf, RZ, 0xc0, !PT ;  /* 0xffffffbf1b1b7812 */ /* 0x000fe200078ec0ff */
[----:B------:R2:W-:Y:S01]  /*1250a0*/  STL [R1+0x200], R9 ;  /* 0x0002000901007387 */ /* 0x0005e20000100800 */
[----:B0-----:R-:W-:Y:S01]  /*1250b0*/  ISETP.LT.AND P3, PT, R4, UR7, !P0 ;  /* 0x0000000704007c0c */ /* 0x001fe2000c761270 */
[C---:B------:R-:W-:Y:S01]  /*1250c0*/  VIADD R8, R14.reuse, 0xe3 ;  /* 0x000000e30e087836 */ /* 0x040fe20000000000 */
[----:B-1----:R-:W-:Y:S01]  /*1250d0*/  ISETP.LT.AND P2, PT, R3, UR14, !P0 ;  /* 0x0000000e03007c0c */ /* 0x002fe2000c741270 */
[----:B------:R-:W-:Y:S01]  /*1250e0*/  VIADD R16, R14, 0xe8 ;  /* 0x000000e80e107836 */ /* 0x000fe20000000000 */
[----:B------:R-:W-:Y:S01]  /*1250f0*/  ISETP.LT.AND P1, PT, R2, UR16, !P0 ;  /* 0x0000001002007c0c */ /* 0x000fe2000c721270 */
[----:B------:R0:W-:Y:S01]  /*125100*/  STL [R1+0x204], R7 ;  /* 0x0002040701007387 */ /* 0x0001e20000100800 */
[----:B------:R-:W1:Y:S01]  /*125110*/  LDCU UR7, c[0x0][0x398] ;  /* 0x00007300ff0777ac */ /* 0x000e620008000800 */
[----:B------:R-:W0:Y:S06]  /*125120*/  LDCU UR71, c[0x0][0x398] ;  /* 0x00007300ff4777ac */ /* 0x000e2c0008000800 */
[----:B------:R-:W-:Y:S01]  /*125130*/  @P3 LOP3.LUT R27, R27, 0x40, RZ, 0xfc, !PT ;  /* 0x000000401b1b3812 */ /* 0x000fe200078efcff */
[----:B--2---:R-:W-:Y:S01]  /*125140*/  VIADD R9, R14, 0xe2 ;  /* 0x000000e20e097836 */ /* 0x004fe20000000000 */
[----:B------:R-:W2:Y:S02]  /*125150*/  LDCU UR14, c[0x0][0x398] ;  /* 0x00007300ff0e77ac */ /* 0x000ea40008000800 */
[----:B------:R-:W-:Y:S01]  /*125160*/  LOP3.LUT R27, R27, 0xffffffdf, RZ, 0xc0, !PT ;  /* 0xffffffdf1b1b7812 */ /* 0x000fe200078ec0ff */
[----:B------:R-:W1:Y:S03]  /*125170*/  LDCU UR16, c[0x0][0x398] ;  /* 0x00007300ff1077ac */ /* 0x000e660008000800 */
[----:B------:R-:W-:-:S02]  /*125180*/  @P2 LOP3.LUT R27, R27, 0x20, RZ, 0xfc, !PT ;  /* 0x000000201b1b2812 */ /* 0x000fc400078efcff */
[----:B------:R-:W-:Y:S01]  /*125190*/  ISETP.LT.AND P0, PT, R0, UR18, !P0 ;  /* 0x0000001200007c0c */ /* 0x000fe2000c701270 */
[----:B------:R-:W1:Y:S01]  /*1251a0*/  LDCU UR18, c[0x0][0x398] ;  /* 0x00007300ff1277ac */ /* 0x000e620008000800 */
[----:B------:R-:W-:-:S04]  /*1251b0*/  LOP3.LUT R27, R27, 0xffffffef, RZ, 0xc0, !PT ;  /* 0xffffffef1b1b7812 */ /* 0x000fc800078ec0ff */
[----:B------:R-:W-:Y:S02]  /*1251c0*/  @P1 LOP3.LUT R27, R27, 0x10, RZ, 0xfc, !PT ;  /* 0x000000101b1b1812 */ /* 0x000fe400078efcff */
[----:B0-----:R-:W-:Y:S01]  /*1251d0*/  PRMT R7, R13, 0x5210, R6 ;  /* 0x000052100d077816 */ /* 0x001fe20000000006 */
[----:B------:R-:W-:Y:S01]  /*1251e0*/  VIADD R6, R14, 0xdf ;  /* 0x000000df0e067836 */ /* 0x000fe20000000000 */
[----:B------:R-:W-:-:S04]  /*1251f0*/  LOP3.LUT R27, R27, 0xfffffff7, RZ, 0xc0, !PT ;  /* 0xfffffff71b1b7812 */ /* 0x000fc800078ec0ff */
[----:B------:R-:W-:Y:S02]  /*125200*/  @P0 LOP3.LUT R27, R27, 0x8, RZ, 0xfc, !PT ;  /* 0x000000081b1b0812 */ /* 0x000fe400078efcff */
[----:B------:R-:W-:Y:S01]  /*125210*/  ISETP.GE.AND P0, PT, R6, UR72, PT ;  /* 0x0000004806007c0c */ /* 0x000fe2000bf06270 */
[----:B------:R-:W-:Y:S01]  /*125220*/  VIADD R6, R14, 0xe0 ;  /* 0x000000e00e067836 */ /* 0x000fe20000000000 */
[----:B------:R-:W-:Y:S01]  /*125230*/  LOP3.LUT R27, R27, 0xfffffffb, RZ, 0xc0, !PT ;  /* 0xfffffffb1b1b7812 */ /* 0x000fe200078ec0ff */
[----:B------:R0:W-:Y:S01]  /*125240*/  STL [R1+0x208], R7 ;  /* 0x0002080701007387 */ /* 0x0001e20000100800 */
[----:B------:R-:W-:Y:S01]  /*125250*/  ISETP.LT.AND P3, PT, R4, UR22, !P0 ;  /* 0x0000001604007c0c */ /* 0x000fe2000c761270 */
[----:B------:R-:W-:Y:S01]  /*125260*/  VIADD R13, R14, 0xe7 ;  /* 0x000000e70e0d7836 */ /* 0x000fe20000000000 */
[----:B------:R-:W-:Y:S01]  /*125270*/  ISETP.LT.AND P2, PT, R3, UR28, !P0 ;  /* 0x0000001c03007c0c */ /* 0x000fe2000c741270 */
[----:B------:R-:W1:Y:S01]  /*125280*/  LDCU UR72, c[0x0][0x398] ;  /* 0x00007300ff4877ac */ /* 0x000e620008000800 */
[----:B------:R-:W-:-:S02]  /*125290*/  ISETP.LT.AND P1, PT, R2, UR27, !P0 ;  /* 0x0000001b02007c0c */ /* 0x000fc4000c721270 */
[----:B------:R-:W-:Y:S01]  /*1252a0*/  ISETP.LT.AND P0, PT, R0, UR26, !P0 ;  /* 0x0000001a00007c0c */ /* 0x000fe2000c701270 */
[----:B------:R1:W-:Y:S01]  /*1252b0*/  STL [R1+0x20c], R5 ;  /* 0x00020c0501007387 */ /* 0x0003e20000100800 */
[----:B------:R-:W1:Y:S01]  /*1252c0*/  LDCU UR26, c[0x0][0x398] ;  /* 0x00007300ff1a77ac */ /* 0x000e620008000800 */
[----:B0-----:R-:W-:Y:S01]  /*1252d0*/  VIADD R7, R14, 0xe4 ;  /* 0x000000e40e077836 */ /* 0x001fe20000000000 */
[----:B------:R-:W0:Y:S03]  /*1252e0*/  LDCU UR27, c[0x0][0x398] ;  /* 0x00007300ff1b77ac */ /* 0x000e260008000800 */
[----:B------:R-:W-:Y:S01]  /*1252f0*/  @P3 LOP3.LUT R27, R27, 0x4, RZ, 0xfc, !PT ;  /* 0x000000041b1b3812 */ /* 0x000fe200078efcff */
[----:B------:R-:W0:Y:S05]  /*125300*/  LDCU UR28, c[0x0][0x398] ;  /* 0x00007300ff1c77ac */ /* 0x000e2a0008000800 */
[----:B------:R-:W-:Y:S01]  /*125310*/  @P0 LOP3.LUT R28, R28, 0x80000000, RZ, 0xfc, !PT ;  /* 0x800000001c1c0812 */ /* 0x000fe200078efcff */
[----:B------:R-:W0:Y:S01]  /*125320*/  LDCU UR22, c[0x0][0x398] ;  /* 0x00007300ff1677ac */ /* 0x000e220008000800 */
[----:B------:R-:W-:-:S02]  /*125330*/  ISETP.GE.AND P0, PT, R6, UR73, PT ;  /* 0x0000004906007c0c */ /* 0x000fc4000bf06270 */
[----:B------:R-:W-:Y:S02]  /*125340*/  LOP3.LUT R27, R27, 0xfffffffd, RZ, 0xc0, !PT ;  /* 0xfffffffd1b1b7812 */ /* 0x000fe400078ec0ff */
[----:B------:R-:W-:Y:S01]  /*125350*/  LOP3.LUT R28, R28, 0xbfffffff, RZ, 0xc0, !PT ;  /* 0xbfffffff1c1c7812 */ /* 0x000fe200078ec0ff */
[----:B-1----:R-:W-:Y:S01]  /*125360*/  VIADD R5, R14, 0xe1 ;  /* 0x000000e10e057836 */ /* 0x002fe20000000000 */
[----:B------:R-:W-:Y:S01]  /*125370*/  ISETP.LT.AND P3, PT, R4, UR20, !P0 ;  /* 0x0000001404007c0c */ /* 0x000fe2000c761270 */
[C---:B------:R-:W-:Y:S01]  /*125380*/  VIADD R6, R14.reuse, 0xe5 ;  /* 0x000000e50e067836 */ /* 0x040fe20000000000 */
[----:B------:R-:W-:Y:S01]  /*125390*/  @P2 LOP3.LUT R27, R27, 0x2, RZ, 0xfc, !PT ;  /* 0x000000021b1b2812 */ /* 0x000fe200078efcff */
[----:B------:R-:W1:Y:S01]  /*1253a0*/  LDCU UR20, c[0x0][0x398] ;  /* 0x00007300ff1477ac */ /* 0x000e620008000800 */
[----:B------:R-:W-:Y:S02]  /*1253b0*/  ISETP.LT.AND P2, PT, R3, UR30, !P0 ;  /* 0x0000001e03007c0c */ /* 0x000fe4000c741270 */
[----:B------:R-:W-:Y:S01]  /*1253c0*/  LOP3.LUT R27, R27, 0xfffffffe, RZ, 0xc0, !PT ;  /* 0xfffffffe1b1b7812 */ /* 0x000fe200078ec0ff */
[----:B------:R-:W0:Y:S03]  /*1253d0*/  LDCU UR30, c[0x0][0x398] ;  /* 0x00007300ff1e77ac */ /* 0x000e260008000800 */
[----:B------:R-:W-:Y:S01]  /*1253e0*/  @P1 LOP3.LUT R27, R27, 0x1, RZ, 0xfc, !PT ;  /* 0x000000011b1b1812 */ /* 0x000fe200078efcff */
[----:B------:R-:W-:Y:S01]  /*1253f0*/  VIADD R10, R14, 0xef ;  /* 0x000000ef0e0a7836 */ /* 0x000fe20000000000 */
[----:B------:R-:W0:Y:S01]  /*125400*/  LDCU UR73, c[0x0][0x398] ;  /* 0x00007300ff4977ac */ /* 0x000e220008000800 */
[----:B------:R-:W-:-:S02]  /*125410*/  @P3 LOP3.LUT R28, R28, 0x40000000, RZ, 0xfc, !PT ;  /* 0x400000001c1c3812 */ /* 0x000fc400078efcff */
[----:B------:R-:W-:Y:S01]  /*125420*/  ISETP.LT.AND P1, PT, R2, UR29, !P0 ;  /* 0x0000001d02007c0c */ /* 0x000fe2000c721270 */
[----:B------:R-:W0:Y:S01]  /*125430*/  LDCU UR29, c[0x0][0x398] ;  /* 0x00007300ff1d77ac */ /* 0x000e220008000800 */
        /* <DEDUP_REMOVED lines=10> */
[----:B------:R-:W-:Y:S02]  /*1254e0*/  ISETP.LT.AND P3, PT, R4, UR31, !P0 ;  /* 0x0000001f04007c0c */ /* 0x000fe4000c761270 */
[----:B------:R-:W-:Y:S01]  /*1254f0*/  LOP3.LUT R28, R28, 0xfbffffff, RZ, 0xc0, !PT ;  /* 0xfbffffff1c1c7812 */ /* 0x000fe200078ec0ff */
[----:B------:R-:W-:Y:S01]  /*125500*/  VIADD R5, R14, 0xe6 ;  /* 0x000000e60e057836 */ /* 0x000fe20000000000 */
[----:B------:R-:W-:Y:S01]  /*125510*/  ISETP.LT.AND P2, PT, R3, UR32, !P0 ;  /* 0x0000002003007c0c */ /* 0x000fe2000c741270 */
        /* <DEDUP_REMOVED lines=52> */
[----:B------:R-:W-:Y:S01]  /*125860*/  VIADD R12, R14, 0xf0 ;  /* 0x000000f00e0c7836 */ /* 0x000fe20000000000 */
[----:B------:R-:W-:Y:S01]  /*125870*/  ISETP.LT.AND P2, PT, R3, UR54, !P0 ;  /* 0x0000003603007c0c */ /* 0x000fe2000c741270 */
[----:B------:R-:W0:Y:S01]  /*125880*/  LDCU UR54, c[0x0][0x398] ;  /* 0x00007300ff3677ac */ /* 0x000e220008000800 */
[----:B------:R-:W-:-:S02]  /*125890*/  LOP3.LUT R28, R28, 0xffffbfff, RZ, 0xc0, !PT ;  /* 0xffffbfff1c1c7812 */ /* 0x000fc400078ec0ff */
[----:B------:R-:W-:Y:S01]  /*1258a0*/  ISETP.LT.AND P1, PT, R2, UR57, !P0 ;  /* 0x0000003902007c0c */ /* 0x000fe2000c721270 */
        /* <DEDUP_REMOVED lines=55> */
[----:B------:R-:W-:-:S02]  /*125c20*/  ISETP.LT.AND P1, PT, R2, UR65, !P0 ;  /* 0x0000004102007c0c */ /* 0x000fc4000c721270 */
[----:B------:R-:W-:Y:S01]  /*125c30*/  ISETP.LT.AND P0, PT, R0, UR68, !P0 ;  /* 0x0000004400007c0c */ /* 0x000fe2000c701270 */
[----:B------:R-:W1:Y:S01]  /*125c40*/  LDCU UR68, c[0x0][0x398] ;  /* 0x00007300ff4477ac */ /* 0x000e620008000800 */
[----:B------:R-:W-:Y:S01]  /*125c50*/  LOP3.LUT R28, R28, 0xfffffffb, RZ, 0xc0, !PT ;  /* 0xfffffffb1c1c7812 */ /* 0x000fe200078ec0ff */
[----:B------:R-:W1:Y:S04]  /*125c60*/  LDCU UR65, c[0x0][0x398] ;  /* 0x00007300ff4177ac */ /* 0x000e680008000800 */
[----:B------:R-:W-:Y:S01]  /*125c70*/  @P3 LOP3.LUT R28, R28, 0x4, RZ, 0xfc, !PT ;  /* 0x000000041c1c3812 */ /* 0x000fe200078efcff */
[----:B------:R-:W1:Y:S05]  /*125c80*/  LDCU UR56, c[0x0][0x398] ;  /* 0x00007300ff3877ac */ /* 0x000e6a0008000800 */
[----:B------:R-:W-:-:S02]  /*125c90*/  @P0 LOP3.LUT R29, R29, 0x80000000, RZ, 0xfc, !PT ;  /* 0x800000001d1d0812 */ /* 0x000fc400078efcff */
[----:B0-----:R-:W-:Y:S01]  /*125ca0*/  ISETP.GE.AND P0, PT, R16, UR77, PT ;  /* 0x0000004d10007c0c */ /* 0x001fe2000bf06270 */
[----:B------:R-:W-:Y:S01]  /*125cb0*/  VIADD R6, R14, 0xf4 ;  /* 0x000000f40e067836 */ /* 0x000fe20000000000 */
[----:B------:R-:W-:Y:S01]  /*125cc0*/  LOP3.LUT R28, R28, 0xfffffffd, RZ, 0xc0, !PT ;  /* 0xfffffffd1c1c7812 */ /* 0x000fe200078ec0ff */
[----:B------:R-:W0:Y:S01]  /*125cd0*/  LDCU UR77, c[0x0][0x398] ;  /* 0x00007300ff4d77ac */ /* 0x000e220008000800 */
[----:B------:R-:W-:Y:S02]  /*125ce0*/  ISETP.LT.AND P3, PT, R4, UR7, !P0 ;  /* 0x0000000704007c0c */ /* 0x000fe4000c761270 */
[----:B------:R-:W-:Y:S01]  /*125cf0*/  @P2 LOP3.LUT R28, R28, 0x2, RZ, 0xfc, !PT ;  /* 0x000000021c1c2812 */ /* 0x000fe200078efcff */
[----:B------:R-:W0:Y:S01]  /*125d00*/  LDCU UR7, c[0x0][0x398] ;  /* 0x00007300ff0777ac */ /* 0x000e220008000800 */
[----:B--2---:R-:W-:Y:S02]  /*125d10*/  ISETP.LT.AND P2, PT, R3, UR14, !P0 ;  /* 0x0000000e03007c0c */ /* 0x004fe4000c741270 */
[----:B------:R-:W-:Y:S01]  /*125d20*/  LOP3.LUT R29, R29, 0xbfffffff, RZ, 0xc0, !PT ;  /* 0xbfffffff1d1d7812 */ /* 0x000fe200078ec0ff */
[----:B------:R-:W2:Y:S01]  /*125d30*/  LDCU UR14, c[0x0][0x398] ;  /* 0x00007300ff0e77ac */ /* 0x000ea20008000800 */
[----:B------:R-:W-:-:S05]  /*125d40*/  LOP3.LUT R28, R28, 0xfffffffe, RZ, 0xc0, !PT ;  /* 0xfffffffe1c1c7812 */ /* 0x000fca00078ec0ff */
[----:B------:R-:W-:Y:S02]  /*125d50*/  @P3 LOP3.LUT R29, R29, 0x40000000, RZ, 0xfc, !PT ;  /* 0x400000001d1d3812 */ /* 0x000fe400078efcff */
[----:B------:R-:W-:Y:S02]  /*125d60*/  @P1 LOP3.LUT R28, R28, 0x1, RZ, 0xfc, !PT ;  /* 0x000000011c1c1812 */ /* 0x000fe400078efcff */
        /* <DEDUP_REMOVED lines=18> */
[----:B------:R-:W-:-:S02]  /*125e90*/  VIADD R11, R14, 0xf6 ;  /* 0x000000f60e0b7836 */ /* 0x000fc40000000000 */
[----:B------:R-:W-:Y:S01]  /*125ea0*/  VIADD R13, R14, 0xf7 ;  /* 0x000000f70e0d7836 */ /* 0x000fe20000000000 */
[----:B------:R-:W0:Y:S04]  /*125eb0*/  LDCU UR4, c[0x0][0x3a8] ;  /* 0x00007500ff0477ac */ /* 0x000e280008000800 */
[----:B------:R-:W-:Y:S01]  /*125ec0*/  @P3 LOP3.LUT R29, R29, 0x4000000, RZ, 0xfc, !PT ;  /* 0x040000001d1d3812 */ /* 0x000fe200078efcff */
[----:B------:R-:W0:Y:S03]  /*125ed0*/  LDCU UR27, c[0x0][0x398] ;  /* 0x00007300ff1b77ac */ /* 0x000e260008000800 */
[----:B------:R-:W-:-:S04]  /*125ee0*/  LOP3.LUT R29, R29, 0xfdffffff, RZ, 0xc0, !PT ;  /* 0xfdffffff1d1d7812 */ /* 0x000fc800078ec0ff */
[----:B------:R-:W-:Y:S02]  /*125ef0*/  @P2 LOP3.LUT R29, R29, 0x2000000, RZ, 0xfc, !PT ;  /* 0x020000001d1d2812 */ /* 0x000fe400078efcff */
[----:B------:R-:W-:Y:S02]  /*125f00*/  ISETP.LT.AND P0, PT, R0, UR69, !P0 ;  /* 0x0000004500007c0c */ /* 0x000fe4000c701270 */
[----:B------:R-:W-:-:S04]  /*125f10*/  LOP3.LUT R29, R29, 0xfeffffff, RZ, 0xc0, !PT ;  /* 0xfeffffff1d1d7812 */ /* 0x000fc800078ec0ff */
[----:B------:R-:W-:-:S04]  /*125f20*/  @P1 LOP3.LUT R29, R29, 0x1000000, RZ, 0xfc, !PT ;  /* 0x010000001d1d1812 */ /* 0x000fc800078efcff */
[----:B------:R-:W-:-:S04]  /*125f30*/  LOP3.LUT R29, R29, 0xff7fffff, RZ, 0xc0, !PT ;  /* 0xff7fffff1d1d7812 */ /* 0x000fc800078ec0ff */
[----:B------:R-:W-:Y:S02]  /*125f40*/  @P0 LOP3.LUT R29, R29, 0x800000, RZ, 0xfc, !PT ;  /* 0x008000001d1d0812 */ /* 0x000fe400078efcff */
[----:B0-----:R-:W-:Y:S01]  /*125f50*/  ISETP.GE.AND P0, PT, R26, UR28, PT ;  /* 0x0000001c1a007c0c */ /* 0x001fe2000bf06270 */
[----:B------:R-:W0:Y:S01]  /*125f60*/  LDCU UR28, c[0x0][0x39c] ;  /* 0x00007380ff1c77ac */ /* 0x000e220008000800 */
[----:B------:R-:W-:Y:S01]  /*125f70*/  LOP3.LUT R29, R29, 0xffbfffff, RZ, 0xc0, !PT ;  /* 0xffbfffff1d1d7812 */ /* 0x000fe200078ec0ff */
[----:B------:R-:W2:Y:S01]  /*125f80*/  LDL.LU R26, [R1+0x4930] ;  /* 0x00493000011a7983 */ /* 0x000ea20000300800 */
[----:B------:R-:W-:Y:S02]  /*125f90*/  ISETP.LT.AND P1, PT, R4, UR22, !P0 ;  /* 0x0000001604007c0c */ /* 0x000fe4000c721270 */
[----:B------:R-:W-:-:S11]  /*125fa0*/  ISETP.LT.AND P3, PT, R3, UR70, !P0 ;  /* 0x0000004603007c0c */ /* 0x000fd6000c761270 */
[----:B------:R-:W-:Y:S02]  /*125fb0*/  @P1 LOP3.LUT R29, R29, 0x400000, RZ, 0xfc, !PT ;  /* 0x004000001d1d1812 */ /* 0x000fe400078efcff */
[----:B------:R-:W-:Y:S02]  /*125fc0*/  ISETP.LT.AND P1, PT, R2, UR30, !P0 ;  /* 0x0000001e02007c0c */ /* 0x000fe4000c721270 */
[----:B------:R-:W-:-:S04]  /*125fd0*/  LOP3.LUT R29, R29, 0xffdfffff, RZ, 0xc0, !PT ;  /* 0xffdfffff1d1d7812 */ /* 0x000fc800078ec0ff */
[----:B------:R-:W-:Y:S02]  /*125fe0*/  @P3 LOP3.LUT R29, R29, 0x200000, RZ, 0xfc, !PT ;  /* 0x002000001d1d3812 */ /* 0x000fe400078efcff */
[----:B------:R-:W-:Y:S02]  /*125ff0*/  ISETP.LT.AND P2, PT, R0, UR29, !P0 ;  /* 0x0000001d00007c0c */ /* 0x000fe4000c741270 */
[----:B------:R-:W-:Y:S02]  /*126000*/  LOP3.LUT R29, R29, 0xffefffff, RZ, 0xc0, !PT ;  /* 0xffefffff1d1d7812 */ /* 0x000fe400078ec0ff */
[----:B0-----:R-:W-:Y:S01]  /*126010*/  ISETP.GE.AND P0, PT, R25, UR28, PT ;  /* 0x0000001c19007c0c */ /* 0x001fe2000bf06270 */
[----:B------:R-:W0:Y:S01]  /*126020*/  LDCU UR28, c[0x0][0x39c] ;  /* 0x00007380ff1c77ac */ /* 0x000e220008000800 */
[----:B------:R-:W-:Y:S01]  /*126030*/  @P1 LOP3.LUT R29, R29, 0x100000, RZ, 0xfc, !PT ;  /* 0x001000001d1d1812 */ /* 0x000fe200078efcff */
[----:B------:R-:W2:Y:S01]  /*126040*/  LDL.LU R25, [R1+0x492c] ;  /* 0x00492c0001197983 */ /* 0x000ea20000300800 */
[----:B------:R-:W-:-:S02]  /*126050*/  ISETP.LT.AND P1, PT, R4, UR24, !P0 ;  /* 0x0000001804007c0c */ /* 0x000fc4000c721270 */
[----:B------:R-:W-:-:S04]  /*126060*/  LOP3.LUT R29, R29, 0xfff7ffff, RZ, 0xc0, !PT ;  /* 0xfff7ffff1d1d7812 */ /* 0x000fc800078ec0ff */
[----:B------:R-:W-:Y:S02]  /*126070*/  @P2 LOP3.LUT R29, R29, 0x80000, RZ, 0xfc, !PT ;  /* 0x000800001d1d2812 */ /* 0x000fe400078efcff */
[----:B-1----:R-:W-:Y:S02]  /*126080*/  ISETP.LT.AND P3, PT, R3, UR20, !P0 ;  /* 0x0000001403007c0c */ /* 0x002fe4000c761270 */
[----:B------:R-:W-:-:S04]  /*126090*/  LOP3.LUT R29, R29, 0xfffbffff, RZ, 0xc0, !PT ;  /* 0xfffbffff1d1d7812 */ /* 0x000fc800078ec0ff */
[----:B------:R-:W-:Y:S02]  /*1260a0*/  @P1 LOP3.LUT R29, R29, 0x40000, RZ, 0xfc, !PT ;  /* 0x000400001d1d1812 */ /* 0x000fe400078efcff */
[----:B------:R-:W-:Y:S02]  /*1260b0*/  ISETP.LT.AND P2, PT, R2, UR71, !P0 ;  /* 0x0000004702007c0c */ /* 0x000fe4000c741270 */
[----:B------:R-:W-:-:S04]  /*1260c0*/  LOP3.LUT R29, R29, 0xfffdffff, RZ, 0xc0, !PT ;  /* 0xfffdffff1d1d7812 */ /* 0x000fc800078ec0ff */
[----:B------:R-:W-:Y:S02]  /*1260d0*/  @P3 LOP3.LUT R29, R29, 0x20000, RZ, 0xfc, !PT ;  /* 0x000200001d1d3812 */ /* 0x000fe400078efcff */
[----:B------:R-:W-:Y:S02]  /*1260e0*/  ISETP.LT.AND P1, PT, R0, UR37, !P0 ;  /* 0x0000002500007c0c */ /* 0x000fe4000c721270 */
[----:B------:R-:W-:Y:S02]  /*1260f0*/  LOP3.LUT R29, R29, 0xfffeffff, RZ, 0xc0, !PT ;  /* 0xfffeffff1d1d7812 */ /* 0x000fe400078ec0ff */
[----:B0-----:R-:W-:Y:S02]  /*126100*/  ISETP.GE.AND P0, PT, R24, UR28, PT ;  /* 0x0000001c18007c0c */ /* 0x001fe4000bf06270 */
[----:B------:R-:W-:Y:S01]  /*126110*/  @P2 LOP3.LUT R29, R29, 0x10000, RZ, 0xfc, !PT ;  /* 0x000100001d1d2812 */ /* 0x000fe200078efcff */
[----:B------:R-:W2:Y:S01]  /*126120*/  LDL.LU R24, [R1+0x4928] ;  /* 0x0049280001187983 */ /* 0x000ea20000300800 */
[----:B------:R-:W-:-:S02]  /*126130*/  ISETP.LT.AND P2, PT, R4, UR36, !P0 ;  /* 0x0000002404007c0c */ /* 0x000fc4000c741270 */
[----:B------:R-:W-:-:S04]  /*126140*/  LOP3.LUT R29, R29, 0xffff7fff, RZ, 0xc0, !PT ;  /* 0xffff7fff1d1d7812 */ /* 0x000fc800078ec0ff */
[----:B------:R-:W-:Y:S02]  /*126150*/  @P1 LOP3.LUT R29, R29, 0x8000, RZ, 0xfc, !PT ;  /* 0x000080001d1d1812 */ /* 0x000fe400078efcff */
[----:B------:R-:W-:Y:S02]  /*126160*/  ISETP.LT.AND P3, PT, R3, UR32, !P0 ;  /* 0x0000002003007c0c */ /* 0x000fe4000c761270 */
[----:B------:R-:W-:-:S04]  /*126170*/  LOP3.LUT R29, R29, 0xffffbfff, RZ, 0xc0, !PT ;  /* 0xffffbfff1d1d7812 */ /* 0x000fc800078ec0ff */
[----:B------:R-:W-:Y:S02]  /*126180*/  @P2 LOP3.LUT R29, R29, 0x4000, RZ, 0xfc, !PT ;  /* 0x000040001d1d2812 */ /* 0x000fe400078efcff */
[----:B------:R-:W-:Y:S02]  /*126190*/  ISETP.LT.AND P1, PT, R2, UR31, !P0 ;  /* 0x0000001f02007c0c */ /* 0x000fe4000c721270 */
[----:B------:R-:W-:-:S04]  /*1261a0*/  LOP3.LUT R29, R29, 0xffffdfff, RZ, 0xc0, !PT ;  /* 0xffffdfff1d1d7812 */ /* 0x000fc800078ec0ff */
[----:B------:R-:W-:Y:S02]  /*1261b0*/  @P3 LOP3.LUT R29, R29, 0x2000, RZ, 0xfc, !PT ;  /* 0x000020001d1d3812 */ /* 0x000fe400078efcff */
[----:B------:R-:W-:Y:S02]  /*1261c0*/  ISETP.LT.AND P2, PT, R0, UR48, !P0 ;  /* 0x0000003000007c0c */ /* 0x000fe4000c741270 */
[----:B------:R-:W-:Y:S02]  /*1261d0*/  LOP3.LUT R29, R29, 0xffffefff, RZ, 0xc0, !PT ;  /* 0xffffefff1d1d7812 */ /* 0x000fe400078ec0ff */
[----:B------:R-:W-:Y:S02]  /*1261e0*/  ISETP.GE.AND P0, PT, R23, UR9, PT ;  /* 0x0000000917007c0c */ /* 0x000fe4000bf06270 */
[----:B------:R-:W-:Y:S01]  /*1261f0*/  @P1 LOP3.LUT R29, R29, 0x1000, RZ, 0xfc, !PT ;  /* 0x000010001d1d1812 */ /* 0x000fe200078efcff */
[----:B------:R-:W2:Y:S01]  /*126200*/  LDL.LU R23, [R1+0x4924] ;  /* 0x0049240001177983 */ /* 0x000ea20000300800 */
[----:B------:R-:W-:-:S02]  /*126210*/  ISETP.LT.AND P1, PT, R4, UR35, !P0 ;  /* 0x0000002304007c0c */ /* 0x000fc4000c721270 */
[----:B------:R-:W-:-:S04]  /*126220*/  LOP3.LUT R29, R29, 0xfffff7ff, RZ, 0xc0, !PT ;  /* 0xfffff7ff1d1d7812 */ /* 0x000fc800078ec0ff */
[----:B------:R-:W-:Y:S02]  /*126230*/  @P2 LOP3.LUT R29, R29, 0x800, RZ, 0xfc, !PT ;  /* 0x000008001d1d2812 */ /* 0x000fe400078efcff */
[----:B----4-:R-:W-:Y:S02]  /*126240*/  ISETP.LT.AND P3, PT, R3, UR34, !P0 ;  /* 0x0000002203007c0c */ /* 0x010fe4000c761270 */
        /* <DEDUP_REMOVED lines=9> */
[----:B------:R-:W4:Y:S01]  /*1262e0*/  LDL.LU R22, [R1+0x4920] ;  /* 0x0049200001167983 */ /* 0x000f220000300800 */
        /* <DEDUP_REMOVED lines=16> */
[----:B------:R-:W-:-:S04]  /*1263f0*/  @P2 LOP3.LUT R29, R29, 0x8, RZ, 0xfc, !PT ;  /* 0x000000081d1d2812 */ /* 0x000fc800078efcff */
[----:B------:R-:W-:Y:S02]  /*126400*/  LOP3.LUT R29, R29, 0xfffffffb, RZ, 0xc0, !PT ;  /* 0xfffffffb1d1d7812 */ /* 0x000fe400078ec0ff */
[----:B------:R-:W-:Y:S02]  /*126410*/  ISETP.LT.AND P3, PT, R3, UR73, !P0 ;  /* 0x0000004903007c0c */ /* 0x000fe4000c761270 */
[----:B------:R-:W-:Y:S02]  /*126420*/  @P1 LOP3.LUT R29, R29, 0x4, RZ, 0xfc, !PT ;  /* 0x000000041d1d1812 */ /* 0x000fe400078efcff */
[----:B------:R-:W-:Y:S02]  /*126430*/  ISETP.LT.AND P2, PT, R2, UR58, !P0 ;  /* 0x0000003a02007c0c */ /* 0x000fe4000c741270 */
[----:B------:R-:W-:Y:S02]  /*126440*/  ISETP.LT.AND P1, PT, R0, UR57, !P0 ;  /* 0x0000003900007c0c */ /* 0x000fe4000c721270 */
[----:B------:R-:W-:-:S02]  /*126450*/  ISETP.GE.AND P0, PT, R12, UR13, PT ;  /* 0x0000000d0c007c0c */ /* 0x000fc4000bf06270 */
[----:B------:R-:W2:Y:S01]  /*126460*/  LDL.LU R12, [R1+0x4918] ;  /* 0x00491800010c7983 */ /* 0x000ea20000300800 */
[----:B------:R-:W-:-:S04]  /*126470*/  LOP3.LUT R29, R29, 0xfffffffd, RZ, 0xc0, !PT ;  /* 0xfffffffd1d1d7812 */ /* 0x000fc800078ec0ff */
[----:B------:R-:W-:-:S04]  /*126480*/  @P3 LOP3.LUT R29, R29, 0x2, RZ, 0xfc, !PT ;  /* 0x000000021d1d3812 */ /* 0x000fc800078efcff */
[----:B------:R-:W-:-:S04]  /*126490*/  LOP3.LUT R29, R29, 0xfffffffe, RZ, 0xc0, !PT ;  /* 0xfffffffe1d1d7812 */ /* 0x000fc800078ec0ff */
[----:B------:R-:W-:Y:S02]  /*1264a0*/  @P2 LOP3.LUT R29, R29, 0x1, RZ, 0xfc, !PT ;  /* 0x000000011d1d2812 */ /* 0x000fe400078efcff */
[----:B------:R-:W-:Y:S02]  /*1264b0*/  ISETP.LT.AND P2, PT, R4, UR54, !P0 ;  /* 0x0000003604007c0c */ /* 0x000fe4000c741270 */
[----:B------:R-:W-:Y:S01]  /*1264c0*/  ISETP.LT.AND P3, PT, R3, UR52, !P0 ;  /* 0x0000003403007c0c */ /* 0x000fe2000c761270 */
[C---:B------:R-:W-:Y:S02]  /*1264d0*/  VIADD R21, R14.reuse, 0xf8 ;  /* 0x000000f80e157836 */ /* 0x040fe40000000000 */
[C---:B------:R-:W-:Y:S02]  /*1264e0*/  VIADD R20, R14.reuse, 0xf9 ;  /* 0x000000f90e147836 */ /* 0x040fe40000000000 */
[C---:B------:R-:W-:Y:S02]  /*1264f0*/  VIADD R19, R14.reuse, 0xfa ;  /* 0x000000fa0e137836 */ /* 0x040fe40000000000 */
[----:B------:R-:W-:-:S02]  /*126500*/  VIADD R18, R14, 0xfb ;  /* 0x000000fb0e127836 */ /* 0x000fc40000000000 */
[C---:B------:R-:W-:Y:S02]  /*126510*/  VIADD R17, R14.reuse, 0xfc ;  /* 0x000000fc0e117836 */ /* 0x040fe40000000000 */
[C---:B------:R-:W-:Y:S01]  /*126520*/  VIADD R16, R14.reuse, 0xfd ;  /* 0x000000fd0e107836 */ /* 0x040fe20000000000 */
[----:B------:R-:W-:Y:S01]  /*126530*/  BAR.SYNC.DEFER_BLOCKING 0x0 ;  /* 0x0000000000007b1d */ /* 0x000fe20000010000 */
[C---:B------:R-:W-:Y:S01]  /*126540*/  VIADD R15, R14.reuse, 0xfe ;  /* 0x000000fe0e0f7836 */ /* 0x040fe20000000000 */
[----:B------:R-:W-:Y:S01]  /*126550*/  ISETP.GE.AND P5, PT, R19, UR49, PT ;  /* 0x0000003113007c0c */ /* 0x000fe2000bfa6270 */
[----:B------:R-:W-:Y:S01]  /*126560*/  VIADD R14, R14, 0xff ;  /* 0x000000ff0e0e7836 */ /* 0x000fe20000000000 */
[----:B------:R-:W-:Y:S02]  /*126570*/  ISETP.GE.AND P4, PT, R16, UR41, PT ;  /* 0x0000002910007c0c */ /* 0x000fe4000bf86270 */
[----:B--2---:R-:W-:-:S04]  /*126580*/  LOP3.LUT R12, R12, 0x7fffffff, RZ, 0xc0, !PT ;  /* 0x7fffffff0c0c7812 */ /* 0x004fc800078ec0ff */
[----:B------:R-:W-:-:S04]  /*126590*/  @P1 LOP3.LUT R12, R12, 0x80000000, RZ, 0xfc, !PT ;  /* 0x800000000c0c1812 */ /* 0x000fc800078efcff */
[----:B------:R-:W-:-:S04]  /*1265a0*/  LOP3.LUT R12, R12, 0xbfffffff, RZ, 0xc0, !PT ;  /* 0xbfffffff0c0c7812 */ /* 0x000fc800078ec0ff */
[----:B------:R-:W-:Y:S02]  /*1265b0*/  @P2 LOP3.LUT R12, R12, 0x40000000, RZ, 0xfc, !PT ;  /* 0x400000000c0c2812 */ /* 0x000fe400078efcff */
[----:B---3--:R-:W-:Y:S02]  /*1265c0*/  ISETP.LT.AND P1, PT, R2, UR74, !P0 ;  /* 0x0000004a02007c0c */ /* 0x008fe4000c721270 */
        /* <DEDUP_REMOVED lines=34> */
[----:B------:R-:W3:Y:S01]  /*1267f0*/  LDL.LU R7, [R1+0x490c] ;  /* 0x00490c0001077983 */ /* 0x000ee20000300800 */
        /* <DEDUP_REMOVED lines=29> */
[----:B------:R-:W-:Y:S01]  /*1269d0*/  LOP3.LUT R12, R12, 0xfffff7ff, RZ, 0xc0, !PT ;  /* 0xfffff7ff0c0c7812 */ /* 0x000fe200078ec0ff */
[----:B------:R-:W2:Y:S03]  /*1269e0*/  LDL.LU R4, [R1+0x4900] ;  /* 0x0049000001047983 */ /* 0x000ea60000300800 */
[----:B------:R-:W-:Y:S02]  /*1269f0*/  @P2 LOP3.LUT R12, R12, 0x800, RZ, 0xfc, !PT ;  /* 0x000008000c0c2812 */ /* 0x000fe400078efcff */
[----:B------:R-:W-:Y:S02]  /*126a00*/  ISETP.LT.AND P3, PT, R3, UR77, !P0 ;  /* 0x0000004d03007c0c */ /* 0x000fe4000c761270 */
[----:B------:R-:W-:Y:S01]  /*126a10*/  LOP3.LUT R12, R12, 0xfffffbff, RZ, 0xc0, !PT ;  /* 0xfffffbff0c0c7812 */ /* 0x000fe200078ec0ff */
[----:B------:R-:W2:Y:S03]  /*126a20*/  LDL.LU R3, [R1+0x48fc] ;  /* 0x0048fc0001037983 */ /* 0x000ea60000300800 */
[----:B------:R-:W-:-:S02]  /*126a30*/  @P1 LOP3.LUT R12, R12, 0x400, RZ, 0xfc, !PT ;  /* 0x000004000c0c1812 */ /* 0x000fc400078efcff */
[----:B------:R-:W-:Y:S02]  /*126a40*/  ISETP.LT.AND P2, PT, R2, UR26, !P0 ;  /* 0x0000001a02007c0c */ /* 0x000fe4000c741270 */
[----:B------:R-:W-:Y:S01]  /*126a50*/  LOP3.LUT R12, R12, 0xfffffdff, RZ, 0xc0, !PT ;  /* 0xfffffdff0c0c7812 */ /* 0x000fe200078ec0ff */
[----:B------:R-:W2:Y:S03]  /*126a60*/  LDL.LU R2, [R1+0x48f8] ;  /* 0x0048f80001027983 */ /* 0x000ea60000300800 */
[----:B------:R-:W-:Y:S02]  /*126a70*/  @P3 LOP3.LUT R12, R12, 0x200, RZ, 0xfc, !PT ;  /* 0x000002000c0c3812 */ /* 0x000fe400078efcff */
[----:B------:R-:W-:Y:S02]  /*126a80*/  ISETP.LT.AND P1, PT, R0, UR27, !P0 ;  /* 0x0000001b00007c0c */ /* 0x000fe4000c721270 */
[----:B------:R-:W-:Y:S01]  /*126a90*/  LOP3.LUT R12, R12, 0xfffffeff, RZ, 0xc0, !PT ;  /* 0xfffffeff0c0c7812 */ /* 0x000fe200078ec0ff */
[----:B------:R-:W2:Y:S03]  /*126aa0*/  LDL.LU R0, [R1+0x48f4] ;  /* 0x0048f40001007983 */ /* 0x000ea60000300800 */
[----:B------:R-:W-:-:S02]  /*126ab0*/  @P2 LOP3.LUT R12, R12, 0x100, RZ, 0xfc, !PT ;  /* 0x000001000c0c2812 */ /* 0x000fc400078efcff */
[----:B------:R-:W-:Y:S02]  /*126ac0*/  ISETP.GE.AND P0, PT, R11, UR15, PT ;  /* 0x0000000f0b007c0c */ /* 0x000fe4000bf06270 */
[----:B------:R-:W-:Y:S01]  /*126ad0*/  LOP3.LUT R12, R12, 0xffffff7f, RZ, 0xc0, !PT ;  /* 0xffffff7f0c0c7812 */ /* 0x000fe200078ec0ff */
[----:B------:R-:W2:Y:S03]  /*126ae0*/  LDL.LU R11, [R1+0x48f0] ;  /* 0x0048f000010b7983 */ /* 0x000ea60000300800 */
[----:B------:R-:W-:Y:S02]  /*126af0*/  @P1 LOP3.LUT R12, R12, 0x80, RZ, 0xfc, !PT ;  /* 0x000000800c0c1812 */ /* 0x000fe400078efcff */
[----:B------:R-:W-:Y:S02]  /*126b00*/  ISETP.GE.AND P2, PT, R13, UR55, PT ;  /* 0x000000370d007c0c */ /* 0x000fe4000bf46270 */
        /* <DEDUP_REMOVED lines=10> */
[----:B------:R-:W-:Y:S01]  /*126bb0*/  @P1 LOP3.LUT R12, R12, 0x20, RZ, 0xfc, !PT ;  /* 0x000000200c0c1812 */ /* 0x000fe200078efcff */
[----:B------:R-:W3:Y:S01]  /*126bc0*/  LDL.LU R19, [R1+0x48e0] ;  /* 0x0048e00001137983 */ /* 0x000ee20000300800 */
[----:B------:R-:W-:-:S02]  /*126bd0*/  ISETP.GE.AND P2, PT, R18, UR47, PT ;  /* 0x0000002f12007c0c */ /* 0x000fc4000bf46270 */
[----:B------:R-:W-:Y:S01]  /*126be0*/  LOP3.LUT R12, R12, 0xffffffbf, RZ, 0xc0, !PT ;  /* 0xffffffbf0c0c7812 */ /* 0x000fe200078ec0ff */
[----:B------:R-:W3:Y:S01]  /*126bf0*/  LDL.LU R18, [R1+0x48dc] ;  /* 0x0048dc0001127983 */ /* 0x000ee20000300800 */
[----:B------:R-:W-:Y:S02]  /*126c00*/  ISETP.GE.AND P3, PT, R17, UR45, PT ;  /* 0x0000002d11007c0c */ /* 0x000fe4000bf66270 */
[----:B------:R-:W-:Y:S01]  /*126c10*/  @P0 LOP3.LUT R12, R12, 0x40, RZ, 0xfc, !PT ;  /* 0x000000400c0c0812 */ /* 0x000fe200078efcff */
[----:B------:R-:W3:Y:S01]  /*126c20*/  LDL.LU R17, [R1+0x48d8] ;  /* 0x0048d80001117983 */ /* 0x000ee20000300800 */
[----:B------:R-:W-:Y:S02]  /*126c30*/  ISETP.GE.AND P1, PT, R15, UR39, PT ;  /* 0x000000270f007c0c */ /* 0x000fe4000bf26270 */
[----:B------:R-:W-:Y:S01]  /*126c40*/  ISETP.GE.AND P0, PT, R14, UR11, PT ;  /* 0x0000000b0e007c0c */ /* 0x000fe2000bf06270 */
[----:B------:R-:W3:Y:S04]  /*126c50*/  LDL.LU R16, [R1+0x48d4] ;  /* 0x0048d40001107983 */ /* 0x000ee80000300800 */
[----:B------:R-:W3:Y:S04]  /*126c60*/  LDL.LU R15, [R1+0x48d0] ;  /* 0x0048d000010f7983 */ /* 0x000ee80000300800 */
[----:B------:R-:W3:Y:S04]  /*126c70*/  LDL.LU R14, [R1+0x48cc] ;  /* 0x0048cc00010e7983 */ /* 0x000ee80000300800 */
[----:B----4-:R0:W-:Y:S01]  /*126c80*/  STL [R1+0x6594], R22 ;  /* 0x0065941601007387 */ /* 0x0101e20000100800 */
[----:B------:R-:W1:Y:S01]  /*126c90*/  LDCU UR7, c[0x0][0x398] ;  /* 0x00007300ff0777ac */ /* 0x000e620008000800 */
[----:B------:R-:W4:Y:S01]  /*126ca0*/  LDCU UR8, c[0x0][0x398] ;  /* 0x00007300ff0877ac */ /* 0x000f220008000800 */
[----:B------:R-:W1:Y:S01]  /*126cb0*/  LDCU UR9, c[0x0][0x398] ;  /* 0x00007300ff0977ac */ /* 0x000e620008000800 */
[----:B0-----:R-:W4:Y:S01]  /*126cc0*/  LDL.LU R22, [R1+0x16f8] ;  /* 0x0016f80001167983 */ /* 0x001f220000300800 */
[----:B------:R-:W0:Y:S03]  /*126cd0*/  LDCU UR10, c[0x0][0x398] ;  /* 0x00007300ff0a77ac */ /* 0x000e260008000800 */
[----:B------:R1:W-:Y:S01]  /*126ce0*/  STL [R1+0x64ec], R24 ;  /* 0x0064ec1801007387 */ /* 0x0003e20000100800 */
[----:B------:R-:W0:Y:S01]  /*126cf0*/  LDCU UR11, c[0x0][0x398] ;  /* 0x00007300ff0b77ac */ /* 0x000e220008000800 */
[----:B------:R-:W0:Y:S02]  /*126d00*/  LDCU UR12, c[0x0][0x398] ;  /* 0x00007300ff0c77ac */ /* 0x000e240008000800 */
[----:B-1----:R-:W4:Y:S01]  /*126d10*/  LDL.LU R24, [R1+0x11f8] ;  /* 0x0011f80001187983 */ /* 0x002f220000300800 */
[----:B------:R-:W1:Y:S03]  /*126d20*/  LDCU UR13, c[0x0][0x398] ;  /* 0x00007300ff0d77ac */ /* 0x000e660008000800 */
[----:B------:R0:W-:Y:S01]  /*126d30*/  STL [R1+0x644c], R26 ;  /* 0x00644c1a01007387 */ /* 0x0001e20000100800 */
[----:B------:R-:W1:Y:S01]  /*126d40*/  LDCU UR14, c[0x0][0x398] ;  /* 0x00007300ff0e77ac */ /* 0x000e620008000800 */
[----:B------:R-:W1:Y:S02]  /*126d50*/  LDCU UR15, c[0x0][0x398] ;  /* 0x00007300ff0f77ac */ /* 0x000e640008000800 */
[----:B0-----:R-:W4:Y:S04]  /*126d60*/  LDL.LU R26, [R1+0x1d8] ;  /* 0x0001d800011a7983 */ /* 0x001f280000300800 */
[----:B------:R0:W-:Y:S04]  /*126d70*/  STL [R1+0x63c4], R28 ;  /* 0x0063c41c01007387 */ /* 0x0001e80000100800 */
[----:B0-----:R-:W4:Y:S04]  /*126d80*/  LDL.LU R28, [R1+0x14b8] ;  /* 0x0014b800011c7983 */ /* 0x001f280000300800 */
[----:B--2---:R0:W-:Y:S04]  /*126d90*/  STL [R1+0x6380], R20 ;  /* 0x0063801401007387 */ /* 0x0041e80000100800 */
[----:B0-----:R-:W2:Y:S04]  /*126da0*/  LDL.LU R20, [R1+0x510] ;  /* 0x0005100001147983 */ /* 0x001ea80000300800 */
[----:B---3--:R0:W-:Y:S04]  /*126db0*/  STL [R1+0x6340], R18 ;  /* 0x0063401201007387 */ /* 0x0081e80000100800 */
[----:B0-----:R-:W3:Y:S04]  /*126dc0*/  LDL R18, [R1+0x2c] ;  /* 0x00002c0001127983 */ /* 0x001ee80000100800 */
[----:B------:R0:W-:Y:S04]  /*126dd0*/  STL.64 [R1+0x6320], R16 ;  /* 0x0063201001007387 */ /* 0x0001e80000100a00 */
[----:B0-----:R-:W2:Y:S04]  /*126de0*/  LDL.LU R16, [R1+0x1758] ;  /* 0x0017580001107983 */ /* 0x001ea80000300800 */
[----:B------:R-:W2:Y:S04]  /*126df0*/  LDL.LU R17, [R1+0x1788] ;  /* 0x0017880001117983 */ /* 0x000ea80000300800 */
[----:B------:R0:W-:Y:S04]  /*126e00*/  STL.64 [R1+0x6318], R14 ;  /* 0x0063180e01007387 */ /* 0x0001e80000100a00 */
[----:B0-----:R-:W2:Y:S04]  /*126e10*/  LDL.LU R14, [R1+0x1768] ;  /* 0x00176800010e7983 */ /* 0x001ea80000300800 */
[----:B------:R-:W2:Y:S04]  /*126e20*/  LDL.LU R15, [R1+0x1904] ;  /* 0x00190400010f7983 */ /* 0x000ea80000300800 */
[----:B------:R0:W-:Y:S04]  /*126e30*/  STL [R1+0x6310], R13 ;  /* 0x0063100d01007387 */ /* 0x0001e80000100800 */
[----:B0-----:R-:W2:Y:S04]  /*126e40*/  LDL.LU R13, [R1+0x1a0] ;  /* 0x0001a000010d7983 */ /* 0x001ea80000300800 */
[----:B------:R0:W-:Y:S04]  /*126e50*/  STL.64 [R1+0x6308], R10 ;  /* 0x0063080a01007387 */ /* 0x0001e80000100a00 */
[----:B0-----:R-:W2:Y:S04]  /*126e60*/  LDL.LU R11, [R1+0x1698] ;  /* 0x00169800010b7983 */ /* 0x001ea80000300800 */
[----:B------:R-:W2:Y:S04]  /*126e70*/  LDL.LU R10, [R1+0x1774] ;  /* 0x00177400010a7983 */ /* 0x000ea80000300800 */
[----:B------:R0:W-:Y:S04]  /*126e80*/  STL [R1+0x6304], R21 ;  /* 0x0063041501007387 */ /* 0x0001e80000100800 */
[----:B0-----:R-:W2:Y:S04]  /*126e90*/  LDL.LU R21, [R1+0x1278] ;  /* 0x0012780001157983 */ /* 0x001ea80000300800 */
[----:B------:R0:W-:Y:S04]  /*126ea0*/  STL [R1+0x6300], R19 ;  /* 0x0063001301007387 */ /* 0x0001e80000100800 */
[----:B0-----:R-:W2:Y:S04]  /*126eb0*/  LDL.LU R19, [R1+0x1770] ;  /* 0x0017700001137983 */ /* 0x001ea80000300800 */
[----:B------:R0:W-:Y:S04]  /*126ec0*/  STL.64 [R1+0x4da0], R8 ;  /* 0x004da00801007387 */ /* 0x0001e80000100a00 */
[----:B0-----:R-:W2:Y:S04]  /*126ed0*/  LDL.LU R8, [R1+0x176c] ;  /* 0x00176c0001087983 */ /* 0x001ea80000300800 */
[----:B------:R-:W2:Y:S04]  /*126ee0*/  LDL.LU R9, [R1+0x1778] ;  /* 0x0017780001097983 */ /* 0x000ea80000300800 */
[----:B------:R0:W-:Y:S04]  /*126ef0*/  STL.64 [R1+0x4d40], R6 ;  /* 0x004d400601007387 */ /* 0x0001e80000100a00 */
[----:B0-----:R-:W2:Y:S04]  /*126f00*/  LDL.LU R7, [R1+0x1764] ;  /* 0x0017640001077983 */ /* 0x001ea80000300800 */
[----:B------:R-:W2:Y:S04]  /*126f10*/  LDL.LU R6, [R1+0x28] ;  /* 0x0000280001067983 */ /* 0x000ea80000300800 */
[----:B------:R-:W-:Y:S04]  /*126f20*/  STL.64 [R1+0x4ce0], R4 ;  /* 0x004ce00401007387 */ /* 0x000fe80000100a00 */
[----:B------:R0:W-:Y:S04]  /*126f30*/  STL [R1+0x4ccc], R0 ;  /* 0x004ccc0001007387 */ /* 0x0001e80000100800 */
[----:B------:R-:W-:Y:S04]  /*126f40*/  STL.64 [R1+0x4c50], R2 ;  /* 0x004c500201007387 */ /* 0x000fe80000100a00 */
[----:B------:R-:W-:Y:S04]  /*126f50*/  STL [R1+0x4a08], R23 ;  /* 0x004a081701007387 */ /* 0x000fe80000100800 */
[----:B------:R-:W-:Y:S04]  /*126f60*/  STL [R1+0x49b8], R25 ;  /* 0x0049b81901007387 */ /* 0x000fe80000100800 */
[----:B------:R-:W-:Y:S04]  /*126f70*/  STL [R1+0x496c], R27 ;  /* 0x00496c1b01007387 */ /* 0x000fe80000100800 */
[----:B------:R-:W-:Y:S01]  /*126f80*/  STL [R1+0x4930], R29 ;  /* 0x0049301d01007387 */ /* 0x000fe20000100800 */
[----:B--2---:R-:W-:-:S04]  /*126f90*/  LOP3.LUT R6, R6, 0xfffffffe, RZ, 0xc0, !PT ;  /* 0xfffffffe06067812 */ /* 0x004fc800078ec0ff */
[----:B------:R-:W-:-:S05]  /*126fa0*/  @P5 LOP3.LUT R6, R6, 0x1, RZ, 0xfc, !PT ;  /* 0x0000000106065812 */ /* 0x000fca00078efcff */
[----:B------:R-:W-:Y:S04]  /*126fb0*/  STL [R1+0x28], R6 ;  /* 0x0000280601007387 */ /* 0x000fe80000100800 */
[----:B0-----:R-:W2:Y:S04]  /*126fc0*/  LDL.LU R0, [R1+0x24] ;  /* 0x0000240001007983 */ /* 0x001ea80000300800 */
[----:B----4-:R-:W-:Y:S04]  /*126fd0*/  STL [R1+0x67e0], R22 ;  /* 0x0067e01601007387 */ /* 0x010fe80000100800 */
[----:B------:R0:W-:Y:S04]  /*126fe0*/  STL.64 [R1+0x67d8], R20 ;  /* 0x0067d81401007387 */ /* 0x0001e80000100a00 */
        /* <DEDUP_REMOVED lines=8> */
[----:B------:R-:W4:Y:S04]  /*127070*/  LDL.LU R22, [R1+0x208] ;  /* 0x0002080001167983 */ /* 0x000f280000300800 */
[----:B------:R-:W4:Y:S01]  /*127080*/  LDL.LU R23, [R1+0x20c] ;  /* 0x00020c0001177983 */ /* 0x000f220000300800 */
[----:B------:R-:W-:-:S04]  /*127090*/  LOP3.LUT R0, R0, 0x7fffffff, RZ, 0xc0, !PT ;  /* 0x7fffffff00007812 */ /* 0x000fc800078ec0ff */
[----:B------:R-:W-:-:S04]  /*1270a0*/  @P2 LOP3.LUT R0, R0, 0x80000000, RZ, 0xfc, !PT ;  /* 0x8000000000002812 */ /* 0x000fc800078efcff */
[----:B------:R-:W-:Y:S02]  /*1270b0*/  LOP3.LUT R0, R0, 0xbfffffff, RZ, 0xc0, !PT ;  /* 0xbfffffff00007812 */ /* 0x000fe400078ec0ff */
[----:B------:R-:W-:Y:S02]  /*1270c0*/  LOP3.LUT P5, RZ, R12, 0x4, RZ, 0xc0, !PT ;  /* 0x000000040cff7812 */ /* 0x000fe400078ac0ff */
[----:B------:R-:W-:Y:S02]  /*1270d0*/  @P3 LOP3.LUT R0, R0, 0x40000000, RZ, 0xfc, !PT ;  /* 0x4000000000003812 */ /* 0x000fe400078efcff */
[C---:B------:R-:W-:Y:S02]  /*1270e0*/  LOP3.LUT P2, RZ, R12.reuse, 0x2, RZ, 0xc0, !PT ;  /* 0x000000020cff7812 */ /* 0x040fe4000784c0ff */
[----:B------:R-:W-:Y:S01]  /*1270f0*/  LOP3.LUT P3, RZ, R12, 0x1, RZ, 0xc0, !PT ;  /* 0x000000010cff7812 */ /* 0x000fe2000786c0ff */
[----:B----4-:R-:W-:Y:S04]  /*127100*/  STL.64 [R1+0x6800], R22 ;  /* 0x0068001601007387 */ /* 0x010fe80000100a00 */
[----:B--2---:R-:W-:Y:S04]  /*127110*/  STL.64 [R1+0x67f8], R20 ;  /* 0x0067f81401007387 */ /* 0x004fe80000100a00 */
[----:B------:R-:W2:Y:S04]  /*127120*/  LDL.LU R4, [R1+0xbe4] ;  /* 0x000be40001047983 */ /* 0x000ea80000300800 */
[----:B------:R-:W4:Y:S04]  /*127130*/  LDL.LU R6, [R1+0xbe0] ;  /* 0x000be00001067983 */ /* 0x000f280000300800 */
[----:B------:R-:W2:Y:S04]  /*127140*/  LDL.LU R5, [R1+0xb84] ;  /* 0x000b840001057983 */ /* 0x000ea80000300800 */
[----:B------:R0:W-:Y:S04]  /*127150*/  STL [R1+0x4920], R12 ;  /* 0x0049200c01007387 */ /* 0x0001e80000100800 */
[----:B0-----:R-:W2:Y:S01]  /*127160*/  LDL R12, [R1+0x30] ;  /* 0x00003000010c7983 */ /* 0x001ea20000100800 */
[----:B------:R-:W-:-:S04]  /*127170*/  LOP3.LUT R0, R0, 0xdfffffff, RZ, 0xc0, !PT ;  /* 0xdfffffff00007812 */ /* 0x000fc800078ec0ff */
[----:B------:R-:W-:-:S04]  /*127180*/  @P4 LOP3.LUT R0, R0, 0x20000000, RZ, 0xfc, !PT ;  /* 0x2000000000004812 */ /* 0x000fc800078efcff */
[----:B------:R-:W-:-:S04]  /*127190*/  LOP3.LUT R0, R0, 0xefffffff, RZ, 0xc0, !PT ;  /* 0xefffffff00007812 */ /* 0x000fc800078ec0ff */
[----:B------:R-:W-:-:S04]  /*1271a0*/  @P1 LOP3.LUT R0, R0, 0x10000000, RZ, 0xfc, !PT ;  /* 0x1000000000001812 */ /* 0x000fc800078efcff */
[----:B------:R-:W-:-:S04]  /*1271b0*/  LOP3.LUT R0, R0, 0xf7ffffff, RZ, 0xc0, !PT ;  /* 0xf7ffffff00007812 */ /* 0x000fc800078ec0ff */
[----:B------:R-:W-:-:S05]  /*1271c0*/  @P0 LOP3.LUT R0, R0, 0x8000000, RZ, 0xfc, !PT ;  /* 0x0800000000000812 */ /* 0x000fca00078efcff */
[----:B------:R-:W-:Y:S04]  /*1271d0*/  STL [R1+0x24], R0 ;  /* 0x0000240001007387 */ /* 0x000fe80000100800 */
[----:B--2---:R-:W0:Y:S04]  /*1271e0*/  LDS.128 R20, [R12] ;  /* 0x000000000c147984 */ /* 0x004e280000000c00 */
[----:B0-----:R-:W-:Y:S04]  /*1271f0*/  STL.64 [R1+0x2b0], R20 ;  /* 0x0002b01401007387 */ /* 0x001fe80000100a00 */
[----:B------:R-:W-:Y:S04]  /*127200*/  STL.64 [R1+0x2b8], R22 ;  /* 0x0002b81601007387 */ /* 0x000fe80000100a00 */
[----:B------:R-:W0:Y:S04]  /*127210*/  LDS.128 R20, [R12+0x400] ;  /* 0x000400000c147984 */ /* 0x000e280000000c00 */
[----:B0-----:R-:W-:Y:S04]  /*127220*/  STL.64 [R1+0x2a0], R20 ;  /* 0x0002a01401007387 */ /* 0x001fe80000100a00 */
[----:B------:R0:W-:Y:S04]  /*127230*/  STL.64 [R1+0x2a8], R22 ;  /* 0x0002a81601007387 */ /* 0x0001e80000100a00 */
[----:B0-----:R-:W3:Y:S04]  /*127240*/  LDL.LU.64 R22, [R1+0x6800] ;  /* 0x0068000001167983 */ /* 0x001ee80000300a00 */
[----:B------:R-:W3:Y:S01]  /*127250*/  LDL.LU.64 R20, [R1+0x67f8] ;  /* 0x0067f80001147983 */ /* 0x000ee20000300a00 */
[----:B------:R-:W-:Y:S06]  /*127260*/  BAR.SYNC.DEFER_BLOCKING 0x0 ;  /* 0x0000000000007b1d */ /* 0x000fec0000010000 */
[----:B------:R-:W-:Y:S04]  /*127270*/  STL [R1+0x67c0], R12 ;  /* 0x0067c00c01007387 */ /* 0x000fe80000100800 */
[----:B---3--:R0:W-:Y:S04]  /*127280*/  STSM.16.M88.4 [R18], R20 ;  /* 0x0000001412007844 */ /* 0x0081e80000000200 */
[----:B0-----:R-:W2:Y:S04]  /*127290*/  LDL.LU.64 R22, [R1+0x67f0] ;  /* 0x0067f00001167983 */ /* 0x001ea80000300a00 */
[----:B------:R-:W2:Y:S01]  /*1272a0*/  LDL.LU.64 R20, [R1+0x67e8] ;  /* 0x0067e80001147983 */ /* 0x000ea20000300a00 */
[----:B------:R-:W-:-:S02]  /*1272b0*/  LOP3.LUT R2, R5, 0xffff, RZ, 0xc0, !PT ;  /* 0x0000ffff05027812 */ /* 0x000fc400078ec0ff */
[----:B----4-:R-:W-:Y:S01]  /*1272c0*/  LOP3.LUT R3, R6, 0xffff, RZ, 0xc0, !PT ;  /* 0x0000ffff06037812 */ /* 0x010fe200078ec0ff */
[----:B--2---:R0:W-:Y:S02]  /*1272d0*/  STSM.16.M88.4 [R18+0x200], R20 ;  /* 0x0002001412007844 */ /* 0x0041e40000000200 */
[----:B0-----:R-:W-:Y:S02]  /*1272e0*/  LOP3.LUT R23, R4, 0xffff, RZ, 0xc0, !PT ;  /* 0x0000ffff04177812 */ /* 0x001fe400078ec0ff */
[----:B------:R-:W2:Y:S04]  /*1272f0*/  LDL.LU R22, [R1+0x67e0] ;  /* 0x0067e00001167983 */ /* 0x000ea80000300800 */
[----:B------:R-:W3:Y:S04]  /*127300*/  LDL.LU.64 R20, [R1+0x67d8] ;  /* 0x0067d80001147983 */ /* 0x000ee80000300a00 */
[----:B------:R-:W-:Y:S04]  /*127310*/  STL [R1+0x67a8], R18 ;  /* 0x0067a81201007387 */ /* 0x000fe80000100800 */
[----:B------:R0:W-:Y:S04]  /*127320*/  STL [R1+0x67c4], R23 ;  /* 0x0067c41701007387 */ /* 0x0001e80000100800 */
[----:B------:R-:W4:Y:S04]  /*127330*/  LDL.LU R6, [R1+0xb80] ;  /* 0x000b800001067983 */ /* 0x000f280000300800 */
[----:B------:R-:W-:Y:S04]  /*127340*/  STL [R1+0x67c8], R2 ;  /* 0x0067c80201007387 */ /* 0x000fe80000100800 */
[----:B------:R-:W2:Y:S04]  /*127350*/  LDL.LU R0, [R1+0xb4c] ;  /* 0x000b4c0001007983 */ /* 0x000ea80000300800 */
[----:B0-----:R-:W2:Y:S04]  /*127360*/  LDL.LU R23, [R1+0xaf4] ;  /* 0x000af40001177983 */ /* 0x001ea80000300800 */
[----:B------:R-:W2:Y:S04]  /*127370*/  LDL.LU R27, [R1+0xaec] ;  /* 0x000aec00011b7983 */ /* 0x000ea80000300800 */
[----:B------:R0:W-:Y:S04]  /*127380*/  STL [R1+0x67cc], R13 ;  /* 0x0067cc0d01007387 */ /* 0x0001e80000100800 */
[----:B0-----:R-:W2:Y:S04]  /*127390*/  LDL.LU R13, [R1+0xb48] ;  /* 0x000b4800010d7983 */ /* 0x001ea80000300800 */
[----:B------:R-:W2:Y:S01]  /*1273a0*/  LDL.LU R2, [R1+0xcb8] ;  /* 0x000cb80001027983 */ /* 0x000ea20000300800 */
[----:B------:R-:W-:Y:S06]  /*1273b0*/  BAR.SYNC.DEFER_BLOCKING 0x0 ;  /* 0x0000000000007b1d */ /* 0x000fec0000010000 */
[----:B--2---:R0:W-:Y:S04]  /*1273c0*/  STL [R1+0x67d0], R2 ;  /* 0x0067d00201007387 */ /* 0x0041e80000100800 */
[----:B0-----:R-:W2:Y:S01]  /*1273d0*/  LDL.LU R2, [R1+0xcbc] ;  /* 0x000cbc0001027983 */ /* 0x001ea20000300800 */
[----:B------:R-:W-:-:S03]  /*1273e0*/  LOP3.LUT R0, R0, 0xffff, RZ, 0xc0, !PT ;  /* 0x0000ffff00007812 */ /* 0x000fc600078ec0ff */
[----:B------:R-:W3:Y:S01]  /*1273f0*/  LDL.LU R12, [R1+0xcb4] ;  /* 0x000cb400010c7983 */ /* 0x000ee20000300800 */
[----:B------:R-:W-:-:S03]  /*127400*/  LOP3.LUT R13, R13, 0xffff, RZ, 0xc0, !PT ;  /* 0x0000ffff0d0d7812 */ /* 0x000fc600078ec0ff */
[----:B------:R-:W3:Y:S01]  /*127410*/  LDL.LU R18, [R1+0xcb0] ;  /* 0x000cb00001127983 */ /* 0x000ee20000300800 */
[----:B------:R-:W-:-:S03]  /*127420*/  LOP3.LUT R23, R23, 0xffff, RZ, 0xc0, !PT ;  /* 0x0000ffff17177812 */ /* 0x000fc600078ec0ff */
[----:B------:R-:W3:Y:S01]  /*127430*/  LDL.LU R25, [R1+0xc9c] ;  /* 0x000c9c0001197983 */ /* 0x000ee20000300800 */
[----:B----4-:R-:W-:-:S03]  /*127440*/  LOP3.LUT R29, R6, 0xffff, RZ, 0xc0, !PT ;  /* 0x0000ffff061d7812 */ /* 0x010fc600078ec0ff */
[----:B------:R-:W4:Y:S04]  /*127450*/  LDL.LU R4, [R1+0xc94] ;  /* 0x000c940001047983 */ /* 0x000f280000300800 */
[----:B------:R-:W-:Y:S04]  /*127460*/  STL [R1+0x228], R3 ;  /* 0x0002280301007387 */ /* 0x000fe80000100800 */
[----:B------:R-:W4:Y:S04]  /*127470*/  LDL.LU R5, [R1+0xc90] ;  /* 0x000c900001057983 */ /* 0x000f280000300800 */
[----:B------:R-:W4:Y:S01]  /*127480*/  LDL.LU R6, [R1+0xaa4] ;  /* 0x000aa40001067983 */ /* 0x000f220000300800 */
[----:B------:R-:W-:-:S03]  /*127490*/  LOP3.LUT R27, R27, 0xffff, RZ, 0xc0, !PT ;  /* 0x0000ffff1b1b7812 */ /* 0x000fc600078ec0ff */
[----:B------:R-:W-:Y:S04]  /*1274a0*/  STL [R1+0x3c], R13 ;  /* 0x00003c0d01007387 */ /* 0x000fe80000100800 */
[----:B------:R-:W-:Y:S01]  /*1274b0*/  STL [R1+0x220], R23 ;  /* 0x0002201701007387 */ /* 0x000fe20000100800 */
[----:B--2---:R-:W-:-:S05]  /*1274c0*/  PRMT R2, R2, 0x4210, R0 ;  /* 0x0000421002027816 */ /* 0x004fca0000000000 */
[----:B------:R0:W-:Y:S04]  /*1274d0*/  STL [R1+0x210], R2 ;  /* 0x0002100201007387 */ /* 0x0001e80000100800 */
[----:B0-----:R-:W2:Y:S01]  /*1274e0*/  LDL.LU R2, [R1+0x67d0] ;  /* 0x0067d00001027983 */ /* 0x001ea20000300800 */
[----:B---3--:R-:W-:Y:S02]  /*1274f0*/  PRMT R12, R12, 0x4210, R23 ;  /* 0x000042100c0c7816 */ /* 0x008fe40000000017 */
[----:B--2---:R-:W-:Y:S02]  /*127500*/  PRMT R2, R2, 0x4210, R13 ;  /* 0x0000421002027816 */ /* 0x004fe4000000000d */
[----:B------:R-:W2:Y:S04]  /*127510*/  LDL.LU R13, [R1+0x67cc] ;  /* 0x0067cc00010d7983 */ /* 0x000ea80000300800 */
[----:B------:R0:W-:Y:S04]  /*127520*/  STL [R1+0x214], R2 ;  /* 0x0002140201007387 */ /* 0x0001e80000100800 */
[----:B0-----:R-:W3:Y:S04]  /*127530*/  LDL.LU R2, [R1+0x67c8] ;  /* 0x0067c80001027983 */ /* 0x001ee80000300800 */
[----:B------:R-:W2:Y:S04]  /*127540*/  LDL.LU R23, [R1+0x67c4] ;  /* 0x0067c40001177983 */ /* 0x000ea80000300800 */
[----:B------:R0:W-:Y:S04]  /*127550*/  STL [R1+0x218], R12 ;  /* 0x0002180c01007387 */ /* 0x0001e80000100800 */
[----:B0-----:R-:W3:Y:S01]  /*127560*/  LDL.LU R12, [R1+0x67c0] ;  /* 0x0067c000010c7983 */ /* 0x001ee20000300800 */
[----:B------:R-:W-:-:S02]  /*127570*/  PRMT R18, R18, 0x4210, R27 ;  /* 0x0000421012127816 */ /* 0x000fc4000000001b */
[----:B----4-:R-:W-:-:S03]  /*127580*/  PRMT R3, R4, 0x4210, R3 ;  /* 0x0000421004037816 */ /* 0x010fc60000000003 */
[----:B------:R0:W-:Y:S04]  /*127590*/  STL [R1+0x21c], R18 ;  /* 0x00021c1201007387 */ /* 0x0001e80000100800 */
[----:B--2---:R-:W-:Y:S01]  /*1275a0*/  STL.64 [R1+0x67b8], R22 ;  /* 0x0067b81601007387 */ /* 0x004fe20000100a00 */
[----:B0-----:R-:W-:Y:S02]  /*1275b0*/  PRMT R18, R25, 0x4210, R23 ;  /* 0x0000421019127816 */ /* 0x001fe40000000017 */
[----:B---3--:R-:W-:Y:S01]  /*1275c0*/  PRMT R25, R5, 0x4210, R2 ;  /* 0x0000421005197816 */ /* 0x008fe20000000002 */
[----:B------:R-:W-:Y:S01]  /*1275d0*/  STL.64 [R1+0x67b0], R20 ;  /* 0x0067b01401007387 */ /* 0x000fe20000100a00 */
[----:B------:R-:W-:-:S03]  /*1275e0*/  PRMT R5, R6, 0x4210, R29 ;  /* 0x0000421006057816 */ /* 0x000fc6000000001d */
[----:B------:R-:W-:Y:S04]  /*1275f0*/  STL [R1+0x204], R3 ;  /* 0x0002040301007387 */ /* 0x000fe80000100800 */
[----:B------:R-:W0:Y:S04]  /*127600*/  LDS.128 R20, [R12] ;  /* 0x000000000c147984 */ /* 0x000e280000000c00 */
[----:B0-----:R-:W-:Y:S04]  /*127610*/  STL.64 [R1+0x290], R20 ;  /* 0x0002901401007387 */ /* 0x001fe80000100a00 */
[----:B------:R-:W-:Y:S04]  /*127620*/  STL.64 [R1+0x298], R22 ;  /* 0x0002981601007387 */ /* 0x000fe80000100a00 */
[----:B------:R-:W0:Y:S04]  /*127630*/  LDS.128 R20, [R12+0x400] ;  /* 0x000400000c147984 */ /* 0x000e280000000c00 */
[----:B0-----:R-:W-:Y:S04]  /*127640*/  STL.64 [R1+0x280], R20 ;  /* 0x0002801401007387 */ /* 0x001fe80000100a00 */
[----:B------:R0:W-:Y:S04]  /*127650*/  STL.64 [R1+0x288], R22 ;  /* 0x0002881601007387 */ /* 0x0001e80000100a00 */
[----:B0-----:R-:W2:Y:S04]  /*127660*/  LDL.LU.64 R22, [R1+0x67b8] ;  /* 0x0067b80001167983 */ /* 0x001ea80000300a00 */
[----:B------:R-:W3:Y:S04]  /*127670*/  LDL.LU.64 R20, [R1+0x67b0] ;  /* 0x0067b00001147983 */ /* 0x000ee80000300a00 */
[----:B------:R-:W-:Y:S04]  /*127680*/  STL [R1+0x677c], R24 ;  /* 0x00677c1801007387 */ /* 0x000fe80000100800 */
[----:B------:R-:W4:Y:S04]  /*127690*/  LDL.LU R4, [R1+0x2cc] ;  /* 0x0002cc0001047983 */ /* 0x000f280000300800 */
[----:B------:R0:W-:Y:S04]  /*1276a0*/  STL [R1+0x6780], R7 ;  /* 0x0067800701007387 */ /* 0x0001e80000100800 */
[----:B0-----:R-:W2:Y:S04]  /*1276b0*/  LDL.LU R7, [R1+0x3c] ;  /* 0x00003c0001077983 */ /* 0x001ea80000300800 */
[----:B------:R-:W2:Y:S04]  /*1276c0*/  LDL.LU R24, [R1+0x220] ;  /* 0x0002200001187983 */ /* 0x000ea80000300800 */
[----:B------:R-:W2:Y:S04]  /*1276d0*/  LDL.LU R6, [R1+0x27c] ;  /* 0x00027c0001067983 */ /* 0x000ea80000300800 */
[----:B------:R-:W2:Y:S04]  /*1276e0*/  LDL.LU R3, [R1+0x278] ;  /* 0x0002780001037983 */ /* 0x000ea80000300800 */
[----:B------:R0:W-:Y:S04]  /*1276f0*/  STL [R1+0x6778], R19 ;  /* 0x0067781301007387 */ /* 0x0001e80000100800 */
[----:B0-----:R-:W2:Y:S04]  /*127700*/  LDL.LU R19, [R1+0x228] ;  /* 0x0002280001137983 */ /* 0x001ea80000300800 */
[----:B------:R-:W-:Y:S04]  /*127710*/  STL.64 [R1+0x6790], R10 ;  /* 0x0067900a01007387 */ /* 0x000fe80000100a00 */
[----:B------:R0:W-:Y:S04]  /*127720*/  STL.64 [R1+0x6788], R8 ;  /* 0x0067880801007387 */ /* 0x0001e80000100a00 */
[----:B0-----:R-:W2:Y:S04]  /*127730*/  LDL.LU R8, [R1+0x210] ;  /* 0x0002100001087983 */ /* 0x001ea80000300800 */
[----:B------:R-:W2:Y:S04]  /*127740*/  LDL.LU R9, [R1+0x214] ;  /* 0x0002140001097983 */ /* 0x000ea80000300800 */
[----:B------:R-:W2:Y:S04]  /*127750*/  LDL.LU R10, [R1+0x218] ;  /* 0x00021800010a7983 */ /* 0x000ea80000300800 */
[----:B------:R-:W2:Y:S01]  /*127760*/  LDL.LU R11, [R1+0x21c] ;  /* 0x00021c00010b7983 */ /* 0x000ea20000300800 */
[----:B------:R-:W-:Y:S06]  /*127770*/  BAR.SYNC.DEFER_BLOCKING 0x0 ;  /* 0x0000000000007b1d */ /* 0x000fec0000010000 */
[----:B--2---:R-:W-:Y:S04]  /*127780*/  STL.64 [R1+0x67a0], R10 ;  /* 0x0067a00a01007387 */ /* 0x004fe80000100a00 */
[----:B------:R0:W-:Y:S02]  /*127790*/  STL.64 [R1+0x6798], R8 ;  /* 0x0067980801007387 */ /* 0x0001e40000100a00 */
[----:B0-----:R-:W-:-:S02]  /*1277a0*/  IMAD.MOV.U32 R8, RZ, RZ, R18 ;  /* 0x000000ffff087224 */ /* 0x001fc400078e0012 */
[----:B------:R-:W2:Y:S04]  /*1277b0*/  LDL.LU R18, [R1+0x67a8] ;  /* 0x0067a80001127983 */ /* 0x000ea80000300800 */
[----:B------:R-:W2:Y:S01]  /*1277c0*/  LDL.LU R9, [R1+0x204] ;  /* 0x0002040001097983 */ /* 0x000ea20000300800 */
[----:B------:R-:W-:Y:S02]  /*1277d0*/  IMAD.MOV.U32 R10, RZ, RZ, R25 ;  /* 0x000000ffff0a7224 */ /* 0x000fe400078e0019 */
[----:B------:R-:W-:Y:S02]  /*1277e0*/  IMAD.MOV.U32 R11, RZ, RZ, R5 ;  /* 0x000000ffff0b7224 */ /* 0x000fe400078e0005 */
[----:B------:R-:W3:Y:S04]  /*1277f0*/  LDL.LU R5, [R1+0x274] ;  /* 0x0002740001057983 */ /* 0x000ee80000300800 */
[----:B------:R0:W-:Y:S04]  /*127800*/  STL [R1+0x6770], R12 ;  /* 0x0067700c01007387 */ /* 0x0001e80000100800 */
[----:B0-----:R-:W3:Y:S04]  /*127810*/  LDL.LU R12, [R1+0x2c4] ;  /* 0x0002c400010c7983 */ /* 0x001ee80000300800 */
[----:B--2---:R0:W-:Y:S04]  /*127820*/  STSM.16.M88.4 [R18], R8 ;  /* 0x0000000812007844 */ /* 0x0041e80000000200 */
[----:B0-----:R-:W2:Y:S04]  /*127830*/  LDL.LU.64 R10, [R1+0x67a0] ;  /* 0x0067a000010a7983 */ /* 0x001ea80000300a00 */
[----:B------:R-:W2:Y:S04]  /*127840*/  LDL.LU.64 R8, [R1+0x6798] ;  /* 0x0067980001087983 */ /* 0x000ea80000300a00 */
[----:B--2---:R0:W-:Y:S04]  /*127850*/  STSM.16.M88.4 [R18+0x200], R8 ;  /* 0x0002000812007844 */ /* 0x0041e80000000200 */
[----:B0-----:R-:W2:Y:S04]  /*127860*/  LDL.LU.64 R10, [R1+0x6790] ;  /* 0x00679000010a7983 */ /* 0x001ea80000300a00 */
[----:B------:R-:W2:Y:S04]  /*127870*/  LDL.LU.64 R8, [R1+0x6788] ;  /* 0x0067880001087983 */ /* 0x000ea80000300a00 */
[----:B------:R0:W-:Y:S04]  /*127880*/  STL [R1+0x6774], R18 ;  /* 0x0067741201007387 */ /* 0x0001e80000100800 */
[----:B0-----:R-:W2:Y:S01]  /*127890*/  LDL.LU R18, [R1+0x2c8] ;  /* 0x0002c80001127983 */ /* 0x001ea20000300800 */
[----:B----4-:R-:W-:-:S03]  /*1278a0*/  PRMT R4, R4, 0x5210, R0 ;  /* 0x0000521004047816 */ /* 0x010fc60000000000 */
[----:B------:R-:W4:Y:S01]  /*1278b0*/  LDL.LU R0, [R1+0x270] ;  /* 0x0002700001007983 */ /* 0x000f220000300800 */
[----:B---3--:R-:W-:-:S03]  /*1278c0*/  PRMT R12, R12, 0x5210, R24 ;  /* 0x000052100c0c7816 */ /* 0x008fc60000000018 */
[----:B------:R-:W3:Y:S01]  /*1278d0*/  LDL.LU R25, [R1+0x26c] ;  /* 0x00026c0001197983 */ /* 0x000ee20000300800 */
[----:B------:R-:W-:Y:S02]  /*1278e0*/  PRMT R23, R6, 0x5210, R23 ;  /* 0x0000521006177816 */ /* 0x000fe40000000017 */
[----:B------:R-:W-:Y:S02]  /*1278f0*/  PRMT R3, R3, 0x5210, R19 ;  /* 0x0000521003037816 */ /* 0x000fe40000000013 */
[----:B------:R-:W-:Y:S01]  /*127900*/  PRMT R2, R5, 0x5210, R2 ;  /* 0x0000521005027816 */ /* 0x000fe20000000002 */
[----:B------:R-:W-:Y:S01]  /*127910*/  BAR.SYNC.DEFER_BLOCKING 0x0 ;  /* 0x0000000000007b1d */ /* 0x000fe20000010000 */
[----:B--2---:R-:W-:-:S05]  /*127920*/  PRMT R18, R18, 0x5210, R7 ;  /* 0x0000521012127816 */ /* 0x004fca0000000007 */
[----:B------:R-:W2:Y:S04]  /*127930*/  LDL.LU R7, [R1+0x6780] ;  /* 0x0067800001077983 */ /* 0x000ea80000300800 */
[----:B------:R-:W2:Y:S04]  /*127940*/  LDL.LU R24, [R1+0x677c] ;  /* 0x00677c0001187983 */ /* 0x000ea80000300800 */
[----:B------:R-:W2:Y:S04]  /*127950*/  LDL.LU R6, [R1+0xc04] ;  /* 0x000c040001067983 */ /* 0x000ea80000300800 */
[----:B------:R-:W3:Y:S04]  /*127960*/  LDL.LU R19, [R1+0x6778] ;  /* 0x0067780001137983 */ /* 0x000ee80000300800 */
[----:B------:R-:W3:Y:S04]  /*127970*/  LDL.LU R5, [R1+0xc00] ;  /* 0x000c000001057983 */ /* 0x000ee80000300800 */
[----:B--2---:R0:W-:Y:S04]  /*127980*/  STL.64 [R1+0x6748], R6 ;  /* 0x0067480601007387 */ /* 0x0041e80000100a00 */
[----:B---3--:R2:W-:Y:S01]  /*127990*/  STL [R1+0x6744], R5 ;  /* 0x0067440501007387 */ /* 0x0085e20000100800 */
[----:B0-----:R-:W-:-:S02]  /*1279a0*/  IMAD.MOV.U32 R6, RZ, RZ, R12 ;  /* 0x000000ffff067224 */ /* 0x001fc400078e000c */
[----:B--2---:R-:W-:Y:S02]  /*1279b0*/  IMAD.MOV.U32 R5, RZ, RZ, R18 ;  /* 0x000000ffff057224 */ /* 0x004fe400078e0012 */
[----:B------:R-:W2:Y:S04]  /*1279c0*/  LDL.LU R18, [R1+0x6774] ;  /* 0x0067740001127983 */ /* 0x000ea80000300800 */
[----:B------:R-:W3:Y:S01]  /*1279d0*/  LDL.LU R12, [R1+0x6770] ;  /* 0x00677000010c7983 */ /* 0x000ee20000300800 */
[----:B------:R-:W-:Y:S02]  /*1279e0*/  PRMT R7, R25, 0x5210, R27 ;  /* 0x0000521019077816 */ /* 0x000fe4000000001b */
[----:B----4-:R-:W-:-:S03]  /*1279f0*/  PRMT R0, R0, 0x5210, R29 ;  /* 0x0000521000007816 */ /* 0x010fc6000000001d */
[----:B------:R0:W-:Y:S04]  /*127a00*/  STL.64 [R1+0x6758], R6 ;  /* 0x0067580601007387 */ /* 0x0001e80000100a00 */
[----:B------:R4:W-:Y:S01]  /*127a10*/  STL.64 [R1+0x6750], R4 ;  /* 0x0067500401007387 */ /* 0x0009e20000100a00 */
[----:B0-----:R-:W-:Y:S02]  /*127a20*/  IMAD.MOV.U32 R6, RZ, RZ, R2 ;  /* 0x000000ffff067224 */ /* 0x001fe400078e0002 */
[----:B------:R-:W-:Y:S02]  /*127a30*/  IMAD.MOV.U32 R7, RZ, RZ, R0 ;  /* 0x000000ffff077224 */ /* 0x000fe400078e0000 */
[----:B----4-:R-:W-:Y:S02]  /*127a40*/  IMAD.MOV.U32 R4, RZ, RZ, R23 ;  /* 0x000000ffff047224 */ /* 0x010fe400078e0017 */
[----:B------:R-:W-:Y:S01]  /*127a50*/  IMAD.MOV.U32 R5, RZ, RZ, R3 ;  /* 0x000000ffff057224 */ /* 0x000fe200078e0003 */
[----:B------:R-:W-:Y:S04]  /*127a60*/  STL.64 [R1+0x6768], R6 ;  /* 0x0067680601007387 */ /* 0x000fe80000100a00 */
[----:B------:R-:W-:Y:S04]  /*127a70*/  STL.64 [R1+0x6760], R4 ;  /* 0x0067600401007387 */ /* 0x000fe80000100a00 */
[----:B---3--:R-:W0:Y:S04]  /*127a80*/  LDS.128 R4, [R12] ;  /* 0x000000000c047984 */ /* 0x008e280000000c00 */
[----:B0-----:R-:W-:Y:S04]  /*127a90*/  STL.64 [R1+0x270], R4 ;  /* 0x0002700401007387 */ /* 0x001fe80000100a00 */
[----:B------:R-:W-:Y:S04]  /*127aa0*/  STL.64 [R1+0x278], R6 ;  /* 0x0002780601007387 */ /* 0x000fe80000100a00 */
[----:B------:R-:W0:Y:S04]  /*127ab0*/  LDS.128 R4, [R12+0x400] ;  /* 0x000400000c047984 */ /* 0x000e280000000c00 */
[----:B0-----:R-:W-:Y:S04]  /*127ac0*/  STL.64 [R1+0x260], R4 ;  /* 0x0002600401007387 */ /* 0x001fe80000100a00 */
[----:B------:R0:W-:Y:S04]  /*127ad0*/  STL.64 [R1+0x268], R6 ;  /* 0x0002680601007387 */ /* 0x0001e80000100a00 */
[----:B0-----:R-:W2:Y:S04]  /*127ae0*/  LDL.LU.64 R6, [R1+0x6768] ;  /* 0x0067680001067983 */ /* 0x001ea80000300a00 */
[----:B------:R-:W2:Y:S01]  /*127af0*/  LDL.LU.64 R4, [R1+0x6760] ;  /* 0x0067600001047983 */ /* 0x000ea20000300a00 */
[----:B------:R-:W-:Y:S06]  /*127b00*/  BAR.SYNC.DEFER_BLOCKING 0x0 ;  /* 0x0000000000007b1d */ /* 0x000fec0000010000 */
[----:B------:R-:W-:Y:S04]  /*127b10*/  STL [R1+0x6730], R12 ;  /* 0x0067300c01007387 */ /* 0x000fe80000100800 */
[----:B--2---:R0:W-:Y:S04]  /*127b20*/  STSM.16.M88.4 [R18], R4 ;  /* 0x0000000412007844 */ /* 0x0041e80000000200 */
[----:B0-----:R-:W2:Y:S04]  /*127b30*/  LDL.LU.64 R6, [R1+0x6758] ;  /* 0x0067580001067983 */ /* 0x001ea80000300a00 */
[----:B------:R-:W2:Y:S04]  /*127b40*/  LDL.LU.64 R4, [R1+0x6750] ;  /* 0x0067500001047983 */ /* 0x000ea80000300a00 */
[----:B--2---:R0:W-:Y:S04]  /*127b50*/  STSM.16.M88.4 [R18+0x200], R4 ;  /* 0x0002000412007844 */ /* 0x0041e80000000200 */
[----:B0-----:R-:W2:Y:S04]  /*127b60*/  LDL.LU.64 R6, [R1+0x6748] ;  /* 0x0067480001067983 */ /* 0x001ea80000300a00 */
[----:B------:R-:W3:Y:S04]  /*127b70*/  LDL.LU R5, [R1+0x6744] ;  /* 0x0067440001057983 */ /* 0x000ee80000300800 */
[----:B------:R-:W-:Y:S01]  /*127b80*/  STL [R1+0x6718], R18 ;  /* 0x0067181201007387 */ /* 0x000fe20000100800 */
[----:B------:R-:W-:Y:S01]  /*127b90*/  BAR.SYNC.DEFER_BLOCKING 0x0 ;  /* 0x0000000000007b1d */ /* 0x000fe20000010000 */
[----:B--2---:R-:W-:-:S05]  /*127ba0*/  LOP3.LUT R0, R6, 0xffff, RZ, 0xc0, !PT ;  /* 0x0000ffff06007812 */ /* 0x004fca00078ec0ff */
[----:B------:R-:W2:Y:S01]  /*127bb0*/  LDL.LU R6, [R1+0xbb4] ;  /* 0x000bb40001067983 */ /* 0x000ea20000300800 */
[----:B---3--:R-:W-:-:S03]  /*127bc0*/  LOP3.LUT R27, R5, 0xffff, RZ, 0xc0, !PT ;  /* 0x0000ffff051b7812 */ /* 0x008fc600078ec0ff */
[----:B------:R-:W-:Y:S04]  /*127bd0*/  STL [R1+0x6734], R0 ;  /* 0x0067340001007387 */ /* 0x000fe80000100800 */
[----:B------:R-:W-:Y:S04]  /*127be0*/  STL [R1+0x673c], R28 ;  /* 0x00673c1c01007387 */ /* 0x000fe80000100800 */
[----:B------:R-:W3:Y:S04]  /*127bf0*/  LDL.LU R2, [R1+0xbb0] ;  /* 0x000bb00001027983 */ /* 0x000ee80000300800 */
[----:B------:R-:W4:Y:S04]  /*127c00*/  LDL.LU R29, [R1+0xb2c] ;  /* 0x000b2c00011d7983 */ /* 0x000f280000300800 */
[----:B------:R-:W3:Y:S04]  /*127c10*/  LDL.LU R3, [R1+0xb28] ;  /* 0x000b280001037983 */ /* 0x000ee80000300800 */
[----:B------:R0:W-:Y:S04]  /*127c20*/  STL [R1+0x6740], R15 ;  /* 0x0067400f01007387 */ /* 0x0001e80000100800 */
[----:B0-----:R-:W3:Y:S04]  /*127c30*/  LDL.LU R15, [R1+0xb60] ;  /* 0x000b6000010f7983 */ /* 0x001ee80000300800 */
[----:B------:R-:W4:Y:S04]  /*127c40*/  LDL.LU R28, [R1+0xcd8] ;  /* 0x000cd800011c7983 */ /* 0x000f280000300800 */
[----:B------:R0:W-:Y:S04]  /*127c50*/  STL [R1+0x6738], R27 ;  /* 0x0067381b01007387 */ /* 0x0001e80000100800 */
[----:B0-----:R-:W4:Y:S04]  /*127c60*/  LDL.LU R27, [R1+0xb5c] ;  /* 0x000b5c00011b7983 */ /* 0x001f280000300800 */
[----:B------:R-:W4:Y:S04]  /*127c70*/  LDL.LU R0, [R1+0xcd4] ;  /* 0x000cd40001007983 */ /* 0x000f280000300800 */
[----:B------:R-:W4:Y:S04]  /*127c80*/  LDL.LU R12, [R1+0xcd0] ;  /* 0x000cd000010c7983 */ /* 0x000f280000300800 */
[----:B------:R-:W4:Y:S04]  /*127c90*/  LDL.LU R18, [R1+0xccc] ;  /* 0x000ccc0001127983 */ /* 0x000f280000300800 */
[----:B------:R-:W4:Y:S04]  /*127ca0*/  LDL.LU R25, [R1+0xcc8] ;  /* 0x000cc80001197983 */ /* 0x000f280000300800 */
[----:B------:R-:W4:Y:S04]  /*127cb0*/  LDL.LU R4, [R1+0xcc4] ;  /* 0x000cc40001047983 */ /* 0x000f280000300800 */
[----:B------:R-:W4:Y:S01]  /*127cc0*/  LDL.LU R5, [R1+0xcc0] ;  /* 0x000cc00001057983 */ /* 0x000f220000300800 */
[----:B--2---:R-:W-:-:S03]  /*127cd0*/  LOP3.LUT R23, R6, 0xffff, RZ, 0xc0, !PT ;  /* 0x0000ffff06177812 */ /* 0x004fc600078ec0ff */
[----:B------:R-:W2:Y:S01]  /*127ce0*/  LDL.LU R6, [R1+0xac4] ;  /* 0x000ac40001067983 */ /* 0x000ea20000300800 */
[----:B---3--:R-:W-:-:S04]  /*127cf0*/  LOP3.LUT R15, R15, 0xffff, RZ, 0xc0, !PT ;  /* 0x0000ffff0f0f7812 */ /* 0x008fc800078ec0ff */
[----:B----4-:R-:W-:Y:S01]  /*127d00*/  PRMT R28, R28, 0x4210, R15 ;  /* 0x000042101c1c7816 */ /* 0x010fe2000000000f */
[----:B------:R0:W-:Y:S01]  /*127d10*/  STL [R1+0x38], R15 ;  /* 0x0000380f01007387 */ /* 0x0001e20000100800 */
[----:B------:R-:W-:-:S04]  /*127d20*/  LOP3.LUT R27, R27, 0xffff, RZ, 0xc0, !PT ;  /* 0x0000ffff1b1b7812 */ /* 0x000fc800078ec0ff */
[----:B------:R-:W-:Y:S01]  /*127d30*/  PRMT R0, R0, 0x4210, R27 ;  /* 0x0000421000007816 */ /* 0x000fe2000000001b */
[----:B------:R-:W-:Y:S04]  /*127d40*/  STL [R1+0x3c], R27 ;  /* 0x00003c1b01007387 */ /* 0x000fe80000100800 */
[----:B0-----:R-:W3:Y:S04]  /*127d50*/  LDL.LU R15, [R1+0x6740] ;  /* 0x00674000010f7983 */ /* 0x001ee80000300800 */
[----:B------:R0:W-:Y:S04]  /*127d60*/  STL [R1+0x210], R28 ;  /* 0x0002101c01007387 */ /* 0x0001e80000100800 */
[----:B0-----:R-:W4:Y:S04]  /*127d70*/  LDL.LU R28, [R1+0x673c] ;  /* 0x00673c00011c7983 */ /* 0x001f280000300800 */
[----:B------:R-:W2:Y:S04]  /*127d80*/  LDL.LU R27, [R1+0x6738] ;  /* 0x00673800011b7983 */ /* 0x000ea80000300800 */
[----:B------:R0:W-:Y:S04]  /*127d90*/  STL [R1+0x214], R0 ;  /* 0x0002140001007387 */ /* 0x0001e80000100800 */
[----:B0-----:R-:W2:Y:S01]  /*127da0*/  LDL.LU R0, [R1+0x6734] ;  /* 0x0067340001007983 */ /* 0x001ea20000300800 */
[----:B------:R-:W-:-:S04]  /*127db0*/  LOP3.LUT R29, R29, 0xffff, RZ, 0xc0, !PT ;  /* 0x0000ffff1d1d7812 */ /* 0x000fc800078ec0ff */
[----:B------:R-:W-:-:S05]  /*127dc0*/  PRMT R12, R12, 0x4210, R29 ;  /* 0x000042100c0c7816 */ /* 0x000fca000000001d */
[----:B------:R0:W-:Y:S04]  /*127dd0*/  STL [R1+0x218], R12 ;  /* 0x0002180c01007387 */ /* 0x0001e80000100800 */
[----:B0-----:R-:W3:Y:S01]  /*127de0*/  LDL.LU R12, [R1+0x6730] ;  /* 0x00673000010c7983 */ /* 0x001ee20000300800 */
[----:B------:R-:W-:Y:S02]  /*127df0*/  LOP3.LUT R2, R2, 0xffff, RZ, 0xc0, !PT ;  /* 0x0000ffff02027812 */ /* 0x000fe400078ec0ff */
[----:B------:R-:W-:Y:S02]  /*127e00*/  PRMT R4, R4, 0x4210, R23 ;  /* 0x0000421004047816 */ /* 0x000fe40000000017 */
[----:B------:R-:W-:Y:S02]  /*127e10*/  PRMT R5, R5, 0x4210, R2 ;  /* 0x0000421005057816 */ /* 0x000fe40000000002 */
[----:B------:R-:W-:-:S02]  /*127e20*/  LOP3.LUT R3, R3, 0xffff, RZ, 0xc0, !PT ;  /* 0x0000ffff03037812 */ /* 0x000fc400078ec0ff */
[----:B--2---:R-:W-:Y:S01]  /*127e30*/  PRMT R18, R18, 0x4210, R0 ;  /* 0x0000421012127816 */ /* 0x004fe20000000000 */
[----:B------:R0:W-:Y:S04]  /*127e40*/  STL [R1+0x671c], R0 ;  /* 0x00671c0001007387 */ /* 0x0001e80000100800 */
[----:B------:R2:W-:Y:S04]  /*127e50*/  STL [R1+0x200], R18 ;  /* 0x0002001201007387 */ /* 0x0005e80000100800 */
[----:B------:R1:W-:Y:S01]  /*127e60*/  STL [R1+0x208], R4 ;  /* 0x0002080401007387 */ /* 0x0003e20000100800 */
[----:B0-----:R-:W-:-:S02]  /*127e70*/  PRMT R0, R6, 0x4210, R3 ;  /* 0x0000421006007816 */ /* 0x001fc40000000003 */
[----:B--2---:R-:W-:Y:S01]  /*127e80*/  PRMT R18, R25, 0x4210, R27 ;  /* 0x0000421019127816 */ /* 0x004fe2000000001b */
[----:B-1----:R-:W2:Y:S04]  /*127e90*/  LDL.LU R4, [R1+0x2ec] ;  /* 0x0002ec0001047983 */ /* 0x002ea80000300800 */
[----:B------:R0:W-:Y:S04]  /*127ea0*/  STL [R1+0x20c], R5 ;  /* 0x00020c0501007387 */ /* 0x0001e80000100800 */
[----:B------:R-:W2:Y:S04]  /*127eb0*/  LDL.LU R25, [R1+0x2e4] ;  /* 0x0002e40001197983 */ /* 0x000ea80000300800 */
[----:B0-----:R-:W2:Y:S04]  /*127ec0*/  LDL.LU R5, [R1+0x2e0] ;  /* 0x0002e00001057983 */ /* 0x001ea80000300800 */
[----:B------:R-:W-:Y:S04]  /*127ed0*/  STL.64 [R1+0x6728], R22 ;  /* 0x0067281601007387 */ /* 0x000fe80000100a00 */
[----:B------:R-:W-:Y:S04]  /*127ee0*/  STL.64 [R1+0x6720], R20 ;  /* 0x0067201401007387 */ /* 0x000fe80000100a00 */
[----:B------:R-:W2:Y:S04]  /*127ef0*/  LDL.LU R6, [R1+0x2d0] ;  /* 0x0002d00001067983 */ /* 0x000ea80000300800 */
[----:B---3--:R-:W0:Y:S04]  /*127f00*/  LDS.128 R20, [R12] ;  /* 0x000000000c147984 */ /* 0x008e280000000c00 */
[----:B0-----:R-:W-:Y:S04]  /*127f10*/  STL.64 [R1+0x250], R20 ;  /* 0x0002501401007387 */ /* 0x001fe80000100a00 */
[----:B------:R-:W-:Y:S04]  /*127f20*/  STL.64 [R1+0x258], R22 ;  /* 0x0002581601007387 */ /* 0x000fe80000100a00 */
[----:B------:R-:W0:Y:S04]  /*127f30*/  LDS.128 R20, [R12+0x400] ;  /* 0x000400000c147984 */ /* 0x000e280000000c00 */
[----:B0-----:R-:W-:Y:S04]  /*127f40*/  STL.64 [R1+0x240], R20 ;  /* 0x0002401401007387 */ /* 0x001fe80000100a00 */
[----:B------:R0:W-:Y:S04]  /*127f50*/  STL.64 [R1+0x248], R22 ;  /* 0x0002481601007387 */ /* 0x0001e80000100a00 */
[----:B0-----:R-:W3:Y:S04]  /*127f60*/  LDL.LU.64 R22, [R1+0x6728] ;  /* 0x0067280001167983 */ /* 0x001ee80000300a00 */
[----:B------:R-:W3:Y:S04]  /*127f70*/  LDL.LU.64 R20, [R1+0x6720] ;  /* 0x0067200001147983 */ /* 0x000ee80000300a00 */
[----:B--2---:R-:W-:Y:S04]  /*127f80*/  STL.64 [R1+0x6700], R6 ;  /* 0x0067000601007387 */ /* 0x004fe80000100a00 */
[----:B------:R0:W-:Y:S04]  /*127f90*/  STL.64 [R1+0x66f8], R4 ;  /* 0x0066f80401007387 */ /* 0x0001e80000100a00 */
[----:B0-----:R-:W2:Y:S04]  /*127fa0*/  LDL.LU R4, [R1+0x210] ;  /* 0x0002100001047983 */ /* 0x001ea80000300800 */
[----:B------:R-:W2:Y:S04]  /*127fb0*/  LDL.LU R5, [R1+0x214] ;  /* 0x0002140001057983 */ /* 0x000ea80000300800 */
[----:B------:R-:W2:Y:S01]  /*127fc0*/  LDL.LU R6, [R1+0x218] ;  /* 0x0002180001067983 */ /* 0x000ea20000300800 */
[----:B------:R-:W-:-:S03]  /*127fd0*/  IMAD.MOV.U32 R7, RZ, RZ, R0 ;  /* 0x000000ffff077224 */ /* 0x000fc600078e0000 */
[----:B------:R-:W3:Y:S01]  /*127fe0*/  LDL.LU R0, [R1+0x671c] ;  /* 0x00671c0001007983 */ /* 0x000ee20000300800 */
[----:B------:R-:W-:Y:S06]  /*127ff0*/  BAR.SYNC.DEFER_BLOCKING 0x0 ;  /* 0x0000000000007b1d */ /* 0x000fec0000010000 */
[----:B--2---:R-:W-:Y:S04]  /*128000*/  STL.64 [R1+0x6710], R6 ;  /* 0x0067100601007387 */ /* 0x004fe80000100a00 */
[----:B------:R0:W-:Y:S04]  /*128010*/  STL.64 [R1+0x6708], R4 ;  /* 0x0067080401007387 */ /* 0x0001e80000100a00 */
[----:B0-----:R-:W2:Y:S01]  /*128020*/  LDL.LU R4, [R1+0x200] ;  /* 0x0002000001047983 */ /* 0x001ea20000300800 */
[----:B------:R-:W-:-:S03]  /*128030*/  IMAD.MOV.U32 R5, RZ, RZ, R18 ;  /* 0x000000ffff057224 */ /* 0x000fc600078e0012 */
[----:B------:R-:W2:Y:S04]  /*128040*/  LDL.LU R18, [R1+0x6718] ;  /* 0x0067180001127983 */ /* 0x000ea80000300800 */
[----:B------:R-:W2:Y:S04]  /*128050*/  LDL.LU R6, [R1+0x208] ;  /* 0x0002080001067983 */ /* 0x000ea80000300800 */
[----:B------:R-:W2:Y:S04]  /*128060*/  LDL.LU R7, [R1+0x20c] ;  /* 0x00020c0001077983 */ /* 0x000ea80000300800 */
[----:B------:R0:W-:Y:S04]  /*128070*/  STL [R1+0x66ec], R12 ;  /* 0x0066ec0c01007387 */ /* 0x0001e80000100800 */
[----:B0-----:R-:W3:Y:S04]  /*128080*/  LDL.LU R12, [R1+0x2e8] ;  /* 0x0002e800010c7983 */ /* 0x001ee80000300800 */
[----:B--2---:R0:W-:Y:S04]  /*128090*/  STSM.16.M88.4 [R18], R4 ;  /* 0x0000000412007844 */ /* 0x0041e80000000200 */
[----:B0-----:R-:W2:Y:S04]  /*1280a0*/  LDL.LU.64 R6, [R1+0x6710] ;  /* 0x0067100001067983 */ /* 0x001ea80000300a00 */
[----:B------:R-:W2:Y:S04]  /*1280b0*/  LDL.LU.64 R4, [R1+0x6708] ;  /* 0x0067080001047983 */ /* 0x000ea80000300a00 */
[----:B---3--:R0:W-:Y:S04]  /*1280c0*/  STL [R1+0x66f4], R23 ;  /* 0x0066f41701007387 */ /* 0x0081e80000100800 */
[----:B0-----:R-:W3:Y:S04]  /*1280d0*/  LDL.LU R23, [R1+0x3c] ;  /* 0x00003c0001177983 */ /* 0x001ee80000300800 */
[----:B------:R0:W-:Y:S04]  /*1280e0*/  STL [R1+0x66f0], R2 ;  /* 0x0066f00201007387 */ /* 0x0001e80000100800 */
[----:B0-----:R-:W4:Y:S04]  /*1280f0*/  LDL.LU R2, [R1+0x38] ;  /* 0x0000380001027983 */ /* 0x001f280000300800 */
[----:B--2---:R0:W-:Y:S04]  /*128100*/  STSM.16.M88.4 [R18+0x200], R4 ;  /* 0x0002000412007844 */ /* 0x0041e80000000200 */
[----:B0-----:R-:W2:Y:S04]  /*128110*/  LDL.LU.64 R6, [R1+0x6700] ;  /* 0x0067000001067983 */ /* 0x001ea80000300a00 */
[----:B------:R-:W4:Y:S01]  /*128120*/  LDL.LU.64 R4, [R1+0x66f8] ;  /* 0x0066f80001047983 */ /* 0x000f220000300a00 */
[----:B---3--:R-:W-:Y:S01]  /*128130*/  PRMT R23, R12, 0x5210, R23 ;  /* 0x000052100c177816 */ /* 0x008fe20000000017 */
[----:B------:R-:W-:Y:S01]  /*128140*/  BAR.SYNC.DEFER_BLOCKING 0x0 ;  /* 0x0000000000007b1d */ /* 0x000fe20000010000 */
[----:B----4-:R-:W-:-:S02]  /*128150*/  PRMT R4, R4, 0x5210, R2 ;  /* 0x0000521004047816 */ /* 0x010fc40000000002 */
[----:B------:R-:W-:Y:S02]  /*128160*/  PRMT R12, R5, 0x5210, R3 ;  /* 0x00005210050c7816 */ /* 0x000fe40000000003 */
[----:B------:R-:W-:Y:S01]  /*128170*/  PRMT R2, R25, 0x5210, R29 ;  /* 0x0000521019027816 */ /* 0x000fe2000000001d */
[----:B------:R-:W3:Y:S01]  /*128180*/  LDL.LU R5, [R1+0xc24] ;  /* 0x000c240001057983 */ /* 0x000ee20000300800 */
[----:B--2---:R-:W-:-:S03]  /*128190*/  PRMT R29, R6, 0x5210, R0 ;  /* 0x00005210061d7816 */ /* 0x004fc60000000000 */
[----:B------:R-:W2:Y:S04]  /*1281a0*/  LDL.LU R25, [R1+0x2f0] ;  /* 0x0002f00001197983 */ /* 0x000ea80000300800 */
[----:B------:R-:W4:Y:S04]  /*1281b0*/  LDL.LU R3, [R1+0x2d4] ;  /* 0x0002d40001037983 */ /* 0x000f280000300800 */
[----:B------:R-:W2:Y:S04]  /*1281c0*/  LDL.LU R0, [R1+0x2c0] ;  /* 0x0002c00001007983 */ /* 0x000ea80000300800 */
[----:B------:R-:W2:Y:S04]  /*1281d0*/  LDL.LU R6, [R1+0xc20] ;  /* 0x000c200001067983 */ /* 0x000ea80000300800 */
[----:B--2---:R0:W-:Y:S04]  /*1281e0*/  STL.64 [R1+0x66c8], R6 ;  /* 0x0066c80601007387 */ /* 0x0041e80000100a00 */
[----:B---3--:R1:W-:Y:S01]  /*1281f0*/  STL [R1+0x66c4], R5 ;  /* 0x0066c40501007387 */ /* 0x0083e20000100800 */
[----:B0-----:R-:W-:-:S02]  /*128200*/  IMAD.MOV.U32 R6, RZ, RZ, R2 ;  /* 0x000000ffff067224 */ /* 0x001fc400078e0002 */
[----:B-1----:R-:W-:Y:S02]  /*128210*/  IMAD.MOV.U32 R5, RZ, RZ, R23 ;  /* 0x000000ffff057224 */ /* 0x002fe400078e0017 */
[----:B------:R-:W4:Y:S01]  /*128220*/  LDL.LU R23, [R1+0x66f4] ;  /* 0x0066f40001177983 */ /* 0x000f220000300800 */
[----:B------:R-:W-:-:S03]  /*128230*/  IMAD.MOV.U32 R7, RZ, RZ, R12 ;  /* 0x000000ffff077224 */ /* 0x000fc600078e000c */
[----:B------:R-:W2:Y:S04]  /*128240*/  LDL.LU R2, [R1+0x66f0] ;  /* 0x0066f00001027983 */ /* 0x000ea80000300800 */
[----:B------:R-:W3:Y:S04]  /*128250*/  LDL.LU R12, [R1+0x66ec] ;  /* 0x0066ec00010c7983 */ /* 0x000ee80000300800 */
[----:B------:R-:W-:Y:S04]  /*128260*/  STL.64 [R1+0x66d8], R6 ;  /* 0x0066d80601007387 */ /* 0x000fe80000100a00 */
[----:B------:R0:W-:Y:S04]  /*128270*/  STL.64 [R1+0x66d0], R4 ;  /* 0x0066d00401007387 */ /* 0x0001e80000100a00 */
[----:B------:R-:W-:Y:S04]  /*128280*/  STL [R1+0x66e8], R22 ;  /* 0x0066e81601007387 */ /* 0x000fe80000100800 */
[----:B------:R-:W-:Y:S01]  /*128290*/  STL.64 [R1+0x66e0], R20 ;  /* 0x0066e01401007387 */ /* 0x000fe20000100a00 */
[----:B0-----:R-:W-:Y:S01]  /*1282a0*/  IMAD.MOV.U32 R4, RZ, RZ, R29 ;  /* 0x000000ffff047224 */ /* 0x001fe200078e001d */
[----:B------:R-:W-:-:S02]  /*1282b0*/  PRMT R5, R25, 0x5210, R27 ;  /* 0x0000521019057816 */ /* 0x000fc4000000001b */
[----:B----4-:R-:W-:Y:S02]  /*1282c0*/  PRMT R6, R3, 0x5210, R23 ;  /* 0x0000521003067816 */ /* 0x010fe40000000017 */
[----:B---3--:R-:W0:Y:S04]  /*1282d0*/  LDS.128 R20, [R12] ;  /* 0x000000000c147984 */ /* 0x008e280000000c00 */
[----:B0-----:R-:W-:Y:S04]  /*1282e0*/  STL.64 [R1+0x230], R20 ;  /* 0x0002301401007387 */ /* 0x001fe80000100a00 */
[----:B------:R-:W-:Y:S04]  /*1282f0*/  STL.64 [R1+0x238], R22 ;  /* 0x0002381601007387 */ /* 0x000fe80000100a00 */
[----:B------:R-:W0:Y:S01]  /*128300*/  LDS.128 R20, [R12+0x400] ;  /* 0x000400000c147984 */ /* 0x000e220000000c00 */
[----:B--2---:R-:W-:Y:S01]  /*128310*/  PRMT R7, R0, 0x5210, R2 ;  /* 0x0000521000077816 */ /* 0x004fe20000000002 */
[----:B------:R-:W-:Y:S06]  /*128320*/  BAR.SYNC.DEFER_BLOCKING 0x0 ;  /* 0x0000000000007b1d */ /* 0x000fec0000010000 */
[----:B------:R-:W-:Y:S04]  /*128330*/  STSM.16.M88.4 [R18], R4 ;  /* 0x0000000412007844 */ /* 0x000fe80000000200 */
[----:B0-----:R-:W-:Y:S04]  /*128340*/  STL.64 [R1+0x2f0], R20 ;  /* 0x0002f01401007387 */ /* 0x001fe80000100a00 */
[----:B------:R0:W-:Y:S04]  /*128350*/  STL.64 [R1+0x2f8], R22 ;  /* 0x0002f81601007387 */ /* 0x0001e80000100a00 */
[----:B0-----:R-:W2:Y:S04]  /*128360*/  LDL.LU R22, [R1+0x66e8] ;  /* 0x0066e80001167983 */ /* 0x001ea80000300800 */
[----:B------:R-:W3:Y:S04]  /*128370*/  LDL.LU.64 R20, [R1+0x66e0] ;  /* 0x0066e00001147983 */ /* 0x000ee80000300a00 */
[----:B------:R-:W-:Y:S04]  /*128380*/  STL [R1+0x66b0], R12 ;  /* 0x0066b00c01007387 */ /* 0x000fe80000100800 */
[----:B------:R-:W4:Y:S04]  /*128390*/  LDL.LU.64 R6, [R1+0x66d8] ;  /* 0x0066d80001067983 */ /* 0x000f280000300a00 */
[----:B------:R-:W4:Y:S04]  /*1283a0*/  LDL.LU.64 R4, [R1+0x66d0] ;  /* 0x0066d00001047983 */ /* 0x000f280000300a00 */
[----:B----4-:R0:W-:Y:S04]  /*1283b0*/  STSM.16.M88.4 [R18+0x200], R4 ;  /* 0x0002000412007844 */ /* 0x0101e80000000200 */
[----:B0-----:R-:W4:Y:S04]  /*1283c0*/  LDL.LU.64 R6, [R1+0x66c8] ;  /* 0x0066c80001067983 */ /* 0x001f280000300a00 */
[----:B------:R-:W2:Y:S04]  /*1283d0*/  LDL.LU R5, [R1+0x66c4] ;  /* 0x0066c40001057983 */ /* 0x000ea80000300800 */
[----:B------:R-:W-:Y:S01]  /*1283e0*/  STL [R1+0x6698], R18 ;  /* 0x0066981201007387 */ /* 0x000fe20000100800 */
[----:B------:R-:W-:Y:S01]  /*1283f0*/  BAR.SYNC.DEFER_BLOCKING 0x0 ;  /* 0x0000000000007b1d */ /* 0x000fe20000010000 */
[----:B--2---:R-:W-:-:S02]  /*128400*/  LOP3.LUT R3, R5, 0xffff, RZ, 0xc0, !PT ;  /* 0x0000ffff05037812 */ /* 0x004fc400078ec0ff */
[----:B----4-:R-:W-:-:S03]  /*128410*/  LOP3.LUT R0, R6, 0xffff, RZ, 0xc0, !PT ;  /* 0x0000ffff06007812 */ /* 0x010fc600078ec0ff */
[----:B------:R-:W-:Y:S04]  /*128420*/  STL [R1+0x66b4], R3 ;  /* 0x0066b40301007387 */ /* 0x000fe80000100800 */
[----:B------:R-:W2:Y:S04]  /*128430*/  LDL.LU R5, [R1+0xbec] ;  /* 0x000bec0001057983 */ /* 0x000ea80000300800 */
[----:B------:R-:W4:Y:S04]  /*128440*/  LDL.LU R6, [R1+0xbe8] ;  /* 0x000be80001067983 */ /* 0x000f280000300800 */
[----:B------:R-:W2:Y:S04]  /*128450*/  LDL.LU R12, [R1+0xb58] ;  /* 0x000b5800010c7983 */ /* 0x000ea80000300800 */
[----:B------:R-:W2:Y:S04]  /*128460*/  LDL.LU R27, [R1+0xb54] ;  /* 0x000b5400011b7983 */ /* 0x000ea80000300800 */
[----:B------:R0:W-:Y:S04]  /*128470*/  STL [R1+0x66b8], R0 ;  /* 0x0066b80001007387 */ /* 0x0001e80000100800 */
[----:B0-----:R-:W2:Y:S04]  /*128480*/  LDL.LU R0, [R1+0xb88] ;  /* 0x000b880001007983 */ /* 0x001ea80000300800 */
[----:B------:R-:W2:Y:S04]  /*128490*/  LDL.LU R3, [R1+0xcfc] ;  /* 0x000cfc0001037983 */ /* 0x000ea80000300800 */
[----:B--2---:R0:W-:Y:S04]  /*1284a0*/  STL [R1+0x66bc], R3 ;  /* 0x0066bc0301007387 */ /* 0x0041e80000100800 */
[----:B0-----:R-:W2:Y:S04]  /*1284b0*/  LDL.LU R3, [R1+0xd00] ;  /* 0x000d000001037983 */ /* 0x001ea80000300800 */
[----:B------:R-:W2:Y:S04]  /*1284c0*/  LDL.LU R18, [R1+0xcf4] ;  /* 0x000cf40001127983 */ /* 0x000ea80000300800 */
[----:B--2---:R0:W-:Y:S04]  /*1284d0*/  STL [R1+0x66c0], R18 ;  /* 0x0066c01201007387 */ /* 0x0041e80000100800 */
[----:B0-----:R-:W2:Y:S01]  /*1284e0*/  LDL.LU R18, [R1+0xb8c] ;  /* 0x000b8c0001127983 */ /* 0x001ea20000300800 */
[----:B------:R-:W-:-:S03]  /*1284f0*/  LOP3.LUT R23, R5, 0xffff, RZ, 0xc0, !PT ;  /* 0x0000ffff05177812 */ /* 0x000fc600078ec0ff */
[----:B------:R-:W3:Y:S01]  /*128500*/  LDL.LU R29, [R1+0xcf0] ;  /* 0x000cf000011d7983 */ /* 0x000ee20000300800 */
[----:B----4-:R-:W-:-:S03]  /*128510*/  LOP3.LUT R2, R6, 0xffff, RZ, 0xc0, !PT ;  /* 0x0000ffff06027812 */ /* 0x010fc600078ec0ff */
[----:B------:R-:W4:Y:S04]  /*128520*/  LDL.LU R25, [R1+0xcec] ;  /* 0x000cec0001197983 */ /* 0x000f280000300800 */
[----:B------:R-:W3:Y:S04]  /*128530*/  LDL.LU R4, [R1+0xce8] ;  /* 0x000ce80001047983 */ /* 0x000ee80000300800 */
[----:B------:R-:W3:Y:S04]  /*128540*/  LDL.LU R5, [R1+0xadc] ;  /* 0x000adc0001057983 */ /* 0x000ee80000300800 */
[----:B------:R-:W3:Y:S01]  /*128550*/  LDL.LU R6, [R1+0xad8] ;  /* 0x000ad80001067983 */ /* 0x000ee20000300800 */
[----:B--2---:R-:W-:-:S04]  /*128560*/  LOP3.LUT R18, R18, 0xffff, RZ, 0xc0, !PT ;  /* 0x0000ffff12127812 */ /* 0x004fc800078ec0ff */
[----:B------:R-:W-:Y:S01]  /*128570*/  PRMT R3, R3, 0x4210, R18 ;  /* 0x0000421003037816 */ /* 0x000fe20000000012 */
[----:B------:R0:W-:Y:S04]  /*128580*/  STL [R1+0x38], R18 ;  /* 0x0000381201007387 */ /* 0x0001e80000100800 */
[----:B0-----:R-:W2:Y:S04]  /*128590*/  LDL.LU R18, [R1+0x66c0] ;  /* 0x0066c00001127983 */ /* 0x001ea80000300800 */
[----:B------:R0:W-:Y:S04]  /*1285a0*/  STL [R1+0x210], R3 ;  /* 0x0002100301007387 */ /* 0x0001e80000100800 */
[----:B0-----:R-:W2:Y:S01]  /*1285b0*/  LDL.LU R3, [R1+0x66bc] ;  /* 0x0066bc0001037983 */ /* 0x001ea20000300800 */
[----:B------:R-:W-:-:S05]  /*1285c0*/  LOP3.LUT R0, R0, 0xffff, RZ, 0xc0, !PT ;  /* 0x0000ffff00007812 */ /* 0x000fca00078ec0ff */
[----:B------:R0:W-:Y:S01]  /*1285d0*/  STL [R1+0x3c], R0 ;  /* 0x00003c0001007387 */ /* 0x0001e20000100800 */
[----:B--2---:R-:W-:-:S03]  /*1285e0*/  PRMT R3, R3, 0x4210, R0 ;  /* 0x0000421003037816 */ /* 0x004fc60000000000 */
[----:B0-----:R-:W2:Y:S04]  /*1285f0*/  LDL.LU R0, [R1+0x66b8] ;  /* 0x0066b80001007983 */ /* 0x001ea80000300800 */
[----:B------:R0:W-:Y:S04]  /*128600*/  STL [R1+0x214], R3 ;  /* 0x0002140301007387 */ /* 0x0001e80000100800 */
[----:B0-----:R-:W4:Y:S01]  /*128610*/  LDL.LU R3, [R1+0x66b4] ;  /* 0x0066b40001037983 */ /* 0x001f220000300800 */
[----:B------:R-:W-:Y:S02]  /*128620*/  LOP3.LUT R12, R12, 0xffff, RZ, 0xc0, !PT ;  /* 0x0000ffff0c0c7812 */ /* 0x000fe400078ec0ff */
[----:B------:R-:W-:-:S02]  /*128630*/  LOP3.LUT R27, R27, 0xffff, RZ, 0xc0, !PT ;  /* 0x0000ffff1b1b7812 */ /* 0x000fc400078ec0ff */
[----:B------:R-:W-:Y:S01]  /*128640*/  PRMT R18, R18, 0x4210, R12 ;  /* 0x0000421012127816 */ /* 0x000fe2000000000c */
[----:B------:R0:W-:Y:S01]  /*128650*/  STL [R1+0x2c0], R12 ;  /* 0x0002c00c01007387 */ /* 0x0001e20000100800 */
[----:B---3--:R-:W-:-:S03]  /*128660*/  PRMT R29, R29, 0x4210, R27 ;  /* 0x000042101d1d7816 */ /* 0x008fc6000000001b */
[----:B0-----:R-:W3:Y:S04]  /*128670*/  LDL.LU R12, [R1+0x66b0] ;  /* 0x0066b000010c7983 */ /* 0x001ee80000300800 */
[----:B------:R4:W-:Y:S04]  /*128680*/  STL [R1+0x218], R18 ;  /* 0x0002181201007387 */ /* 0x0009e80000100800 */
[----:B------:R-:W-:Y:S01]  /*128690*/  STL [R1+0x21c], R29 ;  /* 0x00021c1d01007387 */ /* 0x000fe20000100800 */
[----:B--2---:R-:W-:-:S05]  /*1286a0*/  PRMT R4, R4, 0x4210, R0 ;  /* 0x0000421004047816 */ /* 0x004fca0000000000 */
[----:B------:R0:W-:Y:S01]  /*1286b0*/  STL [R1+0x204], R4 ;  /* 0x0002040401007387 */ /* 0x0001e20000100800 */
[----:B----4-:R-:W-:-:S05]  /*1286c0*/  PRMT R18, R25, 0x4210, R3 ;  /* 0x0000421019127816 */ /* 0x010fca0000000003 */
[----:B------:R-:W-:Y:S04]  /*1286d0*/  STL.64 [R1+0x66a8], R18 ;  /* 0x0066a81201007387 */ /* 0x000fe80000100a00 */
[----:B------:R1:W-:Y:S04]  /*1286e0*/  STL.64 [R1+0x66a0], R16 ;  /* 0x0066a01001007387 */ /* 0x0003e80000100a00 */
[----:B0-----:R-:W2:Y:S01]  /*1286f0*/  LDL.LU R4, [R1+0x30c] ;  /* 0x00030c0001047983 */ /* 0x001ea20000300800 */
[----:B-1----:R-:W-:-:S05]  /*128700*/  PRMT R16, R5, 0x4210, R23 ;  /* 0x0000421005107816 */ /* 0x002fca0000000017 */
[----:B------:R-:W-:Y:S04]  /*128710*/  STL [R1+0x208], R16 ;  /* 0x0002081001007387 */ /* 0x000fe80000100800 */
[----:B------:R-:W4:Y:S01]  /*128720*/  LDL.LU R29, [R1+0x304] ;  /* 0x00030400011d7983 */ /* 0x000f220000300800 */
[----:B------:R-:W-:-:S03]  /*128730*/  PRMT R5, R6, 0x4210, R2 ;  /* 0x0000421006057816 */ /* 0x000fc60000000002 */
[----:B---3--:R-:W0:Y:S04]  /*128740*/  LDS.128 R16, [R12] ;  /* 0x000000000c107984 */ /* 0x008e280000000c00 */
[----:B------:R-:W-:Y:S04]  /*128750*/  STL [R1+0x20c], R5 ;  /* 0x00020c0501007387 */ /* 0x000fe80000100800 */
[----:B----4-:R1:W-:Y:S04]  /*128760*/  STL [R1+0x6670], R29 ;  /* 0x0066701d01007387 */ /* 0x0103e80000100800 */
[----:B-1----:R-:W3:Y:S04]  /*128770*/  LDL.LU R29, [R1+0x3c] ;  /* 0x00003c00011d7983 */ /* 0x002ee80000300800 */
[----:B---3--:R1:W-:Y:S04]  /*128780*/  STL [R1+0x6674], R29 ;  /* 0x0066741d01007387 */ /* 0x0083e80000100800 */
[----:B-1----:R-:W3:Y:S04]  /*128790*/  LDL.LU R29, [R1+0x38] ;  /* 0x00003800011d7983 */ /* 0x002ee80000300800 */
[----:B------:R-:W4:Y:S04]  /*1287a0*/  LDL.LU R25, [R1+0x314] ;  /* 0x0003140001197983 */ /* 0x000f280000300800 */
[----:B------:R-:W2:Y:S04]  /*1287b0*/  LDL.LU R5, [R1+0x300] ;  /* 0x0003000001057983 */ /* 0x000ea80000300800 */
[----:B------:R-:W2:Y:S04]  /*1287c0*/  LDL.LU R6, [R1+0x310] ;  /* 0x0003100001067983 */ /* 0x000ea80000300800 */
        /* <DEDUP_REMOVED lines=8> */
[----:B--2---:R-:W-:Y:S04]  /*128850*/  STL.64 [R1+0x6680], R6 ;  /* 0x0066800601007387 */ /* 0x004fe80000100a00 */
[----:B------:R0:W-:Y:S04]  /*128860*/  STL.64 [R1+0x6678], R4 ;  /* 0x0066780401007387 */ /* 0x0001e80000100a00 */
[----:B0-----:R-:W2:Y:S04]  /*128870*/  LDL.LU R4, [R1+0x210] ;  /* 0x0002100001047983 */ /* 0x001ea80000300800 */
[----:B------:R-:W2:Y:S04]  /*128880*/  LDL.LU R5, [R1+0x214] ;  /* 0x0002140001057983 */ /* 0x000ea80000300800 */
[----:B------:R-:W2:Y:S04]  /*128890*/  LDL.LU R6, [R1+0x218] ;  /* 0x0002180001067983 */ /* 0x000ea80000300800 */
[----:B------:R-:W2:Y:S04]  /*1288a0*/  LDL.LU R7, [R1+0x21c] ;  /* 0x00021c0001077983 */ /* 0x000ea80000300800 */
[----:B------:R-:W-:Y:S04]  /*1288b0*/  STL.64 [R1+0x6690], R26 ;  /* 0x0066901a01007387 */ /* 0x000fe80000100a00 */
[----:B----4-:R3:W-:Y:S02]  /*1288c0*/  STL.64 [R1+0x6688], R24 ;  /* 0x0066881801007387 */ /* 0x0107e40000100a00 */
[----:B---3--:R-:W-:-:S02]  /*1288d0*/  IMAD.MOV.U32 R24, RZ, RZ, R18 ;  /* 0x000000ffff187224 */ /* 0x008fc400078e0012 */
[----:B------:R-:W3:Y:S04]  /*1288e0*/  LDL.LU R18, [R1+0x6698] ;  /* 0x0066980001127983 */ /* 0x000ee80000300800 */
[----:B------:R-:W3:Y:S04]  /*1288f0*/  LDL.LU R25, [R1+0x204] ;  /* 0x0002040001197983 */ /* 0x000ee80000300800 */
[----:B------:R-:W3:Y:S04]  /*128900*/  LDL.LU R26, [R1+0x208] ;  /* 0x00020800011a7983 */ /* 0x000ee80000300800 */
[----:B------:R-:W3:Y:S04]  /*128910*/  LDL.LU R27, [R1+0x20c] ;  /* 0x00020c00011b7983 */ /* 0x000ee80000300800 */
[----:B------:R0:W-:Y:S04]  /*128920*/  STL [R1+0x6668], R12 ;  /* 0x0066680c01007387 */ /* 0x0001e80000100800 */
[----:B0-----:R-:W4:Y:S04]  /*128930*/  LDL.LU R12, [R1+0x2c0] ;  /* 0x0002c000010c7983 */ /* 0x001f280000300800 */
[----:B---3--:R0:W-:Y:S04]  /*128940*/  STSM.16.M88.4 [R18], R24 ;  /* 0x0000001812007844 */ /* 0x0081e80000000200 */
[----:B--2---:R-:W-:Y:S04]  /*128950*/  STSM.16.M88.4 [R18+0x200], R4 ;  /* 0x0002000412007844 */ /* 0x004fe80000000200 */
[----:B0-----:R-:W2:Y:S04]  /*128960*/  LDL.LU.64 R26, [R1+0x6690] ;  /* 0x00669000011a7983 */ /* 0x001ea80000300a00 */
[----:B------:R-:W2:Y:S04]  /*128970*/  LDL.LU.64 R24, [R1+0x6688] ;  /* 0x0066880001187983 */ /* 0x000ea80000300a00 */
[----:B------:R0:W-:Y:S04]  /*128980*/  STL [R1+0x666c], R2 ;  /* 0x00666c0201007387 */ /* 0x0001e80000100800 */
[----:B0-----:R-:W3:Y:S04]  /*128990*/  LDL.LU R2, [R1+0x308] ;  /* 0x0003080001027983 */ /* 0x001ee80000300800 */
[----:B------:R-:W2:Y:S04]  /*1289a0*/  LDL.LU.64 R6, [R1+0x6680] ;  /* 0x0066800001067983 */ /* 0x000ea80000300a00 */
[----:B------:R-:W2:Y:S01]  /*1289b0*/  LDL.LU.64 R4, [R1+0x6678] ;  /* 0x0066780001047983 */ /* 0x000ea20000300a00 */
[----:B------:R-:W-:Y:S01]  /*1289c0*/  BAR.SYNC.DEFER_BLOCKING 0x0 ;  /* 0x0000000000007b1d */ /* 0x000fe20000010000 */
[----:B--2---:R-:W-:-:S05]  /*1289d0*/  PRMT R4, R4, 0x5210, R29 ;  /* 0x0000521004047816 */ /* 0x004fca000000001d */
[----:B------:R-:W3:Y:S02]  /*1289e0*/  LDL.LU R29, [R1+0x6674] ;  /* 0x00667400011d7983 */ /* 0x000ee40000300800 */
[----:B---3--:R-:W-:Y:S02]  /*1289f0*/  PRMT R2, R2, 0x5210, R29 ;  /* 0x0000521002027816 */ /* 0x008fe4000000001d */
[----:B------:R-:W4:Y:S02]  /*128a00*/  LDL.LU R29, [R1+0x6670] ;  /* 0x00667000011d7983 */ /* 0x000f240000300800 */
[----:B----4-:R-:W-:Y:S02]  /*128a10*/  PRMT R12, R29, 0x5210, R12 ;  /* 0x000052101d0c7816 */ /* 0x010fe4000000000c */
[----:B------:R-:W-:Y:S02]  /*128a20*/  PRMT R29, R25, 0x5210, R27 ;  /* 0x00005210191d7816 */ /* 0x000fe4000000001b */
[----:B------:R-:W-:-:S02]  /*128a30*/  PRMT R27, R5, 0x5210, R3 ;  /* 0x00005210051b7816 */ /* 0x000fc40000000003 */
[----:B------:R-:W-:Y:S01]  /*128a40*/  PRMT R25, R6, 0x5210, R0 ;  /* 0x0000521006197816 */ /* 0x000fe20000000000 */
[----:B------:R-:W2:Y:S04]  /*128a50*/  LDL.LU R3, [R1+0x2dc] ;  /* 0x0002dc0001037983 */ /* 0x000ea80000300800 */
[----:B------:R-:W3:Y:S04]  /*128a60*/  LDL.LU R0, [R1+0x2d8] ;  /* 0x0002d80001007983 */ /* 0x000ee80000300800 */
[----:B------:R-:W4:Y:S04]  /*128a70*/  LDL.LU R5, [R1+0xc44] ;  /* 0x000c440001057983 */ /* 0x000f280000300800 */
[----:B------:R-:W2:Y:S04]  /*128a80*/  LDL.LU R6, [R1+0xc40] ;  /* 0x000c400001067983 */ /* 0x000ea80000300800 */
[----:B--2---:R-:W-:Y:S04]  /*128a90*/  STL.64 [R1+0x6640], R6 ;  /* 0x0066400601007387 */ /* 0x004fe80000100a00 */
[----:B----4-:R0:W-:Y:S02]  /*128aa0*/  STL [R1+0x6638], R5 ;  /* 0x0066380501007387 */ /* 0x0101e40000100800 */
[----:B0-----:R-:W-:-:S02]  /*128ab0*/  IMAD.MOV.U32 R5, RZ, RZ, R2 ;  /* 0x000000ffff057224 */ /* 0x001fc400078e0002 */
[----:B------:R-:W3:Y:S01]  /*128ac0*/  LDL.LU R2, [R1+0x666c] ;  /* 0x00666c0001027983 */ /* 0x000ee20000300800 */
[----:B------:R-:W-:-:S03]  /*128ad0*/  IMAD.MOV.U32 R6, RZ, RZ, R12 ;  /* 0x000000ffff067224 */ /* 0x000fc600078e000c */
[----:B------:R-:W2:Y:S01]  /*128ae0*/  LDL.LU R12, [R1+0x6668] ;  /* 0x00666800010c7983 */ /* 0x000ea20000300800 */
[----:B------:R-:W-:-:S05]  /*128af0*/  IMAD.MOV.U32 R7, RZ, RZ, R29 ;  /* 0x000000ffff077224 */ /* 0x000fca00078e001d */
[----:B------:R0:W-:Y:S04]  /*128b00*/  STL.64 [R1+0x6650], R6 ;  /* 0x0066500601007387 */ /* 0x0001e80000100a00 */
[----:B------:R1:W-:Y:S01]  /*128b10*/  STL.64 [R1+0x6648], R4 ;  /* 0x0066480401007387 */ /* 0x0003e20000100a00 */
[----:B0-----:R-:W-:Y:S01]  /*128b20*/  PRMT R6, R3, 0x5210, R23 ;  /* 0x0000521003067816 */ /* 0x001fe20000000017 */
[----:B-1----:R-:W-:Y:S02]  /*128b30*/  IMAD.MOV.U32 R4, RZ, RZ, R27 ;  /* 0x000000ffff047224 */ /* 0x002fe400078e001b */
[----:B------:R-:W-:Y:S01]  /*128b40*/  IMAD.MOV.U32 R5, RZ, RZ, R25 ;  /* 0x000000ffff057224 */ /* 0x000fe200078e0019 */
[----:B---3--:R-:W-:-:S05]  /*128b50*/  PRMT R7, R0, 0x5210, R2 ;  /* 0x0000521000077816 */ /* 0x008fca0000000002 */
[----:B------:R-:W-:Y:S04]  /*128b60*/  STL.64 [R1+0x6660], R6 ;  /* 0x0066600601007387 */ /* 0x000fe80000100a00 */
[----:B------:R-:W-:Y:S04]  /*128b70*/  STL.64 [R1+0x6658], R4 ;  /* 0x0066580401007387 */ /* 0x000fe80000100a00 */
[----:B--2---:R-:W0:Y:S04]  /*128b80*/  LDS.128 R4, [R12] ;  /* 0x000000000c047984 */ /* 0x004e280000000c00 */
[----:B0-----:R-:W-:Y:S01]  /*128b90*/  STL.64 [R1+0x310], R4 ;  /* 0x0003100401007387 */ /* 0x001fe20000100a00 */
[----:B------:R-:W-:-:S03]  /*128ba0*/  IMAD.MOV.U32 R2, RZ, RZ, R5 ;  /* 0x000000ffff027224 */ /* 0x000fc600078e0005 */
[----:B------:R-:W-:Y:S04]  /*128bb0*/  STL.64 [R1+0x318], R6 ;  /* 0x0003180601007387 */ /* 0x000fe80000100a00 */
[----:B------:R-:W0:Y:S04]  /*128bc0*/  LDS.128 R4, [R12+0x400] ;  /* 0x000400000c047984 */ /* 0x000e280000000c00 */
[----:B------:R-:W-:Y:S04]  /*128bd0*/  STL [R1+0x6400], R2 ;  /* 0x0064000201007387 */ /* 0x000fe80000100800 */
        /* <DEDUP_REMOVED lines=12> */
[----:B------:R-:W-:Y:S04]  /*128ca0*/  STL [R1+0x6624], R18 ;  /* 0x0066241201007387 */ /* 0x000fe80000100800 */
[----:B------:R-:W-:Y:S04]  /*128cb0*/  STL [R1+0x6628], R22 ;  /* 0x0066281601007387 */ /* 0x000fe80000100800 */
[----:B------:R0:W-:Y:S04]  /*128cc0*/  STL [R1+0x662c], R10 ;  /* 0x00662c0a01007387 */ /* 0x0001e80000100800 */
[----:B------:R-:W4:Y:S04]  /*128cd0*/  LDL.LU R2, [R1+0xc0c] ;  /* 0x000c0c0001027983 */ /* 0x000f280000300800 */
[----:B------:R-:W2:Y:S04]  /*128ce0*/  LDL.LU R29, [R1+0xc08] ;  /* 0x000c0800011d7983 */ /* 0x000ea80000300800 */
[----:B0-----:R-:W2:Y:S04]  /*128cf0*/  LDL.LU R10, [R1+0xbc0] ;  /* 0x000bc000010a7983 */ /* 0x001ea80000300800 */
[----:B------:R-:W2:Y:S04]  /*128d00*/  LDL.LU R22, [R1+0xb74] ;  /* 0x000b740001167983 */ /* 0x000ea80000300800 */
[----:B------:R-:W2:Y:S04]  /*128d10*/  LDL.LU R0, [R1+0xb70] ;  /* 0x000b700001007983 */ /* 0x000ea80000300800 */
[----:B------:R0:W-:Y:S04]  /*128d20*/  STL [R1+0x6630], R16 ;  /* 0x0066301001007387 */ /* 0x0001e80000100800 */
[----:B0-----:R-:W2:Y:S04]  /*128d30*/  LDL.LU R16, [R1+0xd20] ;  /* 0x000d200001107983 */ /* 0x001ea80000300800 */
[----:B------:R-:W2:Y:S01]  /*128d40*/  LDL.LU R18, [R1+0xd1c] ;  /* 0x000d1c0001127983 */ /* 0x000ea20000300800 */
[----:B------:R-:W-:Y:S06]  /*128d50*/  BAR.SYNC.DEFER_BLOCKING 0x0 ;  /* 0x0000000000007b1d */ /* 0x000fec0000010000 */
[----:B--2---:R0:W-:Y:S04]  /*128d60*/  STL [R1+0x6634], R18 ;  /* 0x0066341201007387 */ /* 0x0041e80000100800 */
[----:B0-----:R-:W2:Y:S01]  /*128d70*/  LDL.LU R18, [R1+0xbc4] ;  /* 0x000bc40001127983 */ /* 0x001ea20000300800 */
[----:B---3--:R-:W-:-:S03]  /*128d80*/  LOP3.LUT R25, R5, 0xffff, RZ, 0xc0, !PT ;  /* 0x0000ffff05197812 */ /* 0x008fc600078ec0ff */
[----:B------:R-:W3:Y:S01]  /*128d90*/  LDL.LU R12, [R1+0xd14] ;  /* 0x000d1400010c7983 */ /* 0x000ee20000300800 */
[----:B------:R-:W-:-:S03]  /*128da0*/  LOP3.LUT R3, R6, 0xffff, RZ, 0xc0, !PT ;  /* 0x0000ffff06037812 */ /* 0x000fc600078ec0ff */
[----:B------:R-:W3:Y:S01]  /*128db0*/  LDL.LU R27, [R1+0xd10] ;  /* 0x000d1000011b7983 */ /* 0x000ee20000300800 */
[----:B----4-:R-:W-:Y:S01]  /*128dc0*/  LOP3.LUT R2, R2, 0xffff, RZ, 0xc0, !PT ;  /* 0x0000ffff02027812 */ /* 0x010fe200078ec0ff */
[----:B------:R-:W-:Y:S02]  /*128dd0*/  IMAD.MOV.U32 R6, RZ, RZ, R7 ;  /* 0x000000ffff067224 */ /* 0x000fe400078e0007 */
[----:B------:R-:W4:Y:S04]  /*128de0*/  LDL.LU R23, [R1+0xd0c] ;  /* 0x000d0c0001177983 */ /* 0x000f280000300800 */
[----:B------:R-:W3:Y:S04]  /*128df0*/  LDL.LU R4, [R1+0xd08] ;  /* 0x000d080001047983 */ /* 0x000ee80000300800 */
[----:B------:R-:W-:Y:S04]  /*128e00*/  STL [R1+0x2c4], R25 ;  /* 0x0002c41901007387 */ /* 0x000fe80000100800 */
[----:B------:R-:W3:Y:S04]  /*128e10*/  LDL.LU R7, [R1+0xd04] ;  /* 0x000d040001077983 */ /* 0x000ee80000300800 */
[----:B------:R-:W3:Y:S04]  /*128e20*/  LDL.LU R5, [R1+0xb24] ;  /* 0x000b240001057983 */ /* 0x000ee80000300800 */
[----:B------:R-:W-:Y:S04]  /*128e30*/  STL [R1+0x2c8], R3 ;  /* 0x0002c80301007387 */ /* 0x000fe80000100800 */
[----:B------:R-:W-:Y:S01]  /*128e40*/  STL [R1+0x2cc], R2 ;  /* 0x0002cc0201007387 */ /* 0x000fe20000100800 */
[----:B--2---:R-:W-:-:S04]  /*128e50*/  LOP3.LUT R18, R18, 0xffff, RZ, 0xc0, !PT ;  /* 0x0000ffff12127812 */ /* 0x004fc800078ec0ff */
[----:B------:R-:W-:Y:S01]  /*128e60*/  PRMT R16, R16, 0x4210, R18 ;  /* 0x0000421010107816 */ /* 0x000fe20000000012 */
[----:B------:R0:W-:Y:S04]  /*128e70*/  STL [R1+0x38], R18 ;  /* 0x0000381201007387 */ /* 0x0001e80000100800 */
[----:B0-----:R-:W2:Y:S01]  /*128e80*/  LDL.LU R18, [R1+0x6634] ;  /* 0x0066340001127983 */ /* 0x001ea20000300800 */
[----:B------:R-:W-:-:S03]  /*128e90*/  LOP3.LUT R10, R10, 0xffff, RZ, 0xc0, !PT ;  /* 0x0000ffff0a0a7812 */ /* 0x000fc600078ec0ff */
[----:B------:R0:W-:Y:S04]  /*128ea0*/  STL [R1+0x210], R16 ;  /* 0x0002101001007387 */ /* 0x0001e80000100800 */
[----:B0-----:R-:W4:Y:S04]  /*128eb0*/  LDL.LU R16, [R1+0x6630] ;  /* 0x0066300001107983 */ /* 0x001f280000300800 */
[----:B------:R0:W-:Y:S01]  /*128ec0*/  STL [R1+0x3c], R10 ;  /* 0x00003c0a01007387 */ /* 0x0001e20000100800 */
[----:B--2---:R-:W-:-:S03]  /*128ed0*/  PRMT R18, R18, 0x4210, R10 ;  /* 0x0000421012127816 */ /* 0x004fc6000000000a */
[----:B0-----:R-:W2:Y:S01]  /*128ee0*/  LDL.LU R10, [R1+0x662c] ;  /* 0x00662c00010a7983 */ /* 0x001ea20000300800 */
[----:B------:R-:W-:-:S04]  /*128ef0*/  LOP3.LUT R22, R22, 0xffff, RZ, 0xc0, !PT ;  /* 0x0000ffff16167812 */ /* 0x000fc800078ec0ff */
[----:B---3--:R-:W-:Y:S01]  /*128f00*/  PRMT R12, R12, 0x4210, R22 ;  /* 0x000042100c0c7816 */ /* 0x008fe20000000016 */
[----:B------:R0:W-:Y:S01]  /*128f10*/  STL [R1+0x2c0], R22 ;  /* 0x0002c01601007387 */ /* 0x0001e20000100800 */
[----:B----4-:R-:W-:Y:S02]  /*128f20*/  PRMT R25, R23, 0x4210, R25 ;  /* 0x0000421017197816 */ /* 0x010fe40000000019 */
[----:B------:R-:W-:Y:S01]  /*128f30*/  PRMT R23, R4, 0x4210, R3 ;  /* 0x0000421004177816 */ /* 0x000fe20000000003 */
[----:B0-----:R-:W3:Y:S04]  /*128f40*/  LDL.LU R22, [R1+0x6628] ;  /* 0x0066280001167983 */ /* 0x001ee80000300800 */
[----:B------:R-:W-:Y:S04]  /*128f50*/  STL [R1+0x65e4], R21 ;  /* 0x0065e41501007387 */ /* 0x000fe80000100800 */
[----:B------:R-:W-:Y:S04]  /*128f60*/  STL [R1+0x65e8], R19 ;  /* 0x0065e81301007387 */ /* 0x000fe80000100800 */
[----:B------:R0:W-:Y:S01]  /*128f70*/  STL [R1+0x65ec], R28 ;  /* 0x0065ec1c01007387 */ /* 0x0001e20000100800 */
[----:B------:R-:W-:-:S03]  /*128f80*/  PRMT R7, R7, 0x4210, R2 ;  /* 0x0000421007077816 */ /* 0x000fc60000000002 */
[----:B0-----:R-:W4:Y:S04]  /*128f90*/  LDL.LU R28, [R1+0x38] ;  /* 0x00003800011c7983 */ /* 0x001f280000300800 */
[----:B------:R-:W4:Y:S04]  /*128fa0*/  LDL.LU R4, [R1+0x35c] ;  /* 0x00035c0001047983 */ /* 0x000f280000300800 */
[----:B------:R-:W3:Y:S04]  /*128fb0*/  LDL.LU R19, [R1+0x3c] ;  /* 0x00003c0001137983 */ /* 0x000ee80000300800 */
[----:B------:R-:W3:Y:S04]  /*128fc0*/  LDL.LU R3, [R1+0x358] ;  /* 0x0003580001037983 */ /* 0x000ee80000300800 */
[----:B------:R-:W3:Y:S04]  /*128fd0*/  LDL.LU R21, [R1+0x2c0] ;  /* 0x0002c00001157983 */ /* 0x000ee80000300800 */
[----:B------:R-:W3:Y:S04]  /*128fe0*/  LDL.LU R2, [R1+0x354] ;  /* 0x0003540001027983 */ /* 0x000ee80000300800 */
[----:B--2---:R-:W-:Y:S04]  /*128ff0*/  STL.64 [R1+0x65f8], R10 ;  /* 0x0065f80a01007387 */ /* 0x004fe80000100a00 */
[----:B------:R0:W-:Y:S04]  /*129000*/  STL.64 [R1+0x65f0], R8 ;  /* 0x0065f00801007387 */ /* 0x0001e80000100a00 */
[----:B0-----:R-:W2:Y:S01]  /*129010*/  LDL.LU R8, [R1+0x210] ;  /* 0x0002100001087983 */ /* 0x001ea20000300800 */
[----:B------:R-:W-:-:S02]  /*129020*/  LOP3.LUT R0, R0, 0xffff, RZ, 0xc0, !PT ;  /* 0x0000ffff00007812 */ /* 0x000fc400078ec0ff */
[----:B------:R-:W-:Y:S02]  /*129030*/  LOP3.LUT R29, R29, 0xffff, RZ, 0xc0, !PT ;  /* 0x0000ffff1d1d7812 */ /* 0x000fe400078ec0ff */
[----:B------:R-:W-:Y:S01]  /*129040*/  PRMT R27, R27, 0x4210, R0 ;  /* 0x000042101b1b7816 */ /* 0x000fe20000000000 */
[----:B------:R-:W-:Y:S01]  /*129050*/  IMAD.MOV.U32 R10, RZ, RZ, R12 ;  /* 0x000000ffff0a7224 */ /* 0x000fe200078e000c */
[----:B------:R-:W-:Y:S01]  /*129060*/  PRMT R5, R5, 0x4210, R29 ;  /* 0x0000421005057816 */ /* 0x000fe2000000001d */
[----:B------:R-:W-:Y:S02]  /*129070*/  IMAD.MOV.U32 R9, RZ, RZ, R18 ;  /* 0x000000ffff097224 */ /* 0x000fe400078e0012 */
[----:B------:R-:W-:Y:S01]  /*129080*/  IMAD.MOV.U32 R11, RZ, RZ, R27 ;  /* 0x000000ffff0b7224 */ /* 0x000fe200078e001b */
[----:B------:R-:W3:Y:S04]  /*129090*/  LDL.LU R18, [R1+0x6624] ;  /* 0x0066240001127983 */ /* 0x000ee80000300800 */
[----:B------:R-:W3:Y:S04]  /*1290a0*/  LDL.LU R12, [R1+0x6620] ;  /* 0x00662000010c7983 */ /* 0x000ee80000300800 */
[----:B------:R0:W-:Y:S02]  /*1290b0*/  STL.64 [R1+0x6608], R10 ;  /* 0x0066080a01007387 */ /* 0x0001e40000100a00 */
[----:B0-----:R-:W-:-:S02]  /*1290c0*/  IMAD.MOV.U32 R10, RZ, RZ, R7 ;  /* 0x000000ffff0a7224 */ /* 0x001fc400078e0007 */
[----:B------:R-:W-:Y:S01]  /*1290d0*/  IMAD.MOV.U32 R11, RZ, RZ, R5 ;  /* 0x000000ffff0b7224 */ /* 0x000fe200078e0005 */
[----:B--2---:R0:W-:Y:S04]  /*1290e0*/  STL.64 [R1+0x6600], R8 ;  /* 0x0066000801007387 */ /* 0x0041e80000100a00 */
[----:B------:R-:W-:Y:S01]  /*1290f0*/  STL.64 [R1+0x6618], R10 ;  /* 0x0066180a01007387 */ /* 0x000fe20000100a00 */
[----:B0-----:R-:W-:Y:S02]  /*129100*/  IMAD.MOV.U32 R8, RZ, RZ, R25 ;  /* 0x000000ffff087224 */ /* 0x001fe400078e0019 */
[----:B------:R-:W-:-:S05]  /*129110*/  IMAD.MOV.U32 R9, RZ, RZ, R23 ;  /* 0x000000ffff097224 */ /* 0x000fca00078e0017 */
[----:B------:R-:W-:Y:S04]  /*129120*/  STL.64 [R1+0x6610], R8 ;  /* 0x0066100801007387 */ /* 0x000fe80000100a00 */
[----:B------:R-:W2:Y:S04]  /*129130*/  LDL.LU R27, [R1+0x350] ;  /* 0x00035000011b7983 */ /* 0x000ea80000300800 */
[----:B------:R-:W2:Y:S04]  /*129140*/  LDL.LU R25, [R1+0x32c] ;  /* 0x00032c0001197983 */ /* 0x000ea80000300800 */
[----:B---3--:R-:W0:Y:S04]  /*129150*/  LDS.128 R8, [R12] ;  /* 0x000000000c087984 */ /* 0x008e280000000c00 */
[----:B--2---:R1:W-:Y:S04]  /*129160*/  STL [R1+0x65e0], R25 ;  /* 0x0065e01901007387 */ /* 0x0043e80000100800 */
[----:B-1----:R-:W2:Y:S04]  /*129170*/  LDL.LU R25, [R1+0x2c4] ;  /* 0x0002c40001197983 */ /* 0x002ea80000300800 */
[----:B------:R-:W3:Y:S04]  /*129180*/  LDL.LU R23, [R1+0x328] ;  /* 0x0003280001177983 */ /* 0x000ee80000300800 */
[----:B---3--:R1:W-:Y:S04]  /*129190*/  STL [R1+0x65dc], R23 ;  /* 0x0065dc1701007387 */ /* 0x0083e80000100800 */
[----:B-1----:R-:W3:Y:S04]  /*1291a0*/  LDL.LU R23, [R1+0x2c8] ;  /* 0x0002c80001177983 */ /* 0x002ee80000300800 */
[----:B------:R-:W2:Y:S01]  /*1291b0*/  LDL.LU R5, [R1+0x324] ;  /* 0x0003240001057983 */ /* 0x000ea20000300800 */
[----:B------:R-:W-:-:S03]  /*1291c0*/  IMAD.MOV.U32 R7, RZ, RZ, R24 ;  /* 0x000000ffff077224 */ /* 0x000fc600078e0018 */
[----:B--2---:R1:W-:Y:S04]  /*1291d0*/  STL [R1+0x65d8], R5 ;  /* 0x0065d80501007387 */ /* 0x0043e80000100800 */
[----:B-1----:R-:W2:Y:S04]  /*1291e0*/  LDL.LU R5, [R1+0x2cc] ;  /* 0x0002cc0001057983 */ /* 0x002ea80000300800 */
[----:B------:R-:W2:Y:S04]  /*1291f0*/  LDL.LU R24, [R1+0x320] ;  /* 0x0003200001187983 */ /* 0x000ea80000300800 */
        /* <DEDUP_REMOVED lines=8> */
[----:B--2---:R0:W-:Y:S04]  /*129280*/  STSM.16.M88.4 [R18], R8 ;  /* 0x0000000812007844 */ /* 0x0041e80000000200 */
[----:B0-----:R-:W2:Y:S04]  /*129290*/  LDL.LU.64 R10, [R1+0x6608] ;  /* 0x00660800010a7983 */ /* 0x001ea80000300a00 */
[----:B------:R-:W2:Y:S01]  /*1292a0*/  LDL.LU.64 R8, [R1+0x6600] ;  /* 0x0066000001087983 */ /* 0x000ea20000300a00 */
[----:B----4-:R-:W-:-:S02]  /*1292b0*/  PRMT R4, R4, 0x5210, R28 ;  /* 0x0000521004047816 */ /* 0x010fc4000000001c */
[----:B------:R-:W-:Y:S02]  /*1292c0*/  PRMT R3, R3, 0x5210, R19 ;  /* 0x0000521003037816 */ /* 0x000fe40000000013 */
[----:B------:R-:W-:Y:S02]  /*1292d0*/  PRMT R2, R2, 0x5210, R21 ;  /* 0x0000521002027816 */ /* 0x000fe40000000015 */
[----:B------:R-:W-:Y:S01]  /*1292e0*/  PRMT R27, R27, 0x5210, R25 ;  /* 0x000052101b1b7816 */ /* 0x000fe20000000019 */
[----:B--2---:R0:W-:Y:S04]  /*1292f0*/  STSM.16.M88.4 [R18+0x200], R8 ;  /* 0x0002000812007844 */ /* 0x0041e80000000200 */
[----:B0-----:R-:W2:Y:S04]  /*129300*/  LDL.LU.64 R10, [R1+0x65f8] ;  /* 0x0065f800010a7983 */ /* 0x001ea80000300a00 */
[----:B------:R-:W4:Y:S04]  /*129310*/  LDL.LU.64 R8, [R1+0x65f0] ;  /* 0x0065f00001087983 */ /* 0x000f280000300a00 */
[----:B------:R-:W2:Y:S04]  /*129320*/  LDL.LU R28, [R1+0x65ec] ;  /* 0x0065ec00011c7983 */ /* 0x000ea80000300800 */
[----:B------:R-:W2:Y:S04]  /*129330*/  LDL.LU R19, [R1+0x65e8] ;  /* 0x0065e80001137983 */ /* 0x000ea80000300800 */
[----:B------:R-:W2:Y:S04]  /*129340*/  LDL.LU R21, [R1+0x65e4] ;  /* 0x0065e40001157983 */ /* 0x000ea80000300800 */
[----:B------:R-:W3:Y:S01]  /*129350*/  LDL.LU R25, [R1+0x65e0] ;  /* 0x0065e00001197983 */ /* 0x000ee20000300800 */
[----:B------:R-:W-:Y:S01]  /*129360*/  PRMT R0, R24, 0x5210, R0 ;  /* 0x0000521018007816 */ /* 0x000fe20000000000 */
[----:B------:R-:W-:Y:S01]  /*129370*/  BAR.SYNC.DEFER_BLOCKING 0x0 ;  /* 0x0000000000007b1d */ /* 0x000fe20000010000 */
[----:B---3--:R-:W-:-:S05]  /*129380*/  PRMT R25, R25, 0x5210, R23 ;  /* 0x0000521019197816 */ /* 0x008fca0000000017 */
[----:B------:R-:W3:Y:S02]  /*129390*/  LDL.LU R23, [R1+0x65dc] ;  /* 0x0065dc0001177983 */ /* 0x000ee40000300800 */
[----:B---3--:R-:W-:Y:S02]  /*1293a0*/  PRMT R23, R23, 0x5210, R5 ;  /* 0x0000521017177816 */ /* 0x008fe40000000005 */
[----:B------:R-:W3:Y:S04]  /*1293b0*/  LDL.LU R5, [R1+0x65d8] ;  /* 0x0065d80001057983 */ /* 0x000ee80000300800 */
[----:B------:R-:W4:Y:S04]  /*1293c0*/  LDL.LU R24, [R1+0xc74] ;  /* 0x000c740001187983 */ /* 0x000f280000300800 */
[----:B------:R0:W-:Y:S04]  /*1293d0*/  STL [R1+0x65c0], R22 ;  /* 0x0065c01601007387 */ /* 0x0001e80000100800 */
[----:B--2---:R1:W-:Y:S01]  /*1293e0*/  STL.64 [R1+0x65b8], R20 ;  /* 0x0065b81401007387 */ /* 0x0043e20000100a00 */
[----:B0-----:R-:W-:-:S02]  /*1293f0*/  IMAD.MOV.U32 R22, RZ, RZ, R23 ;  /* 0x000000ffff167224 */ /* 0x001fc400078e0017 */
[----:B-1----:R-:W-:Y:S02]  /*129400*/  IMAD.MOV.U32 R20, RZ, RZ, R27 ;  /* 0x000000ffff147224 */ /* 0x002fe400078e001b */
[----:B------:R-:W-:Y:S01]  /*129410*/  IMAD.MOV.U32 R21, RZ, RZ, R25 ;  /* 0x000000ffff157224 */ /* 0x000fe200078e0019 */
[----:B---3--:R-:W-:-:S05]  /*129420*/  PRMT R5, R5, 0x5210, R29 ;  /* 0x0000521005057816 */ /* 0x008fca000000001d */
[----:B------:R-:W-:-:S05]  /*129430*/  IMAD.MOV.U32 R23, RZ, RZ, R5 ;  /* 0x000000ffff177224 */ /* 0x000fca00078e0005 */
[----:B------:R-:W-:Y:S04]  /*129440*/  STL.64 [R1+0x65d0], R22 ;  /* 0x0065d01601007387 */ /* 0x000fe80000100a00 */
[----:B------:R-:W-:Y:S04]  /*129450*/  STL.64 [R1+0x65c8], R20 ;  /* 0x0065c81401007387 */ /* 0x000fe80000100a00 */
[----:B------:R-:W0:Y:S04]  /*129460*/  LDS.128 R20, [R12] ;  /* 0x000000000c147984 */ /* 0x000e280000000c00 */
[----:B0-----:R-:W-:Y:S04]  /*129470*/  STL.64 [R1+0x350], R20 ;  /* 0x0003501401007387 */ /* 0x001fe80000100a00 */
[----:B------:R-:W-:Y:S04]  /*129480*/  STL.64 [R1+0x358], R22 ;  /* 0x0003581601007387 */ /* 0x000fe80000100a00 */
[----:B------:R-:W0:Y:S01]  /*129490*/  LDS.128 R20, [R12+0x400] ;  /* 0x000400000c147984 */ /* 0x000e220000000c00 */
[----:B------:R-:W-:-:S02]  /*1294a0*/  IMAD.MOV.U32 R5, RZ, RZ, R14 ;  /* 0x000000ffff057224 */ /* 0x000fc400078e000e */
[----:B------:R-:W-:Y:S01]  /*1294b0*/  IMAD.MOV.U32 R14, RZ, RZ, R17 ;  /* 0x000000ffff0e7224 */ /* 0x000fe200078e0011 */
[----:B0-----:R-:W-:Y:S01]  /*1294c0*/  STL.64 [R1+0x370], R20 ;  /* 0x0003701401007387 */ /* 0x001fe20000100a00 */
[----:B------:R-:W-:-:S03]  /*1294d0*/  IMAD.MOV.U32 R17, RZ, RZ, R23 ;  /* 0x000000ffff117224 */ /* 0x000fc600078e0017 */
[----:B------:R0:W-:Y:S04]  /*1294e0*/  STL [R1+0x378], R22 ;  /* 0x0003781601007387 */ /* 0x0001e80000100800 */
[----:B0-----:R-:W2:Y:S04]  /*1294f0*/  LDL.LU.64 R22, [R1+0x65d0] ;  /* 0x0065d00001167983 */ /* 0x001ea80000300a00 */
[----:B------:R-:W2:Y:S01]  /*129500*/  LDL.LU.64 R20, [R1+0x65c8] ;  /* 0x0065c80001147983 */ /* 0x000ea20000300a00 */
[----:B------:R-:W-:Y:S06]  /*129510*/  BAR.SYNC.DEFER_BLOCKING 0x0 ;  /* 0x0000000000007b1d */ /* 0x000fec0000010000 */
[----:B------:R-:W-:Y:S04]  /*129520*/  STL [R1+0x6598], R12 ;  /* 0x0065980c01007387 */ /* 0x000fe80000100800 */
[----:B------:R-:W-:Y:S04]  /*129530*/  STL [R1+0x6384], R17 ;  /* 0x0063841101007387 */ /* 0x000fe80000100800 */
[----:B--2---:R0:W-:Y:S04]  /*129540*/  STSM.16.M88.4 [R18], R20 ;  /* 0x0000001412007844 */ /* 0x0041e80000000200 */
[----:B0-----:R-:W2:Y:S04]  /*129550*/  LDL.LU R22, [R1+0x65c0] ;  /* 0x0065c00001167983 */ /* 0x001ea80000300800 */
[----:B------:R-:W3:Y:S04]  /*129560*/  LDL.LU.64 R20, [R1+0x65b8] ;  /* 0x0065b80001147983 */ /* 0x000ee80000300a00 */
[----:B------:R-:W2:Y:S04]  /*129570*/  LDL.LU R23, [R1+0xc70] ;  /* 0x000c700001177983 */ /* 0x000ea80000300800 */
[----:B--2---:R0:W-:Y:S04]  /*129580*/  STL.64 [R1+0x65b0], R22 ;  /* 0x0065b01601007387 */ /* 0x0041e80000100a00 */
[----:B---3--:R1:W-:Y:S01]  /*129590*/  STL.64 [R1+0x65a8], R20 ;  /* 0x0065a81401007387 */ /* 0x0083e20000100a00 */
[----:B0-----:R-:W-:-:S02]  /*1295a0*/  IMAD.MOV.U32 R22, RZ, RZ, R2 ;  /* 0x000000ffff167224 */ /* 0x001fc400078e0002 */
[----:B------:R-:W-:Y:S02]  /*1295b0*/  IMAD.MOV.U32 R23, RZ, RZ, R0 ;  /* 0x000000ffff177224 */ /* 0x000fe400078e0000 */
[----:B-1----:R-:W-:Y:S02]  /*1295c0*/  IMAD.MOV.U32 R20, RZ, RZ, R4 ;  /* 0x000000ffff147224 */ /* 0x002fe400078e0004 */
[----:B------:R-:W-:Y:S02]  /*1295d0*/  IMAD.MOV.U32 R21, RZ, RZ, R3 ;  /* 0x000000ffff157224 */ /* 0x000fe400078e0003 */
[----:B------:R-:W2:Y:S04]  /*1295e0*/  LDL.LU R3, [R1+0xc2c] ;  /* 0x000c2c0001037983 */ /* 0x000ea80000300800 */
[----:B------:R-:W3:Y:S04]  /*1295f0*/  LDL.LU R4, [R1+0xc28] ;  /* 0x000c280001047983 */ /* 0x000ee80000300800 */
[----:B------:R0:W-:Y:S04]  /*129600*/  STSM.16.M88.4 [R18+0x200], R20 ;  /* 0x0002001412007844 */ /* 0x0001e80000000200 */
[----:B0-----:R-:W2:Y:S01]  /*129610*/  LDL.LU.64 R22, [R1+0x65b0] ;  /* 0x0065b00001167983 */ /* 0x001ea20000300a00 */
[----:B----4-:R-:W-:-:S03]  /*129620*/  LOP3.LUT R0, R24, 0xffff, RZ, 0xc0, !PT ;  /* 0x0000ffff18007812 */ /* 0x010fc600078ec0ff */
[----:B------:R-:W4:Y:S04]  /*129630*/  LDL.LU.64 R20, [R1+0x65a8] ;  /* 0x0065a80001147983 */ /* 0x000f280000300a00 */
[----:B------:R-:W-:Y:S04]  /*129640*/  STL [R1+0x6570], R18 ;  /* 0x0065701201007387 */ /* 0x000fe80000100800 */
[----:B------:R-:W3:Y:S04]  /*129650*/  LDL.LU R12, [R1+0xbd4] ;  /* 0x000bd400010c7983 */ /* 0x000ee80000300800 */
[----:B------:R0:W-:Y:S04]  /*129660*/  STL [R1+0x2c8], R0 ;  /* 0x0002c80001007387 */ /* 0x0001e80000100800 */
[----:B------:R-:W3:Y:S04]  /*129670*/  LDL.LU R25, [R1+0xb94] ;  /* 0x000b940001197983 */ /* 0x000ee80000300800 */
[----:B0-----:R-:W3:Y:S01]  /*129680*/  LDL.LU R0, [R1+0xb90] ;  /* 0x000b900001007983 */ /* 0x001ee20000300800 */
[----:B------:R-:W-:Y:S01]  /*129690*/  BAR.SYNC.DEFER_BLOCKING 0x0 ;  /* 0x0000000000007b1d */ /* 0x000fe20000010000 */
[----:B--2---:R-:W-:-:S05]  /*1296a0*/  IMAD.MOV.U32 R24, RZ, RZ, R22 ;  /* 0x000000ffff187224 */ /* 0x004fca00078e0016 */
[----:B------:R-:W2:Y:S04]  /*1296b0*/  LDL.LU R22, [R1+0xd44] ;  /* 0x000d440001167983 */ /* 0x000ea80000300800 */
[----:B--2---:R0:W-:Y:S04]  /*1296c0*/  STL [R1+0x659c], R22 ;  /* 0x00659c1601007387 */ /* 0x0041e80000100800 */
[----:B0-----:R-:W2:Y:S04]  /*1296d0*/  LDL.LU R22, [R1+0xd48] ;  /* 0x000d480001167983 */ /* 0x001ea80000300800 */
[----:B------:R0:W-:Y:S04]  /*1296e0*/  STL [R1+0x65a0], R7 ;  /* 0x0065a00701007387 */ /* 0x0001e80000100800 */
[----:B0-----:R-:W2:Y:S01]  /*1296f0*/  LDL.LU R7, [R1+0xbf0] ;  /* 0x000bf00001077983 */ /* 0x001ea20000300800 */
[----:B------:R-:W-:-:S02]  /*129700*/  LOP3.LUT R29, R23, 0xffff, RZ, 0xc0, !PT ;  /* 0x0000ffff171d7812 */ /* 0x000fc400078ec0ff */
[----:B---3--:R-:W-:Y:S01]  /*129710*/  LOP3.LUT R12, R12, 0xffff, RZ, 0xc0, !PT ;  /* 0x0000ffff0c0c7812 */ /* 0x008fe200078ec0ff */
[----:B------:R-:W3:Y:S01]  /*129720*/  LDL.LU R18, [R1+0xd3c] ;  /* 0x000d3c0001127983 */ /* 0x000ee20000300800 */
[----:B------:R-:W-:-:S03]  /*129730*/  LOP3.LUT R17, R3, 0xffff, RZ, 0xc0, !PT ;  /* 0x0000ffff03117812 */ /* 0x000fc600078ec0ff */
[----:B------:R-:W3:Y:S01]  /*129740*/  LDL.LU R27, [R1+0xd30] ;  /* 0x000d3000011b7983 */ /* 0x000ee20000300800 */
[----:B------:R-:W-:-:S03]  /*129750*/  LOP3.LUT R2, R4, 0xffff, RZ, 0xc0, !PT ;  /* 0x0000ffff04027812 */ /* 0x000fc600078ec0ff */
[----:B------:R-:W3:Y:S04]  /*129760*/  LDL.LU R23, [R1+0xd2c] ;  /* 0x000d2c0001177983 */ /* 0x000ee80000300800 */
[----:B------:R-:W3:Y:S04]  /*129770*/  LDL.LU R3, [R1+0xd24] ;  /* 0x000d240001037983 */ /* 0x000ee80000300800 */
[----:B------:R-:W3:Y:S01]  /*129780*/  LDL.LU R4, [R1+0xb50] ;  /* 0x000b500001047983 */ /* 0x000ee20000300800 */
[----:B--2---:R-:W-:-:S04]  /*129790*/  LOP3.LUT R7, R7, 0xffff, RZ, 0xc0, !PT ;  /* 0x0000ffff07077812 */ /* 0x004fc800078ec0ff */
[----:B------:R-:W-:Y:S01]  /*1297a0*/  PRMT R22, R22, 0x4210, R7 ;  /* 0x0000421016167816 */ /* 0x000fe20000000007 */
[----:B------:R0:W-:Y:S04]  /*1297b0*/  STL [R1+0x38], R7 ;  /* 0x0000380701007387 */ /* 0x0001e80000100800 */
[----:B------:R-:W-:Y:S04]  /*1297c0*/  STL [R1+0x3c], R12 ;  /* 0x00003c0c01007387 */ /* 0x000fe80000100800 */
[----:B0-----:R-:W2:Y:S04]  /*1297d0*/  LDL.LU R7, [R1+0x65a0] ;  /* 0x0065a00001077983 */ /* 0x001ea80000300800 */
[----:B------:R0:W-:Y:S04]  /*1297e0*/  STL [R1+0x210], R22 ;  /* 0x0002101601007387 */ /* 0x0001e80000100800 */
[----:B0-----:R-:W2:Y:S02]  /*1297f0*/  LDL.LU R22, [R1+0x659c] ;  /* 0x00659c0001167983 */ /* 0x001ea40000300800 */
[----:B--2---:R-:W-:-:S02]  /*129800*/  PRMT R22, R22, 0x4210, R12 ;  /* 0x0000421016167816 */ /* 0x004fc4000000000c */
[----:B------:R-:W2:Y:S04]  /*129810*/  LDL.LU R12, [R1+0x6598] ;  /* 0x00659800010c7983 */ /* 0x000ea80000300800 */
[----:B------:R0:W-:Y:S04]  /*129820*/  STL [R1+0x214], R22 ;  /* 0x0002141601007387 */ /* 0x0001e80000100800 */
[----:B0-----:R-:W2:Y:S01]  /*129830*/  LDL.LU R22, [R1+0x6594] ;  /* 0x0065940001167983 */ /* 0x001ea20000300800 */
[----:B------:R-:W-:-:S03]  /*129840*/  LOP3.LUT R25, R25, 0xffff, RZ, 0xc0, !PT ;  /* 0x0000ffff19197812 */ /* 0x000fc600078ec0ff */
[----:B--2---:R0:W-:Y:S04]  /*129850*/  STL [R1+0x6590], R22 ;  /* 0x0065901601007387 */ /* 0x0041e80000100800 */
[----:B0-----:R-:W2:Y:S04]  /*129860*/  LDL R22, [R1+0x2c8] ;  /* 0x0002c80001167983 */ /* 0x001ea80000100800 */
[----:B----4-:R0:W-:Y:S04]  /*129870*/  STL.64 [R1+0x6588], R20 ;  /* 0x0065881401007387 */ /* 0x0101e80000100a00 */
[----:B0-----:R-:W4:Y:S01]  /*129880*/  LDL.LU R21, [R1+0xd40] ;  /* 0x000d400001157983 */ /* 0x001f220000300800 */
[----:B---3--:R-:W-:-:S02]  /*129890*/  PRMT R3, R3, 0x4210, R2 ;  /* 0x0000421003037816 */ /* 0x008fc40000000002 */
[----:B----4-:R-:W-:Y:S02]  /*1298a0*/  PRMT R20, R21, 0x4210, R25 ;  /* 0x0000421015147816 */ /* 0x010fe40000000019 */
[----:B--2---:R-:W-:Y:S02]  /*1298b0*/  PRMT R21, R18, 0x4210, R22 ;  /* 0x0000421012157816 */ /* 0x004fe40000000016 */
[----:B------:R-:W-:Y:S01]  /*1298c0*/  PRMT R18, R27, 0x4210, R29 ;  /* 0x000042101b127816 */ /* 0x000fe2000000001d */
[----:B------:R0:W-:Y:S04]  /*1298d0*/  STL [R1+0x218], R20 ;  /* 0x0002181401007387 */ /* 0x0001e80000100800 */
[----:B------:R-:W-:Y:S01]  /*1298e0*/  STL [R1+0x200], R21 ;  /* 0x0002001501007387 */ /* 0x000fe20000100800 */
[----:B0-----:R-:W-:-:S03]  /*1298f0*/  PRMT R20, R23, 0x4210, R17 ;  /* 0x0000421017147816 */ /* 0x001fc60000000011 */
[----:B------:R-:W-:Y:S04]  /*129900*/  STL [R1+0x204], R18 ;  /* 0x0002041201007387 */ /* 0x000fe80000100800 */
[----:B------:R-:W-:Y:S04]  /*129910*/  STL [R1+0x208], R20 ;  /* 0x0002081401007387 */ /* 0x000fe80000100800 */
[----:B------:R-:W0:Y:S04]  /*129920*/  LDS.128 R20, [R12] ;  /* 0x000000000c147984 */ /* 0x000e280000000c00 */
[----:B------:R-:W-:Y:S04]  /*129930*/  STL [R1+0x20c], R3 ;  /* 0x00020c0301007387 */ /* 0x000fe80000100800 */
[----:B0-----:R-:W-:Y:S04]  /*129940*/  STL [R1+0x320], R20 ;  /* 0x0003201401007387 */ /* 0x001fe80000100800 */
[----:B------:R0:W-:Y:S02]  /*129950*/  STL.64 [R1+0x328], R22 ;  /* 0x0003281601007387 */ /* 0x0001e40000100a00 */
[----:B0-----:R-:W-:-:S02]  /*129960*/  IMAD.MOV.U32 R23, RZ, RZ, R21 ;  /* 0x000000ffff177224 */ /* 0x001fc400078e0015 */
[----:B------:R-:W2:Y:S04]  /*129970*/  LDL.LU R22, [R1+0x6590] ;  /* 0x0065900001167983 */ /* 0x000ea80000300800 */
[----:B------:R-:W3:Y:S04]  /*129980*/  LDL.LU.64 R20, [R1+0x6588] ;  /* 0x0065880001147983 */ /* 0x000ee80000300a00 */
[----:B------:R-:W4:Y:S01]  /*129990*/  LDL.LU R27, [R1+0x3a0] ;  /* 0x0003a000011b7983 */ /* 0x000f220000300800 */
[----:B------:R-:W-:-:S03]  /*1299a0*/  LOP3.LUT R0, R0, 0xffff, RZ, 0xc0, !PT ;  /* 0x0000ffff00007812 */ /* 0x000fc600078ec0ff */
[----:B------:R-:W2:Y:S01]  /*1299b0*/  LDL.LU R3, [R1+0x39c] ;  /* 0x00039c0001037983 */ /* 0x000ea20000300800 */
[----:B------:R-:W-:-:S03]  /*1299c0*/  PRMT R18, R4, 0x4210, R0 ;  /* 0x0000421004127816 */ /* 0x000fc60000000000 */
[----:B------:R-:W2:Y:S04]  /*1299d0*/  LDL.LU R4, [R1+0x398] ;  /* 0x0003980001047983 */ /* 0x000ea80000300800 */
[----:B----4-:R-:W-:Y:S04]  /*1299e0*/  STL.64 [R1+0x6580], R26 ;  /* 0x0065801a01007387 */ /* 0x010fe80000100a00 */
[----:B------:R-:W-:Y:S04]  /*1299f0*/  STL.64 [R1+0x6578], R24 ;  /* 0x0065781801007387 */ /* 0x000fe80000100a00 */
[----:B------:R-:W0:Y:S04]  /*129a00*/  LDS.128 R24, [R12+0x400] ;  /* 0x000400000c187984 */ /* 0x000e280000000c00 */
[----:B--2---:R1:W-:Y:S04]  /*129a10*/  STL.64 [R1+0x4a20], R22 ;  /* 0x004a201601007387 */ /* 0x0043e80000100a00 */
[----:B-1----:R-:W2:Y:S04]  /*129a20*/  LDL.LU R23, [R1+0x3c] ;  /* 0x00003c0001177983 */ /* 0x002ea80000300800 */
[----:B0-----:R-:W-:Y:S04]  /*129a30*/  STL.64 [R1+0x380], R24 ;  /* 0x0003801801007387 */ /* 0x001fe80000100a00 */
[----:B------:R0:W-:Y:S04]  /*129a40*/  STL.64 [R1+0x388], R26 ;  /* 0x0003881a01007387 */ /* 0x0001e80000100a00 */
[----:B0-----:R-:W4:Y:S04]  /*129a50*/  LDL.LU.64 R26, [R1+0x6580] ;  /* 0x00658000011a7983 */ /* 0x001f280000300a00 */
[----:B------:R-:W2:Y:S04]  /*129a60*/  LDL.LU.64 R24, [R1+0x6578] ;  /* 0x0065780001187983 */ /* 0x000ea80000300a00 */
[----:B------:R-:W-:Y:S04]  /*129a70*/  STL.64 [R1+0x6558], R10 ;  /* 0x0065580a01007387 */ /* 0x000fe80000100a00 */
[----:B------:R0:W-:Y:S04]  /*129a80*/  STL.64 [R1+0x6550], R8 ;  /* 0x0065500801007387 */ /* 0x0001e80000100a00 */
[----:B0-----:R-:W3:Y:S04]  /*129a90*/  LDL.LU R8, [R1+0x210] ;  /* 0x0002100001087983 */ /* 0x001ee80000300800 */
[----:B------:R-:W3:Y:S04]  /*129aa0*/  LDL.LU R9, [R1+0x214] ;  /* 0x0002140001097983 */ /* 0x000ee80000300800 */
[----:B------:R-:W3:Y:S01]  /*129ab0*/  LDL.LU R10, [R1+0x218] ;  /* 0x00021800010a7983 */ /* 0x000ee20000300800 */
[----:B------:R-:W-:Y:S01]  /*129ac0*/  IMAD.MOV.U32 R11, RZ, RZ, R18 ;  /* 0x000000ffff0b7224 */ /* 0x000fe200078e0012 */
[----:B------:R-:W-:Y:S06]  /*129ad0*/  BAR.SYNC.DEFER_BLOCKING 0x0 ;  /* 0x0000000000007b1d */ /* 0x000fec0000010000 */
[----:B----4-:R-:W-:Y:S04]  /*129ae0*/  STL.64 [R1+0x6568], R26 ;  /* 0x0065681a01007387 */ /* 0x010fe80000100a00 */
[----:B--2---:R0:W-:Y:S04]  /*129af0*/  STL.64 [R1+0x6560], R24 ;  /* 0x0065601801007387 */ /* 0x0041e80000100a00 */
[----:B0-----:R-:W2:Y:S04]  /*129b00*/  LDL.LU R24, [R1+0x200] ;  /* 0x0002000001187983 */ /* 0x001ea80000300800 */
[----:B------:R-:W2:Y:S04]  /*129b10*/  LDL.LU R25, [R1+0x204] ;  /* 0x0002040001197983 */ /* 0x000ea80000300800 */
[----:B------:R-:W2:Y:S04]  /*129b20*/  LDL.LU R26, [R1+0x208] ;  /* 0x00020800011a7983 */ /* 0x000ea80000300800 */
[----:B------:R-:W2:Y:S04]  /*129b30*/  LDL.LU R27, [R1+0x20c] ;  /* 0x00020c00011b7983 */ /* 0x000ea80000300800 */
[----:B------:R-:W2:Y:S04]  /*129b40*/  LDL.LU R18, [R1+0x6570] ;  /* 0x0065700001127983 */ /* 0x000ea80000300800 */
[----:B------:R0:W-:Y:S04]  /*129b50*/  STL [R1+0x6548], R5 ;  /* 0x0065480501007387 */ /* 0x0001e80000100800 */
[----:B0-----:R-:W4:Y:S04]  /*129b60*/  LDL.LU R5, [R1+0x2c8] ;  /* 0x0002c80001057983 */ /* 0x001f280000300800 */
[----:B------:R-:W4:Y:S04]  /*129b70*/  LDL.LU R22, [R1+0x394] ;  /* 0x0003940001167983 */ /* 0x000f280000300800 */
[----:B------:R0:W-:Y:S04]  /*129b80*/  STL [R1+0x6540], R12 ;  /* 0x0065400c01007387 */ /* 0x0001e80000100800 */
[----:B0-----:R-:W3:Y:S04]  /*129b90*/  LDL.LU R12, [R1+0x3a4] ;  /* 0x0003a400010c7983 */ /* 0x001ee80000300800 */
[----:B--2---:R0:W-:Y:S04]  /*129ba0*/  STSM.16.M88.4 [R18], R24 ;  /* 0x0000001812007844 */ /* 0x0041e80000000200 */
[----:B0-----:R-:W2:Y:S04]  /*129bb0*/  LDL.LU.64 R26, [R1+0x6568] ;  /* 0x00656800011a7983 */ /* 0x001ea80000300a00 */
[----:B------:R-:W2:Y:S04]  /*129bc0*/  LDL.LU.64 R24, [R1+0x6560] ;  /* 0x0065600001187983 */ /* 0x000ea80000300a00 */
[----:B------:R0:W-:Y:S04]  /*129bd0*/  STL [R1+0x6544], R2 ;  /* 0x0065440201007387 */ /* 0x0001e80000100800 */
[----:B0-----:R-:W2:Y:S04]  /*129be0*/  LDL.LU R2, [R1+0x38] ;  /* 0x0000380001027983 */ /* 0x001ea80000300800 */
[----:B---3--:R0:W-:Y:S01]  /*129bf0*/  STSM.16.M88.4 [R18+0x200], R8 ;  /* 0x0002000812007844 */ /* 0x0081e20000000200 */
[----:B----4-:R-:W-:-:S03]  /*129c00*/  PRMT R22, R22, 0x5210, R5 ;  /* 0x0000521016167816 */ /* 0x010fc60000000005 */
[----:B0-----:R-:W3:Y:S04]  /*129c10*/  LDL.LU.64 R10, [R1+0x6558] ;  /* 0x00655800010a7983 */ /* 0x001ee80000300a00 */
[----:B------:R-:W4:Y:S01]  /*129c20*/  LDL.LU.64 R8, [R1+0x6550] ;  /* 0x0065500001087983 */ /* 0x000f220000300a00 */
[----:B------:R-:W-:Y:S01]  /*129c30*/  BAR.SYNC.DEFER_BLOCKING 0x0 ;  /* 0x0000000000007b1d */ /* 0x000fe20000010000 */
[----:B--2---:R-:W-:Y:S02]  /*129c40*/  PRMT R12, R12, 0x5210, R2 ;  /* 0x000052100c0c7816 */ /* 0x004fe40000000002 */
[----:B------:R-:W-:-:S03]  /*129c50*/  PRMT R2, R27, 0x5210, R23 ;  /* 0x000052101b027816 */ /* 0x000fc60000000017 */
[----:B------:R0:W-:Y:S01]  /*129c60*/  STL [R1+0x210], R12 ;  /* 0x0002100c01007387 */ /* 0x0001e20000100800 */
[----:B------:R-:W-:-:S03]  /*129c70*/  PRMT R23, R4, 0x5210, R0 ;  /* 0x0000521004177816 */ /* 0x000fc60000000000 */
[----:B------:R-:W2:Y:S01]  /*129c80*/  LDL.LU R27, [R1+0x390] ;  /* 0x00039000011b7983 */ /* 0x000ea20000300800 */
[----:B0-----:R-:W-:-:S03]  /*129c90*/  PRMT R12, R3, 0x5210, R25 ;  /* 0x00005210030c7816 */ /* 0x001fc60000000019 */
[----:B------:R-:W2:Y:S04]  /*129ca0*/  LDL.LU R25, [R1+0x3a8] ;  /* 0x0003a80001197983 */ /* 0x000ea80000300800 */
[----:B------:R-:W2:Y:S04]  /*129cb0*/  LDL.LU R3, [R1+0x360] ;  /* 0x0003600001037983 */ /* 0x000ea80000300800 */
[----:B------:R-:W2:Y:S04]  /*129cc0*/  LDL.LU R0, [R1+0xc84] ;  /* 0x000c840001007983 */ /* 0x000ea80000300800 */
[----:B------:R-:W2:Y:S04]  /*129cd0*/  LDL.LU R4, [R1+0xc80] ;  /* 0x000c800001047983 */ /* 0x000ea80000300800 */
[----:B------:R-:W2:Y:S04]  /*129ce0*/  LDL.LU R5, [R1+0x6548] ;  /* 0x0065480001057983 */ /* 0x000ea80000300800 */
[----:B------:R0:W-:Y:S02]  /*129cf0*/  STL.64 [R1+0x6520], R6 ;  /* 0x0065200601007387 */ /* 0x0001e40000100a00 */
[----:B0-----:R-:W-:-:S02]  /*129d00*/  IMAD.MOV.U32 R6, RZ, RZ, R12 ;  /* 0x000000ffff067224 */ /* 0x001fc400078e000c */
[----:B--2---:R0:W-:Y:S04]  /*129d10*/  STL.64 [R1+0x6518], R4 ;  /* 0x0065180401007387 */ /* 0x0041e80000100a00 */
[----:B0-----:R-:W2:Y:S01]  /*129d20*/  LDL.LU R4, [R1+0x210] ;  /* 0x0002100001047983 */ /* 0x001ea20000300800 */
[----:B------:R-:W-:-:S03]  /*129d30*/  IMAD.MOV.U32 R5, RZ, RZ, R2 ;  /* 0x000000ffff057224 */ /* 0x000fc600078e0002 */
[----:B------:R-:W3:Y:S04]  /*129d40*/  LDL.LU R2, [R1+0x6544] ;  /* 0x0065440001027983 */ /* 0x000ee80000300800 */
[----:B------:R-:W3:Y:S01]  /*129d50*/  LDL.LU R12, [R1+0x6540] ;  /* 0x00654000010c7983 */ /* 0x000ee20000300800 */
[----:B------:R-:W-:-:S05]  /*129d60*/  IMAD.MOV.U32 R7, RZ, RZ, R23 ;  /* 0x000000ffff077224 */ /* 0x000fca00078e0017 */
[----:B------:R0:W-:Y:S02]  /*129d70*/  STL.64 [R1+0x6530], R6 ;  /* 0x0065300601007387 */ /* 0x0001e40000100a00 */
[----:B0-----:R-:W-:Y:S02]  /*129d80*/  PRMT R6, R25, 0x5210, R17 ;  /* 0x0000521019067816 */ /* 0x001fe40000000011 */
[----:B--2---:R0:W-:Y:S04]  /*129d90*/  STL.64 [R1+0x6528], R4 ;  /* 0x0065280401007387 */ /* 0x0041e80000100a00 */
[----:B------:R-:W-:Y:S01]  /*129da0*/  STL.64 [R1+0x6538], R20 ;  /* 0x0065381401007387 */ /* 0x000fe20000100a00 */
[----:B0-----:R-:W-:-:S03]  /*129db0*/  IMAD.MOV.U32 R4, RZ, RZ, R22 ;  /* 0x000000ffff047224 */ /* 0x001fc600078e0016 */
[----:B---3--:R-:W0:Y:S04]  /*129dc0*/  LDS.128 R20, [R12] ;  /* 0x000000000c147984 */ /* 0x008e280000000c00 */
[----:B0-----:R-:W-:Y:S04]  /*129dd0*/  STL.64 [R1+0x3a0], R20 ;  /* 0x0003a01401007387 */ /* 0x001fe80000100a00 */
[----:B------:R-:W-:Y:S04]  /*129de0*/  STL.64 [R1+0x3a8], R22 ;  /* 0x0003a81601007387 */ /* 0x000fe80000100a00 */
[----:B------:R-:W0:Y:S01]  /*129df0*/  LDS.128 R20, [R12+0x400] ;  /* 0x000400000c147984 */ /* 0x000e220000000c00 */
[----:B------:R-:W-:-:S02]  /*129e00*/  PRMT R5, R27, 0x5210, R29 ;  /* 0x000052101b057816 */ /* 0x000fc4000000001d */
[----:B------:R-:W-:Y:S01]  /*129e10*/  PRMT R7, R3, 0x5210, R2 ;  /* 0x0000521003077816 */ /* 0x000fe20000000002 */
[----:B------:R-:W-:Y:S06]  /*129e20*/  BAR.SYNC.DEFER_BLOCKING 0x0 ;  /* 0x0000000000007b1d */ /* 0x000fec0000010000 */
[----:B------:R-:W-:Y:S04]  /*129e30*/  STSM.16.M88.4 [R18], R4 ;  /* 0x0000000412007844 */ /* 0x000fe80000000200 */
[----:B0-----:R0:W-:Y:S04]  /*129e40*/  STL.64 [R1+0x3c0], R20 ;  /* 0x0003c01401007387 */ /* 0x0011e80000100a00 */
[----:B------:R-:W-:Y:S04]  /*129e50*/  STL.64 [R1+0x3c8], R22 ;  /* 0x0003c81601007387 */ /* 0x000fe80000100a00 */
[----:B0-----:R-:W2:Y:S04]  /*129e60*/  LDL.LU.64 R20, [R1+0x6538] ;  /* 0x0065380001147983 */ /* 0x001ea80000300a00 */
[----:B------:R-:W-:Y:S04]  /*129e70*/  STL [R1+0x6500], R12 ;  /* 0x0065000c01007387 */ /* 0x000fe80000100800 */
[----:B------:R-:W3:Y:S04]  /*129e80*/  LDL.LU.64 R6, [R1+0x6530] ;  /* 0x0065300001067983 */ /* 0x000ee80000300a00 */
[----:B------:R-:W3:Y:S04]  /*129e90*/  LDL.LU.64 R4, [R1+0x6528] ;  /* 0x0065280001047983 */ /* 0x000ee80000300a00 */
[----:B---3--:R0:W-:Y:S04]  /*129ea0*/  STSM.16.M88.4 [R18+0x200], R4 ;  /* 0x0002000412007844 */ /* 0x0081e80000000200 */
[----:B0-----:R-:W3:Y:S04]  /*129eb0*/  LDL.LU.64 R6, [R1+0x6520] ;  /* 0x0065200001067983 */ /* 0x001ee80000300a00 */
[----:B------:R-:W2:Y:S04]  /*129ec0*/  LDL.LU.64 R4, [R1+0x6518] ;  /* 0x0065180001047983 */ /* 0x000ea80000300a00 */
[----:B------:R-:W-:Y:S04]  /*129ed0*/  STL [R1+0x64e8], R18 ;  /* 0x0064e81201007387 */ /* 0x000fe80000100800 */
[----:B------:R-:W2:Y:S04]  /*129ee0*/  LDL.LU R17, [R1+0xc4c] ;  /* 0x000c4c0001117983 */ /* 0x000ea80000300800 */
[----:B------:R-:W2:Y:S04]  /*129ef0*/  LDL.LU R2, [R1+0xc48] ;  /* 0x000c480001027983 */ /* 0x000ea80000300800 */
[----:B------:R-:W2:Y:S04]  /*129f00*/  LDL.LU R12, [R1+0xbd0] ;  /* 0x000bd000010c7983 */ /* 0x000ea80000300800 */
[----:B------:R-:W2:Y:S04]  /*129f10*/  LDL.LU R23, [R1+0xbcc] ;  /* 0x000bcc0001177983 */ /* 0x000ea80000300800 */
[----:B------:R-:W2:Y:S01]  /*129f20*/  LDL.LU R29, [R1+0xd70] ;  /* 0x000d7000011d7983 */ /* 0x000ea20000300800 */
[----:B------:R-:W-:Y:S01]  /*129f30*/  LOP3.LUT R22, R0, 0xffff, RZ, 0xc0, !PT ;  /* 0x0000ffff00167812 */ /* 0x000fe200078ec0ff */
[----:B------:R-:W-:Y:S06]  /*129f40*/  BAR.SYNC.DEFER_BLOCKING 0x0 ;  /* 0x0000000000007b1d */ /* 0x000fec0000010000 */
[----:B--2---:R0:W-:Y:S04]  /*129f50*/  STL [R1+0x6504], R29 ;  /* 0x0065041d01007387 */ /* 0x0041e80000100800 */
[----:B0-----:R-:W2:Y:S04]  /*129f60*/  LDL.LU R29, [R1+0xd74] ;  /* 0x000d7400011d7983 */ /* 0x001ea80000300800 */
[----:B--2---:R0:W-:Y:S04]  /*129f70*/  STL [R1+0x650c], R29 ;  /* 0x00650c1d01007387 */ /* 0x0041e80000100800 */
[----:B0-----:R-:W2:Y:S04]  /*129f80*/  LDL.LU R29, [R1+0xd78] ;  /* 0x000d7800011d7983 */ /* 0x001ea80000300800 */
[----:B------:R-:W2:Y:S04]  /*129f90*/  LDL.LU R27, [R1+0xd6c] ;  /* 0x000d6c00011b7983 */ /* 0x000ea80000300800 */
[----:B--2---:R0:W-:Y:S04]  /*129fa0*/  STL [R1+0x6508], R27 ;  /* 0x0065081b01007387 */ /* 0x0041e80000100800 */
[----:B0-----:R-:W2:Y:S04]  /*129fb0*/  LDL.LU R27, [R1+0xbf4] ;  /* 0x000bf400011b7983 */ /* 0x001ea80000300800 */
[----:B------:R-:W2:Y:S01]  /*129fc0*/  LDL.LU R25, [R1+0xd68] ;  /* 0x000d680001197983 */ /* 0x000ea20000300800 */
[----:B------:R-:W-:-:S03]  /*129fd0*/  LOP3.LUT R18, R4, 0xffff, RZ, 0xc0, !PT ;  /* 0x0000ffff04127812 */ /* 0x000fc600078ec0ff */
[----:B--2---:R0:W-:Y:S04]  /*129fe0*/  STL [R1+0x6510], R25 ;  /* 0x0065101901007387 */ /* 0x0041e80000100800 */
[----:B0-----:R-:W2:Y:S01]  /*129ff0*/  LDL.LU R25, [R1+0xbf8] ;  /* 0x000bf80001197983 */ /* 0x001ea20000300800 */
[----:B----4-:R-:W-:Y:S02]  /*12a000*/  IMAD.MOV.U32 R4, RZ, RZ, R8 ;  /* 0x000000ffff047224 */ /* 0x010fe400078e0008 */
[----:B------:R-:W-:Y:S01]  /*12a010*/  IMAD.MOV.U32 R8, RZ, RZ, R9 ;  /* 0x000000ffff087224 */ /* 0x000fe200078e0009 */
[----:B------:R-:W4:Y:S01]  /*12a020*/  LDL.LU R3, [R1+0xd64] ;  /* 0x000d640001037983 */ /* 0x000f220000300800 */
[----:B------:R-:W-:Y:S02]  /*12a030*/  IMAD.MOV.U32 R9, RZ, RZ, R21 ;  /* 0x000000ffff097224 */ /* 0x000fe400078e0015 */
[----:B------:R-:W-:Y:S01]  /*12a040*/  IMAD.MOV.U32 R21, RZ, RZ, R10 ;  /* 0x000000ffff157224 */ /* 0x000fe200078e000a */
[----:B------:R-:W-:Y:S01]  /*12a050*/  STL [R1+0x2c8], R22 ;  /* 0x0002c81601007387 */ /* 0x000fe20000100800 */
[----:B------:R-:W-:-:S02]  /*12a060*/  IMAD.MOV.U32 R10, RZ, RZ, R15 ;  /* 0x000000ffff0a7224 */ /* 0x000fc400078e000f */
[----:B------:R-:W-:Y:S02]  /*12a070*/  IMAD.MOV.U32 R15, RZ, RZ, R24 ;  /* 0x000000ffff0f7224 */ /* 0x000fe400078e0018 */
[----:B------:R-:W3:Y:S04]  /*12a080*/  LDL.LU R24, [R1+0xb78] ;  /* 0x000b780001187983 */ /* 0x000ee80000300800 */
[----:B------:R-:W3:Y:S04]  /*12a090*/  LDL.LU R0, [R1+0xb6c] ;  /* 0x000b6c0001007983 */ /* 0x000ee80000300800 */
[----:B------:R-:W-:Y:S01]  /*12a0a0*/  STL [R1+0x2cc], R18 ;  /* 0x0002cc1201007387 */ /* 0x000fe20000100800 */
        /* <DEDUP_REMOVED lines=11> */
[----:B0-----:R-:W2:Y:S01]  /*12a160*/  LDL.LU R29, [R1+0x6504] ;  /* 0x00650400011d7983 */ /* 0x001ea20000300800 */
[----:B------:R-:W-:Y:S02]  /*12a170*/  LOP3.LUT R12, R12, 0xffff, RZ, 0xc0, !PT ;  /* 0x0000ffff0c0c7812 */ /* 0x000fe400078ec0ff */
[----:B------:R-:W-:-:S03]  /*12a180*/  LOP3.LUT R23, R23, 0xffff, RZ, 0xc0, !PT ;  /* 0x0000ffff17177812 */ /* 0x000fc600078ec0ff */
[----:B------:R0:W-:Y:S01]  /*12a190*/  STL [R1+0x2c0], R12 ;  /* 0x0002c00c01007387 */ /* 0x0001e20000100800 */
[----:B------:R-:W-:Y:S02]  /*12a1a0*/  PRMT R22, R25, 0x4210, R22 ;  /* 0x0000421019167816 */ /* 0x000fe40000000016 */
[----:B----4-:R-:W-:Y:S02]  /*12a1b0*/  PRMT R3, R3, 0x4210, R18 ;  /* 0x0000421003037816 */ /* 0x010fe40000000012 */
[----:B--2---:R-:W-:Y:S02]  /*12a1c0*/  PRMT R29, R29, 0x4210, R12 ;  /* 0x000042101d1d7816 */ /* 0x004fe4000000000c */
[----:B0-----:R-:W2:Y:S04]  /*12a1d0*/  LDL.LU R12, [R1+0x6500] ;  /* 0x00650000010c7983 */ /* 0x001ea80000300800 */
[----:B------:R0:W-:Y:S04]  /*12a1e0*/  STL [R1+0x2c4], R23 ;  /* 0x0002c41701007387 */ /* 0x0001e80000100800 */
[----:B------:R1:W-:Y:S01]  /*12a1f0*/  STL [R1+0x218], R29 ;  /* 0x0002181d01007387 */ /* 0x0003e20000100800 */
[----:B0-----:R-:W-:-:S05]  /*12a200*/  PRMT R23, R27, 0x4210, R23 ;  /* 0x000042101b177816 */ /* 0x001fca0000000017 */
[----:B------:R-:W-:Y:S04]  /*12a210*/  STL [R1+0x21c], R23 ;  /* 0x00021c1701007387 */ /* 0x000fe80000100800 */
[----:B------:R-:W-:Y:S04]  /*12a220*/  STL [R1+0x200], R22 ;  /* 0x0002001601007387 */ /* 0x000fe80000100800 */
[----:B------:R-:W-:Y:S04]  /*12a230*/  STL [R1+0x204], R3 ;  /* 0x0002040301007387 */ /* 0x000fe80000100800 */
[----:B------:R-:W-:Y:S04]  /*12a240*/  STL [R1+0x64a0], R26 ;  /* 0x0064a01a01007387 */ /* 0x000fe80000100800 */
[----:B-1----:R-:W4:Y:S04]  /*12a250*/  LDL.LU R29, [R1+0x3e4] ;  /* 0x0003e400011d7983 */ /* 0x002f280000300800 */
[----:B----4-:R0:W-:Y:S04]  /*12a260*/  STL [R1+0x64b0], R29 ;  /* 0x0064b01d01007387 */ /* 0x0101e80000100800 */
[----:B0-----:R-:W4:Y:S04]  /*12a270*/  LDL.LU R29, [R1+0x3d0] ;  /* 0x0003d000011d7983 */ /* 0x001f280000300800 */
[----:B------:R-:W2:Y:S04]  /*12a280*/  LDL.LU R22, [R1+0x3e0] ;  /* 0x0003e00001167983 */ /* 0x000ea80000300800 */
[----:B--2---:R0:W-:Y:S04]  /*12a290*/  STL [R1+0x64ac], R22 ;  /* 0x0064ac1601007387 */ /* 0x0041e80000100800 */
[----:B0-----:R-:W2:Y:S04]  /*12a2a0*/  LDL.LU R22, [R1+0x3c] ;  /* 0x00003c0001167983 */ /* 0x001ea80000300800 */
[----:B--2---:R0:W-:Y:S04]  /*12a2b0*/  STL [R1+0x64b4], R22 ;  /* 0x0064b41601007387 */ /* 0x0041e80000100800 */
[----:B0-----:R-:W4:Y:S04]  /*12a2c0*/  LDL.LU R22, [R1+0x38] ;  /* 0x0000380001167983 */ /* 0x001f280000300800 */
[----:B------:R0:W-:Y:S04]  /*12a2d0*/  STL [R1+0x64a4], R19 ;  /* 0x0064a41301007387 */ /* 0x0001e80000100800 */
[----:B0-----:R-:W2:Y:S01]  /*12a2e0*/  LDL.LU R19, [R1+0x2c4] ;  /* 0x0002c40001137983 */ /* 0x001ea20000300800 */
[----:B------:R-:W-:-:S03]  /*12a2f0*/  LOP3.LUT R17, R17, 0xffff, RZ, 0xc0, !PT ;  /* 0x0000ffff11117812 */ /* 0x000fc600078ec0ff */
[----:B--2---:R0:W-:Y:S04]  /*12a300*/  STL [R1+0x64a8], R19 ;  /* 0x0064a81301007387 */ /* 0x0041e80000100800 */
[----:B0-----:R-:W2:Y:S04]  /*12a310*/  LDL.LU R19, [R1+0x2c0] ;  /* 0x0002c00001137983 */ /* 0x001ea80000300800 */
[----:B------:R-:W2:Y:S04]  /*12a320*/  LDL.LU R23, [R1+0x3dc] ;  /* 0x0003dc0001177983 */ /* 0x000ea80000300800 */
[----:B------:R-:W2:Y:S04]  /*12a330*/  LDL.LU R26, [R1+0x2c8] ;  /* 0x0002c800011a7983 */ /* 0x000ea80000300800 */
[----:B------:R-:W2:Y:S01]  /*12a340*/  LDL.LU R27, [R1+0x3d8] ;  /* 0x0003d800011b7983 */ /* 0x000ea20000300800 */
[----:B---3--:R-:W-:-:S02]  /*12a350*/  PRMT R24, R24, 0x4210, R17 ;  /* 0x0000421018187816 */ /* 0x008fc40000000011 */
[----:B------:R-:W-:-:S04]  /*12a360*/  LOP3.LUT R2, R2, 0xffff, RZ, 0xc0, !PT ;  /* 0x0000ffff02027812 */ /* 0x000fc800078ec0ff */
[----:B------:R-:W-:Y:S01]  /*12a370*/  PRMT R18, R0, 0x4210, R2 ;  /* 0x0000421000127816 */ /* 0x000fe20000000002 */
[----:B--2---:R-:W-:Y:S04]  /*12a380*/  STL.64 [R1+0x64f8], R26 ;  /* 0x0064f81a01007387 */ /* 0x004fe80000100a00 */
[----:B------:R-:W-:Y:S04]  /*12a390*/  STL [R1+0x64f0], R24 ;  /* 0x0064f01801007387 */ /* 0x000fe80000100800 */
[----:B------:R-:W0:Y:S04]  /*12a3a0*/  LDS.128 R24, [R12] ;  /* 0x000000000c187984 */ /* 0x000e280000000c00 */
[----:B------:R-:W2:Y:S04]  /*12a3b0*/  LDL.LU R3, [R1+0x368] ;  /* 0x0003680001037983 */ /* 0x000ea80000300800 */
[----:B------:R-:W3:Y:S04]  /*12a3c0*/  LDL.LU R0, [R1+0x364] ;  /* 0x0003640001007983 */ /* 0x000ee80000300800 */
[----:B0-----:R0:W-:Y:S04]  /*12a3d0*/  STL.64 [R1+0x390], R24 ;  /* 0x0003901801007387 */ /* 0x0011e80000100a00 */
[----:B------:R1:W-:Y:S01]  /*12a3e0*/  STL [R1+0x39c], R27 ;  /* 0x00039c1b01007387 */ /* 0x0003e20000100800 */
[----:B0-----:R-:W-:-:S03]  /*12a3f0*/  IMAD.MOV.U32 R25, RZ, RZ, R26 ;  /* 0x000000ffff197224 */ /* 0x001fc600078e001a */
[----:B-1----:R-:W2:Y:S04]  /*12a400*/  LDL.LU.64 R26, [R1+0x64f8] ;  /* 0x0064f800011a7983 */ /* 0x002ea80000300a00 */
        /* <DEDUP_REMOVED lines=10> */
[----:B------:R-:W2:Y:S01]  /*12a4b0*/  LDL.LU R5, [R1+0x204] ;  /* 0x0002040001057983 */ /* 0x000ea20000300800 */
[----:B------:R-:W-:-:S03]  /*12a4c0*/  IMAD.MOV.U32 R6, RZ, RZ, R24 ;  /* 0x000000ffff067224 */ /* 0x000fc600078e0018 */
[----:B------:R-:W3:Y:S01]  /*12a4d0*/  LDL.LU R24, [R1+0x64ec] ;  /* 0x0064ec0001187983 */ /* 0x000ee20000300800 */
[----:B------:R-:W-:-:S03]  /*12a4e0*/  IMAD.MOV.U32 R7, RZ, RZ, R18 ;  /* 0x000000ffff077224 */ /* 0x000fc600078e0012 */
[----:B------:R-:W3:Y:S04]  /*12a4f0*/  LDL.LU R18, [R1+0x64e8] ;  /* 0x0064e80001127983 */ /* 0x000ee80000300800 */
[----:B------:R-:W-:Y:S04]  /*12a500*/  STL.64 [R1+0x64e0], R6 ;  /* 0x0064e00601007387 */ /* 0x000fe80000100a00 */
[----:B--2---:R-:W-:Y:S04]  /*12a510*/  STL.64 [R1+0x64d8], R4 ;  /* 0x0064d80401007387 */ /* 0x004fe80000100a00 */
[----:B------:R-:W0:Y:S04]  /*12a520*/  LDS.128 R4, [R12+0x400] ;  /* 0x000400000c047984 */ /* 0x000e280000000c00 */
[----:B---3--:R1:W-:Y:S04]  /*12a530*/  STL.64 [R1+0x49d8], R24 ;  /* 0x0049d81801007387 */ /* 0x0083e80000100a00 */
[----:B-1----:R-:W2:Y:S04]  /*12a540*/  LDL.LU R24, [R1+0x2cc] ;  /* 0x0002cc0001187983 */ /* 0x002ea80000300800 */
[----:B------:R-:W2:Y:S04]  /*12a550*/  LDL.LU R25, [R1+0x3d4] ;  /* 0x0003d40001197983 */ /* 0x000ea80000300800 */
[----:B0-----:R-:W-:Y:S04]  /*12a560*/  STL.64 [R1+0x3b0], R4 ;  /* 0x0003b00401007387 */ /* 0x001fe80000100a00 */
[----:B------:R0:W-:Y:S04]  /*12a570*/  STL.64 [R1+0x3b8], R6 ;  /* 0x0003b80601007387 */ /* 0x0001e80000100a00 */
[----:B0-----:R-:W3:Y:S04]  /*12a580*/  LDL.LU.64 R6, [R1+0x64e0] ;  /* 0x0064e00001067983 */ /* 0x001ee80000300a00 */
[----:B------:R-:W3:Y:S01]  /*12a590*/  LDL.LU.64 R4, [R1+0x64d8] ;  /* 0x0064d80001047983 */ /* 0x000ee20000300a00 */
[----:B------:R-:W-:Y:S06]  /*12a5a0*/  BAR.SYNC.DEFER_BLOCKING 0x0 ;  /* 0x0000000000007b1d */ /* 0x000fec0000010000 */
[----:B---3--:R0:W-:Y:S04]  /*12a5b0*/  STSM.16.M88.4 [R18], R4 ;  /* 0x0000000412007844 */ /* 0x0081e80000000200 */
[----:B0-----:R-:W3:Y:S04]  /*12a5c0*/  LDL.LU.64 R6, [R1+0x64d0] ;  /* 0x0064d00001067983 */ /* 0x001ee80000300a00 */
[----:B------:R-:W3:Y:S01]  /*12a5d0*/  LDL.LU.64 R4, [R1+0x64c8] ;  /* 0x0064c80001047983 */ /* 0x000ee20000300a00 */
[----:B----4-:R-:W-:-:S03]  /*12a5e0*/  PRMT R29, R29, 0x5210, R22 ;  /* 0x000052101d1d7816 */ /* 0x010fc60000000016 */
[----:B---3--:R0:W-:Y:S04]  /*12a5f0*/  STSM.16.M88.4 [R18+0x200], R4 ;  /* 0x0002000412007844 */ /* 0x0081e80000000200 */
[----:B0-----:R-:W3:Y:S04]  /*12a600*/  LDL.LU.64 R6, [R1+0x64c0] ;  /* 0x0064c00001067983 */ /* 0x001ee80000300a00 */
[----:B------:R-:W4:Y:S04]  /*12a610*/  LDL.LU.64 R4, [R1+0x64b8] ;  /* 0x0064b80001047983 */ /* 0x000f280000300a00 */
[----:B------:R-:W3:Y:S04]  /*12a620*/  LDL.LU R22, [R1+0x64b4] ;  /* 0x0064b40001167983 */ /* 0x000ee80000300800 */
[----:B------:R0:W-:Y:S04]  /*12a630*/  STL [R1+0x210], R29 ;  /* 0x0002101d01007387 */ /* 0x0001e80000100800 */
[----:B0-----:R-:W3:Y:S01]  /*12a640*/  LDL.LU R29, [R1+0x64b0] ;  /* 0x0064b000011d7983 */ /* 0x001ee20000300800 */
[----:B------:R-:W-:-:S02]  /*12a650*/  PRMT R27, R27, 0x5210, R26 ;  /* 0x000052101b1b7816 */ /* 0x000fc4000000001a */
[----:B--2---:R-:W-:Y:S02]  /*12a660*/  PRMT R25, R25, 0x5210, R24 ;  /* 0x0000521019197816 */ /* 0x004fe40000000018 */
[----:B------:R-:W-:Y:S01]  /*12a670*/  PRMT R2, R0, 0x5210, R2 ;  /* 0x0000521000027816 */ /* 0x000fe20000000002 */
[----:B------:R-:W-:Y:S01]  /*12a680*/  BAR.SYNC.DEFER_BLOCKING 0x0 ;  /* 0x0000000000007b1d */ /* 0x000fe20000010000 */
[----:B---3--:R-:W-:-:S05]  /*12a690*/  PRMT R29, R29, 0x5210, R22 ;  /* 0x000052101d1d7816 */ /* 0x008fca0000000016 */
[----:B------:R-:W2:Y:S02]  /*12a6a0*/  LDL.LU R22, [R1+0x64ac] ;  /* 0x0064ac0001167983 */ /* 0x000ea40000300800 */
[----:B--2---:R-:W-:Y:S02]  /*12a6b0*/  PRMT R22, R22, 0x5210, R19 ;  /* 0x0000521016167816 */ /* 0x004fe40000000013 */
[----:B------:R-:W2:Y:S01]  /*12a6c0*/  LDL.LU R19, [R1+0x64a8] ;  /* 0x0064a80001137983 */ /* 0x000ea20000300800 */
[----:B------:R-:W-:Y:S01]  /*12a6d0*/  PRMT R24, R3, 0x5210, R17 ;  /* 0x0000521003187816 */ /* 0x000fe20000000011 */
[----:B----4-:R-:W-:Y:S01]  /*12a6e0*/  IMAD.MOV.U32 R3, RZ, RZ, R4 ;  /* 0x000000ffff037224 */ /* 0x010fe200078e0004 */
[----:B--2---:R-:W-:Y:S02]  /*12a6f0*/  PRMT R23, R23, 0x5210, R19 ;  /* 0x0000521017177816 */ /* 0x004fe40000000013 */
[----:B------:R-:W2:Y:S04]  /*12a700*/  LDL.LU R19, [R1+0x64a4] ;  /* 0x0064a40001137983 */ /* 0x000ea80000300800 */
[----:B------:R-:W3:Y:S04]  /*12a710*/  LDL.LU R26, [R1+0x64a0] ;  /* 0x0064a000011a7983 */ /* 0x000ee80000300800 */
[----:B------:R-:W4:Y:S04]  /*12a720*/  LDL.LU R17, [R1+0xca4] ;  /* 0x000ca40001117983 */ /* 0x000f280000300800 */
[----:B------:R-:W2:Y:S04]  /*12a730*/  LDL.LU R0, [R1+0xca0] ;  /* 0x000ca00001007983 */ /* 0x000ea80000300800 */
[----:B------:R-:W2:Y:S04]  /*12a740*/  LDL.LU R4, [R1+0xc7c] ;  /* 0x000c7c0001047983 */ /* 0x000ea80000300800 */
[----:B------:R0:W-:Y:S04]  /*12a750*/  STL.64 [R1+0x6478], R20 ;  /* 0x0064781401007387 */ /* 0x0001e80000100a00 */
[----:B0-----:R-:W2:Y:S01]  /*12a760*/  LDL.LU R20, [R1+0x210] ;  /* 0x0002100001147983 */ /* 0x001ea20000300800 */
[----:B------:R-:W-:-:S03]  /*12a770*/  IMAD.MOV.U32 R21, RZ, RZ, R29 ;  /* 0x000000ffff157224 */ /* 0x000fc600078e001d */
[----:B------:R0:W-:Y:S02]  /*12a780*/  STL.64 [R1+0x6488], R22 ;  /* 0x0064881601007387 */ /* 0x0001e40000100a00 */
[----:B0-----:R-:W-:Y:S02]  /*12a790*/  IMAD.MOV.U32 R22, RZ, RZ, R24 ;  /* 0x000000ffff167224 */ /* 0x001fe400078e0018 */
[----:B------:R-:W-:Y:S01]  /*12a7a0*/  IMAD.MOV.U32 R23, RZ, RZ, R2 ;  /* 0x000000ffff177224 */ /* 0x000fe200078e0002 */
[----:B--2---:R0:W-:Y:S04]  /*12a7b0*/  STL.64 [R1+0x6480], R20 ;  /* 0x0064801401007387 */ /* 0x0041e80000100a00 */
[----:B------:R-:W-:Y:S01]  /*12a7c0*/  STL.64 [R1+0x6498], R22 ;  /* 0x0064981601007387 */ /* 0x000fe20000100a00 */
[----:B0-----:R-:W-:-:S02]  /*12a7d0*/  IMAD.MOV.U32 R20, RZ, RZ, R27 ;  /* 0x000000ffff147224 */ /* 0x001fc400078e001b */
[----:B------:R-:W-:-:S05]  /*12a7e0*/  IMAD.MOV.U32 R21, RZ, RZ, R25 ;  /* 0x000000ffff157224 */ /* 0x000fca00078e0019 */
[----:B------:R-:W-:Y:S04]  /*12a7f0*/  STL.64 [R1+0x6490], R20 ;  /* 0x0064901401007387 */ /* 0x000fe80000100a00 */
[----:B------:R-:W0:Y:S04]  /*12a800*/  LDS.128 R20, [R12] ;  /* 0x000000000c147984 */ /* 0x000e280000000c00 */
[----:B0-----:R-:W-:Y:S01]  /*12a810*/  STL.64 [R1+0x3f0], R20 ;  /* 0x0003f01401007387 */ /* 0x001fe20000100a00 */
[----:B------:R-:W-:-:S03]  /*12a820*/  IMAD.MOV.U32 R27, RZ, RZ, R22 ;  /* 0x000000ffff1b7224 */ /* 0x000fc600078e0016 */
[----:B------:R-:W-:Y:S04]  /*12a830*/  STL [R1+0x3fc], R23 ;  /* 0x0003fc1701007387 */ /* 0x000fe80000100800 */
[----:B------:R-:W0:Y:S04]  /*12a840*/  LDS.128 R20, [R12+0x400] ;  /* 0x000400000c147984 */ /* 0x000e280000000c00 */
[----:B------:R-:W2:Y:S04]  /*12a850*/  LDL.LU R2, [R1+0xc78] ;  /* 0x000c780001027983 */ /* 0x000ea80000300800 */
        /* <DEDUP_REMOVED lines=10> */
[----:B------:R-:W3:Y:S01]  /*12a900*/  LDL.LU R29, [R1+0xc34] ;  /* 0x000c3400011d7983 */ /* 0x000ee20000300800 */
[----:B----4-:R-:W-:-:S02]  /*12a910*/  LOP3.LUT R12, R17, 0xffff, RZ, 0xc0, !PT ;  /* 0x0000ffff110c7812 */ /* 0x010fc400078ec0ff */
[----:B------:R-:W-:Y:S02]  /*12a920*/  LOP3.LUT R4, R4, 0xffff, RZ, 0xc0, !PT ;  /* 0x0000ffff04047812 */ /* 0x000fe400078ec0ff */
[----:B------:R-:W-:Y:S02]  /*12a930*/  LOP3.LUT R24, R0, 0xffff, RZ, 0xc0, !PT ;  /* 0x0000ffff00187812 */ /* 0x000fe400078ec0ff */
[----:B------:R-:W-:Y:S01]  /*12a940*/  LOP3.LUT R2, R2, 0xffff, RZ, 0xc0, !PT ;  /* 0x0000ffff02027812 */ /* 0x000fe200078ec0ff */
[----:B--2---:R0:W-:Y:S04]  /*12a950*/  STSM.16.M88.4 [R18+0x200], R20 ;  /* 0x0002001412007844 */ /* 0x0041e80000000200 */
[----:B0-----:R-:W2:Y:S04]  /*12a960*/  LDL.LU.64 R20, [R1+0x6478] ;  /* 0x0064780001147983 */ /* 0x001ea80000300a00 */
[----:B------:R-:W-:Y:S04]  /*12a970*/  STL [R1+0x6448], R18 ;  /* 0x0064481201007387 */ /* 0x000fe80000100800 */
[----:B------:R0:W-:Y:S04]  /*12a980*/  STL [R1+0x2c4], R12 ;  /* 0x0002c40c01007387 */ /* 0x0001e80000100800 */
[----:B------:R-:W4:Y:S04]  /*12a990*/  LDL.LU R0, [R1+0xc30] ;  /* 0x000c300001007983 */ /* 0x000f280000300800 */
[----:B------:R-:W-:Y:S04]  /*12a9a0*/  STL [R1+0x646c], R4 ;  /* 0x00646c0401007387 */ /* 0x000fe80000100800 */
[----:B0-----:R-:W2:Y:S04]  /*12a9b0*/  LDL.LU R12, [R1+0xbdc] ;  /* 0x000bdc00010c7983 */ /* 0x001ea80000300800 */
[----:B------:R-:W2:Y:S04]  /*12a9c0*/  LDL.LU R22, [R1+0xbd8] ;  /* 0x000bd80001167983 */ /* 0x000ea80000300800 */
[----:B------:R3:W-:Y:S04]  /*12a9d0*/  STL [R1+0x6474], R9 ;  /* 0x0064740901007387 */ /* 0x0007e80000100800 */
[----:B------:R-:W2:Y:S04]  /*12a9e0*/  LDL.LU R17, [R1+0xd94] ;  /* 0x000d940001117983 */ /* 0x000ea80000300800 */
[----:B------:R4:W-:Y:S01]  /*12a9f0*/  STL [R1+0x6470], R2 ;  /* 0x0064700201007387 */ /* 0x0009e20000100800 */
[----:B---3--:R-:W-:-:S03]  /*12aa00*/  LOP3.LUT R9, R29, 0xffff, RZ, 0xc0, !PT ;  /* 0x0000ffff1d097812 */ /* 0x008fc600078ec0ff */
[----:B------:R-:W3:Y:S04]  /*12aa10*/  LDL.LU R4, [R1+0xd90] ;  /* 0x000d900001047983 */ /* 0x000ee80000300800 */
[----:B------:R0:W-:Y:S04]  /*12aa20*/  STL [R1+0x38], R9 ;  /* 0x0000380901007387 */ /* 0x0001e80000100800 */
[----:B------:R-:W3:Y:S01]  /*12aa30*/  LDL.LU R18, [R1+0xd88] ;  /* 0x000d880001127983 */ /* 0x000ee20000300800 */
[----:B------:R-:W-:-:S03]  /*12aa40*/  IMAD.MOV.U32 R29, RZ, RZ, R3 ;  /* 0x000000ffff1d7224 */ /* 0x000fc600078e0003 */
[----:B------:R-:W3:Y:S04]  /*12aa50*/  LDL.LU R3, [R1+0xd8c] ;  /* 0x000d8c0001037983 */ /* 0x000ee80000300800 */
[----:B------:R-:W-:Y:S01]  /*12aa60*/  STL [R1+0x2c8], R24 ;  /* 0x0002c81801007387 */ /* 0x000fe20000100800 */
[----:B------:R-:W-:Y:S01]  /*12aa70*/  BAR.SYNC.DEFER_BLOCKING 0x0 ;  /* 0x0000000000007b1d */ /* 0x000fe20000010000 */
[----:B----4-:R-:W-:Y:S01]  /*12aa80*/  LOP3.LUT R2, R0, 0xffff, RZ, 0xc0, !PT ;  /* 0x0000ffff00027812 */ /* 0x010fe200078ec0ff */
[----:B------:R-:W-:Y:S02]  /*12aa90*/  IMAD.MOV.U32 R0, RZ, RZ, R6 ;  /* 0x000000ffff007224 */ /* 0x000fe400078e0006 */
[----:B------:R-:W-:Y:S02]  /*12aaa0*/  IMAD.MOV.U32 R6, RZ, RZ, R7 ;  /* 0x000000ffff067224 */ /* 0x000fe400078e0007 */
[----:B------:R-:W-:Y:S01]  /*12aab0*/  IMAD.MOV.U32 R7, RZ, RZ, R19 ;  /* 0x000000ffff077224 */ /* 0x000fe200078e0013 */
[----:B------:R-:W-:Y:S01]  /*12aac0*/  STL [R1+0x3c], R2 ;  /* 0x00003c0201007387 */ /* 0x000fe20000100800 */
[----:B--2---:R-:W-:Y:S01]  /*12aad0*/  IMAD.MOV.U32 R19, RZ, RZ, R20 ;  /* 0x000000ffff137224 */ /* 0x004fe200078e0014 */
[----:B------:R-:W-:Y:S01]  /*12aae0*/  LOP3.LUT R12, R12, 0xffff, RZ, 0xc0, !PT ;  /* 0x0000ffff0c0c7812 */ /* 0x000fe200078ec0ff */
[----:B------:R-:W-:Y:S01]  /*12aaf0*/  IMAD.MOV.U32 R20, RZ, RZ, R28 ;  /* 0x000000ffff147224 */ /* 0x000fe200078e001c */
[----:B------:R-:W2:Y:S01]  /*12ab00*/  LDL.LU R27, [R1+0xd84] ;  /* 0x000d8400011b7983 */ /* 0x000ea20000300800 */
[----:B------:R-:W-:-:S03]  /*12ab10*/  IMAD.MOV.U32 R28, RZ, RZ, R26 ;  /* 0x000000ffff1c7224 */ /* 0x000fc600078e001a */
[----:B------:R-:W4:Y:S04]  /*12ab20*/  LDL.LU R25, [R1+0xd80] ;  /* 0x000d800001197983 */ /* 0x000f280000300800 */
[----:B------:R-:W2:Y:S01]  /*12ab30*/  LDL.LU R23, [R1+0xd7c] ;  /* 0x000d7c0001177983 */ /* 0x000ea20000300800 */
[----:B------:R-:W-:-:S03]  /*12ab40*/  PRMT R17, R17, 0x4210, R9 ;  /* 0x0000421011117816 */ /* 0x000fc60000000009 */
[----:B------:R-:W2:Y:S04]  /*12ab50*/  LDL.LU R26, [R1+0xba8] ;  /* 0x000ba800011a7983 */ /* 0x000ea80000300800 */
[----:B0-----:R-:W2:Y:S01]  /*12ab60*/  LDL.LU R9, [R1+0x6474] ;  /* 0x0064740001097983 */ /* 0x001ea20000300800 */
[----:B---3--:R-:W-:-:S03]  /*12ab70*/  PRMT R4, R4, 0x4210, R2 ;  /* 0x0000421004047816 */ /* 0x008fc60000000002 */
[----:B------:R-:W-:Y:S04]  /*12ab80*/  STL [R1+0x2c0], R12 ;  /* 0x0002c00c01007387 */ /* 0x000fe80000100800 */
[----:B------:R0:W-:Y:S01]  /*12ab90*/  STL [R1+0x6454], R17 ;  /* 0x0064541101007387 */ /* 0x0001e20000100800 */
[----:B------:R-:W-:-:S03]  /*12aba0*/  PRMT R18, R18, 0x4210, R12 ;  /* 0x0000421012127816 */ /* 0x000fc6000000000c */
[----:B0-----:R-:W3:Y:S04]  /*12abb0*/  LDL R17, [R1+0x2c4] ;  /* 0x0002c40001117983 */ /* 0x001ee80000100800 */
[----:B------:R-:W4:Y:S04]  /*12abc0*/  LDL.LU R2, [R1+0x6470] ;  /* 0x0064700001027983 */ /* 0x000f280000300800 */
[----:B------:R0:W-:Y:S04]  /*12abd0*/  STL [R1+0x214], R4 ;  /* 0x0002140401007387 */ /* 0x0001e80000100800 */
[----:B0-----:R-:W4:Y:S04]  /*12abe0*/  LDL.LU R4, [R1+0x646c] ;  /* 0x00646c0001047983 */ /* 0x001f280000300800 */
[----:B------:R-:W4:Y:S01]  /*12abf0*/  LDL.LU R12, [R1+0x6468] ;  /* 0x00646800010c7983 */ /* 0x000f220000300800 */
[----:B------:R-:W-:-:S03]  /*12ac00*/  LOP3.LUT R22, R22, 0xffff, RZ, 0xc0, !PT ;  /* 0x0000ffff16167812 */ /* 0x000fc600078ec0ff */
[----:B------:R-:W-:Y:S01]  /*12ac10*/  STL.64 [R1+0x6460], R10 ;  /* 0x0064600a01007387 */ /* 0x000fe20000100a00 */
[----:B------:R-:W-:-:S03]  /*12ac20*/  PRMT R3, R3, 0x4210, R22 ;  /* 0x0000421003037816 */ /* 0x000fc60000000016 */
[----:B--2---:R3:W-:Y:S04]  /*12ac30*/  STL.64 [R1+0x6458], R8 ;  /* 0x0064580801007387 */ /* 0x0047e80000100a00 */
[----:B------:R0:W-:Y:S01]  /*12ac40*/  STL [R1+0x6450], R22 ;  /* 0x0064501601007387 */ /* 0x0001e20000100800 */
[----:B---3--:R-:W-:-:S05]  /*12ac50*/  PRMT R8, R27, 0x4210, R17 ;  /* 0x000042101b087816 */ /* 0x008fca0000000011 */
[----:B------:R-:W-:Y:S04]  /*12ac60*/  STL [R1+0x200], R8 ;  /* 0x0002000801007387 */ /* 0x000fe80000100800 */
[----:B----4-:R-:W1:Y:S01]  /*12ac70*/  LDS.128 R8, [R12] ;  /* 0x000000000c087984 */ /* 0x010e620000000c00 */
[----:B0-----:R-:W-:-:S03]  /*12ac80*/  PRMT R22, R23, 0x4210, R4 ;  /* 0x0000421017167816 */ /* 0x001fc60000000004 */
[----:B-1----:R-:W-:Y:S01]  /*12ac90*/  STL [R1+0x3e4], R9 ;  /* 0x0003e40901007387 */ /* 0x002fe20000100800 */
[----:B------:R-:W-:-:S03]  /*12aca0*/  IMAD.MOV.U32 R27, RZ, RZ, R8 ;  /* 0x000000ffff1b7224 */ /* 0x000fc600078e0008 */
[----:B------:R0:W-:Y:S04]  /*12acb0*/  STL.64 [R1+0x3e8], R10 ;  /* 0x0003e80a01007387 */ /* 0x0001e80000100a00 */
[----:B0-----:R-:W2:Y:S04]  /*12acc0*/  LDL.LU.64 R10, [R1+0x6460] ;  /* 0x00646000010a7983 */ /* 0x001ea80000300a00 */
[----:B------:R-:W3:Y:S04]  /*12acd0*/  LDL.LU.64 R8, [R1+0x6458] ;  /* 0x0064580001087983 */ /* 0x000ee80000300a00 */
[----:B------:R-:W4:Y:S01]  /*12ace0*/  LDL.LU R23, [R1+0x424] ;  /* 0x0004240001177983 */ /* 0x000f220000300800 */
[----:B------:R-:W-:-:S03]  /*12acf0*/  PRMT R17, R25, 0x4210, R24 ;  /* 0x0000421019117816 */ /* 0x000fc60000000018 */
[----:B----4-:R-:W-:Y:S04]  /*12ad00*/  STL [R1+0x640c], R23 ;  /* 0x00640c1701007387 */ /* 0x010fe80000100800 */
[----:B---3--:R0:W-:Y:S04]  /*12ad10*/  STL [R1+0x6410], R9 ;  /* 0x0064100901007387 */ /* 0x0081e80000100800 */
[----:B0-----:R-:W3:Y:S01]  /*12ad20*/  LDL.LU R9, [R1+0x38] ;  /* 0x0000380001097983 */ /* 0x001ee20000300800 */
[----:B------:R-:W-:-:S03]  /*12ad30*/  PRMT R26, R26, 0x4210, R2 ;  /* 0x000042101a1a7816 */ /* 0x000fc60000000002 */
[----:B------:R-:W4:Y:S04]  /*12ad40*/  LDL.LU R24, [R1+0x42c] ;  /* 0x00042c0001187983 */ /* 0x000f280000300800 */
[----:B------:R-:W4:Y:S04]  /*12ad50*/  LDL.LU R23, [R1+0x3c] ;  /* 0x00003c0001177983 */ /* 0x000f280000300800 */
[----:B------:R-:W4:Y:S04]  /*12ad60*/  LDL.LU R25, [R1+0x428] ;  /* 0x0004280001197983 */ /* 0x000f280000300800 */
[----:B--2---:R0:W-:Y:S02]  /*12ad70*/  STL.64 [R1+0x6430], R10 ;  /* 0x0064300a01007387 */ /* 0x0041e40000100a00 */
[----:B0-----:R-:W-:-:S02]  /*12ad80*/  IMAD.MOV.U32 R10, RZ, RZ, R22 ;  /* 0x000000ffff0a7224 */ /* 0x001fc400078e0016 */
[----:B------:R-:W-:Y:S01]  /*12ad90*/  IMAD.MOV.U32 R11, RZ, RZ, R26 ;  /* 0x000000ffff0b7224 */ /* 0x000fe200078e001a */
[----:B---3--:R0:W-:Y:S04]  /*12ada0*/  STL.64 [R1+0x6428], R8 ;  /* 0x0064280801007387 */ /* 0x0081e80000100a00 */
[----:B0-----:R-:W2:Y:S01]  /*12adb0*/  LDL.LU R8, [R1+0x200] ;  /* 0x0002000001087983 */ /* 0x001ea20000300800 */
[----:B------:R-:W-:-:S03]  /*12adc0*/  IMAD.MOV.U32 R9, RZ, RZ, R17 ;  /* 0x000000ffff097224 */ /* 0x000fc600078e0011 */
[----:B------:R-:W3:Y:S04]  /*12add0*/  LDL.LU R17, [R1+0x6454] ;  /* 0x0064540001117983 */ /* 0x000ee80000300800 */
[----:B------:R-:W3:Y:S04]  /*12ade0*/  LDL.LU R22, [R1+0x6450] ;  /* 0x0064500001167983 */ /* 0x000ee80000300800 */
[----:B------:R-:W3:Y:S04]  /*12adf0*/  LDL.LU R26, [R1+0x644c] ;  /* 0x00644c00011a7983 */ /* 0x000ee80000300800 */
[----:B------:R0:W-:Y:S04]  /*12ae00*/  STL.64 [R1+0x6440], R10 ;  /* 0x0064400a01007387 */ /* 0x0001e80000100a00 */
[----:B0-----:R-:W4:Y:S01]  /*12ae10*/  LDL.LU R10, [R1+0x214] ;  /* 0x00021400010a7983 */ /* 0x001f220000300800 */
[----:B------:R-:W-:-:S03]  /*12ae20*/  IMAD.MOV.U32 R11, RZ, RZ, R18 ;  /* 0x000000ffff0b7224 */ /* 0x000fc600078e0012 */
[----:B------:R-:W4:Y:S04]  /*12ae30*/  LDL.LU R18, [R1+0x6448] ;  /* 0x0064480001127983 */ /* 0x000f280000300800 */
[----:B--2---:R3:W-:Y:S02]  /*12ae40*/  STL.64 [R1+0x6438], R8 ;  /* 0x0064380801007387 */ /* 0x0047e40000100a00 */
[----:B---3--:R-:W-:Y:S02]  /*12ae50*/  IMAD.MOV.U32 R9, RZ, RZ, R17 ;  /* 0x000000ffff097224 */ /* 0x008fe400078e0011 */
[----:B------:R-:W2:Y:S04]  /*12ae60*/  LDL.LU R17, [R1+0x434] ;  /* 0x0004340001117983 */ /* 0x000ea80000300800 */
[----:B------:R0:W-:Y:S04]  /*12ae70*/  STL.64 [R1+0x4998], R26 ;  /* 0x0049981a01007387 */ /* 0x0001e80000100a00 */
[----:B0-----:R-:W3:Y:S04]  /*12ae80*/  LDL.LU R26, [R1+0x438] ;  /* 0x00043800011a7983 */ /* 0x001ee80000300800 */
[----:B------:R-:W3:Y:S04]  /*12ae90*/  LDL.LU R27, [R1+0x2c4] ;  /* 0x0002c400011b7983 */ /* 0x000ee80000300800 */
[----:B---3--:R0:W-:Y:S04]  /*12aea0*/  STL.64 [R1+0x6420], R26 ;  /* 0x0064201a01007387 */ /* 0x0081e80000100a00 */
[----:B----4-:R1:W-:Y:S01]  /*12aeb0*/  STL.64 [R1+0x6418], R24 ;  /* 0x0064181801007387 */ /* 0x0103e20000100a00 */
[----:B0-----:R-:W-:-:S02]  /*12aec0*/  IMAD.MOV.U32 R26, RZ, RZ, R11 ;  /* 0x000000ffff1a7224 */ /* 0x001fc400078e000b */
[----:B-1----:R-:W-:Y:S02]  /*12aed0*/  IMAD.MOV.U32 R24, RZ, RZ, R9 ;  /* 0x000000ffff187224 */ /* 0x002fe400078e0009 */
[----:B------:R-:W-:Y:S02]  /*12aee0*/  IMAD.MOV.U32 R25, RZ, RZ, R10 ;  /* 0x000000ffff197224 */ /* 0x000fe400078e000a */
[----:B------:R-:W0:Y:S04]  /*12aef0*/  LDS.128 R8, [R12+0x400] ;  /* 0x000400000c087984 */ /* 0x000e280000000c00 */
[----:B0-----:R-:W-:Y:S04]  /*12af00*/  STL.64 [R1+0x400], R8 ;  /* 0x0004000801007387 */ /* 0x001fe80000100a00 */
[----:B------:R0:W-:Y:S04]  /*12af10*/  STL.64 [R1+0x408], R10 ;  /* 0x0004080a01007387 */ /* 0x0001e80000100a00 */
[----:B0-----:R-:W3:Y:S04]  /*12af20*/  LDL.LU.64 R10, [R1+0x6440] ;  /* 0x00644000010a7983 */ /* 0x001ee80000300a00 */
[----:B------:R-:W3:Y:S01]  /*12af30*/  LDL.LU.64 R8, [R1+0x6438] ;  /* 0x0064380001087983 */ /* 0x000ee20000300a00 */
[----:B------:R-:W-:Y:S01]  /*12af40*/  BAR.SYNC.DEFER_BLOCKING 0x0 ;  /* 0x0000000000007b1d */ /* 0x000fe20000010000 */
[----:B------:R-:W-:-:S02]  /*12af50*/  IMAD.MOV.U32 R27, RZ, RZ, R3 ;  /* 0x000000ffff1b7224 */ /* 0x000fc400078e0003 */
[----:B------:R-:W-:-:S03]  /*12af60*/  IMAD.MOV.U32 R3, RZ, RZ, R0 ;  /* 0x000000ffff037224 */ /* 0x000fc600078e0000 */
[----:B------:R0:W-:Y:S01]  /*12af70*/  STL [R1+0x6404], R12 ;  /* 0x0064040c01007387 */ /* 0x0001e20000100800 */
[----:B------:R-:W-:-:S03]  /*12af80*/  IMAD.MOV.U32 R0, RZ, RZ, R6 ;  /* 0x000000ffff007224 */ /* 0x000fc600078e0006 */
[----:B0-----:R-:W2:Y:S04]  /*12af90*/  LDL.LU R12, [R1+0x2c8] ;  /* 0x0002c800010c7983 */ /* 0x001ea80000300800 */
[----:B---3--:R0:W-:Y:S04]  /*12afa0*/  STSM.16.M88.4 [R18], R8 ;  /* 0x0000000812007844 */ /* 0x0081e80000000200 */
[----:B------:R-:W-:Y:S04]  /*12afb0*/  STSM.16.M88.4 [R18+0x200], R24 ;  /* 0x0002001812007844 */ /* 0x000fe80000000200 */
[----:B0-----:R-:W3:Y:S04]  /*12afc0*/  LDL.LU.64 R10, [R1+0x6430] ;  /* 0x00643000010a7983 */ /* 0x001ee80000300a00 */
[----:B------:R-:W4:Y:S04]  /*12afd0*/  LDL.LU.64 R8, [R1+0x6428] ;  /* 0x0064280001087983 */ /* 0x000f280000300a00 */
[----:B------:R0:W-:Y:S04]  /*12afe0*/  STL [R1+0x6408], R2 ;  /* 0x0064080201007387 */ /* 0x0001e80000100800 */
[----:B0-----:R-:W3:Y:S04]  /*12aff0*/  LDL.LU R2, [R1+0x2c0] ;  /* 0x0002c00001027983 */ /* 0x001ee80000300800 */
[----:B------:R-:W3:Y:S04]  /*12b000*/  LDL.LU R6, [R1+0x420] ;  /* 0x0004200001067983 */ /* 0x000ee80000300800 */
[----:B------:R-:W3:Y:S04]  /*12b010*/  LDL.LU.64 R26, [R1+0x6420] ;  /* 0x00642000011a7983 */ /* 0x000ee80000300a00 */
[----:B------:R-:W4:Y:S01]  /*12b020*/  LDL.LU.64 R24, [R1+0x6418] ;  /* 0x0064180001187983 */ /* 0x000f220000300a00 */
[----:B--2---:R-:W-:Y:S01]  /*12b030*/  PRMT R12, R17, 0x5210, R12 ;  /* 0x00005210110c7816 */ /* 0x004fe2000000000c */
[----:B------:R-:W-:Y:S01]  /*12b040*/  BAR.SYNC.DEFER_BLOCKING 0x0 ;  /* 0x0000000000007b1d */ /* 0x000fe20000010000 */
[----:B----4-:R-:W-:-:S05]  /*12b050*/  PRMT R24, R24, 0x5210, R9 ;  /* 0x0000521018187816 */ /* 0x010fca0000000009 */
[----:B------:R-:W2:Y:S01]  /*12b060*/  LDL.LU R9, [R1+0x6410] ;  /* 0x0064100001097983 */ /* 0x000ea20000300800 */
[----:B------:R-:W-:-:S03]  /*12b070*/  PRMT R25, R25, 0x5210, R23 ;  /* 0x0000521019197816 */ /* 0x000fc60000000017 */
[----:B------:R-:W4:Y:S01]  /*12b080*/  LDL.LU R23, [R1+0x640c] ;  /* 0x00640c0001177983 */ /* 0x000f220000300800 */
[----:B---3--:R-:W-:Y:S02]  /*12b090*/  PRMT R26, R26, 0x5210, R2 ;  /* 0x000052101a1a7816 */ /* 0x008fe40000000002 */
[----:B----4-:R-:W-:Y:S02]  /*12b0a0*/  PRMT R2, R23, 0x5210, R27 ;  /* 0x0000521017027816 */ /* 0x010fe4000000001b */
[----:B------:R-:W3:Y:S04]  /*12b0b0*/  LDL.LU R27, [R1+0x430] ;  /* 0x00043000011b7983 */ /* 0x000ee80000300800 */
[----:B------:R-:W4:Y:S04]  /*12b0c0*/  LDL.LU R23, [R1+0x36c] ;  /* 0x00036c0001177983 */ /* 0x000f280000300800 */
[----:B------:R-:W2:Y:S04]  /*12b0d0*/  LDL.LU R17, [R1+0xcac] ;  /* 0x000cac0001117983 */ /* 0x000ea80000300800 */
[----:B------:R0:W-:Y:S02]  /*12b0e0*/  STL.64 [R1+0x63f8], R18 ;  /* 0x0063f81201007387 */ /* 0x0001e40000100a00 */
[----:B0-----:R-:W-:-:S02]  /*12b0f0*/  IMAD.MOV.U32 R18, RZ, RZ, R2 ;  /* 0x000000ffff127224 */ /* 0x001fc400078e0002 */
[----:B------:R-:W3:Y:S01]  /*12b100*/  LDL.LU R2, [R1+0x6408] ;  /* 0x0064080001027983 */ /* 0x000ee20000300800 */
[----:B------:R-:W-:-:S03]  /*12b110*/  IMAD.MOV.U32 R19, RZ, RZ, R12 ;  /* 0x000000ffff137224 */ /* 0x000fc600078e000c */
[----:B------:R-:W3:Y:S04]  /*12b120*/  LDL.LU R12, [R1+0x6404] ;  /* 0x00640400010c7983 */ /* 0x000ee80000300800 */
[----:B--2---:R0:W-:Y:S02]  /*12b130*/  STL.64 [R1+0x63f0], R16 ;  /* 0x0063f01001007387 */ /* 0x0041e40000100a00 */
[----:B0-----:R-:W-:Y:S02]  /*12b140*/  PRMT R16, R6, 0x5210, R4 ;  /* 0x0000521006107816 */ /* 0x001fe40000000004 */
[----:B------:R-:W2:Y:S04]  /*12b150*/  LDL.LU R4, [R1+0xca8] ;  /* 0x000ca80001047983 */ /* 0x000ea80000300800 */
[----:B------:R-:W2:Y:S04]  /*12b160*/  LDL.LU R6, [R1+0xc8c] ;  /* 0x000c8c0001067983 */ /* 0x000ea80000300800 */
[----:B--2---:R0:W-:Y:S04]  /*12b170*/  STL.64 [R1+0x63e8], R6 ;  /* 0x0063e80601007387 */ /* 0x0041e80000100a00 */
[----:B------:R1:W-:Y:S01]  /*12b180*/  STL.64 [R1+0x63e0], R4 ;  /* 0x0063e00401007387 */ /* 0x0003e20000100a00 */
[----:B0-----:R-:W-:-:S02]  /*12b190*/  IMAD.MOV.U32 R6, RZ, RZ, R16 ;  /* 0x000000ffff067224 */ /* 0x001fc400078e0010 */
[----:B-1----:R-:W-:Y:S02]  /*12b1a0*/  IMAD.MOV.U32 R4, RZ, RZ, R18 ;  /* 0x000000ffff047224 */ /* 0x002fe400078e0012 */
[----:B------:R-:W-:Y:S02]  /*12b1b0*/  IMAD.MOV.U32 R5, RZ, RZ, R19 ;  /* 0x000000ffff057224 */ /* 0x000fe400078e0013 */
[----:B---3--:R-:W0:Y:S01]  /*12b1c0*/  LDS.128 R16, [R12] ;  /* 0x000000000c107984 */ /* 0x008e220000000c00 */
[----:B------:R-:W-:-:S03]  /*12b1d0*/  PRMT R7, R27, 0x5210, R2 ;  /* 0x000052101b077816 */ /* 0x000fc60000000002 */
[----:B------:R-:W2:Y:S04]  /*12b1e0*/  LDL.LU R2, [R1+0x6400] ;  /* 0x0064000001027983 */ /* 0x000ea80000300800 */
[----:B0-----:R-:W-:Y:S04]  /*12b1f0*/  STL.64 [R1+0x420], R16 ;  /* 0x0004201001007387 */ /* 0x001fe80000100a00 */
[----:B------:R-:W-:Y:S04]  /*12b200*/  STL.64 [R1+0x428], R18 ;  /* 0x0004281201007387 */ /* 0x000fe80000100a00 */
[----:B------:R-:W0:Y:S04]  /*12b210*/  LDS.128 R16, [R12+0x400] ;  /* 0x000400000c107984 */ /* 0x000e280000000c00 */
[----:B0-----:R-:W-:Y:S04]  /*12b220*/  STL.64 [R1+0x3d0], R16 ;  /* 0x0003d01001007387 */ /* 0x001fe80000100a00 */
[----:B------:R0:W-:Y:S04]  /*12b230*/  STL.64 [R1+0x3d8], R18 ;  /* 0x0003d81201007387 */ /* 0x0001e80000100a00 */
[----:B0-----:R-:W3:Y:S01]  /*12b240*/  LDL.LU.64 R18, [R1+0x63f8] ;  /* 0x0063f80001127983 */ /* 0x001ee20000300a00 */
[----:B------:R-:W-:Y:S06]  /*12b250*/  BAR.SYNC.DEFER_BLOCKING 0x0 ;  /* 0x0000000000007b1d */ /* 0x000fec0000010000 */
[----:B------:R-:W2:Y:S04]  /*12b260*/  LDL.LU.64 R16, [R1+0x63f0] ;  /* 0x0063f00001107983 */ /* 0x000ea80000300a00 */
[----:B------:R-:W-:Y:S04]  /*12b270*/  STL [R1+0x63c8], R12 ;  /* 0x0063c80c01007387 */ /* 0x000fe80000100800 */
[----:B---3--:R0:W-:Y:S04]  /*12b280*/  STSM.16.M88.4 [R18], R4 ;  /* 0x0000000412007844 */ /* 0x0081e80000000200 */
[----:B0-----:R-:W3:Y:S04]  /*12b290*/  LDL.LU.64 R6, [R1+0x63e8] ;  /* 0x0063e80001067983 */ /* 0x001ee80000300a00 */
[----:B------:R-:W3:Y:S01]  /*12b2a0*/  LDL.LU.64 R4, [R1+0x63e0] ;  /* 0x0063e00001047983 */ /* 0x000ee20000300a00 */
[----:B----4-:R-:W-:-:S02]  /*12b2b0*/  PRMT R27, R23, 0x5210, R22 ;  /* 0x00005210171b7816 */ /* 0x010fc40000000016 */
[----:B--2---:R-:W-:Y:S01]  /*12b2c0*/  LOP3.LUT R17, R17, 0xffff, RZ, 0xc0, !PT ;  /* 0x0000ffff11117812 */ /* 0x004fe200078ec0ff */
[----:B------:R-:W-:Y:S04]  /*12b2d0*/  STL [R1+0x63c0], R18 ;  /* 0x0063c01201007387 */ /* 0x000fe80000100800 */
[----:B------:R3:W-:Y:S04]  /*12b2e0*/  STSM.16.M88.4 [R18+0x200], R24 ;  /* 0x0002001812007844 */ /* 0x0007e80000000200 */
[----:B------:R-:W-:Y:S04]  /*12b2f0*/  STL [R1+0x63cc], R17 ;  /* 0x0063cc1101007387 */ /* 0x000fe80000100800 */
[----:B------:R-:W-:Y:S04]  /*12b300*/  STL [R1+0x63d0], R9 ;  /* 0x0063d00901007387 */ /* 0x000fe80000100800 */
[----:B------:R0:W-:Y:S01]  /*12b310*/  STL [R1+0x63d4], R10 ;  /* 0x0063d40a01007387 */ /* 0x0001e20000100800 */
[----:B------:R-:W-:-:S02]  /*12b320*/  IMAD.MOV.U32 R22, RZ, RZ, R2 ;  /* 0x000000ffff167224 */ /* 0x000fc400078e0002 */
[----:B------:R-:W-:Y:S02]  /*12b330*/  IMAD.MOV.U32 R23, RZ, RZ, R29 ;  /* 0x000000ffff177224 */ /* 0x000fe400078e001d */
[----:B------:R-:W-:Y:S02]  /*12b340*/  IMAD.MOV.U32 R2, RZ, RZ, R0 ;  /* 0x000000ffff027224 */ /* 0x000fe400078e0000 */
[----:B------:R-:W-:Y:S01]  /*12b350*/  IMAD.MOV.U32 R0, RZ, RZ, R13 ;  /* 0x000000ffff007224 */ /* 0x000fe200078e000d */
[----:B------:R-:W-:Y:S01]  /*12b360*/  BAR.SYNC.DEFER_BLOCKING 0x0 ;  /* 0x0000000000007b1d */ /* 0x000fe20000010000 */
[----:B---3--:R-:W-:Y:S01]  /*12b370*/  LOP3.LUT R18, R6, 0xffff, RZ, 0xc0, !PT ;  /* 0x0000ffff06127812 */ /* 0x008fe200078ec0ff */
[----:B------:R-:W-:Y:S01]  /*12b380*/  IMAD.MOV.U32 R6, RZ, RZ, R20 ;  /* 0x000000ffff067224 */ /* 0x000fe200078e0014 */
[----:B------:R-:W-:Y:S01]  /*12b390*/  LOP3.LUT R26, R4, 0xffff, RZ, 0xc0, !PT ;  /* 0x0000ffff041a7812 */ /* 0x000fe200078ec0ff */
[----:B------:R-:W-:-:S03]  /*12b3a0*/  IMAD.MOV.U32 R4, RZ, RZ, R28 ;  /* 0x000000ffff047224 */ /* 0x000fc600078e001c */
[----:B------:R-:W-:Y:S04]  /*12b3b0*/  STL [R1+0x63d8], R6 ;  /* 0x0063d80601007387 */ /* 0x000fe80000100800 */
[----:B------:R-:W2:Y:S04]  /*12b3c0*/  LDL.LU R20, [R1+0xc88] ;  /* 0x000c880001147983 */ /* 0x000ea80000300800 */
[----:B0-----:R-:W3:Y:S04]  /*12b3d0*/  LDL.LU R10, [R1+0xc58] ;  /* 0x000c5800010a7983 */ /* 0x001ee80000300800 */
[----:B------:R-:W4:Y:S04]  /*12b3e0*/  LDL.LU R17, [R1+0xc10] ;  /* 0x000c100001117983 */ /* 0x000f280000300800 */
[----:B------:R-:W2:Y:S04]  /*12b3f0*/  LDL.LU R28, [R1+0xbfc] ;  /* 0x000bfc00011c7983 */ /* 0x000ea80000300800 */
[----:B------:R0:W-:Y:S04]  /*12b400*/  STL [R1+0x63dc], R4 ;  /* 0x0063dc0401007387 */ /* 0x0001e80000100800 */
[----:B0-----:R-:W2:Y:S04]  /*12b410*/  LDL.LU R4, [R1+0xc5c] ;  /* 0x000c5c0001047983 */ /* 0x001ea80000300800 */
[----:B------:R-:W2:Y:S04]  /*12b420*/  LDL.LU R6, [R1+0xdb8] ;  /* 0x000db80001067983 */ /* 0x000ea80000300800 */
[----:B------:R-:W2:Y:S04]  /*12b430*/  LDL.LU R9, [R1+0xdb4] ;  /* 0x000db40001097983 */ /* 0x000ea80000300800 */
[----:B------:R-:W2:Y:S04]  /*12b440*/  LDL.LU R12, [R1+0xdb0] ;  /* 0x000db000010c7983 */ /* 0x000ea80000300800 */
[----:B------:R-:W2:Y:S04]  /*12b450*/  LDL.LU R27, [R1+0xda8] ;  /* 0x000da800011b7983 */ /* 0x000ea80000300800 */
[----:B------:R-:W2:Y:S04]  /*12b460*/  LDL.LU R24, [R1+0xda4] ;  /* 0x000da40001187983 */ /* 0x000ea80000300800 */
[----:B------:R-:W2:Y:S04]  /*12b470*/  LDL.LU R25, [R1+0xda0] ;  /* 0x000da00001197983 */ /* 0x000ea80000300800 */
[----:B------:R-:W-:Y:S04]  /*12b480*/  STL [R1+0x434], R26 ;  /* 0x0004341a01007387 */ /* 0x000fe80000100800 */
[----:B------:R-:W2:Y:S04]  /*12b490*/  LDL.LU R29, [R1+0xd9c] ;  /* 0x000d9c00011d7983 */ /* 0x000ea80000300800 */
[----:B------:R-:W2:Y:S04]  /*12b4a0*/  LDL.LU R13, [R1+0x70] ;  /* 0x00007000010d7983 */ /* 0x000ea80000300800 */
[----:B------:R-:W-:Y:S04]  /*12b4b0*/  STL [R1+0x438], R18 ;  /* 0x0004381201007387 */ /* 0x000fe80000100800 */
[----:B--2---:R0:W-:Y:S04]  /*12b4c0*/  STL [R1+0x6378], R13 ;  /* 0x0063780d01007387 */ /* 0x0041e80000100800 */
[----:B0-----:R-:W2:Y:S01]  /*12b4d0*/  LDL.LU R13, [R1+0xdac] ;  /* 0x000dac00010d7983 */ /* 0x001ea20000300800 */
[----:B------:R-:W-:-:S02]  /*12b4e0*/  LOP3.LUT R4, R4, 0xffff, RZ, 0xc0, !PT ;  /* 0x0000ffff04047812 */ /* 0x000fc400078ec0ff */
[----:B---3--:R-:W-:Y:S02]  /*12b4f0*/  LOP3.LUT R10, R10, 0xffff, RZ, 0xc0, !PT ;  /* 0x0000ffff0a0a7812 */ /* 0x008fe400078ec0ff */
[----:B------:R-:W-:Y:S01]  /*12b500*/  PRMT R6, R6, 0x4210, R4 ;  /* 0x0000421006067816 */ /* 0x000fe20000000004 */
[----:B------:R0:W-:Y:S01]  /*12b510*/  STL [R1+0x38], R4 ;  /* 0x0000380401007387 */ /* 0x0001e20000100800 */
[----:B----4-:R-:W-:Y:S02]  /*12b520*/  LOP3.LUT R17, R17, 0xffff, RZ, 0xc0, !PT ;  /* 0x0000ffff11117812 */ /* 0x010fe400078ec0ff */
[----:B------:R-:W-:Y:S02]  /*12b530*/  LOP3.LUT R28, R28, 0xffff, RZ, 0xc0, !PT ;  /* 0x0000ffff1c1c7812 */ /* 0x000fe400078ec0ff */
[----:B------:R-:W-:Y:S01]  /*12b540*/  PRMT R9, R9, 0x4210, R10 ;  /* 0x0000421009097816 */ /* 0x000fe2000000000a */
[----:B0-----:R-:W3:Y:S04]  /*12b550*/  LDL.LU R4, [R1+0x63dc] ;  /* 0x0063dc0001047983 */ /* 0x001ee80000300800 */
[----:B------:R0:W-:Y:S01]  /*12b560*/  STL [R1+0x2c0], R6 ;  /* 0x0002c00601007387 */ /* 0x0001e20000100800 */
[----:B------:R-:W-:-:S03]  /*12b570*/  PRMT R12, R12, 0x4210, R17 ;  /* 0x000042100c0c7816 */ /* 0x000fc60000000011 */
[----:B0-----:R-:W4:Y:S04]  /*12b580*/  LDL.LU R6, [R1+0x63d8] ;  /* 0x0063d80001067983 */ /* 0x001f280000300800 */
[----:B------:R0:W-:Y:S04]  /*12b590*/  STL [R1+0x3c], R10 ;  /* 0x00003c0a01007387 */ /* 0x0001e80000100800 */
[----:B------:R-:W-:Y:S04]  /*12b5a0*/  STL [R1+0x2d8], R17 ;  /* 0x0002d81101007387 */ /* 0x000fe80000100800 */
[----:B------:R-:W-:Y:S04]  /*12b5b0*/  STL [R1+0x2dc], R28 ;  /* 0x0002dc1c01007387 */ /* 0x000fe80000100800 */
[----:B0-----:R-:W3:Y:S04]  /*12b5c0*/  LDL.LU R10, [R1+0x63d4] ;  /* 0x0063d400010a7983 */ /* 0x001ee80000300800 */
[----:B------:R0:W-:Y:S04]  /*12b5d0*/  STL [R1+0x2c4], R9 ;  /* 0x0002c40901007387 */ /* 0x0001e80000100800 */
[----:B0-----:R-:W3:Y:S04]  /*12b5e0*/  LDL.LU R9, [R1+0x63d0] ;  /* 0x0063d00001097983 */ /* 0x001ee80000300800 */
[----:B------:R-:W3:Y:S04]  /*12b5f0*/  LDL.LU R17, [R1+0x63cc] ;  /* 0x0063cc0001117983 */ /* 0x000ee80000300800 */
[----:B------:R0:W-:Y:S04]  /*12b600*/  STL [R1+0x2c8], R12 ;  /* 0x0002c80c01007387 */ /* 0x0001e80000100800 */
[----:B0-----:R-:W4:Y:S01]  /*12b610*/  LDL.LU R12, [R1+0x63c8] ;  /* 0x0063c800010c7983 */ /* 0x001f220000300800 */
[----:B------:R-:W-:-:S02]  /*12b620*/  PRMT R24, R24, 0x4210, R26 ;  /* 0x0000421018187816 */ /* 0x000fc4000000001a */
[----:B------:R-:W-:Y:S02]  /*12b630*/  PRMT R18, R25, 0x4210, R18 ;  /* 0x0000421019127816 */ /* 0x000fe40000000012 */
[----:B--2---:R-:W-:Y:S02]  /*12b640*/  PRMT R13, R13, 0x4210, R28 ;  /* 0x000042100d0d7816 */ /* 0x004fe4000000001c */
[----:B------:R-:W2:Y:S04]  /*12b650*/  LDL.LU R28, [R1+0x63c4] ;  /* 0x0063c400011c7983 */ /* 0x000ea80000300800 */
[----:B------:R3:W-:Y:S01]  /*12b660*/  STL [R1+0x2cc], R13 ;  /* 0x0002cc0d01007387 */ /* 0x0007e20000100800 */
[----:B------:R-:W-:Y:S02]  /*12b670*/  LOP3.LUT R20, R20, 0xffff, RZ, 0xc0, !PT ;  /* 0x0000ffff14147812 */ /* 0x000fe400078ec0ff */
[----:B---3--:R-:W-:-:S05]  /*12b680*/  PRMT R13, R27, 0x4210, R17 ;  /* 0x000042101b0d7816 */ /* 0x008fca0000000011 */
[----:B------:R0:W-:Y:S04]  /*12b690*/  STL [R1+0x200], R13 ;  /* 0x0002000d01007387 */ /* 0x0001e80000100800 */
[----:B------:R-:W-:Y:S04]  /*12b6a0*/  STL [R1+0x204], R24 ;  /* 0x0002041801007387 */ /* 0x000fe80000100800 */
[----:B----4-:R-:W1:Y:S01]  /*12b6b0*/  LDS.128 R24, [R12] ;  /* 0x000000000c187984 */ /* 0x010e620000000c00 */
[----:B0-----:R-:W-:-:S03]  /*12b6c0*/  PRMT R13, R29, 0x4210, R20 ;  /* 0x000042101d0d7816 */ /* 0x001fc60000000014 */
[----:B-1----:R-:W-:Y:S01]  /*12b6d0*/  STL [R1+0x360], R24 ;  /* 0x0003601801007387 */ /* 0x002fe20000100800 */
[----:B------:R-:W-:-:S03]  /*12b6e0*/  IMAD.MOV.U32 R29, RZ, RZ, R25 ;  /* 0x000000ffff1d7224 */ /* 0x000fc600078e0019 */
[----:B------:R-:W-:Y:S04]  /*12b6f0*/  STL.64 [R1+0x368], R26 ;  /* 0x0003681a01007387 */ /* 0x000fe80000100a00 */
[----:B------:R-:W0:Y:S04]  /*12b700*/  LDS.128 R24, [R12+0x400] ;  /* 0x000400000c187984 */ /* 0x000e280000000c00 */
[----:B--2---:R1:W-:Y:S04]  /*12b710*/  STL.64 [R1+0x4940], R28 ;  /* 0x0049401c01007387 */ /* 0x0043e80000100a00 */
[----:B0-----:R-:W-:Y:S04]  /*12b720*/  STL [R1+0x210], R24 ;  /* 0x0002101801007387 */ /* 0x001fe80000100800 */
[----:B------:R-:W-:Y:S01]  /*12b730*/  STL.64 [R1+0x218], R26 ;  /* 0x0002181a01007387 */ /* 0x000fe20000100a00 */
[----:B-1----:R-:W-:-:S03]  /*12b740*/  IMAD.MOV.U32 R29, RZ, RZ, R13 ;  /* 0x000000ffff1d7224 */ /* 0x002fc600078e000d */
[----:B------:R-:W2:Y:S01]  /*12b750*/  LDL.LU R13, [R1+0x674] ;  /* 0x00067400010d7983 */ /* 0x000ea20000300800 */
[----:B------:R-:W-:Y:S06]  /*12b760*/  BAR.SYNC.DEFER_BLOCKING 0x0 ;  /* 0x0000000000007b1d */ /* 0x000fec0000010000 */
        /* <DEDUP_REMOVED lines=9> */
[----:B------:R-:W4:Y:S01]  /*12b800*/  LDL.LU R26, [R1+0x668] ;  /* 0x00066800011a7983 */ /* 0x000f220000300800 */
[----:B------:R-:W-:-:S03]  /*12b810*/  IMAD.MOV.U32 R12, RZ, RZ, R25 ;  /* 0x000000ffff0c7224 */ /* 0x000fc600078e0019 */
[----:B----4-:R0:W-:Y:S04]  /*12b820*/  STL [R1+0x6388], R26 ;  /* 0x0063881a01007387 */ /* 0x0101e80000100800 */
[----:B0-----:R-:W3:Y:S04]  /*12b830*/  LDL.LU R26, [R1+0x2dc] ;  /* 0x0002dc00011a7983 */ /* 0x001ee80000300800 */
[----:B------:R-:W4:Y:S04]  /*12b840*/  LDL.LU R25, [R1+0x664] ;  /* 0x0006640001197983 */ /* 0x000f280000300800 */
[----:B------:R-:W2:Y:S04]  /*12b850*/  LDL.LU R28, [R1+0x438] ;  /* 0x00043800011c7983 */ /* 0x000ea80000300800 */
[----:B------:R-:W4:Y:S04]  /*12b860*/  LDL.LU R24, [R1+0x650] ;  /* 0x0006500001187983 */ /* 0x000f280000300800 */
[----:B---3--:R-:W-:Y:S04]  /*12b870*/  STL.64 [R1+0x63a8], R26 ;  /* 0x0063a81a01007387 */ /* 0x008fe80000100a00 */
[----:B----4-:R0:W-:Y:S04]  /*12b880*/  STL.64 [R1+0x63a0], R24 ;  /* 0x0063a01801007387 */ /* 0x0101e80000100a00 */
[----:B0-----:R-:W3:Y:S04]  /*12b890*/  LDL.LU R24, [R1+0x2c0] ;  /* 0x0002c00001187983 */ /* 0x001ee80000300800 */
[----:B------:R-:W3:Y:S04]  /*12b8a0*/  LDL.LU R25, [R1+0x2c4] ;  /* 0x0002c40001197983 */ /* 0x000ee80000300800 */
[----:B------:R-:W4:Y:S04]  /*12b8b0*/  LDL.LU R26, [R1+0x2c8] ;  /* 0x0002c800011a7983 */ /* 0x000f280000300800 */
[----:B------:R-:W4:Y:S04]  /*12b8c0*/  LDL R27, [R1+0x2cc] ;  /* 0x0002cc00011b7983 */ /* 0x000f280000100800 */
[----:B----4-:R0:W-:Y:S04]  /*12b8d0*/  STL.64 [R1+0x63b8], R26 ;  /* 0x0063b81a01007387 */ /* 0x0101e80000100a00 */
[----:B---3--:R1:W-:Y:S01]  /*12b8e0*/  STL.64 [R1+0x63b0], R24 ;  /* 0x0063b01801007387 */ /* 0x0083e20000100a00 */
[----:B0-----:R-:W-:-:S03]  /*12b8f0*/  IMAD.MOV.U32 R26, RZ, RZ, R18 ;  /* 0x000000ffff1a7224 */ /* 0x001fc600078e0012 */
[----:B-1----:R-:W3:Y:S04]  /*12b900*/  LDL.LU R24, [R1+0x200] ;  /* 0x0002000001187983 */ /* 0x002ee80000300800 */
[----:B------:R-:W3:Y:S04]  /*12b910*/  LDL.LU R25, [R1+0x204] ;  /* 0x0002040001197983 */ /* 0x000ee80000300800 */
[----:B------:R-:W3:Y:S01]  /*12b920*/  LDL.LU R18, [R1+0x63c0] ;  /* 0x0063c00001127983 */ /* 0x000ee20000300800 */
[----:B------:R-:W-:-:S03]  /*12b930*/  IMAD.MOV.U32 R27, RZ, RZ, R29 ;  /* 0x000000ffff1b7224 */ /* 0x000fc600078e001d */
[----:B------:R-:W4:Y:S04]  /*12b940*/  LDL.LU R29, [R1+0x634] ;  /* 0x00063400011d7983 */ /* 0x000f280000300800 */
[----:B------:R0:W-:Y:S04]  /*12b950*/  STL [R1+0x6314], R12 ;  /* 0x0063140c01007387 */ /* 0x0001e80000100800 */
[----:B0-----:R-:W2:Y:S04]  /*12b960*/  LDL.LU R12, [R1+0x434] ;  /* 0x00043400010c7983 */ /* 0x001ea80000300800 */
[----:B---3--:R0:W-:Y:S04]  /*12b970*/  STSM.16.M88.4 [R18], R24 ;  /* 0x0000001812007844 */ /* 0x0081e80000000200 */
[----:B0-----:R-:W3:Y:S04]  /*12b980*/  LDL.LU.64 R26, [R1+0x63b8] ;  /* 0x0063b800011a7983 */ /* 0x001ee80000300a00 */
[----:B------:R-:W3:Y:S04]  /*12b990*/  LDL.LU.64 R24, [R1+0x63b0] ;  /* 0x0063b00001187983 */ /* 0x000ee80000300a00 */
[----:B---3--:R0:W-:Y:S04]  /*12b9a0*/  STSM.16.M88.4 [R18+0x200], R24 ;  /* 0x0002001812007844 */ /* 0x0081e80000000200 */
[----:B0-----:R-:W2:Y:S04]  /*12b9b0*/  LDL.LU.64 R26, [R1+0x63a8] ;  /* 0x0063a800011a7983 */ /* 0x001ea80000300a00 */
[----:B------:R-:W3:Y:S04]  /*12b9c0*/  LDL.LU.64 R24, [R1+0x63a0] ;  /* 0x0063a00001187983 */ /* 0x000ee80000300a00 */
[----:B------:R0:W-:Y:S04]  /*12b9d0*/  STL [R1+0x637c], R18 ;  /* 0x00637c1201007387 */ /* 0x0001e80000100800 */
[----:B0-----:R-:W3:Y:S01]  /*12b9e0*/  LDL.LU R18, [R1+0x678] ;  /* 0x0006780001127983 */ /* 0x001ee20000300800 */
[----:B------:R-:W-:Y:S01]  /*12b9f0*/  BAR.SYNC.DEFER_BLOCKING 0x0 ;  /* 0x0000000000007b1d */ /* 0x000fe20000010000 */
[----:B--2---:R-:W-:-:S05]  /*12ba00*/  PRMT R13, R13, 0x5210, R27 ;  /* 0x000052100d0d7816 */ /* 0x004fca000000001b */
[----:B------:R-:W2:Y:S04]  /*12ba10*/  LDL.LU R27, [R1+0x6398] ;  /* 0x00639800011b7983 */ /* 0x000ea80000300800 */
[----:B------:R0:W-:Y:S04]  /*12ba20*/  STL [R1+0x2d0], R13 ;  /* 0x0002d00d01007387 */ /* 0x0001e80000100800 */
[----:B0-----:R-:W3:Y:S02]  /*12ba30*/  LDL.LU R13, [R1+0x6394] ;  /* 0x00639400010d7983 */ /* 0x001ee40000300800 */
[----:B---3--:R-:W-:-:S02]  /*12ba40*/  PRMT R18, R18, 0x5210, R13 ;  /* 0x0000521012127816 */ /* 0x008fc4000000000d */
[----:B------:R-:W2:Y:S02]  /*12ba50*/  LDL.LU R13, [R1+0x6390] ;  /* 0x00639000010d7983 */ /* 0x000ea40000300800 */
[----:B--2---:R-:W-:Y:S02]  /*12ba60*/  PRMT R13, R13, 0x5210, R27 ;  /* 0x000052100d0d7816 */ /* 0x004fe4000000001b */
[----:B------:R-:W2:Y:S02]  /*12ba70*/  LDL.LU R27, [R1+0x638c] ;  /* 0x00638c00011b7983 */ /* 0x000ea40000300800 */
[----:B--2---:R-:W-:Y:S02]  /*12ba80*/  PRMT R27, R27, 0x5210, R26 ;  /* 0x000052101b1b7816 */ /* 0x004fe4000000001a */
[----:B------:R-:W2:Y:S01]  /*12ba90*/  LDL.LU R26, [R1+0x6388] ;  /* 0x00638800011a7983 */ /* 0x000ea20000300800 */
[----:B------:R-:W-:Y:S02]  /*12baa0*/  PRMT R25, R25, 0x5210, R12 ;  /* 0x0000521019197816 */ /* 0x000fe4000000000c */
[----:B----4-:R-:W-:-:S02]  /*12bab0*/  PRMT R12, R29, 0x5210, R20 ;  /* 0x000052101d0c7816 */ /* 0x010fc40000000014 */
[----:B--2---:R-:W-:Y:S02]  /*12bac0*/  PRMT R26, R26, 0x5210, R17 ;  /* 0x000052101a1a7816 */ /* 0x004fe40000000011 */
[----:B------:R-:W2:Y:S04]  /*12bad0*/  LDL.LU R17, [R1+0x6384] ;  /* 0x0063840001117983 */ /* 0x000ea80000300800 */
[----:B------:R-:W3:Y:S01]  /*12bae0*/  LDL.LU R20, [R1+0x6380] ;  /* 0x0063800001147983 */ /* 0x000ee20000300800 */
[----:B------:R-:W-:Y:S01]  /*12baf0*/  PRMT R24, R24, 0x5210, R28 ;  /* 0x0000521018187816 */ /* 0x000fe2000000001c */
[----:B--2---:R-:W-:Y:S02]  /*12bb00*/  IMAD.MOV.U32 R29, RZ, RZ, R17 ;  /* 0x000000ffff1d7224 */ /* 0x004fe400078e0011 */
[----:B------:R-:W2:Y:S04]  /*12bb10*/  LDL R17, [R1+0x658] ;  /* 0x0006580001117983 */ /* 0x000ea80000100800 */
[----:B------:R0:W-:Y:S04]  /*12bb20*/  STL.64 [R1+0x6328], R4 ;  /* 0x0063280401007387 */ /* 0x0001e80000100a00 */
[----:B0-----:R-:W4:Y:S04]  /*12bb30*/  LDL.LU.64 R4, [R1+0x638] ;  /* 0x0006380001047983 */ /* 0x001f280000300a00 */
[----:B------:R-:W2:Y:S04]  /*12bb40*/  LDL R28, [R1+0x65c] ;  /* 0x00065c00011c7983 */ /* 0x000ea80000100800 */
[----:B------:R-:W-:Y:S04]  /*12bb50*/  STL.64 [R1+0x6338], R22 ;  /* 0x0063381601007387 */ /* 0x000fe80000100a00 */
[----:B---3--:R0:W-:Y:S04]  /*12bb60*/  STL.64 [R1+0x6330], R20 ;  /* 0x0063301401007387 */ /* 0x0081e80000100a00 */
[----:B0-----:R-:W3:Y:S01]  /*12bb70*/  LDL.LU R20, [R1+0x2d0] ;  /* 0x0002d00001147983 */ /* 0x001ee20000300800 */
[----:B------:R-:W-:-:S02]  /*12bb80*/  IMAD.MOV.U32 R22, RZ, RZ, R13 ;  /* 0x000000ffff167224 */ /* 0x000fc400078e000d */
[----:B------:R-:W-:Y:S02]  /*12bb90*/  IMAD.MOV.U32 R23, RZ, RZ, R27 ;  /* 0x000000ffff177224 */ /* 0x000fe400078e001b */
[----:B------:R-:W-:Y:S02]  /*12bba0*/  IMAD.MOV.U32 R21, RZ, RZ, R18 ;  /* 0x000000ffff157224 */ /* 0x000fe400078e0012 */
[----:B------:R-:W2:Y:S04]  /*12bbb0*/  LDL.LU R18, [R1+0x637c] ;  /* 0x00637c0001127983 */ /* 0x000ea80000300800 */
[----:B------:R-:W2:Y:S04]  /*12bbc0*/  LDL.LU R13, [R1+0x6378] ;  /* 0x00637800010d7983 */ /* 0x000ea80000300800 */
[----:B------:R0:W-:Y:S02]  /*12bbd0*/  STL.64 [R1+0x6350], R22 ;  /* 0x0063501601007387 */ /* 0x0001e40000100a00 */
[----:B0-----:R-:W-:-:S02]  /*12bbe0*/  IMAD.MOV.U32 R22, RZ, RZ, R24 ;  /* 0x000000ffff167224 */ /* 0x001fc400078e0018 */
[----:B------:R-:W-:Y:S01]  /*12bbf0*/  IMAD.MOV.U32 R23, RZ, RZ, R12 ;  /* 0x000000ffff177224 */ /* 0x000fe200078e000c */
[----:B---3--:R-:W-:Y:S04]  /*12bc00*/  STL.64 [R1+0x6348], R20 ;  /* 0x0063481401007387 */ /* 0x008fe80000100a00 */
[----:B------:R0:W-:Y:S04]  /*12bc10*/  STL.64 [R1+0x6360], R22 ;  /* 0x0063601601007387 */ /* 0x0001e80000100a00 */
[----:B0-----:R-:W3:Y:S01]  /*12bc20*/  LDL R23, [R1+0x30] ;  /* 0x0000300001177983 */ /* 0x001ee20000100800 */
[----:B------:R-:W-:-:S02]  /*12bc30*/  IMAD.MOV.U32 R20, RZ, RZ, R26 ;  /* 0x000000ffff147224 */ /* 0x000fc400078e001a */
[----:B------:R-:W-:-:S05]  /*12bc40*/  IMAD.MOV.U32 R21, RZ, RZ, R25 ;  /* 0x000000ffff157224 */ /* 0x000fca00078e0019 */
[----:B------:R-:W-:Y:S04]  /*12bc50*/  STL.64 [R1+0x6358], R20 ;  /* 0x0063581401007387 */ /* 0x000fe80000100a00 */
[----:B------:R-:W-:Y:S04]  /*12bc60*/  STL.64 [R1+0x6370], R6 ;  /* 0x0063700601007387 */ /* 0x000fe80000100a00 */
[----:B----4-:R-:W-:Y:S01]  /*12bc70*/  STL.64 [R1+0x6368], R4 ;  /* 0x0063680401007387 */ /* 0x010fe20000100a00 */
[----:B------:R-:W-:Y:S02]  /*12bc80*/  IMAD.MOV.U32 R25, RZ, RZ, R2 ;  /* 0x000000ffff197224 */ /* 0x000fe400078e0002 */
[----:B------:R-:W-:-:S02]  /*12bc90*/  IMAD.MOV.U32 R26, RZ, RZ, R14 ;  /* 0x000000ffff1a7224 */ /* 0x000fc400078e000e */
[----:B------:R-:W-:Y:S02]  /*12bca0*/  IMAD.MOV.U32 R27, RZ, RZ, R15 ;  /* 0x000000ffff1b7224 */ /* 0x000fe400078e000f */
[----:B------:R-:W-:Y:S01]  /*12bcb0*/  IMAD.MOV.U32 R2, RZ, RZ, R11 ;  /* 0x000000ffff027224 */ /* 0x000fe200078e000b */
[----:B---3--:R-:W0:Y:S04]  /*12bcc0*/  LDS.128 R4, [R23] ;  /* 0x0000000017047984 */ /* 0x008e280000000c00 */
[----:B------:R-:W1:Y:S04]  /*12bcd0*/  LDS.128 R20, [R23+0x400] ;  /* 0x0004000017147984 */ /* 0x000e680000000c00 */
[----:B0-----:R-:W-:Y:S04]  /*12bce0*/  STL.64 [R1+0x200], R4 ;  /* 0x0002000401007387 */ /* 0x001fe80000100a00 */
[----:B------:R0:W-:Y:S04]  /*12bcf0*/  STL.64 [R1+0x208], R6 ;  /* 0x0002080601007387 */ /* 0x0001e80000100a00 */
[----:B0-----:R-:W3:Y:S04]  /*12bd00*/  LDL.LU.64 R6, [R1+0x6370] ;  /* 0x0063700001067983 */ /* 0x001ee80000300a00 */
[----:B------:R-:W4:Y:S04]  /*12bd10*/  LDL.LU.64 R4, [R1+0x6368] ;  /* 0x0063680001047983 */ /* 0x000f280000300a00 */
[----:B------:R-:W2:Y:S04]  /*12bd20*/  LDL.LU.64 R14, [R1+0x640] ;  /* 0x00064000010e7983 */ /* 0x000ea80000300a00 */
[----:B------:R-:W2:Y:S04]  /*12bd30*/  LDL.LU R11, [R1+0x688] ;  /* 0x00068800010b7983 */ /* 0x000ea80000300800 */
[----:B------:R-:W2:Y:S04]  /*12bd40*/  LDL.LU R12, [R1+0x684] ;  /* 0x00068400010c7983 */ /* 0x000ea80000300800 */
[----:B-1----:R-:W-:Y:S04]  /*12bd50*/  STL.64 [R1+0x430], R20 ;  /* 0x0004301401007387 */ /* 0x002fe80000100a00 */
[----:B------:R0:W-:Y:S04]  /*12bd60*/  STL.64 [R1+0x438], R22 ;  /* 0x0004381601007387 */ /* 0x0001e80000100a00 */
[----:B0-----:R-:W2:Y:S04]  /*12bd70*/  LDL.LU.64 R22, [R1+0x6360] ;  /* 0x0063600001167983 */ /* 0x001ea80000300a00 */
[----:B------:R-:W2:Y:S01]  /*12bd80*/  LDL.LU.64 R20, [R1+0x6358] ;  /* 0x0063580001147983 */ /* 0x000ea20000300a00 */
[----:B------:R-:W-:Y:S06]  /*12bd90*/  BAR.SYNC.DEFER_BLOCKING 0x0 ;  /* 0x0000000000007b1d */ /* 0x000fec0000010000 */
[----:B--2---:R0:W-:Y:S04]  /*12bda0*/  STSM.16.M88.4 [R18], R20 ;  /* 0x0000001412007844 */ /* 0x0041e80000000200 */
[----:B0-----:R-:W2:Y:S04]  /*12bdb0*/  LDL.LU.64 R22, [R1+0x6350] ;  /* 0x0063500001167983 */ /* 0x001ea80000300a00 */
[----:B------:R-:W2:Y:S01]  /*12bdc0*/  LDL.LU.64 R20, [R1+0x6348] ;  /* 0x0063480001147983 */ /* 0x000ea20000300a00 */
[----:B------:R-:W-:Y:S01]  /*12bdd0*/  IMAD.MOV.U32 R24, RZ, RZ, R16 ;  /* 0x000000ffff187224 */ /* 0x000fe200078e0010 */
[----:B------:R-:W-:-:S02]  /*12bde0*/  PRMT R16, R13, 0x7770, RZ ;  /* 0x000077700d107816 */ /* 0x000fc400000000ff */
[----:B--2---:R0:W-:Y:S01]  /*12bdf0*/  STSM.16.M88.4 [R18+0x200], R20 ;  /* 0x0002001412007844 */ /* 0x0041e20000000200 */
[----:B------:R-:W-:Y:S06]  /*12be00*/  BAR.SYNC.DEFER_BLOCKING 0x0 ;  /* 0x0000000000007b1d */ /* 0x000fec0000010000 */
[----:B0-----:R-:W2:Y:S04]  /*12be10*/  LDL.LU R18, [R1+0x6340] ;  /* 0x0063400001127983 */ /* 0x001ea80000300800 */
[----:B------:R-:W2:Y:S04]  /*12be20*/  LDL.LU.64 R22, [R1+0x6338] ;  /* 0x0063380001167983 */ /* 0x000ea80000300a00 */
[----:B------:R-:W2:Y:S04]  /*12be30*/  LDL.LU.64 R20, [R1+0x6330] ;  /* 0x0063300001147983 */ /* 0x000ea80000300a00 */
[----:B----4-:R0:W-:Y:S04]  /*12be40*/  @P6 STG.E.U8 desc[UR42][R4.64], R16 ;  /* 0x0000001004006986 */ /* 0x0101e8000c10112a */
[----:B0-----:R-:W4:Y:S01]  /*12be50*/  LDL.LU.64 R4, [R1+0x6328] ;  /* 0x0063280001047983 */ /* 0x001f220000300a00 */
[----:B--2---:R-:W-:-:S05]  /*12be60*/  IADD3 R16, P6, PT, R17, R20, RZ ;  /* 0x0000001411107210 */ /* 0x004fca0007fde0ff */
[----:B------:R-:W-:-:S05]  /*12be70*/  IMAD.X R17, R28, 0x1, R18, P6 ;  /* 0x000000011c117824 */ /* 0x000fca00030e0612 */
[----:B------:R0:W-:Y:S04]  /*12be80*/  STL.64 [R1+0x2358], R16 ;  /* 0x0023581001007387 */ /* 0x0001e80000100a00 */
[----:B0-----:R-:W2:Y:S01]  /*12be90*/  LDL.LU.64 R16, [R1+0x6320] ;  /* 0x0063200001107983 */ /* 0x001ea20000300a00 */
[----:B------:R-:W-:Y:S02]  /*12bea0*/  IMAD.MOV.U32 R28, RZ, RZ, R29 ;  /* 0x000000ffff1c7224 */ /* 0x000fe400078e001d */
[----:B------:R-:W-:Y:S01]  /*12beb0*/  IMAD.MOV.U32 R29, RZ, RZ, R10 ;  /* 0x000000ffff1d7224 */ /* 0x000fe200078e000a */
[----:B------:R-:W-:-:S05]  /*12bec0*/  PRMT R10, R13, 0x7771, RZ ;  /* 0x000077710d0a7816 */ /* 0x000fca00000000ff */
[----:B------:R0:W-:Y:S02]  /*12bed0*/  @P3 STG.E.U8 desc[UR42][R14.64], R10 ;  /* 0x0000000a0e003986 */ /* 0x0001e4000c10112a */
[----:B0-----:R-:W-:Y:S02]  /*12bee0*/  PRMT R10, R13, 0x7772, RZ ;  /* 0x000077720d0a7816 */ /* 0x001fe400000000ff */
[----:B--2---:R-:W-:-:S05]  /*12bef0*/  IADD3 R14, P6, PT, R11, R17, RZ ;  /* 0x000000110b0e7210 */ /* 0x004fca0007fde0ff */
[----:B------:R-:W-:-:S05]  /*12bf00*/  IMAD.X R15, R12, 0x1, R16, P6 ;  /* 0x000000010c0f7824 */ /* 0x000fca00030e0610 */
[----:B------:R0:W-:Y:S04]  /*12bf10*/  @P2 STG.E.U8 desc[UR42][R14.64], R10 ;  /* 0x0000000a0e002986 */ /* 0x0001e8000c10112a */
[----:B0-----:R-:W2:Y:S02]  /*12bf20*/  LDL.LU.64 R14, [R1+0x6318] ;  /* 0x00631800010e7983 */ /* 0x001ea40000300a00 */
[----:B--2---:R-:W-:-:S05]  /*12bf30*/  IADD3 R10, P6, PT, R11, R15, RZ ;  /* 0x0000000f0b0a7210 */ /* 0x004fca0007fde0ff */
[----:B------:R-:W-:Y:S02]  /*12bf40*/  IMAD.X R11, R12, 0x1, R14, P6 ;  /* 0x000000010c0b7824 */ /* 0x000fe400030e060e */
[----:B------:R-:W2:Y:S04]  /*12bf50*/  LDL.LU R12, [R1+0x6314] ;  /* 0x00631400010c7983 */ /* 0x000ea80000300800 */
[----:B------:R0:W-:Y:S02]  /*12bf60*/  STL.64 [R1+0x62e8], R14 ;  /* 0x0062e80e01007387 */ /* 0x0001e40000100a00 */
[----:B0-----:R-:W-:Y:S02]  /*12bf70*/  PRMT R15, R13, 0x7773, RZ ;  /* 0x000077730d0f7816 */ /* 0x001fe400000000ff */
[----:B------:R-:W2:Y:S04]  /*12bf80*/  LDL.LU R13, [R1+0x6310] ;  /* 0x00631000010d7983 */ /* 0x000ea80000300800 */
[----:B------:R0:W-:Y:S04]  /*12bf90*/  @P5 STG.E.U8 desc[UR42][R10.64], R15 ;  /* 0x0000000f0a005986 */ /* 0x0001e8000c10112a */
[----:B0-----:R-:W3:Y:S01]  /*12bfa0*/  LDL.LU.64 R10, [R1+0x6308] ;  /* 0x00630800010a7983 */ /* 0x001ee20000300a00 */
[----:B------:R-:W-:-:S03]  /*12bfb0*/  IMAD.MOV.U32 R15, RZ, RZ, R21 ;  /* 0x000000ffff0f7224 */ /* 0x000fc600078e0015 */
[----:B------:R-:W3:Y:S01]  /*12bfc0*/  LDL.LU R21, [R1+0x2c] ;  /* 0x00002c0001157983 */ /* 0x000ee20000300800 */
[----:B------:R-:W-:-:S03]  /*12bfd0*/  IMAD.MOV.U32 R14, RZ, RZ, R19 ;  /* 0x000000ffff0e7224 */ /* 0x000fc600078e0013 */
[----:B------:R-:W4:Y:S01]  /*12bfe0*/  LDL.LU R19, [R1+0x34] ;  /* 0x0000340001137983 */ /* 0x000f220000300800 */
[----:B--2---:R-:W-:Y:S02]  /*12bff0*/  LOP3.LUT P0, RZ, R13, 0x4, RZ, 0xc0, !PT ;  /* 0x000000040dff7812 */ /* 0x004fe4000780c0ff */
[----:B---3--:R-:W-:-:S11]  /*12c000*/  LOP3.LUT R21, R21, 0xbfffffff, RZ, 0xc0, !PT ;  /* 0xbfffffff15157812 */ /* 0x008fd600078ec0ff */
[----:B------:R-:W-:Y:S02]  /*12c010*/  @P0 LOP3.LUT R21, R21, 0x40000000, RZ, 0xfc, !PT ;  /* 0x4000000015150812 */ /* 0x000fe400078efcff */
[----:B------:R-:W-:Y:S02]  /*12c020*/  LOP3.LUT P0, RZ, R13, 0x1, RZ, 0xc0, !PT ;  /* 0x000000010dff7812 */ /* 0x000fe4000780c0ff */
[----:B------:R-:W-:-:S11]  /*12c030*/  LOP3.LUT R21, R21, 0x7fffffff, RZ, 0xc0, !PT ;  /* 0x7fffffff15157812 */ /* 0x000fd600078ec0ff */
[----:B------:R-:W-:Y:S02]  /*12c040*/  @P0 LOP3.LUT R21, R21, 0x80000000, RZ, 0xfc, !PT ;  /* 0x8000000015150812 */ /* 0x000fe400078efcff */
[----:B------:R-:W-:Y:S02]  /*12c050*/  LOP3.LUT P0, RZ, R11, 0x80000000, RZ, 0xc0, !PT ;  /* 0x800000000bff7812 */ /* 0x000fe4000780c0ff */
[----:B----4-:R-:W-:-:S11]  /*12c060*/  LOP3.LUT R19, R19, 0xfffffffe, RZ, 0xc0, !PT ;  /* 0xfffffffe13137812 */ /* 0x010fd600078ec0ff */
[----:B------:R-:W-:Y:S02]  /*12c070*/  @P0 LOP3.LUT R19, R19, 0x1, RZ, 0xfc, !PT ;  /* 0x0000000113130812 */ /* 0x000fe400078efcff */
[----:B------:R-:W-:Y:S02]  /*12c080*/  LOP3.LUT P0, RZ, R11, 0x40000000, RZ, 0xc0, !PT ;  /* 0x400000000bff7812 */ /* 0x000fe4000780c0ff */
[----:B------:R-:W-:-:S11]  /*12c090*/  LOP3.LUT R19, R19, 0xfffffffd, RZ, 0xc0, !PT ;  /* 0xfffffffd13137812 */ /* 0x000fd600078ec0ff */
[----:B------:R-:W-:Y:S02]  /*12c0a0*/  @P0 LOP3.LUT R19, R19, 0x2, RZ, 0xfc, !PT ;  /* 0x0000000213130812 */ /* 0x000fe400078efcff */
[----:B------:R-:W-:Y:S02]  /*12c0b0*/  LOP3.LUT P0, RZ, R11, 0x20000000, RZ, 0xc0, !PT ;  /* 0x200000000bff7812 */ /* 0x000fe4000780c0ff */
[----:B------:R-:W-:Y:S01]  /*12c0c0*/  LOP3.LUT R19, R19, 0xfffffffb, RZ, 0xc0, !PT ;  /* 0xfffffffb13137812 */ /* 0x000fe200078ec0ff */
[----:B------:R0:W-:Y:S01]  /*12c0d0*/  STL [R1+0x2c], R21 ;  /* 0x00002c1501007387 */ /* 0x0001e20000100800 */
[----:B------:R-:W-:-:S09]  /*12c0e0*/  LOP3.LUT P1, RZ, R13, 0x8, RZ, 0xc0, !PT ;  /* 0x000000080dff7812 */ /* 0x000fd2000782c0ff */
[----:B------:R-:W-:Y:S01]  /*12c0f0*/  @P0 LOP3.LUT R19, R19, 0x4, RZ, 0xfc, !PT ;  /* 0x0000000413130812 */ /* 0x000fe200078efcff */
[----:B0-----:R-:W2:Y:S04]  /*12c100*/  LDL.LU R21, [R1+0x6304] ;  /* 0x0063040001157983 */ /* 0x001ea80000300800 */
[----:B------:R0:W-:Y:S01]  /*12c110*/  STL [R1+0x34], R19 ;  /* 0x0000341301007387 */ /* 0x0001e20000100800 */
[----:B------:R-:W-:-:S03]  /*12c120*/  LOP3.LUT P0, RZ, R11, 0x10000000, RZ, 0xc0, !PT ;  /* 0x100000000bff7812 */ /* 0x000fc6000780c0ff */
[----:B0-----:R-:W3:Y:S04]  /*12c130*/  LDL.LU R19, [R1+0x6300] ;  /* 0x0063000001137983 */ /* 0x001ee80000300800 */
[----:B------:R0:W-:Y:S04]  /*12c140*/  STL.64 [R1+0x4de0], R12 ;  /* 0x004de00c01007387 */ /* 0x0001e80000100a00 */
[----:B0-----:R-:W4:Y:S04]  /*12c150*/  LDL.LU R13, [R1+0x160] ;  /* 0x00016000010d7983 */ /* 0x001f280000300800 */
[----:B------:R0:W-:Y:S04]  /*12c160*/  STL.64 [R1+0x4dc8], R10 ;  /* 0x004dc80a01007387 */ /* 0x0001e80000100a00 */
[----:B0-----:R-:W3:Y:S01]  /*12c170*/  LDL R11, [R1+0x630] ;  /* 0x00063000010b7983 */ /* 0x001ee20000100800 */
[----:B------:R-:W-:-:S02]  /*12c180*/  LOP3.LUT P4, RZ, R10, 0x80, RZ, 0xc0, !PT ;  /* 0x000000800aff7812 */ /* 0x000fc4000788c0ff */
[C---:B------:R-:W-:Y:S02]  /*12c190*/  LOP3.LUT P3, RZ, R10.reuse, 0x100, RZ, 0xc0, !PT ;  /* 0x000001000aff7812 */ /* 0x040fe4000786c0ff */
[C---:B------:R-:W-:Y:S02]  /*12c1a0*/  LOP3.LUT P2, RZ, R10.reuse, 0x20, RZ, 0xc0, !PT ;  /* 0x000000200aff7812 */ /* 0x040fe4000784c0ff */
[----:B------:R-:W-:Y:S01]  /*12c1b0*/  LOP3.LUT P5, RZ, R10, 0x200, RZ, 0xc0, !PT ;  /* 0x000002000aff7812 */ /* 0x000fe200078ac0ff */
[----:B--2---:R0:W-:Y:S01]  /*12c1c0*/  STL [R1+0x62fc], R21 ;  /* 0x0062fc1501007387 */ /* 0x0041e20000100800 */
[----:B---3--:R-:W-:Y:S02]  /*12c1d0*/  SHF.R.S32.HI R12, RZ, 0x1f, R11 ;  /* 0x0000001fff0c7819 */ /* 0x008fe4000001140b */
[----:B------:R-:W-:Y:S02]  /*12c1e0*/  IADD3 R10, P6, PT, R11, R21, RZ ;  /* 0x000000150b0a7210 */ /* 0x000fe40007fde0ff */
[----:B0-----:R-:W2:Y:S03]  /*12c1f0*/  LDL R21, [R1+0x630] ;  /* 0x0006300001157983 */ /* 0x001ea60000100800 */
[----:B------:R-:W-:Y:S01]  /*12c200*/  IMAD.X R11, R12, 0x1, R19, P6 ;  /* 0x000000010c0b7824 */ /* 0x000fe200030e0613 */
[----:B------:R-:W-:Y:S04]  /*12c210*/  STL [R1+0x3c], R12 ;  /* 0x00003c0c01007387 */ /* 0x000fe80000100800 */
[----:B------:R0:W-:Y:S04]  /*12c220*/  STL [R1+0x62f8], R19 ;  /* 0x0062f81301007387 */ /* 0x0001e80000100800 */
[----:B0-----:R-:W3:Y:S04]  /*12c230*/  LDL R19, [R1+0x3c] ;  /* 0x00003c0001137983 */ /* 0x001ee80000100800 */
[----:B------:R2:W-:Y:S04]  /*12c240*/  STL.64 [R1+0x22f8], R10 ;  /* 0x0022f80a01007387 */ /* 0x0005e80000100a00 */
[----:B------:R-:W4:Y:S01]  /*12c250*/  LDL R12, [R1+0x628] ;  /* 0x00062800010c7983 */ /* 0x000f220000100800 */
[----:B--2---:R-:W-:-:S05]  /*12c260*/  IADD3 R10, P6, PT, R21, R20, RZ ;  /* 0x00000014150a7210 */ /* 0x004fca0007fde0ff */
[----:B---3--:R-:W-:-:S05]  /*12c270*/  IMAD.X R11, R19, 0x1, R18, P6 ;  /* 0x00000001130b7824 */ /* 0x008fca00030e0612 */
[----:B------:R0:W-:Y:S04]  /*12c280*/  STL.64 [R1+0x4dd0], R10 ;  /* 0x004dd00a01007387 */ /* 0x0001e80000100a00 */
[----:B0-----:R-:W2:Y:S02]  /*12c290*/  LDL R11, [R1+0x658] ;  /* 0x00065800010b7983 */ /* 0x001ea40000100800 */
[----:B--2---:R-:W-:Y:S02]  /*12c2a0*/  IADD3 R10, P6, PT, R11, R17, RZ ;  /* 0x000000110b0a7210 */ /* 0x004fe40007fde0ff */
[----:B------:R-:W2:Y:S03]  /*12c2b0*/  LDL R11, [R1+0x65c] ;  /* 0x00065c00010b7983 */ /* 0x000ea60000100800 */
[----:B--2---:R-:W-:-:S05]  /*12c2c0*/  IMAD.X R11, R11, 0x1, R16, P6 ;  /* 0x000000010b0b7824 */ /* 0x004fca00030e0610 */
[----:B------:R0:W-:Y:S02]  /*12c2d0*/  STL.64 [R1+0x4dd8], R10 ;  /* 0x004dd80a01007387 */ /* 0x0001e40000100a00 */
[----:B0-----:R-:W-:Y:S02]  /*12c2e0*/  IADD3 R10, P6, PT, R21, R17, RZ ;  /* 0x00000011150a7210 */ /* 0x001fe40007fde0ff */
[----:B------:R-:W4:Y:S03]  /*12c2f0*/  LDL.LU R21, [R1+0x62fc] ;  /* 0x0062fc0001157983 */ /* 0x000f260000300800 */
[----:B------:R-:W-:Y:S02]  /*12c300*/  IMAD.X R11, R19, 0x1, R16, P6 ;  /* 0x00000001130b7824 */ /* 0x000fe400030e0610 */
[----:B------:R-:W2:Y:S04]  /*12c310*/  LDL.LU R19, [R1+0x62f8] ;  /* 0x0062f80001137983 */ /* 0x000ea80000300800 */
[----:B------:R-:W-:Y:S04]  /*12c320*/  STL.64 [R1+0x62f0], R16 ;  /* 0x0062f01001007387 */ /* 0x000fe80000100a00 */
[----:B------:R0:W-:Y:S04]  /*12c330*/  STL.64 [R1+0x22e8], R10 ;  /* 0x0022e80a01007387 */ /* 0x0001e80000100a00 */
[----:B0-----:R-:W3:Y:S01]  /*12c340*/  LDL.LU R10, [R1+0x51c] ;  /* 0x00051c00010a7983 */ /* 0x001ee20000300800 */
[----:B----4-:R-:W-:-:S03]  /*12c350*/  IADD3 R16, P6, PT, R12, R21, RZ ;  /* 0x000000150c107210 */ /* 0x010fc60007fde0ff */
[----:B---3--:R-:W-:Y:S04]  /*12c360*/  STL [R1+0x62c8], R10 ;  /* 0x0062c80a01007387 */ /* 0x008fe80000100800 */
[----:B------:R0:W-:Y:S04]  /*12c370*/  STL.64 [R1+0x62e0], R8 ;  /* 0x0062e00801007387 */ /* 0x0001e80000100a00 */
[----:B0-----:R-:W3:Y:S04]  /*12c380*/  LDL.LU R9, [R1+0x658] ;  /* 0x0006580001097983 */ /* 0x001ee80000300800 */
[----:B------:R0:W-:Y:S04]  /*12c390*/  STL [R1+0x62d8], R21 ;  /* 0x0062d81501007387 */ /* 0x0001e80000100800 */
[----:B0-----:R-:W4:Y:S01]  /*12c3a0*/  LDL.LU R21, [R1+0x628] ;  /* 0x0006280001157983 */ /* 0x001f220000300800 */
[----:B------:R-:W-:-:S05]  /*12c3b0*/  SHF.R.S32.HI R10, RZ, 0x1f, R12 ;  /* 0x0000001fff0a7819 */ /* 0x000fca000001140c */
[----:B--2---:R-:W-:-:S05]  /*12c3c0*/  IMAD.X R17, R10, 0x1, R19, P6 ;  /* 0x000000010a117824 */ /* 0x004fca00030e0613 */
[----:B------:R4:W-:Y:S02]  /*12c3d0*/  STL.64 [R1+0x22e0], R16 ;  /* 0x0022e01001007387 */ /* 0x0009e40000100a00 */
[----:B----4-:R-:W-:-:S05]  /*12c3e0*/  IADD3 R16, P6, PT, R21, R20, RZ ;  /* 0x0000001415107210 */ /* 0x010fca0007fde0ff */
[----:B------:R-:W-:-:S05]  /*12c3f0*/  IMAD.X R17, R10, 0x1, R18, P6 ;  /* 0x000000010a117824 */ /* 0x000fca00030e0612 */
[----:B------:R0:W-:Y:S04]  /*12c400*/  STL.64 [R1+0x22d8], R16 ;  /* 0x0022d81001007387 */ /* 0x0001e80000100a00 */
[----:B0-----:R-:W2:Y:S01]  /*12c410*/  LDL.LU.64 R16, [R1+0x62f0] ;  /* 0x0062f00001107983 */ /* 0x001ea20000300a00 */
[----:B------:R-:W-:Y:S02]  /*12c420*/  IMAD.MOV.U32 R11, RZ, RZ, R14 ;  /* 0x000000ffff0b7224 */ /* 0x000fe400078e000e */
[----:B------:R-:W-:Y:S02]  /*12c430*/  IMAD.MOV.U32 R12, RZ, RZ, R13 ;  /* 0x000000ffff0c7224 */ /* 0x000fe400078e000d */
[----:B------:R-:W-:Y:S01]  /*12c440*/  IMAD.MOV.U32 R13, RZ, RZ, R15 ;  /* 0x000000ffff0d7224 */ /* 0x000fe200078e000f */
[----:B--2---:R-:W-:-:S05]  /*12c450*/  IADD3 R14, P6, PT, R21, R17, RZ ;  /* 0x00000011150e7210 */ /* 0x004fca0007fde0ff */
[----:B------:R-:W-:-:S05]  /*12c460*/  IMAD.X R15, R10, 0x1, R16, P6 ;  /* 0x000000010a0f7824 */ /* 0x000fca00030e0610 */
[----:B------:R0:W-:Y:S04]  /*12c470*/  STL.64 [R1+0x22d0], R14 ;  /* 0x0022d00e01007387 */ /* 0x0001e80000100a00 */
[----:B0-----:R-:W3:Y:S04]  /*12c480*/  LDL.LU.64 R14, [R1+0x62e8] ;  /* 0x0062e800010e7983 */ /* 0x001ee80000300a00 */
[----:B------:R0:W-:Y:S04]  /*12c490*/  STL.64 [R1+0x62d0], R16 ;  /* 0x0062d01001007387 */ /* 0x0001e80000100a00 */
[----:B0-----:R-:W2:Y:S04]  /*12c4a0*/  LDL.LU R16, [R1+0x65c] ;  /* 0x00065c0001107983 */ /* 0x001ea80000300800 */
[----:B------:R-:W4:Y:S01]  /*12c4b0*/  LDL.LU R17, [R1+0x630] ;  /* 0x0006300001117983 */ /* 0x000f220000300800 */
[----:B---3--:R-:W-:-:S05]  /*12c4c0*/  IADD3 R8, P6, PT, R9, R15, RZ ;  /* 0x0000000f09087210 */ /* 0x008fca0007fde0ff */
[----:B--2---:R-:W-:Y:S01]  /*12c4d0*/  IMAD.X R9, R16, 0x1, R14, P6 ;  /* 0x0000000110097824 */ /* 0x004fe200030e060e */
[----:B----4-:R-:W-:-:S04]  /*12c4e0*/  IADD3 R16, P6, PT, R17, R15, RZ ;  /* 0x0000000f11107210 */ /* 0x010fc80007fde0ff */
[----:B------:R0:W-:Y:S04]  /*12c4f0*/  STL.64 [R1+0x2300], R8 ;  /* 0x0023000801007387 */ /* 0x0001e80000100a00 */
[----:B0-----:R-:W2:Y:S04]  /*12c500*/  LDL.LU.64 R8, [R1+0x62e0] ;  /* 0x0062e00001087983 */ /* 0x001ea80000300a00 */
[----:B------:R-:W3:Y:S02]  /*12c510*/  LDL.LU R17, [R1+0x3c] ;  /* 0x00003c0001117983 */ /* 0x000ee40000300800 */
[----:B---3--:R-:W-:-:S05]  /*12c520*/  IMAD.X R17, R17, 0x1, R14, P6 ;  /* 0x0000000111117824 */ /* 0x008fca00030e060e */
[----:B------:R0:W-:Y:S02]  /*12c530*/  STL.64 [R1+0x22c0], R16 ;  /* 0x0022c01001007387 */ /* 0x0001e40000100a00 */
[----:B0-----:R-:W-:Y:S02]  /*12c540*/  IADD3 R16, P6, PT, R21, R15, RZ ;  /* 0x0000000f15107210 */ /* 0x001fe40007fde0ff */
[----:B------:R-:W3:Y:S03]  /*12c550*/  LDL.LU R21, [R1+0x62d8] ;  /* 0x0062d80001157983 */ /* 0x000ee60000300800 */
[----:B------:R-:W-:Y:S01]  /*12c560*/  IMAD.X R17, R10, 0x1, R14, P6 ;  /* 0x000000010a117824 */ /* 0x000fe200030e060e */
[----:B------:R0:W-:Y:S04]  /*12c570*/  STL [R1+0x62cc], R6 ;  /* 0x0062cc0601007387 */ /* 0x0001e80000100800 */
[----:B------:R3:W-:Y:S04]  /*12c580*/  STL.64 [R1+0x2298], R16 ;  /* 0x0022981001007387 */ /* 0x0007e80000100a00 */
[----:B0-----:R-:W4:Y:S02]  /*12c590*/  LDL.LU R6, [R1+0x5dc] ;  /* 0x0005dc0001067983 */ /* 0x001f240000300800 */
[----:B----4-:R-:W-:-:S02]  /*12c5a0*/  SHF.R.S32.HI R10, RZ, 0x1f, R6 ;  /* 0x0000001fff0a7819 */ /* 0x010fc40000011406 */
[----:B---3--:R-:W-:-:S05]  /*12c5b0*/  IADD3 R16, P6, PT, R6, R21, RZ ;  /* 0x0000001506107210 */ /* 0x008fca0007fde0ff */
[----:B------:R-:W-:-:S05]  /*12c5c0*/  IMAD.X R17, R10, 0x1, R19, P6 ;  /* 0x000000010a117824 */ /* 0x000fca00030e0613 */
[----:B------:R0:W-:Y:S02]  /*12c5d0*/  STL.64 [R1+0x2278], R16 ;  /* 0x0022781001007387 */ /* 0x0001e40000100a00 */
[----:B0-----:R-:W-:-:S05]  /*12c5e0*/  IADD3 R16, P6, PT, R6, R20, RZ ;  /* 0x0000001406107210 */ /* 0x001fca0007fde0ff */
[----:B------:R-:W-:-:S05]  /*12c5f0*/  IMAD.X R17, R10, 0x1, R18, P6 ;  /* 0x000000010a117824 */ /* 0x000fca00030e0612 */
[----:B------:R0:W-:Y:S04]  /*12c600*/  STL.64 [R1+0x2270], R16 ;  /* 0x0022701001007387 */ /* 0x0001e80000100a00 */
[----:B0-----:R-:W3:Y:S04]  /*12c610*/  LDL.LU.64 R16, [R1+0x62d0] ;  /* 0x0062d00001107983 */ /* 0x001ee80000300a00 */
[----:B------:R3:W-:Y:S02]  /*12c620*/  STL.64 [R1+0x62c0], R18 ;  /* 0x0062c01201007387 */ /* 0x0007e40000100a00 */
[----:B---3--:R-:W-:-:S05]  /*12c630*/  IADD3 R18, P6, PT, R6, R17, RZ ;  /* 0x0000001106127210 */ /* 0x008fca0007fde0ff */
[----:B------:R-:W-:-:S05]  /*12c640*/  IMAD.X R19, R10, 0x1, R16, P6 ;  /* 0x000000010a137824 */ /* 0x000fca00030e0610 */
[----:B------:R0:W-:Y:S02]  /*12c650*/  STL.64 [R1+0x2268], R18 ;  /* 0x0022681201007387 */ /* 0x0001e40000100a00 */
[----:B0-----:R-:W-:Y:S02]  /*12c660*/  IADD3 R18, P6, PT, R6, R15, RZ ;  /* 0x0000000f06127210 */ /* 0x001fe40007fde0ff */
[----:B------:R-:W3:Y:S03]  /*12c670*/  LDL.LU R6, [R1+0x62cc] ;  /* 0x0062cc0001067983 */ /* 0x000ee60000300800 */
[----:B------:R-:W-:Y:S01]  /*12c680*/  IMAD.X R19, R10, 0x1, R14, P6 ;  /* 0x000000010a137824 */ /* 0x000fe200030e060e */
[----:B------:R-:W-:Y:S04]  /*12c690*/  STL.64 [R1+0x62b8], R2 ;  /* 0x0062b80201007387 */ /* 0x000fe80000100a00 */
[----:B------:R-:W4:Y:S04]  /*12c6a0*/  LDL.LU R10, [R1+0x62c8] ;  /* 0x0062c800010a7983 */ /* 0x000f280000300800 */
[----:B------:R0:W-:Y:S04]  /*12c6b0*/  STL.64 [R1+0x2258], R18 ;  /* 0x0022581201007387 */ /* 0x0001e80000100a00 */
[----:B0-----:R-:W2:Y:S04]  /*12c6c0*/  LDL.LU.64 R18, [R1+0x62c0] ;  /* 0x0062c00001127983 */ /* 0x001ea80000300a00 */
[----:B------:R4:W-:Y:S04]  /*12c6d0*/  STL [R1+0x62b4], R0 ;  /* 0x0062b40001007387 */ /* 0x0009e80000100800 */
[----:B------:R-:W-:Y:S01]  /*12c6e0*/  STL [R1+0x62b0], R11 ;  /* 0x0062b00b01007387 */ /* 0x000fe20000100800 */
[----:B----4-:R-:W-:-:S02]  /*12c6f0*/  SHF.R.S32.HI R0, RZ, 0x1f, R10 ;  /* 0x0000001fff007819 */ /* 0x010fc4000001140a */
[----:B------:R-:W-:-:S05]  /*12c700*/  IADD3 R2, P6, PT, R10, R21, RZ ;  /* 0x000000150a027210 */ /* 0x000fca0007fde0ff */
[----:B--2---:R-:W-:-:S05]  /*12c710*/  IMAD.X R3, R0, 0x1, R19, P6 ;  /* 0x0000000100037824 */ /* 0x004fca00030e0613 */
[----:B------:R0:W-:Y:S02]  /*12c720*/  STL.64 [R1+0x2238], R2 ;  /* 0x0022380201007387 */ /* 0x0001e40000100a00 */
[----:B0-----:R-:W-:-:S05]  /*12c730*/  IADD3 R2, P6, PT, R10, R20, RZ ;  /* 0x000000140a027210 */ /* 0x001fca0007fde0ff */
[----:B------:R-:W-:-:S05]  /*12c740*/  IMAD.X R3, R0, 0x1, R18, P6 ;  /* 0x0000000100037824 */ /* 0x000fca00030e0612 */
[----:B------:R0:W-:Y:S02]  /*12c750*/  STL.64 [R1+0x2230], R2 ;  /* 0x0022300201007387 */ /* 0x0001e40000100a00 */
[----:B0-----:R-:W-:-:S05]  /*12c760*/  IADD3 R2, P6, PT, R10, R17, RZ ;  /* 0x000000110a027210 */ /* 0x001fca0007fde0ff */
[----:B------:R-:W-:-:S05]  /*12c770*/  IMAD.X R3, R0, 0x1, R16, P6 ;  /* 0x0000000100037824 */ /* 0x000fca00030e0610 */
[----:B------:R0:W-:Y:S04]  /*12c780*/  STL.64 [R1+0x2228], R2 ;  /* 0x0022280201007387 */ /* 0x0001e80000100a00 */
[----:B0-----:R-:W2:Y:S01]  /*12c790*/  LDL.LU.64 R2, [R1+0x62b8] ;  /* 0x0062b80001027983 */ /* 0x001ea20000300a00 */
[----:B------:R-:W-:-:S03]  /*12c7a0*/  IMAD.MOV.U32 R11, RZ, RZ, R0 ;  /* 0x000000ffff0b7224 */ /* 0x000fc600078e0000 */
[----:B------:R-:W4:Y:S01]  /*12c7b0*/  LDL.LU R0, [R1+0x62b4] ;  /* 0x0062b40001007983 */ /* 0x000f220000300800 */
[----:B------:R-:W-:-:S03]  /*12c7c0*/  IADD3 R10, P6, PT, R10, R15, RZ ;  /* 0x0000000f0a0a7210 */ /* 0x000fc60007fde0ff */
[----:B--2---:R0:W-:Y:S04]  /*12c7d0*/  STL.64 [R1+0x62a0], R2 ;  /* 0x0062a00201007387 */ /* 0x0041e80000100a00 */
[----:B0-----:R-:W2:Y:S01]  /*12c7e0*/  LDL.LU R3, [R1+0x520] ;  /* 0x0005200001037983 */ /* 0x001ea20000300800 */
[----:B------:R-:W-:-:S05]  /*12c7f0*/  IMAD.X R11, R11, 0x1, R14, P6 ;  /* 0x000000010b0b7824 */ /* 0x000fca00030e060e */
[----:B------:R0:W-:Y:S04]  /*12c800*/  STL.64 [R1+0x2218], R10 ;  /* 0x0022180a01007387 */ /* 0x0001e80000100a00 */
[----:B0-----:R-:W3:Y:S04]  /*12c810*/  LDL.LU R11, [R1+0x62b0] ;  /* 0x0062b000010b7983 */ /* 0x001ee80000300800 */
[----:B------:R0:W-:Y:S01]  /*12c820*/  STL.64 [R1+0x62a8], R14 ;  /* 0x0062a80e01007387 */ /* 0x0001e20000100a00 */
[----:B--2---:R-:W-:Y:S02]  /*12c830*/  SHF.R.S32.HI R10, RZ, 0x1f, R3 ;  /* 0x0000001fff0a7819 */ /* 0x004fe40000011403 */
[----:B0-----:R-:W-:-:S05]  /*12c840*/  IADD3 R14, P6, PT, R3, R21, RZ ;  /* 0x00000015030e7210 */ /* 0x001fca0007fde0ff */
[----:B------:R-:W-:-:S05]  /*12c850*/  IMAD.X R15, R10, 0x1, R19, P6 ;  /* 0x000000010a0f7824 */ /* 0x000fca00030e0613 */
[----:B------:R0:W-:Y:S02]  /*12c860*/  STL.64 [R1+0x21f8], R14 ;  /* 0x0021f80e01007387 */ /* 0x0001e40000100a00 */
[----:B0-----:R-:W-:-:S05]  /*12c870*/  IADD3 R14, P6, PT, R3, R20, RZ ;  /* 0x00000014030e7210 */ /* 0x001fca0007fde0ff */
[----:B------:R-:W-:-:S05]  /*12c880*/  IMAD.X R15, R10, 0x1, R18, P6 ;  /* 0x000000010a0f7824 */ /* 0x000fca00030e0612 */
[----:B------:R0:W-:Y:S02]  /*12c890*/  STL.64 [R1+0x21f0], R14 ;  /* 0x0021f00e01007387 */ /* 0x0001e40000100a00 */
[----:B0-----:R-:W-:-:S05]  /*12c8a0*/  IADD3 R14, P6, PT, R3, R17, RZ ;  /* 0x00000011030e7210 */ /* 0x001fca0007fde0ff */
[----:B------:R-:W-:-:S05]  /*12c8b0*/  IMAD.X R15, R10, 0x1, R16, P6 ;  /* 0x000000010a0f7824 */ /* 0x000fca00030e0610 */
[----:B------:R0:W-:Y:S04]  /*12c8c0*/  STL.64 [R1+0x21e8], R14 ;  /* 0x0021e80e01007387 */ /* 0x0001e80000100a00 */
[----:B0-----:R-:W2:Y:S02]  /*12c8d0*/  LDL.LU.64 R14, [R1+0x62a8] ;  /* 0x0062a800010e7983 */ /* 0x001ea40000300a00 */
[----:B--2---:R-:W-:-:S05]  /*12c8e0*/  IADD3 R2, P6, PT, R3, R15, RZ ;  /* 0x0000000f03027210 */ /* 0x004fca0007fde0ff */
[----:B------:R-:W-:-:S05]  /*12c8f0*/  IMAD.X R3, R10, 0x1, R14, P6 ;  /* 0x000000010a037824 */ /* 0x000fca00030e060e */
[----:B------:R0:W-:Y:S04]  /*12c900*/  STL.64 [R1+0x21e0], R2 ;  /* 0x0021e00201007387 */ /* 0x0001e80000100a00 */
[----:B0-----:R-:W2:Y:S04]  /*12c910*/  LDL.LU.64 R2, [R1+0x62a0] ;  /* 0x0062a00001027983 */ /* 0x001ea80000300a00 */
[----:B------:R-:W-:Y:S04]  /*12c920*/  STL.64 [R1+0x6298], R14 ;  /* 0x0062980e01007387 */ /* 0x000fe80000100a00 */
[----:B--2---:R0:W-:Y:S04]  /*12c930*/  STL.64 [R1+0x6290], R2 ;  /* 0x0062900201007387 */ /* 0x0041e80000100a00 */
[----:B0-----:R-:W2:Y:S02]  /*12c940*/  LDL.LU R3, [R1+0x524] ;  /* 0x0005240001037983 */ /* 0x001ea40000300800 */
[----:B--2---:R-:W-:-:S02]  /*12c950*/  SHF.R.S32.HI R10, RZ, 0x1f, R3 ;  /* 0x0000001fff0a7819 */ /* 0x004fc40000011403 */
[----:B------:R-:W-:-:S05]  /*12c960*/  IADD3 R14, P6, PT, R3, R21, RZ ;  /* 0x00000015030e7210 */ /* 0x000fca0007fde0ff */
        /* <DEDUP_REMOVED lines=10> */
[----:B------:R-:W-:Y:S01]  /*12ca10*/  IMAD.X R3, R10, 0x1, R14, P6 ;  /* 0x000000010a037824 */ /* 0x000fe200030e060e */
[----:B---3--:R-:W-:-:S04]  /*12ca20*/  SHF.R.S32.HI R10, RZ, 0x1f, R11 ;  /* 0x0000001fff0a7819 */ /* 0x008fc8000001140b */
[----:B------:R0:W-:Y:S02]  /*12ca30*/  STL.64 [R1+0x21c0], R2 ;  /* 0x0021c00201007387 */ /* 0x0001e40000100a00 */
[----:B0-----:R-:W-:-:S05]  /*12ca40*/  IADD3 R2, P6, PT, R11, R21, RZ ;  /* 0x000000150b027210 */ /* 0x001fca0007fde0ff */
[----:B------:R-:W-:-:S05]  /*12ca50*/  IMAD.X R3, R10, 0x1, R19, P6 ;  /* 0x000000010a037824 */ /* 0x000fca00030e0613 */
[----:B------:R0:W-:Y:S02]  /*12ca60*/  STL.64 [R1+0x21b8], R2 ;  /* 0x0021b80201007387 */ /* 0x0001e40000100a00 */
[----:B0-----:R-:W-:-:S05]  /*12ca70*/  IADD3 R2, P6, PT, R11, R20, RZ ;  /* 0x000000140b027210 */ /* 0x001fca0007fde0ff */
[----:B------:R-:W-:-:S05]  /*12ca80*/  IMAD.X R3, R10, 0x1, R18, P6 ;  /* 0x000000010a037824 */ /* 0x000fca00030e0612 */
[----:B------:R0:W-:Y:S04]  /*12ca90*/  STL.64 [R1+0x21b0], R2 ;  /* 0x0021b00201007387 */ /* 0x0001e80000100a00 */
[----:B0-----:R-:W2:Y:S04]  /*12caa0*/  LDL.LU.64 R2, [R1+0x6290] ;  /* 0x0062900001027983 */ /* 0x001ea80000300a00 */
[----:B--2---:R0:W-:Y:S02]  /*12cab0*/  STL.64 [R1+0x6288], R2 ;  /* 0x0062880201007387 */ /* 0x0041e40000100a00 */
[----:B0-----:R-:W-:-:S02]  /*12cac0*/  IMAD.MOV.U32 R3, RZ, RZ, R11 ;  /* 0x000000ffff037224 */ /* 0x001fc400078e000b */
[----:B------:R-:W-:Y:S02]  /*12cad0*/  IMAD.MOV.U32 R11, RZ, RZ, R12 ;  /* 0x000000ffff0b7224 */ /* 0x000fe400078e000c */
[----:B------:R-:W-:Y:S01]  /*12cae0*/  IMAD.MOV.U32 R12, RZ, RZ, R8 ;  /* 0x000000ffff0c7224 */ /* 0x000fe200078e0008 */
[----:B------:R-:W-:Y:S01]  /*12caf0*/  IADD3 R8, P6, PT, R3, R17, RZ ;  /* 0x0000001103087210 */ /* 0x000fe20007fde0ff */
[----:B------:R-:W-:Y:S02]  /*12cb00*/  IMAD.MOV.U32 R2, RZ, RZ, R10 ;  /* 0x000000ffff027224 */ /* 0x000fe400078e000a */
[----:B------:R-:W-:Y:S02]  /*12cb10*/  IMAD.MOV.U32 R10, RZ, RZ, R9 ;  /* 0x000000ffff0a7224 */ /* 0x000fe400078e0009 */
[----:B------:R-:W-:-:S05]  /*12cb20*/  IMAD.X R9, R2, 0x1, R16, P6 ;  /* 0x0000000102097824 */ /* 0x000fca00030e0610 */
[----:B------:R0:W-:Y:S04]  /*12cb30*/  STL.64 [R1+0x4da8], R8 ;  /* 0x004da80801007387 */ /* 0x0001e80000100a00 */
[----:B0-----:R-:W2:Y:S01]  /*12cb40*/  LDL.LU R9, [R1+0x518] ;  /* 0x0005180001097983 */ /* 0x001ea20000300800 */
[----:B------:R-:W-:Y:S01]  /*12cb50*/  IMAD.MOV.U32 R8, RZ, RZ, R2 ;  /* 0x000000ffff087224 */ /* 0x000fe200078e0002 */
[----:B------:R-:W-:-:S05]  /*12cb60*/  IADD3 R2, P6, PT, R3, R15, RZ ;  /* 0x0000000f03027210 */ /* 0x000fca0007fde0ff */
[----:B------:R-:W-:-:S05]  /*12cb70*/  IMAD.X R3, R8, 0x1, R14, P6 ;  /* 0x0000000108037824 */ /* 0x000fca00030e060e */
        /* <DEDUP_REMOVED lines=13> */
[----:B0-----:R-:W-:Y:S01]  /*12cc50*/  IMAD.MOV.U32 R3, RZ, RZ, R8 ;  /* 0x000000ffff037224 */ /* 0x001fe200078e0008 */
[----:B------:R-:W-:-:S05]  /*12cc60*/  IADD3 R8, P6, PT, R9, R15, RZ ;  /* 0x0000000f09087210 */ /* 0x000fca0007fde0ff */
[----:B------:R-:W-:-:S05]  /*12cc70*/  IMAD.X R9, R3, 0x1, R14, P6 ;  /* 0x0000000103097824 */ /* 0x000fca00030e060e */
[----:B------:R0:W-:Y:S04]  /*12cc80*/  STL.64 [R1+0x2180], R8 ;  /* 0x0021800801007387 */ /* 0x0001e80000100a00 */
[----:B0-----:R-:W2:Y:S04]  /*12cc90*/  LDL.LU R9, [R1+0x500] ;  /* 0x0005000001097983 */ /* 0x001ea80000300800 */
[----:B--2---:R0:W-:Y:S04]  /*12cca0*/  STL [R1+0x6278], R9 ;  /* 0x0062780901007387 */ /* 0x0041e80000100800 */
        /* <DEDUP_REMOVED lines=13> */
[----:B0-----:R-:W-:-:S02]  /*12cd80*/  IADD3 R2, P6, PT, R9, R15, RZ ;  /* 0x0000000f09027210 */ /* 0x001fc40007fde0ff */
[----:B------:R-:W2:Y:S04]  /*12cd90*/  LDL.LU R9, [R1+0x6278] ;  /* 0x0062780001097983 */ /* 0x000ea80000300800 */
[----:B------:R0:W-:Y:S04]  /*12cda0*/  STL [R1+0x6268], R12 ;  /* 0x0062680c01007387 */ /* 0x0001e80000100800 */
[----:B0-----:R-:W3:Y:S01]  /*12cdb0*/  LDL.LU R12, [R1+0x50c] ;  /* 0x00050c00010c7983 */ /* 0x001ee20000300800 */
[----:B------:R-:W-:-:S05]  /*12cdc0*/  IMAD.X R3, R8, 0x1, R14, P6 ;  /* 0x0000000108037824 */ /* 0x000fca00030e060e */
[----:B------:R0:W-:Y:S01]  /*12cdd0*/  STL.64 [R1+0x2158], R2 ;  /* 0x0021580201007387 */ /* 0x0001e20000100a00 */
[----:B---3--:R-:W-:Y:S02]  /*12cde0*/  SHF.R.S32.HI R8, RZ, 0x1f, R12 ;  /* 0x0000001fff087819 */ /* 0x008fe4000001140c */
        /* <DEDUP_REMOVED lines=9> */
[----:B0-----:R-:W3:Y:S04]  /*12ce80*/  LDL.LU.64 R2, [R1+0x6270] ;  /* 0x0062700001027983 */ /* 0x001ee80000300a00 */
[----:B------:R0:W-:Y:S02]  /*12ce90*/  STL.64 [R1+0x6260], R22 ;  /* 0x0062601601007387 */ /* 0x0001e40000100a00 */
[----:B0-----:R-:W-:-:S02]  /*12cea0*/  IADD3 R22, P6, PT, R12, R15, RZ ;  /* 0x0000000f0c167210 */ /* 0x001fc40007fde0ff */
[----:B------:R-:W3:Y:S03]  /*12ceb0*/  LDL.LU R12, [R1+0x6268] ;  /* 0x00626800010c7983 */ /* 0x000ee60000300800 */
[----:B------:R-:W-:Y:S01]  /*12cec0*/  IMAD.X R23, R8, 0x1, R14, P6 ;  /* 0x0000000108177824 */ /* 0x000fe200030e060e */
[----:B--2---:R-:W-:-:S04]  /*12ced0*/  SHF.R.S32.HI R8, RZ, 0x1f, R9 ;  /* 0x0000001fff087819 */ /* 0x004fc80000011409 */
[----:B------:R0:W-:Y:S02]  /*12cee0*/  STL.64 [R1+0x2130], R22 ;  /* 0x0021301601007387 */ /* 0x0001e40000100a00 */
[----:B0-----:R-:W-:-:S05]  /*12cef0*/  IADD3 R22, P6, PT, R9, R21, RZ ;  /* 0x0000001509167210 */ /* 0x001fca0007fde0ff */
[----:B------:R-:W-:-:S05]  /*12cf00*/  IMAD.X R23, R8, 0x1, R19, P6 ;  /* 0x0000000108177824 */ /* 0x000fca00030e0613 */
[----:B------:R0:W-:Y:S02]  /*12cf10*/  STL.64 [R1+0x2120], R22 ;  /* 0x0021201601007387 */ /* 0x0001e40000100a00 */
[----:B0-----:R-:W-:Y:S02]  /*12cf20*/  IADD3 R22, P6, PT, R9, R20, RZ ;  /* 0x0000001409167210 */ /* 0x001fe40007fde0ff */
[----:B------:R-:W-:Y:S03]  /*12cf30*/  STL.64 [R1+0x6258], R10 ;  /* 0x0062580a01007387 */ /* 0x000fe60000100a00 */
[----:B------:R-:W-:-:S05]  /*12cf40*/  IMAD.X R23, R8, 0x1, R18, P6 ;  /* 0x0000000108177824 */ /* 0x000fca00030e0612 */
[----:B------:R0:W-:Y:S02]  /*12cf50*/  STL.64 [R1+0x2118], R22 ;  /* 0x0021181601007387 */ /* 0x0001e40000100a00 */
[----:B0-----:R-:W-:-:S05]  /*12cf60*/  IADD3 R22, P6, PT, R9, R17, RZ ;  /* 0x0000001109167210 */ /* 0x001fca0007fde0ff */
[----:B------:R-:W-:-:S05]  /*12cf70*/  IMAD.X R23, R8, 0x1, R16, P6 ;  /* 0x0000000108177824 */ /* 0x000fca00030e0610 */
[----:B------:R0:W-:Y:S04]  /*12cf80*/  STL.64 [R1+0x2110], R22 ;  /* 0x0021101601007387 */ /* 0x0001e80000100a00 */
[----:B0-----:R-:W2:Y:S01]  /*12cf90*/  LDL.LU.64 R22, [R1+0x6260] ;  /* 0x0062600001167983 */ /* 0x001ea20000300a00 */
[----:B------:R-:W-:-:S05]  /*12cfa0*/  IADD3 R10, P6, PT, R9, R15, RZ ;  /* 0x0000000f090a7210 */ /* 0x000fca0007fde0ff */
[----:B------:R-:W-:Y:S04]  /*12cfb0*/  STL [R1+0x2100], R10 ;  /* 0x0021000a01007387 */ /* 0x000fe80000100800 */
[----:B--2---:R0:W-:Y:S02]  /*12cfc0*/  STL.64 [R1+0x6250], R22 ;  /* 0x0062501601007387 */ /* 0x0041e40000100a00 */
[----:B0-----:R-:W-:Y:S02]  /*12cfd0*/  IMAD.MOV.U32 R22, RZ, RZ, R10 ;  /* 0x000000ffff167224 */ /* 0x001fe400078e000a */
[----:B------:R-:W-:Y:S02]  /*12cfe0*/  IMAD.MOV.U32 R23, RZ, RZ, R11 ;  /* 0x000000ffff177224 */ /* 0x000fe400078e000b */
[----:B------:R-:W2:Y:S04]  /*12cff0*/  LDL.LU.64 R10, [R1+0x6258] ;  /* 0x00625800010a7983 */ /* 0x000ea80000300a00 */
[----:B------:R0:W-:Y:S04]  /*12d000*/  STL [R1+0x6248], R27 ;  /* 0x0062481b01007387 */ /* 0x0001e80000100800 */
[----:B0-----:R-:W2:Y:S04]  /*12d010*/  LDL.LU R27, [R1+0x504] ;  /* 0x00050400011b7983 */ /* 0x001ea80000300800 */
[----:B------:R-:W3:Y:S01]  /*12d020*/  LDL R9, [R1+0x4fc] ;  /* 0x0004fc0001097983 */ /* 0x000ee20000100800 */
[----:B------:R-:W-:-:S05]  /*12d030*/  IMAD.X R23, R8, 0x1, R14, P6 ;  /* 0x0000000108177824 */ /* 0x000fca00030e060e */
[----:B------:R0:W-:Y:S01]  /*12d040*/  STL [R1+0x2104], R23 ;  /* 0x0021041701007387 */ /* 0x0001e20000100800 */
[----:B--2---:R-:W-:Y:S02]  /*12d050*/  SHF.R.S32.HI R8, RZ, 0x1f, R27 ;  /* 0x0000001fff087819 */ /* 0x004fe4000001141b */
[----:B------:R-:W-:-:S05]  /*12d060*/  IADD3 R22, P6, PT, R27, R21, RZ ;  /* 0x000000151b167210 */ /* 0x000fca0007fde0ff */
[----:B0-----:R-:W-:-:S05]  /*12d070*/  IMAD.X R23, R8, 0x1, R19, P6 ;  /* 0x0000000108177824 */ /* 0x001fca00030e0613 */
        /* <DEDUP_REMOVED lines=8> */
[----:B------:R0:W-:Y:S02]  /*12d100*/  STL.64 [R1+0x6240], R16 ;  /* 0x0062401001007387 */ /* 0x0001e40000100a00 */
[----:B0-----:R-:W-:-:S02]  /*12d110*/  IADD3 R16, P6, PT, R27, R15, RZ ;  /* 0x0000000f1b107210 */ /* 0x001fc40007fde0ff */
[----:B------:R-:W2:Y:S03]  /*12d120*/  LDL.LU R27, [R1+0x6248] ;  /* 0x00624800011b7983 */ /* 0x000ea60000300800 */
[----:B------:R-:W-:Y:S01]  /*12d130*/  IMAD.X R17, R8, 0x1, R14, P6 ;  /* 0x0000000108117824 */ /* 0x000fe200030e060e */
[----:B---3--:R-:W-:-:S04]  /*12d140*/  SHF.R.S32.HI R8, RZ, 0x1f, R9 ;  /* 0x0000001fff087819 */ /* 0x008fc80000011409 */
[----:B------:R0:W-:Y:S04]  /*12d150*/  STL.64 [R1+0x20c0], R16 ;  /* 0x0020c01001007387 */ /* 0x0001e80000100a00 */
[----:B------:R1:W-:Y:S01]  /*12d160*/  STL [R1+0x6238], R21 ;  /* 0x0062381501007387 */ /* 0x0003e20000100800 */
[----:B0-----:R-:W-:-:S03]  /*12d170*/  IADD3 R16, P6, PT, R9, R21, RZ ;  /* 0x0000001509107210 */ /* 0x001fc60007fde0ff */
[----:B-1----:R-:W3:Y:S02]  /*12d180*/  LDL.LU R21, [R1+0x4fc] ;  /* 0x0004fc0001157983 */ /* 0x002ee40000300800 */
[----:B------:R-:W-:-:S05]  /*12d190*/  IMAD.X R17, R8, 0x1, R19, P6 ;  /* 0x0000000108117824 */ /* 0x000fca00030e0613 */
[----:B------:R3:W-:Y:S04]  /*12d1a0*/  STL.64 [R1+0x20a0], R16 ;  /* 0x0020a01001007387 */ /* 0x0007e80000100a00 */
[----:B------:R-:W2:Y:S01]  /*12d1b0*/  LDL.LU R9, [R1+0x4f8] ;  /* 0x0004f80001097983 */ /* 0x000ea20000300800 */
[----:B---3--:R-:W-:-:S05]  /*12d1c0*/  IADD3 R16, P6, PT, R21, R20, RZ ;  /* 0x0000001415107210 */ /* 0x008fca0007fde0ff */
[----:B------:R-:W-:Y:S01]  /*12d1d0*/  IMAD.X R17, R8, 0x1, R18, P6 ;  /* 0x0000000108117824 */ /* 0x000fe200030e0612 */
[----:B--2---:R0:W-:Y:S04]  /*12d1e0*/  STL [R1+0x6228], R9 ;  /* 0x0062280901007387 */ /* 0x0041e80000100800 */
[----:B0-----:R-:W2:Y:S04]  /*12d1f0*/  LDL.LU R9, [R1+0x4f4] ;  /* 0x0004f40001097983 */ /* 0x001ea80000300800 */
        /* <DEDUP_REMOVED lines=9> */
[----:B--2---:R-:W-:-:S04]  /*12d290*/  SHF.R.S32.HI R8, RZ, 0x1f, R9 ;  /* 0x0000001fff087819 */ /* 0x004fc80000011409 */
[----:B------:R3:W-:Y:S02]  /*12d2a0*/  STL.64 [R1+0x2080], R22 ;  /* 0x0020801601007387 */ /* 0x0007e40000100a00 */
[----:B---3--:R-:W-:-:S05]  /*12d2b0*/  IADD3 R22, P6, PT, R9, R21, RZ ;  /* 0x0000001509167210 */ /* 0x008fca0007fde0ff */
        /* <DEDUP_REMOVED lines=11> */
[----:B------:R-:W3:Y:S03]  /*12d370*/  LDL.LU R9, [R1+0x6228] ;  /* 0x0062280001097983 */ /* 0x000ee60000300800 */
[----:B------:R-:W-:Y:S01]  /*12d380*/  IMAD.X R11, R8, 0x1, R14, P6 ;  /* 0x00000001080b7824 */ /* 0x000fe200030e060e */
[----:B------:R3:W-:Y:S04]  /*12d390*/  STL [R1+0x6218], R2 ;  /* 0x0062180201007387 */ /* 0x0007e80000100800 */
        /* <DEDUP_REMOVED lines=9> */
[----:B------:R-:W-:Y:S01]  /*12d430*/  IMAD.X R11, R2, 0x1, R16, P6 ;  /* 0x00000001020b7824 */ /* 0x000fe200030e0610 */
[----:B------:R-:W-:-:S04]  /*12d440*/  IADD3 R8, P6, PT, R9, R15, RZ ;  /* 0x0000000f09087210 */ /* 0x000fc80007fde0ff */
[----:B------:R0:W-:Y:S01]  /*12d450*/  STL.64 [R1+0x2018], R10 ;  /* 0x0020180a01007387 */ /* 0x0001e20000100a00 */
[----:B------:R-:W-:-:S03]  /*12d460*/  IMAD.X R9, R2, 0x1, R14, P6 ;  /* 0x0000000102097824 */ /* 0x000fc600030e060e */
[----:B0-----:R-:W3:Y:S04]  /*12d470*/  LDL.LU.64 R10, [R1+0x6220] ;  /* 0x00622000010a7983 */ /* 0x001ee80000300a00 */
[----:B------:R-:W3:Y:S04]  /*12d480*/  LDL.LU R2, [R1+0x6218] ;  /* 0x0062180001027983 */ /* 0x000ee80000300800 */
[----:B------:R-:W-:Y:S04]  /*12d490*/  STL.64 [R1+0x6210], R14 ;  /* 0x0062100e01007387 */ /* 0x000fe80000100a00 */
        /* <DEDUP_REMOVED lines=14> */
[----:B------:R-:W3:Y:S01]  /*12d580*/  LDL.LU R9, [R1+0x4ec] ;  /* 0x0004ec0001097983 */ /* 0x000ee20000300800 */
[----:B--2---:R-:W-:-:S05]  /*12d590*/  IADD3 R22, P6, PT, R23, R15, RZ ;  /* 0x0000000f17167210 */ /* 0x004fca0007fde0ff */
[----:B------:R-:W-:-:S05]  /*12d5a0*/  IMAD.X R23, R8, 0x1, R14, P6 ;  /* 0x0000000108177824 */ /* 0x000fca00030e060e */
[----:B------:R0:W-:Y:S04]  /*12d5b0*/  STL.64 [R1+0x1ff0], R22 ;  /* 0x001ff01601007387 */ /* 0x0001e80000100a00 */
[----:B0-----:R-:W2:Y:S04]  /*12d5c0*/  LDL.LU.64 R22, [R1+0x6208] ;  /* 0x0062080001167983 */ /* 0x001ea80000300a00 */
[----:B------:R0:W-:Y:S04]  /*12d5d0*/  STL.64 [R1+0x6200], R14 ;  /* 0x0062000e01007387 */ /* 0x0001e80000100a00 */
[----:B0-----:R-:W2:Y:S02]  /*12d5e0*/  LDL R15, [R1+0x4e8] ;  /* 0x0004e800010f7983 */ /* 0x001ea40000100800 */
[----:B--2---:R-:W-:-:S02]  /*12d5f0*/  SHF.R.S32.HI R8, RZ, 0x1f, R15 ;  /* 0x0000001fff087819 */ /* 0x004fc4000001140f */
[----:B------:R-:W-:-:S03]  /*12d600*/  IADD3 R14, P6, PT, R15, R21, RZ ;  /* 0x000000150f0e7210 */ /* 0x000fc60007fde0ff */
[----:B------:R-:W-:Y:S02]  /*12d610*/  STL [R1+0x38], R8 ;  /* 0x0000380801007387 */ /* 0x000fe40000100800 */
[----:B------:R-:W-:Y:S02]  /*12d620*/  IMAD.X R15, R8, 0x1, R19, P6 ;  /* 0x00000001080f7824 */ /* 0x000fe400030e0613 */
[----:B------:R0:W-:Y:S04]  /*12d630*/  STL [R1+0x61f8], R28 ;  /* 0x0061f81c01007387 */ /* 0x0001e80000100800 */
[----:B0-----:R-:W2:Y:S04]  /*12d640*/  LDL.LU R28, [R1+0x4e8] ;  /* 0x0004e800011c7983 */ /* 0x001ea80000300800 */
[----:B------:R-:W-:Y:S04]  /*12d650*/  STL.64 [R1+0x1fe8], R14 ;  /* 0x001fe80e01007387 */ /* 0x000fe80000100a00 */
[----:B------:R-:W2:Y:S04]  /*12d660*/  LDL.LU R8, [R1+0x4e4] ;  /* 0x0004e40001087983 */ /* 0x000ea80000300800 */
[----:B--2---:R0:W-:Y:S04]  /*12d670*/  STL [R1+0x61e8], R8 ;  /* 0x0061e80801007387 */ /* 0x0041e80000100800 */
[----:B0-----:R-:W2:Y:S01]  /*12d680*/  LDL.LU R8, [R1+0x38] ;  /* 0x0000380001087983 */ /* 0x001ea20000300800 */
[----:B------:R-:W-:-:S05]  /*12d690*/  IADD3 R14, P6, PT, R28, R20, RZ ;  /* 0x000000141c0e7210 */ /* 0x000fca0007fde0ff */
[----:B--2---:R-:W-:-:S05]  /*12d6a0*/  IMAD.X R15, R8, 0x1, R18, P6 ;  /* 0x00000001080f7824 */ /* 0x004fca00030e0612 */
[----:B------:R0:W-:Y:S02]  /*12d6b0*/  STL.64 [R1+0x1fe0], R14 ;  /* 0x001fe00e01007387 */ /* 0x0001e40000100a00 */
[----:B0-----:R-:W-:-:S05]  /*12d6c0*/  IADD3 R14, P6, PT, R28, R17, RZ ;  /* 0x000000111c0e7210 */ /* 0x001fca0007fde0ff */
[----:B------:R-:W-:-:S05]  /*12d6d0*/  IMAD.X R15, R8, 0x1, R16, P6 ;  /* 0x00000001080f7824 */ /* 0x000fca00030e0610 */
[----:B------:R0:W-:Y:S04]  /*12d6e0*/  STL.64 [R1+0x1fd8], R14 ;  /* 0x001fd80e01007387 */ /* 0x0001e80000100a00 */
[----:B0-----:R-:W2:Y:S04]  /*12d6f0*/  LDL.LU.64 R14, [R1+0x6200] ;  /* 0x00620000010e7983 */ /* 0x001ea80000300a00 */
[----:B---3--:R-:W-:Y:S04]  /*12d700*/  STL.64 [R1+0x61f0], R10 ;  /* 0x0061f00a01007387 */ /* 0x008fe80000100a00 */
[----:B------:R0:W-:Y:S02]  /*12d710*/  STL [R1+0x61ec], R22 ;  /* 0x0061ec1601007387 */ /* 0x0001e40000100800 */
[----:B0-----:R-:W-:-:S02]  /*12d720*/  SHF.R.S32.HI R22, RZ, 0x1f, R9 ;  /* 0x0000001fff167819 */ /* 0x001fc40000011409 */
[----:B--2---:R-:W-:Y:S02]  /*12d730*/  IADD3 R10, P6, PT, R28, R15, RZ ;  /* 0x0000000f1c0a7210 */ /* 0x004fe40007fde0ff */
[----:B------:R-:W2:Y:S03]  /*12d740*/  LDL.LU R28, [R1+0x61f8] ;  /* 0x0061f800011c7983 */ /* 0x000ea60000300800 */
[----:B------:R-:W-:-:S05]  /*12d750*/  IMAD.X R11, R8, 0x1, R14, P6 ;  /* 0x00000001080b7824 */ /* 0x000fca00030e060e */
[----:B------:R0:W-:Y:S02]  /*12d760*/  STL.64 [R1+0x1fc8], R10 ;  /* 0x001fc80a01007387 */ /* 0x0001e40000100a00 */
        /* <DEDUP_REMOVED lines=8> */
[----:B------:R-:W-:-:S05]  /*12d7f0*/  IADD3 R8, P6, PT, R9, R15, RZ ;  /* 0x0000000f09087210 */ /* 0x000fca0007fde0ff */
[----:B------:R-:W-:Y:S01]  /*12d800*/  IMAD.X R9, R22, 0x1, R14, P6 ;  /* 0x0000000116097824 */ /* 0x000fe200030e060e */
[----:B------:R0:W-:Y:S04]  /*12d810*/  STL.64 [R1+0x1fb0], R10 ;  /* 0x001fb00a01007387 */ /* 0x0001e80000100a00 */
[----:B0-----:R-:W3:Y:S04]  /*12d820*/  LDL.LU.64 R10, [R1+0x61f0] ;  /* 0x0061f000010a7983 */ /* 0x001ee80000300a00 */
[----:B------:R-:W2:Y:S04]  /*12d830*/  LDL.LU R22, [R1+0x61ec] ;  /* 0x0061ec0001167983 */ /* 0x000ea80000300800 */
[----:B------:R0:W-:Y:S04]  /*12d840*/  STL.64 [R1+0x1fa0], R8 ;  /* 0x001fa00801007387 */ /* 0x0001e80000100a00 */
[----:B0-----:R-:W2:Y:S04]  /*12d850*/  LDL.LU R8, [R1+0x61e8] ;  /* 0x0061e80001087983 */ /* 0x001ea80000300800 */
[----:B------:R0:W-:Y:S01]  /*12d860*/  STL.64 [R1+0x61e0], R14 ;  /* 0x0061e00e01007387 */ /* 0x0001e20000100a00 */
[----:B---3--:R-:W-:-:S02]  /*12d870*/  IMAD.MOV.U32 R9, RZ, RZ, R11 ;  /* 0x000000ffff097224 */ /* 0x008fc400078e000b */
[----:B------:R-:W-:Y:S01]  /*12d880*/  IMAD.MOV.U32 R11, RZ, RZ, R13 ;  /* 0x000000ffff0b7224 */ /* 0x000fe200078e000d */
[----:B--2---:R-:W-:Y:S02]  /*12d890*/  SHF.R.S32.HI R13, RZ, 0x1f, R8 ;  /* 0x0000001fff0d7819 */ /* 0x004fe40000011408 */
[----:B0-----:R-:W-:-:S05]  /*12d8a0*/  IADD3 R14, P6, PT, R8, R21, RZ ;  /* 0x00000015080e7210 */ /* 0x001fca0007fde0ff */
[----:B------:R-:W-:-:S05]  /*12d8b0*/  IMAD.X R15, R13, 0x1, R19, P6 ;  /* 0x000000010d0f7824 */ /* 0x000fca00030e0613 */
[----:B------:R0:W-:Y:S04]  /*12d8c0*/  STL.64 [R1+0x1f98], R14 ;  /* 0x001f980e01007387 */ /* 0x0001e80000100a00 */
[----:B------:R-:W-:Y:S01]  /*12d8d0*/  STL.64 [R1+0x61d8], R20 ;  /* 0x0061d81401007387 */ /* 0x000fe20000100a00 */
[----:B0-----:R-:W-:-:S03]  /*12d8e0*/  IADD3 R14, P6, PT, R8, R20, RZ ;  /* 0x00000014080e7210 */ /* 0x001fc60007fde0ff */
[----:B------:R0:W-:Y:S02]  /*12d8f0*/  STL.64 [R1+0x61c8], R26 ;  /* 0x0061c81a01007387 */ /* 0x0001e40000100a00 */
[----:B------:R-:W-:-:S05]  /*12d900*/  IMAD.X R15, R13, 0x1, R18, P6 ;  /* 0x000000010d0f7824 */ /* 0x000fca00030e0612 */
[----:B------:R1:W-:Y:S04]  /*12d910*/  STL.64 [R1+0x1f90], R14 ;  /* 0x001f900e01007387 */ /* 0x0003e80000100a00 */
[----:B0-----:R-:W2:Y:S01]  /*12d920*/  LDL.LU R26, [R1+0x4dc] ;  /* 0x0004dc00011a7983 */ /* 0x001ea20000300800 */
[----:B-1----:R-:W-:-:S05]  /*12d930*/  IADD3 R14, P6, PT, R8, R17, RZ ;  /* 0x00000011080e7210 */ /* 0x002fca0007fde0ff */
[----:B------:R-:W-:-:S05]  /*12d940*/  IMAD.X R15, R13, 0x1, R16, P6 ;  /* 0x000000010d0f7824 */ /* 0x000fca00030e0610 */
[----:B------:R0:W-:Y:S04]  /*12d950*/  STL.64 [R1+0x1f88], R14 ;  /* 0x001f880e01007387 */ /* 0x0001e80000100a00 */
[----:B0-----:R-:W3:Y:S02]  /*12d960*/  LDL.LU.64 R14, [R1+0x61e0] ;  /* 0x0061e000010e7983 */ /* 0x001ee40000300a00 */
[----:B---3--:R-:W-:-:S05]  /*12d970*/  IADD3 R20, P6, PT, R8, R15, RZ ;  /* 0x0000000f08147210 */ /* 0x008fca0007fde0ff */
[----:B------:R-:W-:Y:S04]  /*12d980*/  STL [R1+0x1f68], R20 ;  /* 0x001f681401007387 */ /* 0x000fe80000100800 */
[----:B------:R0:W-:Y:S02]  /*12d990*/  STL.64 [R1+0x61d0], R10 ;  /* 0x0061d00a01007387 */ /* 0x0001e40000100a00 */
[----:B0-----:R-:W-:Y:S02]  /*12d9a0*/  IMAD.MOV.U32 R10, RZ, RZ, R20 ;  /* 0x000000ffff0a7224 */ /* 0x001fe400078e0014 */
[----:B------:R-:W-:Y:S02]  /*12d9b0*/  IMAD.MOV.U32 R11, RZ, RZ, R21 ;  /* 0x000000ffff0b7224 */ /* 0x000fe400078e0015 */
[----:B------:R-:W3:Y:S01]  /*12d9c0*/  LDL.LU.64 R20, [R1+0x61d8] ;  /* 0x0061d80001147983 */ /* 0x000ee20000300a00 */
[----:B------:R-:W-:Y:S01]  /*12d9d0*/  IMAD.X R11, R13, 0x1, R14, P6 ;  /* 0x000000010d0b7824 */ /* 0x000fe200030e060e */
[----:B--2---:R-:W-:Y:S01]  /*12d9e0*/  SHF.R.S32.HI R13, RZ, 0x1f, R26 ;  /* 0x0000001fff0d7819 */ /* 0x004fe2000001141a */
[----:B------:R-:W-:-:S02]  /*12d9f0*/  IMAD.MOV.U32 R8, RZ, RZ, R29 ;  /* 0x000000ffff087224 */ /* 0x000fc400078e001d */
[----:B------:R-:W-:Y:S02]  /*12da00*/  IMAD.MOV.U32 R29, RZ, RZ, R25 ;  /* 0x000000ffff1d7224 */ /* 0x000fe400078e0019 */
[----:B------:R-:W-:Y:S02]  /*12da10*/  IMAD.MOV.U32 R25, RZ, RZ, R7 ;  /* 0x000000ffff197224 */ /* 0x000fe400078e0007 */
[----:B------:R-:W2:Y:S04]  /*12da20*/  LDL.LU R7, [R1+0x4e0] ;  /* 0x0004e00001077983 */ /* 0x000ea80000300800 */
[----:B------:R0:W-:Y:S01]  /*12da30*/  STL [R1+0x1f6c], R11 ;  /* 0x001f6c0b01007387 */ /* 0x0001e20000100800 */
[----:B---3--:R-:W-:-:S05]  /*12da40*/  IADD3 R10, P6, PT, R26, R21, RZ ;  /* 0x000000151a0a7210 */ /* 0x008fca0007fde0ff */
[----:B0-----:R-:W-:-:S05]  /*12da50*/  IMAD.X R11, R13, 0x1, R19, P6 ;  /* 0x000000010d0b7824 */ /* 0x001fca00030e0613 */
[----:B------:R0:W-:Y:S02]  /*12da60*/  STL.64 [R1+0x1f58], R10 ;  /* 0x001f580a01007387 */ /* 0x0001e40000100a00 */
[----:B0-----:R-:W-:-:S05]  /*12da70*/  IADD3 R10, P6, PT, R26, R20, RZ ;  /* 0x000000141a0a7210 */ /* 0x001fca0007fde0ff */
[----:B------:R-:W-:-:S05]  /*12da80*/  IMAD.X R11, R13, 0x1, R18, P6 ;  /* 0x000000010d0b7824 */ /* 0x000fca00030e0612 */
[----:B------:R0:W-:Y:S02]  /*12da90*/  STL.64 [R1+0x1f50], R10 ;  /* 0x001f500a01007387 */ /* 0x0001e40000100a00 */
[----:B0-----:R-:W-:-:S05]  /*12daa0*/  IADD3 R10, P6, PT, R26, R17, RZ ;  /* 0x000000111a0a7210 */ /* 0x001fca0007fde0ff */
[----:B------:R-:W-:Y:S01]  /*12dab0*/  IMAD.X R11, R13, 0x1, R16, P6 ;  /* 0x000000010d0b7824 */ /* 0x000fe200030e0610 */
[----:B------:R-:W-:-:S04]  /*12dac0*/  IADD3 R26, P6, PT, R26, R15, RZ ;  /* 0x0000000f1a1a7210 */ /* 0x000fc80007fde0ff */
[----:B------:R0:W-:Y:S04]  /*12dad0*/  STL.64 [R1+0x1f48], R10 ;  /* 0x001f480a01007387 */ /* 0x0001e80000100a00 */
[----:B0-----:R-:W3:Y:S04]  /*12dae0*/  LDL.LU.64 R10, [R1+0x61d0] ;  /* 0x0061d000010a7983 */ /* 0x001ee80000300a00 */
[----:B------:R0:W-:Y:S04]  /*12daf0*/  STL [R1+0x1f28], R26 ;  /* 0x001f281a01007387 */ /* 0x0001e80000100800 */
[----:B0-----:R-:W2:Y:S04]  /*12db00*/  LDL.LU.64 R26, [R1+0x61c8] ;  /* 0x0061c800011a7983 */ /* 0x001ea80000300a00 */
[----:B--2---:R0:W-:Y:S04]  /*12db10*/  STL.64 [R1+0x61c0], R26 ;  /* 0x0061c01a01007387 */ /* 0x0041e80000100a00 */
[----:B0-----:R0:W2:Y:S04]  /*12db20*/  LDL.64 R26, [R1+0x1f28] ;  /* 0x001f2800011a7983 */ /* 0x0010a80000100a00 */
[----:B------:R1:W-:Y:S02]  /*12db30*/  STL [R1+0x61b8], R9 ;  /* 0x0061b80901007387 */ /* 0x0003e40000100800 */
[----:B-1----:R-:W-:Y:S01]  /*12db40*/  SHF.R.S32.HI R9, RZ, 0x1f, R7 ;  /* 0x0000001fff097819 */ /* 0x002fe20000011407 */
[----:B--2---:R-:W-:Y:S01]  /*12db50*/  IMAD.X R27, R13, 0x1, R14, P6 ;  /* 0x000000010d1b7824 */ /* 0x004fe200030e060e */
[----:B------:R-:W-:-:S04]  /*12db60*/  IADD3 R26, P6, PT, R7, R21, RZ ;  /* 0x00000015071a7210 */ /* 0x000fc80007fde0ff */
[----:B------:R1:W-:Y:S02]  /*12db70*/  STL [R1+0x1f2c], R27 ;  /* 0x001f2c1b01007387 */ /* 0x0003e40000100800 */
[----:B-1----:R-:W-:-:S05]  /*12db80*/  IMAD.X R27, R9, 0x1, R19, P6 ;  /* 0x00000001091b7824 */ /* 0x002fca00030e0613 */
[----:B------:R1:W-:Y:S02]  /*12db90*/  STL.64 [R1+0x1f18], R26 ;  /* 0x001f181a01007387 */ /* 0x0003e40000100a00 */
[----:B-1----:R-:W-:-:S05]  /*12dba0*/  IADD3 R26, P6, PT, R7, R20, RZ ;  /* 0x00000014071a7210 */ /* 0x002fca0007fde0ff */
[----:B------:R-:W-:-:S05]  /*12dbb0*/  IMAD.X R27, R9, 0x1, R18, P6 ;  /* 0x00000001091b7824 */ /* 0x000fca00030e0612 */
[----:B------:R1:W-:Y:S01]  /*12dbc0*/  STL.64 [R1+0x1f10], R26 ;  /* 0x001f101a01007387 */ /* 0x0003e20000100a00 */
[----:B------:R-:W-:Y:S02]  /*12dbd0*/  IMAD.MOV.U32 R13, RZ, RZ, R25 ;  /* 0x000000ffff0d7224 */ /* 0x000fe400078e0019 */
[----:B------:R-:W-:Y:S01]  /*12dbe0*/  IMAD.MOV.U32 R25, RZ, RZ, R6 ;  /* 0x000000ffff197224 */ /* 0x000fe200078e0006 */
[----:B-1----:R-:W-:-:S05]  /*12dbf0*/  IADD3 R26, P6, PT, R7, R17, RZ ;  /* 0x00000011071a7210 */ /* 0x002fca0007fde0ff */
[----:B------:R-:W-:Y:S01]  /*12dc00*/  IMAD.X R27, R9, 0x1, R16, P6 ;  /* 0x00000001091b7824 */ /* 0x000fe200030e0610 */
[----:B------:R-:W-:-:S04]  /*12dc10*/  IADD3 R6, P6, PT, R7, R15, RZ ;  /* 0x0000000f07067210 */ /* 0x000fc80007fde0ff */
[----:B------:R1:W-:Y:S01]  /*12dc20*/  STL.64 [R1+0x1f08], R26 ;  /* 0x001f081a01007387 */ /* 0x0003e20000100a00 */
[----:B------:R-:W-:-:S03]  /*12dc30*/  IMAD.X R7, R9, 0x1, R14, P6 ;  /* 0x0000000109077824 */ /* 0x000fc600030e060e */
[----:B-1----:R-:W2:Y:S04]  /*12dc40*/  LDL.LU.64 R26, [R1+0x61c0] ;  /* 0x0061c000011a7983 */ /* 0x002ea80000300a00 */
[----:B------:R-:W2:Y:S04]  /*12dc50*/  LDL.LU R9, [R1+0x61b8] ;  /* 0x0061b80001097983 */ /* 0x000ea80000300800 */
[----:B------:R1:W-:Y:S04]  /*12dc60*/  STL.64 [R1+0x61b0], R14 ;  /* 0x0061b00e01007387 */ /* 0x0003e80000100a00 */
[----:B-1----:R-:W2:Y:S04]  /*12dc70*/  LDL.LU R15, [R1+0x4ac] ;  /* 0x0004ac00010f7983 */ /* 0x002ea80000300800 */
[----:B------:R1:W-:Y:S04]  /*12dc80*/  STL [R1+0x61a8], R8 ;  /* 0x0061a80801007387 */ /* 0x0003e80000100800 */
[----:B-1----:R-:W3:Y:S04]  /*12dc90*/  LDL.LU R8, [R1+0x4d8] ;  /* 0x0004d80001087983 */ /* 0x002ee80000300800 */
[----:B------:R2:W-:Y:S04]  /*12dca0*/  STL [R1+0x4d78], R6 ;  /* 0x004d780601007387 */ /* 0x0005e80000100800 */
[----:B------:R3:W-:Y:S01]  /*12dcb0*/  STL [R1+0x4d48], R7 ;  /* 0x004d480701007387 */ /* 0x0007e20000100800 */
[----:B--2---:R-:W-:Y:S01]  /*12dcc0*/  IMAD.MOV.U32 R6, RZ, RZ, R15 ;  /* 0x000000ffff067224 */ /* 0x004fe200078e000f */
[----:B---3--:R-:W-:-:S02]  /*12dcd0*/  SHF.R.S32.HI R7, RZ, 0x1f, R8 ;  /* 0x0000001fff077819 */ /* 0x008fc40000011408 */
[----:B------:R-:W-:-:S05]  /*12dce0*/  IADD3 R14, P6, PT, R8, R21, RZ ;  /* 0x00000015080e7210 */ /* 0x000fca0007fde0ff */
[----:B------:R-:W-:-:S05]  /*12dcf0*/  IMAD.X R15, R7, 0x1, R19, P6 ;  /* 0x00000001070f7824 */ /* 0x000fca00030e0613 */
[----:B------:R1:W-:Y:S02]  /*12dd00*/  STL.64 [R1+0x1ed8], R14 ;  /* 0x001ed80e01007387 */ /* 0x0003e40000100a00 */
[----:B-1----:R-:W-:-:S05]  /*12dd10*/  IADD3 R14, P6, PT, R8, R20, RZ ;  /* 0x00000014080e7210 */ /* 0x002fca0007fde0ff */
[----:B------:R-:W-:-:S05]  /*12dd20*/  IMAD.X R15, R7, 0x1, R18, P6 ;  /* 0x00000001070f7824 */ /* 0x000fca00030e0612 */
[----:B------:R1:W-:Y:S02]  /*12dd30*/  STL.64 [R1+0x1ed0], R14 ;  /* 0x001ed00e01007387 */ /* 0x0003e40000100a00 */
[----:B-1----:R-:W-:-:S05]  /*12dd40*/  IADD3 R14, P6, PT, R8, R17, RZ ;  /* 0x00000011080e7210 */ /* 0x002fca0007fde0ff */
[----:B------:R-:W-:-:S05]  /*12dd50*/  IMAD.X R15, R7, 0x1, R16, P6 ;  /* 0x00000001070f7824 */ /* 0x000fca00030e0610 */
[----:B------:R1:W-:Y:S04]  /*12dd60*/  STL.64 [R1+0x1ec8], R14 ;  /* 0x001ec80e01007387 */ /* 0x0003e80000100a00 */
[----:B-1----:R-:W2:Y:S04]  /*12dd70*/  LDL.LU.64 R14, [R1+0x61b0] ;  /* 0x0061b000010e7983 */ /* 0x002ea80000300a00 */
[----:B------:R2:W-:Y:S02]  /*12dd80*/  STL.64 [R1+0x61a0], R26 ;  /* 0x0061a01a01007387 */ /* 0x0005e40000100a00 */
[----:B--2---:R-:W-:-:S02]  /*12dd90*/  IADD3 R26, P6, PT, R8, R15, RZ ;  /* 0x0000000f081a7210 */ /* 0x004fc40007fde0ff */
[----:B------:R-:W2:Y:S04]  /*12dda0*/  LDL.LU R8, [R1+0x61a8] ;  /* 0x0061a80001087983 */ /* 0x000ea80000300800 */
[----:B------:R1:W-:Y:S04]  /*12ddb0*/  STL [R1+0x6198], R5 ;  /* 0x0061980501007387 */ /* 0x0003e80000100800 */
[----:B-1----:R-:W3:Y:S01]  /*12ddc0*/  LDL.LU R5, [R1+0x4d0] ;  /* 0x0004d00001057983 */ /* 0x002ee20000300800 */
[----:B------:R-:W-:-:S05]  /*12ddd0*/  IMAD.X R27, R7, 0x1, R14, P6 ;  /* 0x00000001071b7824 */ /* 0x000fca00030e060e */
[----:B------:R1:W-:Y:S01]  /*12dde0*/  STL.64 [R1+0x1ea8], R26 ;  /* 0x001ea81a01007387 */ /* 0x0003e20000100a00 */
[----:B---3--:R-:W-:Y:S02]  /*12ddf0*/  SHF.R.S32.HI R7, RZ, 0x1f, R5 ;  /* 0x0000001fff077819 */ /* 0x008fe40000011405 */
[----:B-1----:R-:W-:-:S05]  /*12de00*/  IADD3 R26, P6, PT, R5, R21, RZ ;  /* 0x00000015051a7210 */ /* 0x002fca0007fde0ff */
        /* <DEDUP_REMOVED lines=8> */
[----:B-1----:R-:W3:Y:S04]  /*12de90*/  LDL.LU.64 R26, [R1+0x61a0] ;  /* 0x0061a000011a7983 */ /* 0x002ee80000300a00 */
[----:B---3--:R1:W-:Y:S02]  /*12dea0*/  STL.64 [R1+0x6190], R26 ;  /* 0x0061901a01007387 */ /* 0x0083e40000100a00 */
[----:B-1----:R-:W-:-:S02]  /*12deb0*/  IADD3 R26, P6, PT, R5, R15, RZ ;  /* 0x0000000f051a7210 */ /* 0x002fc40007fde0ff */
[----:B------:R-:W3:Y:S04]  /*12dec0*/  LDL.LU R5, [R1+0x6198] ;  /* 0x0061980001057983 */ /* 0x000ee80000300800 */
[----:B------:R1:W-:Y:S04]  /*12ded0*/  STL [R1+0x6188], R24 ;  /* 0x0061881801007387 */ /* 0x0003e80000100800 */
[----:B-1----:R-:W2:Y:S01]  /*12dee0*/  LDL.LU R24, [R1+0x4d4] ;  /* 0x0004d40001187983 */ /* 0x002ea20000300800 */
[----:B------:R-:W-:-:S05]  /*12def0*/  IMAD.X R27, R7, 0x1, R14, P6 ;  /* 0x00000001071b7824 */ /* 0x000fca00030e060e */
[----:B------:R1:W-:Y:S01]  /*12df00*/  STL.64 [R1+0x1e78], R26 ;  /* 0x001e781a01007387 */ /* 0x0003e20000100a00 */
[----:B--2---:R-:W-:Y:S02]  /*12df10*/  SHF.R.S32.HI R7, RZ, 0x1f, R24 ;  /* 0x0000001fff077819 */ /* 0x004fe40000011418 */
        /* <DEDUP_REMOVED lines=10> */
[----:B--2---:R1:W-:Y:S02]  /*12dfc0*/  STL.64 [R1+0x6180], R26 ;  /* 0x0061801a01007387 */ /* 0x0043e40000100a00 */
[----:B-1----:R-:W-:-:S02]  /*12dfd0*/  IADD3 R26, P6, PT, R24, R15, RZ ;  /* 0x0000000f181a7210 */ /* 0x002fc40007fde0ff */
[----:B------:R-:W2:Y:S04]  /*12dfe0*/  LDL.LU R24, [R1+0x6188] ;  /* 0x0061880001187983 */ /* 0x000ea80000300800 */
        /* <DEDUP_REMOVED lines=36> */
[----:B----4-:R1:W-:Y:S04]  /*12e230*/  STL [R1+0x6158], R0 ;  /* 0x0061580001007387 */ /* 0x0103e80000100800 */
[----:B-1----:R-:W4:Y:S01]  /*12e240*/  LDL.LU R0, [R1+0x4c8] ;  /* 0x0004c80001007983 */ /* 0x002f220000300800 */
[----:B------:R-:W-:-:S05]  /*12e250*/  IMAD.X R27, R7, 0x1, R14, P6 ;  /* 0x00000001071b7824 */ /* 0x000fca00030e060e */
[----:B------:R1:W-:Y:S01]  /*12e260*/  STL.64 [R1+0x1e08], R26 ;  /* 0x001e081a01007387 */ /* 0x0003e20000100a00 */
[----:B----4-:R-:W-:Y:S02]  /*12e270*/  SHF.R.S32.HI R7, RZ, 0x1f, R0 ;  /* 0x0000001fff077819 */ /* 0x010fe40000011400 */
        /* <DEDUP_REMOVED lines=9> */
[----:B-1----:R-:W4:Y:S04]  /*12e310*/  LDL.LU.64 R26, [R1+0x6160] ;  /* 0x00616000011a7983 */ /* 0x002f280000300a00 */
[----:B----4-:R1:W-:Y:S02]  /*12e320*/  STL.64 [R1+0x6150], R26 ;  /* 0x0061501a01007387 */ /* 0x0103e40000100a00 */
[----:B-1----:R-:W-:-:S02]  /*12e330*/  IADD3 R26, P6, PT, R0, R15, RZ ;  /* 0x0000000f001a7210 */ /* 0x002fc40007fde0ff */
[----:B------:R-:W4:Y:S03]  /*12e340*/  LDL.LU R0, [R1+0x6158] ;  /* 0x0061580001007983 */ /* 0x000f260000300800 */
[----:B------:R-:W-:-:S05]  /*12e350*/  IMAD.X R27, R7, 0x1, R14, P6 ;  /* 0x00000001071b7824 */ /* 0x000fca00030e060e */
[----:B------:R-:W-:Y:S04]  /*12e360*/  STL.64 [R1+0x1dd0], R26 ;  /* 0x001dd01a01007387 */ /* 0x000fe80000100a00 */
[----:B------:R1:W-:Y:S04]  /*12e370*/  STL [R1+0x614c], R22 ;  /* 0x00614c1601007387 */ /* 0x0003e80000100800 */
[----:B-1----:R-:W2:Y:S02]  /*12e380*/  LDL.LU R22, [R1+0x4c0] ;  /* 0x0004c00001167983 */ /* 0x002ea40000300800 */
[----:B--2---:R-:W-:-:S02]  /*12e390*/  SHF.R.S32.HI R7, RZ, 0x1f, R22 ;  /* 0x0000001fff077819 */ /* 0x004fc40000011416 */
        /* <DEDUP_REMOVED lines=11> */
[----:B-1----:R-:W-:-:S02]  /*12e450*/  IADD3 R16, P6, PT, R22, R15, RZ ;  /* 0x0000000f16107210 */ /* 0x002fc40007fde0ff */
[----:B------:R-:W2:Y:S03]  /*12e460*/  LDL.LU R22, [R1+0x614c] ;  /* 0x00614c0001167983 */ /* 0x000ea60000300800 */
[----:B------:R-:W-:Y:S01]  /*12e470*/  IMAD.X R17, R7, 0x1, R14, P6 ;  /* 0x0000000107117824 */ /* 0x000fe200030e060e */
[----:B------:R-:W-:Y:S04]  /*12e480*/  STL [R1+0x6148], R15 ;  /* 0x0061480f01007387 */ /* 0x000fe80000100800 */
[----:B------:R-:W-:Y:S04]  /*12e490*/  STL.64 [R1+0x1d90], R16 ;  /* 0x001d901001007387 */ /* 0x000fe80000100a00 */
[----:B------:R1:W-:Y:S01]  /*12e4a0*/  STL [R1+0x613c], R9 ;  /* 0x00613c0901007387 */ /* 0x0003e20000100800 */
[----:B------:R-:W-:-:S03]  /*12e4b0*/  IMAD.MOV.U32 R7, RZ, RZ, R6 ;  /* 0x000000ffff077224 */ /* 0x000fc600078e0006 */
[----:B-1----:R-:W2:Y:S04]  /*12e4c0*/  LDL.LU R9, [R1+0x4b4] ;  /* 0x0004b40001097983 */ /* 0x002ea80000300800 */
[----:B------:R-:W3:Y:S01]  /*12e4d0*/  LDL.LU R6, [R1+0x4b0] ;  /* 0x0004b00001067983 */ /* 0x000ee20000300800 */
[----:B--2---:R-:W-:Y:S02]  /*12e4e0*/  SHF.R.S32.HI R15, RZ, 0x1f, R9 ;  /* 0x0000001fff0f7819 */ /* 0x004fe40000011409 */
[----:B------:R-:W-:Y:S01]  /*12e4f0*/  IADD3 R16, P6, PT, R9, R21, RZ ;  /* 0x0000001509107210 */ /* 0x000fe20007fde0ff */
[----:B---3--:R1:W-:Y:S04]  /*12e500*/  STL [R1+0x6128], R6 ;  /* 0x0061280601007387 */ /* 0x0083e80000100800 */
[----:B------:R-:W-:Y:S01]  /*12e510*/  IMAD.X R17, R15, 0x1, R19, P6 ;  /* 0x000000010f117824 */ /* 0x000fe200030e0613 */
[----:B-1----:R-:W2:Y:S04]  /*12e520*/  LDL.LU R6, [R1+0x4b8] ;  /* 0x0004b80001067983 */ /* 0x002ea80000300800 */
[----:B------:R1:W-:Y:S04]  /*12e530*/  STL [R1+0x38], R15 ;  /* 0x0000380f01007387 */ /* 0x0003e80000100800 */
[----:B-1----:R-:W3:Y:S04]  /*12e540*/  LDL.LU R15, [R1+0x6148] ;  /* 0x00614800010f7983 */ /* 0x002ee80000300800 */
[----:B------:R-:W-:Y:S04]  /*12e550*/  STL.64 [R1+0x1d80], R16 ;  /* 0x001d801001007387 */ /* 0x000fe80000100a00 */
[----:B------:R1:W-:Y:S04]  /*12e560*/  STL [R1+0x6138], R27 ;  /* 0x0061381b01007387 */ /* 0x0003e80000100800 */
[----:B-1----:R-:W2:Y:S01]  /*12e570*/  LDL.LU R27, [R1+0x38] ;  /* 0x00003800011b7983 */ /* 0x002ea20000300800 */
[----:B------:R-:W-:-:S05]  /*12e580*/  IADD3 R16, P6, PT, R9, R20, RZ ;  /* 0x0000001409107210 */ /* 0x000fca0007fde0ff */
[----:B--2---:R-:W-:-:S05]  /*12e590*/  IMAD.X R17, R27, 0x1, R18, P6 ;  /* 0x000000011b117824 */ /* 0x004fca00030e0612 */
[----:B------:R1:W-:Y:S04]  /*12e5a0*/  STL.64 [R1+0x1d78], R16 ;  /* 0x001d781001007387 */ /* 0x0003e80000100a00 */
[----:B-1----:R-:W2:Y:S04]  /*12e5b0*/  LDL.LU.64 R16, [R1+0x6140] ;  /* 0x0061400001107983 */ /* 0x002ea80000300a00 */
[----:B------:R-:W-:Y:S04]  /*12e5c0*/  STL.64 [R1+0x6130], R2 ;  /* 0x0061300201007387 */ /* 0x000fe80000100a00 */
[----:B------:R1:W-:Y:S02]  /*12e5d0*/  STL [R1+0x6118], R7 ;  /* 0x0061180701007387 */ /* 0x0003e40000100800 */
[----:B-1----:R-:W-:-:S02]  /*12e5e0*/  SHF.R.S32.HI R7, RZ, 0x1f, R6 ;  /* 0x0000001fff077819 */ /* 0x002fc40000011406 */
[----:B--2---:R-:W-:-:S05]  /*12e5f0*/  IADD3 R2, P6, PT, R9, R17, RZ ;  /* 0x0000001109027210 */ /* 0x004fca0007fde0ff */
[----:B------:R-:W-:-:S05]  /*12e600*/  IMAD.X R3, R27, 0x1, R16, P6 ;  /* 0x000000011b037824 */ /* 0x000fca00030e0610 */
[----:B------:R3:W-:Y:S02]  /*12e610*/  STL.64 [R1+0x1d70], R2 ;  /* 0x001d700201007387 */ /* 0x0007e40000100a00 */
[----:B---3--:R-:W-:Y:S02]  /*12e620*/  IADD3 R2, P6, PT, R9, R15, RZ ;  /* 0x0000000f09027210 */ /* 0x008fe40007fde0ff */
[----:B------:R-:W2:Y:S03]  /*12e630*/  LDL.LU R9, [R1+0x613c] ;  /* 0x00613c0001097983 */ /* 0x000ea60000300800 */
[----:B------:R-:W-:Y:S02]  /*12e640*/  IMAD.X R3, R27, 0x1, R14, P6 ;  /* 0x000000011b037824 */ /* 0x000fe400030e060e */
[----:B------:R-:W3:Y:S04]  /*12e650*/  LDL.LU R27, [R1+0x6138] ;  /* 0x00613800011b7983 */ /* 0x000ee80000300800 */
[----:B------:R1:W-:Y:S02]  /*12e660*/  STL.64 [R1+0x1d58], R2 ;  /* 0x001d580201007387 */ /* 0x0003e40000100a00 */
        /* <DEDUP_REMOVED lines=12> */
[----:B------:R-:W2:Y:S03]  /*12e730*/  LDL.LU R6, [R1+0x6128] ;  /* 0x0061280001067983 */ /* 0x000ea60000300800 */
[----:B------:R-:W-:Y:S01]  /*12e740*/  IMAD.X R3, R7, 0x1, R14, P6 ;  /* 0x0000000107037824 */ /* 0x000fe200030e060e */
[----:B------:R2:W-:Y:S04]  /*12e750*/  STL [R1+0x611c], R4 ;  /* 0x00611c0401007387 */ /* 0x0005e80000100800 */
        /* <DEDUP_REMOVED lines=9> */
[----:B------:R-:W-:Y:S01]  /*12e7f0*/  IMAD.X R3, R4, 0x1, R16, P6 ;  /* 0x0000000104037824 */ /* 0x000fe200030e0610 */
[----:B------:R-:W-:-:S05]  /*12e800*/  IADD3 R6, P6, PT, R6, R15, RZ ;  /* 0x0000000f06067210 */ /* 0x000fca0007fde0ff */
[----:B------:R-:W-:Y:S01]  /*12e810*/  IMAD.X R7, R4, 0x1, R14, P6 ;  /* 0x0000000104077824 */ /* 0x000fe200030e060e */
[----:B------:R1:W-:Y:S04]  /*12e820*/  STL.64 [R1+0x1cf8], R2 ;  /* 0x001cf80201007387 */ /* 0x0003e80000100a00 */
[----:B-1----:R-:W2:Y:S04]  /*12e830*/  LDL.LU.64 R2, [R1+0x6120] ;  /* 0x0061200001027983 */ /* 0x002ea80000300a00 */
[----:B------:R-:W2:Y:S04]  /*12e840*/  LDL.LU R4, [R1+0x611c] ;  /* 0x00611c0001047983 */ /* 0x000ea80000300800 */
[----:B------:R1:W-:Y:S04]  /*12e850*/  STL.64 [R1+0x1ce0], R6 ;  /* 0x001ce00601007387 */ /* 0x0003e80000100a00 */
[----:B-1----:R-:W2:Y:S04]  /*12e860*/  LDL.LU R7, [R1+0x6118] ;  /* 0x0061180001077983 */ /* 0x002ea80000300800 */
[----:B------:R1:W-:Y:S01]  /*12e870*/  STL.64 [R1+0x6110], R14 ;  /* 0x0061100e01007387 */ /* 0x0003e20000100a00 */
[----:B--2---:R-:W-:-:S02]  /*12e880*/  SHF.R.S32.HI R6, RZ, 0x1f, R7 ;  /* 0x0000001fff067819 */ /* 0x004fc40000011407 */
[----:B-1----:R-:W-:-:S05]  /*12e890*/  IADD3 R14, P6, PT, R7, R21, RZ ;  /* 0x00000015070e7210 */ /* 0x002fca0007fde0ff */
[----:B------:R-:W-:-:S05]  /*12e8a0*/  IMAD.X R15, R6, 0x1, R19, P6 ;  /* 0x00000001060f7824 */ /* 0x000fca00030e0613 */
[----:B------:R1:W-:Y:S02]  /*12e8b0*/  STL.64 [R1+0x1cd0], R14 ;  /* 0x001cd00e01007387 */ /* 0x0003e40000100a00 */
[----:B-1----:R-:W-:-:S05]  /*12e8c0*/  IADD3 R14, P6, PT, R7, R20, RZ ;  /* 0x00000014070e7210 */ /* 0x002fca0007fde0ff */
[----:B------:R-:W-:-:S05]  /*12e8d0*/  IMAD.X R15, R6, 0x1, R18, P6 ;  /* 0x00000001060f7824 */ /* 0x000fca00030e0612 */
[----:B------:R-:W-:Y:S04]  /*12e8e0*/  STL.64 [R1+0x1cc8], R14 ;  /* 0x001cc80e01007387 */ /* 0x000fe80000100a00 */
[----:B------:R1:W-:Y:S02]  /*12e8f0*/  STL.64 [R1+0x6108], R8 ;  /* 0x0061080801007387 */ /* 0x0003e40000100a00 */
[----:B-1----:R-:W-:Y:S02]  /*12e900*/  IMAD.MOV.U32 R9, RZ, RZ, R7 ;  /* 0x000000ffff097224 */ /* 0x002fe400078e0007 */
[----:B------:R-:W2:Y:S03]  /*12e910*/  LDL.LU R7, [R1+0x4a4] ;  /* 0x0004a40001077983 */ /* 0x000ea60000300800 */
[----:B------:R-:W-:-:S05]  /*12e920*/  IADD3 R14, P6, PT, R9, R17, RZ ;  /* 0x00000011090e7210 */ /* 0x000fca0007fde0ff */
[----:B------:R-:W-:Y:S01]  /*12e930*/  IMAD.X R15, R6, 0x1, R16, P6 ;  /* 0x00000001060f7824 */ /* 0x000fe200030e0610 */
[----:B--2---:R1:W-:Y:S04]  /*12e940*/  STL [R1+0x6100], R7 ;  /* 0x0061000701007387 */ /* 0x0043e80000100800 */
[----:B-1----:R-:W2:Y:S04]  /*12e950*/  LDL.LU R7, [R1+0x4a8] ;  /* 0x0004a80001077983 */ /* 0x002ea80000300800 */
[----:B------:R1:W-:Y:S04]  /*12e960*/  STL.64 [R1+0x1cc0], R14 ;  /* 0x001cc00e01007387 */ /* 0x0003e80000100a00 */
[----:B-1----:R-:W2:Y:S02]  /*12e970*/  LDL.LU.64 R14, [R1+0x6110] ;  /* 0x00611000010e7983 */ /* 0x002ea40000300a00 */
[----:B--2---:R-:W-:-:S05]  /*12e980*/  IADD3 R8, P6, PT, R9, R15, RZ ;  /* 0x0000000f09087210 */ /* 0x004fca0007fde0ff */
[----:B------:R-:W-:Y:S01]  /*12e990*/  IMAD.X R9, R6, 0x1, R14, P6 ;  /* 0x0000000106097824 */ /* 0x000fe200030e060e */
[----:B------:R-:W-:-:S04]  /*12e9a0*/  SHF.R.S32.HI R6, RZ, 0x1f, R7 ;  /* 0x0000001fff067819 */ /* 0x000fc80000011407 */
        /* <DEDUP_REMOVED lines=9> */
[----:B-1----:R-:W-:-:S05]  /*12ea40*/  IADD3 R8, P6, PT, R7, R17, RZ ;  /* 0x0000001107087210 */ /* 0x002fca0007fde0ff */
[----:B------:R-:W-:-:S05]  /*12ea50*/  IMAD.X R9, R6, 0x1, R16, P6 ;  /* 0x0000000106097824 */ /* 0x000fca00030e0610 */
[----:B------:R1:W-:Y:S02]  /*12ea60*/  STL.64 [R1+0x1c80], R8 ;  /* 0x001c800801007387 */ /* 0x0003e40000100a00 */
[----:B-1----:R-:W-:Y:S02]  /*12ea70*/  IADD3 R8, P6, PT, R7, R15, RZ ;  /* 0x0000000f07087210 */ /* 0x002fe40007fde0ff */
[----:B------:R-:W2:Y:S03]  /*12ea80*/  LDL.LU R7, [R1+0x6100] ;  /* 0x0061000001077983 */ /* 0x000ea60000300800 */
[----:B------:R-:W-:Y:S01]  /*12ea90*/  IMAD.X R9, R6, 0x1, R14, P6 ;  /* 0x0000000106097824 */ /* 0x000fe200030e060e */
[----:B------:R1:W-:Y:S04]  /*12eaa0*/  STL.64 [R1+0x60f0], R2 ;  /* 0x0060f00201007387 */ /* 0x0003e80000100a00 */
[----:B------:R0:W-:Y:S04]  /*12eab0*/  STL.64 [R1+0x1c68], R8 ;  /* 0x001c680801007387 */ /* 0x0001e80000100a00 */
[----:B-1----:R-:W2:Y:S02]  /*12eac0*/  LDL.LU R3, [R1+0x4a0] ;  /* 0x0004a00001037983 */ /* 0x002ea40000300800 */
[----:B--2---:R-:W-:-:S02]  /*12ead0*/  SHF.R.S32.HI R6, RZ, 0x1f, R3 ;  /* 0x0000001fff067819 */ /* 0x004fc40000011403 */
        /* <DEDUP_REMOVED lines=10> */
[----:B------:R0:W-:Y:S01]  /*12eb80*/  STL.64 [R1+0x1c48], R8 ;  /* 0x001c480801007387 */ /* 0x0001e20000100a00 */
[----:B------:R-:W-:-:S03]  /*12eb90*/  SHF.R.S32.HI R6, RZ, 0x1f, R7 ;  /* 0x0000001fff067819 */ /* 0x000fc60000011407 */
[----:B0-----:R-:W2:Y:S04]  /*12eba0*/  LDL.LU.64 R8, [R1+0x60f8] ;  /* 0x0060f80001087983 */ /* 0x001ea80000300a00 */
[----:B------:R0:W-:Y:S02]  /*12ebb0*/  STL.64 [R1+0x1c28], R2 ;  /* 0x001c280201007387 */ /* 0x0001e40000100a00 */
[----:B0-----:R-:W-:-:S05]  /*12ebc0*/  IADD3 R2, P6, PT, R7, R21, RZ ;  /* 0x0000001507027210 */ /* 0x001fca0007fde0ff */
[----:B------:R-:W-:-:S05]  /*12ebd0*/  IMAD.X R3, R6, 0x1, R19, P6 ;  /* 0x0000000106037824 */ /* 0x000fca00030e0613 */
[----:B------:R0:W-:Y:S04]  /*12ebe0*/  STL.64 [R1+0x1c18], R2 ;  /* 0x001c180201007387 */ /* 0x0001e80000100a00 */
[----:B0-----:R-:W2:Y:S04]  /*12ebf0*/  LDL.LU.64 R2, [R1+0x60f0] ;  /* 0x0060f00001027983 */ /* 0x001ea80000300a00 */
[----:B--2---:R0:W-:Y:S02]  /*12ec00*/  STL.64 [R1+0x60e8], R2 ;  /* 0x0060e80201007387 */ /* 0x0041e40000100a00 */
[----:B0-----:R-:W-:-:S05]  /*12ec10*/  IADD3 R2, P6, PT, R7, R20, RZ ;  /* 0x0000001407027210 */ /* 0x001fca0007fde0ff */
[----:B------:R-:W-:-:S05]  /*12ec20*/  IMAD.X R3, R6, 0x1, R18, P6 ;  /* 0x0000000106037824 */ /* 0x000fca00030e0612 */
[----:B------:R0:W-:Y:S02]  /*12ec30*/  STL.64 [R1+0x1c10], R2 ;  /* 0x001c100201007387 */ /* 0x0001e40000100a00 */
[----:B0-----:R-:W-:-:S05]  /*12ec40*/  IADD3 R2, P6, PT, R7, R17, RZ ;  /* 0x0000001107027210 */ /* 0x001fca0007fde0ff */
[----:B------:R-:W-:-:S05]  /*12ec50*/  IMAD.X R3, R6, 0x1, R16, P6 ;  /* 0x0000000106037824 */ /* 0x000fca00030e0610 */
[----:B------:R0:W-:Y:S02]  /*12ec60*/  STL.64 [R1+0x1c08], R2 ;  /* 0x001c080201007387 */ /* 0x0001e40000100a00 */
[----:B0-----:R-:W-:Y:S02]  /*12ec70*/  IADD3 R2, P6, PT, R7, R15, RZ ;  /* 0x0000000f07027210 */ /* 0x001fe40007fde0ff */
[----:B------:R-:W-:Y:S03]  /*12ec80*/  STL [R1+0x60e0], R14 ;  /* 0x0060e00e01007387 */ /* 0x000fe60000100800 */
[----:B------:R-:W-:-:S05]  /*12ec90*/  IMAD.X R3, R6, 0x1, R14, P6 ;  /* 0x0000000106037824 */ /* 0x000fca00030e060e */
[----:B------:R-:W-:Y:S04]  /*12eca0*/  STL.64 [R1+0x1bf0], R2 ;  /* 0x001bf00201007387 */ /* 0x000fe80000100a00 */
[----:B------:R0:W-:Y:S04]  /*12ecb0*/  STL [R1+0x60e4], R29 ;  /* 0x0060e41d01007387 */ /* 0x0001e80000100800 */
[----:B0-----:R-:W2:Y:S02]  /*12ecc0*/  LDL.LU R29, [R1+0x49c] ;  /* 0x00049c00011d7983 */ /* 0x001ea40000300800 */
[----:B--2---:R-:W-:-:S02]  /*12ecd0*/  SHF.R.S32.HI R14, RZ, 0x1f, R29 ;  /* 0x0000001fff0e7819 */ /* 0x004fc4000001141d */
[----:B------:R-:W-:-:S05]  /*12ece0*/  IADD3 R2, P6, PT, R29, R21, RZ ;  /* 0x000000151d027210 */ /* 0x000fca0007fde0ff */
[----:B------:R-:W-:-:S05]  /*12ecf0*/  IMAD.X R3, R14, 0x1, R19, P6 ;  /* 0x000000010e037824 */ /* 0x000fca00030e0613 */
[----:B------:R0:W-:Y:S04]  /*12ed00*/  STL.64 [R1+0x1be0], R2 ;  /* 0x001be00201007387 */ /* 0x0001e80000100a00 */
[----:B0-----:R-:W2:Y:S01]  /*12ed10*/  LDL.LU.64 R2, [R1+0x60e8] ;  /* 0x0060e80001027983 */ /* 0x001ea20000300a00 */
[----:B------:R-:W-:Y:S02]  /*12ed20*/  IMAD.MOV.U32 R7, RZ, RZ, R10 ;  /* 0x000000ffff077224 */ /* 0x000fe400078e000a */
[----:B------:R-:W-:Y:S01]  /*12ed30*/  IMAD.MOV.U32 R10, RZ, RZ, R4 ;  /* 0x000000ffff0a7224 */ /* 0x000fe200078e0004 */
[----:B------:R-:W-:Y:S01]  /*12ed40*/  IADD3 R4, P6, PT, R29, R20, RZ ;  /* 0x000000141d047210 */ /* 0x000fe20007fde0ff */
[----:B------:R-:W-:Y:S02]  /*12ed50*/  IMAD.MOV.U32 R6, RZ, RZ, R8 ;  /* 0x000000ffff067224 */ /* 0x000fe400078e0008 */
[----:B------:R-:W-:Y:S01]  /*12ed60*/  IMAD.MOV.U32 R8, RZ, RZ, R12 ;  /* 0x000000ffff087224 */ /* 0x000fe200078e000c */
[----:B--2---:R0:W-:Y:S04]  /*12ed70*/  STL.64 [R1+0x60d8], R2 ;  /* 0x0060d80201007387 */ /* 0x0041e80000100a00 */
[----:B0-----:R-:W2:Y:S01]  /*12ed80*/  LDL.LU.64 R2, [R1+0x2400] ;  /* 0x0024000001027983 */ /* 0x001ea20000300a00 */
[----:B------:R-:W-:-:S02]  /*12ed90*/  IMAD.MOV.U32 R12, RZ, RZ, R5 ;  /* 0x000000ffff0c7224 */ /* 0x000fc400078e0005 */
[----:B------:R-:W-:-:S05]  /*12eda0*/  IMAD.X R5, R14, 0x1, R18, P6 ;  /* 0x000000010e057824 */ /* 0x000fca00030e0612 */
[----:B------:R2:W-:Y:S02]  /*12edb0*/  STL.64 [R1+0x4ce8], R4 ;  /* 0x004ce80401007387 */ /* 0x0005e40000100a00 */
[----:B--2---:R-:W-:Y:S01]  /*12edc0*/  IMAD.MOV.U32 R4, RZ, RZ, R2 ;  /* 0x000000ffff047224 */ /* 0x004fe200078e0002 */
[----:B------:R-:W-:Y:S01]  /*12edd0*/  IADD3 R2, P6, PT, R29, R17, RZ ;  /* 0x000000111d027210 */ /* 0x000fe20007fde0ff */
[----:B------:R-:W-:-:S04]  /*12ede0*/  IMAD.MOV.U32 R5, RZ, RZ, R3 ;  /* 0x000000ffff057224 */ /* 0x000fc800078e0003 */
[----:B------:R-:W-:-:S05]  /*12edf0*/  IMAD.X R3, R14, 0x1, R16, P6 ;  /* 0x000000010e037824 */ /* 0x000fca00030e0610 */
[----:B------:R0:W-:Y:S02]  /*12ee00*/  STL.64 [R1+0x1bd0], R2 ;  /* 0x001bd00201007387 */ /* 0x0001e40000100a00 */
[----:B0-----:R-:W-:Y:S01]  /*12ee10*/  IADD3 R2, P6, PT, R29, R15, RZ ;  /* 0x0000000f1d027210 */ /* 0x001fe20007fde0ff */
[----:B------:R-:W-:Y:S01]  /*12ee20*/  IMAD.MOV.U32 R3, RZ, RZ, R14 ;  /* 0x000000ffff037224 */ /* 0x000fe200078e000e */
[----:B------:R-:W2:Y:S04]  /*12ee30*/  LDL.LU R29, [R1+0x60e4] ;  /* 0x0060e400011d7983 */ /* 0x000ea80000300800 */
[----:B------:R-:W2:Y:S04]  /*12ee40*/  LDL.LU R14, [R1+0x60e0] ;  /* 0x0060e000010e7983 */ /* 0x000ea80000300800 */
[----:B------:R0:W-:Y:S04]  /*12ee50*/  STL [R1+0x60cc], R28 ;  /* 0x0060cc1c01007387 */ /* 0x0001e80000100800 */
[----:B0-----:R-:W3:Y:S01]  /*12ee60*/  LDL.LU R28, [R1+0x498] ;  /* 0x00049800011c7983 */ /* 0x001ee20000300800 */
[----:B--2---:R-:W-:-:S05]  /*12ee70*/  IMAD.X R3, R3, 0x1, R14, P6 ;  /* 0x0000000103037824 */ /* 0x004fca00030e060e */
[----:B------:R0:W-:Y:S04]  /*12ee80*/  STL.64 [R1+0x1bb8], R2 ;  /* 0x001bb80201007387 */ /* 0x0001e80000100a00 */
[----:B0-----:R-:W2:Y:S04]  /*12ee90*/  LDL.LU.64 R2, [R1+0x60d8] ;  /* 0x0060d80001027983 */ /* 0x001ea80000300a00 */
[----:B------:R3:W-:Y:S04]  /*12eea0*/  STL.64 [R1+0x60d0], R4 ;  /* 0x0060d00401007387 */ /* 0x0007e80000100a00 */
[----:B------:R0:W-:Y:S01]  /*12eeb0*/  STL [R1+0x60c8], R29 ;  /* 0x0060c81d01007387 */ /* 0x0001e20000100800 */
[----:B---3--:R-:W-:-:S02]  /*12eec0*/  IADD3 R4, P6, PT, R28, R21, RZ ;  /* 0x000000151c047210 */ /* 0x008fc40007fde0ff */
[----:B0-----:R-:W-:-:S05]  /*12eed0*/  SHF.R.S32.HI R29, RZ, 0x1f, R28 ;  /* 0x0000001fff1d7819 */ /* 0x001fca000001141c */
[----:B------:R-:W-:-:S05]  /*12eee0*/  IMAD.X R5, R29, 0x1, R19, P6 ;  /* 0x000000011d057824 */ /* 0x000fca00030e0613 */
[----:B------:R0:W-:Y:S04]  /*12eef0*/  STL.64 [R1+0x1ba8], R4 ;  /* 0x001ba80401007387 */ /* 0x0001e80000100a00 */
[----:B------:R1:W-:Y:S01]  /*12ef00*/  STL.64 [R1+0x60c0], R20 ;  /* 0x0060c01401007387 */ /* 0x0003e20000100a00 */
[----:B0-----:R-:W-:-:S05]  /*12ef10*/  IADD3 R4, P6, PT, R28, R20, RZ ;  /* 0x000000141c047210 */ /* 0x001fca0007fde0ff */
[----:B------:R-:W-:Y:S01]  /*12ef20*/  IMAD.X R5, R29, 0x1, R18, P6 ;  /* 0x000000011d057824 */ /* 0x000fe200030e0612 */
[----:B-1----:R-:W-:-:S05]  /*12ef30*/  IADD3 R20, P6, PT, R28, R17, RZ ;  /* 0x000000111c147210 */ /* 0x002fca0007fde0ff */
[----:B------:R-:W-:Y:S01]  /*12ef40*/  IMAD.X R21, R29, 0x1, R16, P6 ;  /* 0x000000011d157824 */ /* 0x000fe200030e0610 */
[----:B------:R0:W-:Y:S04]  /*12ef50*/  STL.64 [R1+0x1ba0], R4 ;  /* 0x001ba00401007387 */ /* 0x0001e80000100a00 */
[----:B0-----:R-:W3:Y:S04]  /*12ef60*/  LDL.LU.64 R4, [R1+0x60d0] ;  /* 0x0060d00001047983 */ /* 0x001ee80000300a00 */
[----:B------:R0:W-:Y:S02]  /*12ef70*/  STL.64 [R1+0x1b98], R20 ;  /* 0x001b981401007387 */ /* 0x0001e40000100a00 */
[----:B0-----:R-:W-:-:S02]  /*12ef80*/  IADD3 R20, P6, PT, R28, R15, RZ ;  /* 0x0000000f1c147210 */ /* 0x001fc40007fde0ff */
[----:B------:R-:W2:Y:S03]  /*12ef90*/  LDL.LU R28, [R1+0x60cc] ;  /* 0x0060cc00011c7983 */ /* 0x000ea60000300800 */
[----:B------:R-:W-:Y:S01]  /*12efa0*/  IMAD.X R21, R29, 0x1, R14, P6 ;  /* 0x000000011d157824 */ /* 0x000fe200030e060e */
[----:B------:R-:W-:Y:S04]  /*12efb0*/  STL.64 [R1+0x60b8], R26 ;  /* 0x0060b81a01007387 */ /* 0x000fe80000100a00 */
[----:B------:R-:W4:Y:S04]  /*12efc0*/  LDL.LU R29, [R1+0x60c8] ;  /* 0x0060c800011d7983 */ /* 0x000f280000300800 */
[----:B------:R0:W-:Y:S04]  /*12efd0*/  STL.64 [R1+0x1b78], R20 ;  /* 0x001b781401007387 */ /* 0x0001e80000100a00 */
[----:B0-----:R-:W4:Y:S04]  /*12efe0*/  LDL.LU.64 R20, [R1+0x60c0] ;  /* 0x0060c00001147983 */ /* 0x001f280000300a00 */
[----:B--2---:R-:W-:Y:S04]  /*12eff0*/  STL [R1+0x60b0], R28 ;  /* 0x0060b01c01007387 */ /* 0x004fe80000100800 */
[----:B---3--:R0:W-:Y:S04]  /*12f000*/  STL.64 [R1+0x60a8], R4 ;  /* 0x0060a80401007387 */ /* 0x0081e80000100a00 */
[----:B0-----:R-:W2:Y:S02]  /*12f010*/  LDL.LU R5, [R1+0x494] ;  /* 0x0004940001057983 */ /* 0x001ea40000300800 */
[----:B--2---:R-:W-:-:S02]  /*12f020*/  SHF.R.S32.HI R28, RZ, 0x1f, R5 ;  /* 0x0000001fff1c7819 */ /* 0x004fc40000011405 */
[----:B----4-:R-:W-:-:S05]  /*12f030*/  IADD3 R26, P6, PT, R5, R21, RZ ;  /* 0x00000015051a7210 */ /* 0x010fca0007fde0ff */
        /* <DEDUP_REMOVED lines=9> */
[----:B------:R-:W-:Y:S01]  /*12f0d0*/  IADD3 R4, P6, PT, R5, R15, RZ ;  /* 0x0000000f05047210 */ /* 0x000fe20007fde0ff */
[----:B------:R-:W-:Y:S02]  /*12f0e0*/  IMAD.MOV.U32 R5, RZ, RZ, R28 ;  /* 0x000000ffff057224 */ /* 0x000fe400078e001c */
[----:B------:R-:W3:Y:S02]  /*12f0f0*/  LDL.LU R28, [R1+0x60b0] ;  /* 0x0060b000011c7983 */ /* 0x000ee40000300800 */
[----:B------:R-:W-:-:S02]  /*12f100*/  IMAD.X R5, R5, 0x1, R14, P6 ;  /* 0x0000000105057824 */ /* 0x000fc400030e060e */
[----:B--2---:R0:W-:Y:S04]  /*12f110*/  STL.64 [R1+0x6090], R26 ;  /* 0x0060901a01007387 */ /* 0x0041e80000100a00 */
[----:B0-----:R-:W2:Y:S04]  /*12f120*/  LDL.LU R27, [R1+0x488] ;  /* 0x00048800011b7983 */ /* 0x001ea80000300800 */
[----:B------:R0:W-:Y:S04]  /*12f130*/  STL.64 [R1+0x1b38], R4 ;  /* 0x001b380401007387 */ /* 0x0001e80000100a00 */
[----:B0-----:R-:W4:Y:S04]  /*12f140*/  LDL.LU.64 R4, [R1+0x60a8] ;  /* 0x0060a80001047983 */ /* 0x001f280000300a00 */
[----:B------:R2:W-:Y:S02]  /*12f150*/  STL.64 [R1+0x60a0], R14 ;  /* 0x0060a00e01007387 */ /* 0x0005e40000100a00 */
[----:B--2---:R-:W-:-:S02]  /*12f160*/  IADD3 R14, P6, PT, R27, R21, RZ ;  /* 0x000000151b0e7210 */ /* 0x004fc40007fde0ff */
[----:B----4-:R0:W-:Y:S02]  /*12f170*/  STL [R1+0x6098], R5 ;  /* 0x0060980501007387 */ /* 0x0101e40000100800 */
[----:B0-----:R-:W-:-:S05]  /*12f180*/  SHF.R.S32.HI R5, RZ, 0x1f, R27 ;  /* 0x0000001fff057819 */ /* 0x001fca000001141b */
        /* <DEDUP_REMOVED lines=10> */
[----:B------:R-:W-:Y:S02]  /*12f230*/  IMAD.X R27, R5, 0x1, R14, P6 ;  /* 0x00000001051b7824 */ /* 0x000fe400030e060e */
[----:B------:R-:W2:Y:S04]  /*12f240*/  LDL.LU R5, [R1+0x6098] ;  /* 0x0060980001057983 */ /* 0x000ea80000300800 */
[----:B------:R0:W-:Y:S04]  /*12f250*/  STL.64 [R1+0x1b00], R26 ;  /* 0x001b001a01007387 */ /* 0x0001e80000100a00 */
[----:B0-----:R-:W4:Y:S04]  /*12f260*/  LDL.LU.64 R26, [R1+0x6090] ;  /* 0x00609000011a7983 */ /* 0x001f280000300a00 */
[----:B------:R-:W-:Y:S04]  /*12f270*/  STL [R1+0x6080], R14 ;  /* 0x0060800e01007387 */ /* 0x000fe80000100800 */
[----:B----4-:R-:W-:Y:S04]  /*12f280*/  STL.64 [R1+0x6088], R26 ;  /* 0x0060881a01007387 */ /* 0x010fe80000100a00 */
        /* <DEDUP_REMOVED lines=15> */
[----:B------:R-:W4:Y:S04]  /*12f380*/  LDL.LU R14, [R1+0x6080] ;  /* 0x00608000010e7983 */ /* 0x000f280000300800 */
[----:B------:R-:W-:Y:S04]  /*12f390*/  STL [R1+0x6070], R9 ;  /* 0x0060700901007387 */ /* 0x000fe80000100800 */
[----:B--2---:R0:W-:Y:S04]  /*12f3a0*/  STL.64 [R1+0x6060], R26 ;  /* 0x0060601a01007387 */ /* 0x0041e80000100a00 */
[----:B0-----:R-:W2:Y:S01]  /*12f3b0*/  LDL.LU R26, [R1+0x484] ;  /* 0x00048400011a7983 */ /* 0x001ea20000300800 */
[----:B----4-:R-:W-:-:S05]  /*12f3c0*/  IMAD.X R5, R5, 0x1, R14, P6 ;  /* 0x0000000105057824 */ /* 0x010fca00030e060e */
[----:B------:R0:W-:Y:S04]  /*12f3d0*/  STL.64 [R1+0x1ac0], R4 ;  /* 0x001ac00401007387 */ /* 0x0001e80000100a00 */
[----:B0-----:R-:W4:Y:S04]  /*12f3e0*/  LDL.LU.64 R4, [R1+0x6078] ;  /* 0x0060780001047983 */ /* 0x001f280000300a00 */
[----:B------:R0:W-:Y:S01]  /*12f3f0*/  STL.64 [R1+0x6068], R14 ;  /* 0x0060680e01007387 */ /* 0x0001e20000100a00 */
[----:B--2---:R-:W-:Y:S02]  /*12f400*/  SHF.R.S32.HI R9, RZ, 0x1f, R26 ;  /* 0x0000001fff097819 */ /* 0x004fe4000001141a */
[----:B0-----:R-:W-:-:S05]  /*12f410*/  IADD3 R14, P6, PT, R26, R21, RZ ;  /* 0x000000151a0e7210 */ /* 0x001fca0007fde0ff */
[----:B------:R-:W-:Y:S01]  /*12f420*/  IMAD.X R15, R9, 0x1, R19, P6 ;  /* 0x00000001090f7824 */ /* 0x000fe200030e0613 */
[----:B------:R0:W-:Y:S04]  /*12f430*/  STL [R1+0x38], R9 ;  /* 0x0000380901007387 */ /* 0x0001e80000100800 */
[----:B0-----:R-:W2:Y:S04]  /*12f440*/  LDL.LU R9, [R1+0x6070] ;  /* 0x0060700001097983 */ /* 0x001ea80000300800 */
[----:B------:R0:W-:Y:S04]  /*12f450*/  STL.64 [R1+0x1ab0], R14 ;  /* 0x001ab00e01007387 */ /* 0x0001e80000100a00 */
[----:B------:R1:W-:Y:S01]  /*12f460*/  STL [R1+0x6058], R20 ;  /* 0x0060581401007387 */ /* 0x0003e20000100800 */
[----:B0-----:R-:W-:-:S03]  /*12f470*/  IADD3 R14, P6, PT, R26, R20, RZ ;  /* 0x000000141a0e7210 */ /* 0x001fc60007fde0ff */
[----:B-1----:R-:W2:Y:S02]  /*12f480*/  LDL.LU R20, [R1+0x38] ;  /* 0x0000380001147983 */ /* 0x002ea40000300800 */
[----:B--2---:R-:W-:-:S05]  /*12f490*/  IMAD.X R15, R20, 0x1, R18, P6 ;  /* 0x00000001140f7824 */ /* 0x004fca00030e0612 */
[----:B------:R0:W-:Y:S02]  /*12f4a0*/  STL.64 [R1+0x1aa8], R14 ;  /* 0x001aa80e01007387 */ /* 0x0001e40000100a00 */
[----:B0-----:R-:W-:-:S05]  /*12f4b0*/  IADD3 R14, P6, PT, R26, R17, RZ ;  /* 0x000000111a0e7210 */ /* 0x001fca0007fde0ff */
[----:B------:R-:W-:-:S05]  /*12f4c0*/  IMAD.X R15, R20, 0x1, R16, P6 ;  /* 0x00000001140f7824 */ /* 0x000fca00030e0610 */
[----:B------:R0:W-:Y:S04]  /*12f4d0*/  STL.64 [R1+0x1aa0], R14 ;  /* 0x001aa00e01007387 */ /* 0x0001e80000100a00 */
[----:B0-----:R-:W2:Y:S02]  /*12f4e0*/  LDL.LU.64 R14, [R1+0x6068] ;  /* 0x00606800010e7983 */ /* 0x001ea40000300a00 */
[----:B--2---:R-:W-:-:S05]  /*12f4f0*/  IADD3 R26, P6, PT, R26, R15, RZ ;  /* 0x0000000f1a1a7210 */ /* 0x004fca0007fde0ff */
[----:B------:R0:W-:Y:S04]  /*12f500*/  STL [R1+0x1a88], R26 ;  /* 0x001a881a01007387 */ /* 0x0001e80000100800 */
[----:B0-----:R-:W2:Y:S04]  /*12f510*/  LDL.LU.64 R26, [R1+0x6060] ;  /* 0x00606000011a7983 */ /* 0x001ea80000300a00 */
[----:B------:R0:W-:Y:S04]  /*12f520*/  STL [R1+0x604c], R24 ;  /* 0x00604c1801007387 */ /* 0x0001e80000100800 */
[----:B0-----:R-:W2:Y:S04]  /*12f530*/  LDL.LU R24, [R1+0x480] ;  /* 0x0004800001187983 */ /* 0x001ea80000300800 */
[----:B------:R0:W-:Y:S04]  /*12f540*/  STL.64 [R1+0x6050], R22 ;  /* 0x0060501601007387 */ /* 0x0001e80000100a00 */
[----:B0-----:R0:W2:Y:S02]  /*12f550*/  LDL.64 R22, [R1+0x1a88] ;  /* 0x001a880001167983 */ /* 0x0010a40000100a00 */
[----:B--2---:R-:W-:-:S02]  /*12f560*/  IMAD.X R23, R20, 0x1, R14, P6 ;  /* 0x0000000114177824 */ /* 0x004fc400030e060e */
[----:B------:R-:W2:Y:S01]  /*12f570*/  LDL.LU R20, [R1+0x6058] ;  /* 0x0060580001147983 */ /* 0x000ea20000300800 */
[----:B------:R-:W-:-:S03]  /*12f580*/  IADD3 R22, P6, PT, R24, R21, RZ ;  /* 0x0000001518167210 */ /* 0x000fc60007fde0ff */
[----:B------:R-:W-:Y:S04]  /*12f590*/  STL [R1+0x1a8c], R23 ;  /* 0x001a8c1701007387 */ /* 0x000fe80000100800 */
[----:B------:R1:W-:Y:S02]  /*12f5a0*/  STL [R1+0x6048], R25 ;  /* 0x0060481901007387 */ /* 0x0003e40000100800 */
[----:B-1----:R-:W-:-:S05]  /*12f5b0*/  SHF.R.S32.HI R25, RZ, 0x1f, R24 ;  /* 0x0000001fff197819 */ /* 0x002fca0000011418 */
[----:B------:R-:W-:-:S05]  /*12f5c0*/  IMAD.X R23, R25, 0x1, R19, P6 ;  /* 0x0000000119177824 */ /* 0x000fca00030e0613 */
[----:B------:R2:W-:Y:S02]  /*12f5d0*/  STL.64 [R1+0x1a78], R22 ;  /* 0x001a781601007387 */ /* 0x0005e40000100a00 */
[C---:B--2---:R-:W-:Y:S02]  /*12f5e0*/  IADD3 R22, P6, PT, R24.reuse, R20, RZ ;  /* 0x0000001418167210 */ /* 0x044fe40007fde0ff */
[----:B------:R1:W-:Y:S03]  /*12f5f0*/  STL.64 [R1+0x6040], R20 ;  /* 0x0060401401007387 */ /* 0x0003e60000100a00 */
[----:B------:R-:W-:Y:S01]  /*12f600*/  IMAD.X R23, R25, 0x1, R18, P6 ;  /* 0x0000000119177824 */ /* 0x000fe200030e0612 */
[----:B-1----:R-:W-:-:S04]  /*12f610*/  IADD3 R20, P6, PT, R24, R17, RZ ;  /* 0x0000001118147210 */ /* 0x002fc80007fde0ff */
[----:B------:R1:W-:Y:S01]  /*12f620*/  STL.64 [R1+0x1a70], R22 ;  /* 0x001a701601007387 */ /* 0x0003e20000100a00 */
[----:B------:R-:W-:-:S03]  /*12f630*/  IMAD.X R21, R25, 0x1, R16, P6 ;  /* 0x0000000119157824 */ /* 0x000fc600030e0610 */
[----:B-1----:R-:W2:Y:S04]  /*12f640*/  LDL.LU.64 R22, [R1+0x6050] ;  /* 0x0060500001167983 */ /* 0x002ea80000300a00 */
[----:B------:R1:W-:Y:S02]  /*12f650*/  STL.64 [R1+0x1a68], R20 ;  /* 0x001a681401007387 */ /* 0x0003e40000100a00 */
[----:B-1----:R-:W-:Y:S02]  /*12f660*/  IADD3 R20, P6, PT, R24, R15, RZ ;  /* 0x0000000f18147210 */ /* 0x002fe40007fde0ff */
[----:B------:R-:W2:Y:S03]  /*12f670*/  LDL.LU R24, [R1+0x604c] ;  /* 0x00604c0001187983 */ /* 0x000ea60000300800 */
[----:B------:R-:W-:Y:S01]  /*12f680*/  IMAD.X R21, R25, 0x1, R14, P6 ;  /* 0x0000000119157824 */ /* 0x000fe200030e060e */
[----:B------:R-:W-:Y:S04]  /*12f690*/  STL.64 [R1+0x6038], R26 ;  /* 0x0060381a01007387 */ /* 0x000fe80000100a00 */
[----:B------:R-:W2:Y:S04]  /*12f6a0*/  LDL.LU R25, [R1+0x6048] ;  /* 0x0060480001197983 */ /* 0x000ea80000300800 */
[----:B------:R1:W-:Y:S04]  /*12f6b0*/  STL.64 [R1+0x1a50], R20 ;  /* 0x001a501401007387 */ /* 0x0003e80000100a00 */
[----:B-1----:R-:W2:Y:S04]  /*12f6c0*/  LDL.LU.64 R20, [R1+0x6040] ;  /* 0x0060400001147983 */ /* 0x002ea80000300a00 */
[----:B------:R-:W-:Y:S04]  /*12f6d0*/  STL [R1+0x6030], R7 ;  /* 0x0060300701007387 */ /* 0x000fe80000100800 */
[----:B----4-:R1:W-:Y:S04]  /*12f6e0*/  STL.64 [R1+0x6028], R4 ;  /* 0x0060280401007387 */ /* 0x0103e80000100a00 */
[----:B-1----:R-:W4:Y:S02]  /*12f6f0*/  LDL.LU R5, [R1+0x47c] ;  /* 0x00047c0001057983 */ /* 0x002f240000300800 */
[----:B----4-:R-:W-:-:S02]  /*12f700*/  SHF.R.S32.HI R7, RZ, 0x1f, R5 ;  /* 0x0000001fff077819 */ /* 0x010fc40000011405 */
[----:B--2---:R-:W-:-:S05]  /*12f710*/  IADD3 R26, P6, PT, R5, R21, RZ ;  /* 0x00000015051a7210 */ /* 0x004fca0007fde0ff */
        /* <DEDUP_REMOVED lines=8> */
[----:B-1----:R-:W2:Y:S01]  /*12f7a0*/  LDL.LU.64 R26, [R1+0x6038] ;  /* 0x00603800011a7983 */ /* 0x002ea20000300a00 */
[----:B------:R-:W-:-:S05]  /*12f7b0*/  IADD3 R4, P6, PT, R5, R15, RZ ;  /* 0x0000000f05047210 */ /* 0x000fca0007fde0ff */
[----:B------:R-:W-:Y:S01]  /*12f7c0*/  IMAD.X R5, R7, 0x1, R14, P6 ;  /* 0x0000000107057824 */ /* 0x000fe200030e060e */
[----:B--2---:R-:W-:Y:S04]  /*12f7d0*/  STL.64 [R1+0x6020], R26 ;  /* 0x0060201a01007387 */ /* 0x004fe80000100a00 */
[----:B------:R-:W2:Y:S04]  /*12f7e0*/  LDL.LU R7, [R1+0x6030] ;  /* 0x0060300001077983 */ /* 0x000ea80000300800 */
[----:B------:R1:W-:Y:S04]  /*12f7f0*/  STL.64 [R1+0x1a10], R4 ;  /* 0x001a100401007387 */ /* 0x0003e80000100a00 */
[----:B-1----:R-:W4:Y:S04]  /*12f800*/  LDL.LU.64 R4, [R1+0x6028] ;  /* 0x0060280001047983 */ /* 0x002f280000300a00 */
[----:B---3--:R-:W-:Y:S04]  /*12f810*/  STL [R1+0x6018], R28 ;  /* 0x0060181c01007387 */ /* 0x008fe80000100800 */
[----:B----4-:R1:W-:Y:S04]  /*12f820*/  STL.64 [R1+0x6010], R4 ;  /* 0x0060100401007387 */ /* 0x0103e80000100a00 */
[----:B-1----:R-:W3:Y:S02]  /*12f830*/  LDL.LU R5, [R1+0x478] ;  /* 0x0004780001057983 */ /* 0x002ee40000300800 */
        /* <DEDUP_REMOVED lines=10> */
[----:B-1----:R-:W3:Y:S01]  /*12f8e0*/  LDL.LU.64 R26, [R1+0x6020] ;  /* 0x00602000011a7983 */ /* 0x002ee20000300a00 */
[----:B------:R-:W-:-:S05]  /*12f8f0*/  IADD3 R4, P6, PT, R5, R15, RZ ;  /* 0x0000000f05047210 */ /* 0x000fca0007fde0ff */
[----:B------:R-:W-:Y:S01]  /*12f900*/  IMAD.X R5, R28, 0x1, R14, P6 ;  /* 0x000000011c057824 */ /* 0x000fe200030e060e */
[----:B---3--:R-:W-:Y:S04]  /*12f910*/  STL.64 [R1+0x6008], R26 ;  /* 0x0060081a01007387 */ /* 0x008fe80000100a00 */
[----:B------:R-:W3:Y:S04]  /*12f920*/  LDL.LU R28, [R1+0x6018] ;  /* 0x00601800011c7983 */ /* 0x000ee80000300800 */
[----:B------:R1:W-:Y:S04]  /*12f930*/  STL.64 [R1+0x19d0], R4 ;  /* 0x0019d00401007387 */ /* 0x0003e80000100a00 */
[----:B-1----:R-:W4:Y:S04]  /*12f940*/  LDL.LU.64 R4, [R1+0x6010] ;  /* 0x0060100001047983 */ /* 0x002f280000300a00 */
[----:B------:R-:W-:Y:S04]  /*12f950*/  STL [R1+0x6000], R14 ;  /* 0x0060000e01007387 */ /* 0x000fe80000100800 */
[----:B------:R1:W-:Y:S04]  /*12f960*/  STL.64 [R1+0x5ff8], R2 ;  /* 0x005ff80201007387 */ /* 0x0003e80000100a00 */
        /* <DEDUP_REMOVED lines=9> */
[----:B------:R-:W-:Y:S01]  /*12fa00*/  IMAD.X R27, R14, 0x1, R16, P6 ;  /* 0x000000010e1b7824 */ /* 0x000fe200030e0610 */
[----:B------:R-:W-:Y:S01]  /*12fa10*/  IADD3 R2, P6, PT, R3, R15, RZ ;  /* 0x0000000f03027210 */ /* 0x000fe20007fde0ff */
[----:B------:R-:W-:-:S03]  /*12fa20*/  IMAD.MOV.U32 R3, RZ, RZ, R14 ;  /* 0x000000ffff037224 */ /* 0x000fc600078e000e */
[----:B------:R1:W-:Y:S04]  /*12fa30*/  STL.64 [R1+0x19b0], R26 ;  /* 0x0019b01a01007387 */ /* 0x0003e80000100a00 */
[----:B-1----:R-:W2:Y:S04]  /*12fa40*/  LDL.LU.64 R26, [R1+0x6008] ;  /* 0x00600800011a7983 */ /* 0x002ea80000300a00 */
[----:B------:R-:W2:Y:S04]  /*12fa50*/  LDL.LU R14, [R1+0x6000] ;  /* 0x00600000010e7983 */ /* 0x000ea80000300800 */
[----:B------:R1:W-:Y:S04]  /*12fa60*/  STL [R1+0x5fec], R22 ;  /* 0x005fec1601007387 */ /* 0x0003e80000100800 */
[----:B-1----:R-:W3:Y:S01]  /*12fa70*/  LDL.LU R22, [R1+0x470] ;  /* 0x0004700001167983 */ /* 0x002ee20000300800 */
[----:B--2---:R-:W-:-:S05]  /*12fa80*/  IMAD.X R3, R3, 0x1, R14, P6 ;  /* 0x0000000103037824 */ /* 0x004fca00030e060e */
[----:B------:R1:W-:Y:S04]  /*12fa90*/  STL.64 [R1+0x1998], R2 ;  /* 0x0019980201007387 */ /* 0x0003e80000100a00 */
[----:B-1----:R-:W2:Y:S04]  /*12faa0*/  LDL.LU.64 R2, [R1+0x5ff8] ;  /* 0x005ff80001027983 */ /* 0x002ea80000300a00 */
[----:B--2---:R3:W-:Y:S04]  /*12fab0*/  STL.64 [R1+0x5ff0], R2 ;  /* 0x005ff00201007387 */ /* 0x0047e80000100a00 */
[----:B------:R1:W-:Y:S01]  /*12fac0*/  STL [R1+0x5fe8], R7 ;  /* 0x005fe80701007387 */ /* 0x0003e20000100800 */
[----:B---3--:R-:W-:-:S02]  /*12fad0*/  IADD3 R2, P6, PT, R22, R21, RZ ;  /* 0x0000001516027210 */ /* 0x008fc40007fde0ff */
[----:B-1----:R-:W-:-:S05]  /*12fae0*/  SHF.R.S32.HI R7, RZ, 0x1f, R22 ;  /* 0x0000001fff077819 */ /* 0x002fca0000011416 */
[----:B------:R-:W-:-:S05]  /*12faf0*/  IMAD.X R3, R7, 0x1, R19, P6 ;  /* 0x0000000107037824 */ /* 0x000fca00030e0613 */
[----:B------:R1:W-:Y:S04]  /*12fb00*/  STL.64 [R1+0x1988], R2 ;  /* 0x0019880201007387 */ /* 0x0003e80000100a00 */
[----:B------:R2:W-:Y:S01]  /*12fb10*/  STL.64 [R1+0x5fe0], R20 ;  /* 0x005fe01401007387 */ /* 0x0005e20000100a00 */
[----:B-1----:R-:W-:-:S05]  /*12fb20*/  IADD3 R2, P6, PT, R22, R20, RZ ;  /* 0x0000001416027210 */ /* 0x002fca0007fde0ff */
[----:B------:R-:W-:Y:S01]  /*12fb30*/  IMAD.X R3, R7, 0x1, R18, P6 ;  /* 0x0000000107037824 */ /* 0x000fe200030e0612 */
[----:B--2---:R-:W-:-:S05]  /*12fb40*/  IADD3 R20, P6, PT, R22, R17, RZ ;  /* 0x0000001116147210 */ /* 0x004fca0007fde0ff */
[----:B------:R-:W-:Y:S01]  /*12fb50*/  IMAD.X R21, R7, 0x1, R16, P6 ;  /* 0x0000000107157824 */ /* 0x000fe200030e0610 */
[----:B------:R1:W-:Y:S04]  /*12fb60*/  STL.64 [R1+0x1980], R2 ;  /* 0x0019800201007387 */ /* 0x0003e80000100a00 */
[----:B-1----:R-:W2:Y:S04]  /*12fb70*/  LDL.LU.64 R2, [R1+0x5ff0] ;  /* 0x005ff00001027983 */ /* 0x002ea80000300a00 */
[----:B------:R1:W-:Y:S02]  /*12fb80*/  STL.64 [R1+0x1978], R20 ;  /* 0x0019781401007387 */ /* 0x0003e40000100a00 */
[----:B-1----:R-:W-:-:S02]  /*12fb90*/  IADD3 R20, P6, PT, R22, R15, RZ ;  /* 0x0000000f16147210 */ /* 0x002fc40007fde0ff */
[----:B------:R-:W3:Y:S03]  /*12fba0*/  LDL.LU R22, [R1+0x5fec] ;  /* 0x005fec0001167983 */ /* 0x000ee60000300800 */
[----:B------:R-:W-:Y:S01]  /*12fbb0*/  IMAD.X R21, R7, 0x1, R14, P6 ;  /* 0x0000000107157824 */ /* 0x000fe200030e060e */
[----:B------:R-:W-:Y:S04]  /*12fbc0*/  STL.64 [R1+0x5fd8], R26 ;  /* 0x005fd81a01007387 */ /* 0x000fe80000100a00 */
[----:B------:R-:W4:Y:S04]  /*12fbd0*/  LDL.LU R7, [R1+0x5fe8] ;  /* 0x005fe80001077983 */ /* 0x000f280000300800 */
[----:B------:R1:W-:Y:S04]  /*12fbe0*/  STL.64 [R1+0x1958], R20 ;  /* 0x0019581401007387 */ /* 0x0003e80000100a00 */
[----:B-1----:R-:W4:Y:S04]  /*12fbf0*/  LDL.LU.64 R20, [R1+0x5fe0] ;  /* 0x005fe00001147983 */ /* 0x002f280000300a00 */
[----:B---3--:R-:W-:Y:S04]  /*12fc00*/  STL [R1+0x5fd0], R22 ;  /* 0x005fd01601007387 */ /* 0x008fe80000100800 */
[----:B--2---:R1:W-:Y:S04]  /*12fc10*/  STL.64 [R1+0x5fc8], R2 ;  /* 0x005fc80201007387 */ /* 0x0043e80000100a00 */
[----:B-1----:R-:W2:Y:S02]  /*12fc20*/  LDL.LU R3, [R1+0x46c] ;  /* 0x00046c0001037983 */ /* 0x002ea40000300800 */
[----:B--2---:R-:W-:-:S02]  /*12fc30*/  SHF.R.S32.HI R22, RZ, 0x1f, R3 ;  /* 0x0000001fff167819 */ /* 0x004fc40000011403 */
[----:B----4-:R-:W-:-:S05]  /*12fc40*/  IADD3 R26, P6, PT, R3, R21, RZ ;  /* 0x00000015031a7210 */ /* 0x010fca0007fde0ff */
        /* <DEDUP_REMOVED lines=9> */
[----:B------:R-:W-:Y:S01]  /*12fce0*/  IADD3 R2, P6, PT, R3, R15, RZ ;  /* 0x0000000f03027210 */ /* 0x000fe20007fde0ff */
[----:B------:R-:W-:Y:S02]  /*12fcf0*/  IMAD.MOV.U32 R3, RZ, RZ, R22 ;  /* 0x000000ffff037224 */ /* 0x000fe400078e0016 */
[----:B------:R-:W3:Y:S02]  /*12fd00*/  LDL.LU R22, [R1+0x5fd0] ;  /* 0x005fd00001167983 */ /* 0x000ee40000300800 */
[----:B------:R-:W-:-:S02]  /*12fd10*/  IMAD.X R3, R3, 0x1, R14, P6 ;  /* 0x0000000103037824 */ /* 0x000fc400030e060e */
[----:B--2---:R1:W-:Y:S04]  /*12fd20*/  STL.64 [R1+0x5fb0], R26 ;  /* 0x005fb01a01007387 */ /* 0x0043e80000100a00 */
[----:B-1----:R-:W2:Y:S04]  /*12fd30*/  LDL.LU R27, [R1+0x464] ;  /* 0x00046400011b7983 */ /* 0x002ea80000300800 */
[----:B------:R1:W-:Y:S04]  /*12fd40*/  STL.64 [R1+0x1920], R2 ;  /* 0x0019200201007387 */ /* 0x0003e80000100a00 */
[----:B-1----:R-:W4:Y:S04]  /*12fd50*/  LDL.LU.64 R2, [R1+0x5fc8] ;  /* 0x005fc80001027983 */ /* 0x002f280000300a00 */
[----:B------:R2:W-:Y:S02]  /*12fd60*/  STL.64 [R1+0x5fc0], R14 ;  /* 0x005fc00e01007387 */ /* 0x0005e40000100a00 */
[----:B--2---:R-:W-:-:S02]  /*12fd70*/  IADD3 R14, P6, PT, R27, R21, RZ ;  /* 0x000000151b0e7210 */ /* 0x004fc40007fde0ff */
[----:B----4-:R1:W-:Y:S02]  /*12fd80*/  STL [R1+0x5fb8], R2 ;  /* 0x005fb80201007387 */ /* 0x0103e40000100800 */
[----:B-1----:R-:W-:-:S05]  /*12fd90*/  SHF.R.S32.HI R2, RZ, 0x1f, R27 ;  /* 0x0000001fff027819 */ /* 0x002fca000001141b */
        /* <DEDUP_REMOVED lines=8> */
[----:B-1----:R-:W2:Y:S02]  /*12fe20*/  LDL.LU.64 R14, [R1+0x5fc0] ;  /* 0x005fc000010e7983 */ /* 0x002ea40000300a00 */
[----:B--2---:R-:W-:-:S05]  /*12fe30*/  IADD3 R26, P6, PT, R27, R15, RZ ;  /* 0x0000000f1b1a7210 */ /* 0x004fca0007fde0ff */
[----:B------:R-:W-:Y:S02]  /*12fe40*/  IMAD.X R27, R2, 0x1, R14, P6 ;  /* 0x00000001021b7824 */ /* 0x000fe400030e060e */
[----:B------:R-:W2:Y:S04]  /*12fe50*/  LDL.LU R2, [R1+0x5fb8] ;  /* 0x005fb80001027983 */ /* 0x000ea80000300800 */
[----:B------:R1:W-:Y:S04]  /*12fe60*/  STL.64 [R1+0x18e0], R26 ;  /* 0x0018e01a01007387 */ /* 0x0003e80000100a00 */
[----:B-1----:R-:W4:Y:S04]  /*12fe70*/  LDL.LU.64 R26, [R1+0x5fb0] ;  /* 0x005fb000011a7983 */ /* 0x002f280000300a00 */
[----:B------:R-:W-:Y:S04]  /*12fe80*/  STL [R1+0x5fa0], R14 ;  /* 0x005fa00e01007387 */ /* 0x000fe80000100800 */
[----:B----4-:R-:W-:Y:S04]  /*12fe90*/  STL.64 [R1+0x5fa8], R26 ;  /* 0x005fa81a01007387 */ /* 0x010fe80000100a00 */
[----:B--2---:R1:W-:Y:S04]  /*12fea0*/  STL.64 [R1+0x5f98], R2 ;  /* 0x005f980201007387 */ /* 0x0043e80000100a00 */
        /* <DEDUP_REMOVED lines=14> */
[----:B------:R-:W4:Y:S04]  /*12ff90*/  LDL.LU R14, [R1+0x5fa0] ;  /* 0x005fa000010e7983 */ /* 0x000f280000300800 */
[----:B------:R-:W-:Y:S04]  /*12ffa0*/  STL [R1+0x5f90], R9 ;  /* 0x005f900901007387 */ /* 0x000fe80000100800 */
[----:B--2---:R1:W-:Y:S04]  /*12ffb0*/  STL.64 [R1+0x5f80], R26 ;  /* 0x005f801a01007387 */ /* 0x0043e80000100a00 */
[----:B-1----:R-:W2:Y:S01]  /*12ffc0*/  LDL.LU R26, [R1+0x460] ;  /* 0x00046000011a7983 */ /* 0x002ea20000300800 */
[----:B----4-:R-:W-:-:S05]  /*12ffd0*/  IMAD.X R3, R3, 0x1, R14, P6 ;  /* 0x0000000103037824 */ /* 0x010fca00030e060e */
[----:B------:R1:W-:Y:S04]  /*12ffe0*/  STL.64 [R1+0x18a0], R2 ;  /* 0x0018a00201007387 */ /* 0x0003e80000100a00 */
[----:B-1----:R-:W4:Y:S04]  /*12fff0*/  LDL.LU.64 R2, [R1+0x5f98] ;  /* 0x005f980001027983 */ /* 0x002f280000300a00 */
[----:B------:R1:W-:Y:S01]  /*130000*/  STL.64 [R1+0x5f88], R14 ;  /* 0x005f880e01007387 */ /* 0x0003e20000100a00 */
[----:B--2---:R-:W-:Y:S02]  /*130010*/  SHF.R.S32.HI R9, RZ, 0x1f, R26 ;  /* 0x0000001fff097819 */ /* 0x004fe4000001141a */
[----:B-1----:R-:W-:-:S05]  /*130020*/  IADD3 R14, P6, PT, R26, R21, RZ ;  /* 0x000000151a0e7210 */ /* 0x002fca0007fde0ff */
[----:B------:R-:W-:Y:S01]  /*130030*/  IMAD.X R15, R9, 0x1, R19, P6 ;  /* 0x00000001090f7824 */ /* 0x000fe200030e0613 */
[----:B------:R1:W-:Y:S04]  /*130040*/  STL [R1+0x38], R9 ;  /* 0x0000380901007387 */ /* 0x0003e80000100800 */
[----:B-1----:R-:W2:Y:S04]  /*130050*/  LDL.LU R9, [R1+0x5f90] ;  /* 0x005f900001097983 */ /* 0x002ea80000300800 */
[----:B------:R1:W-:Y:S04]  /*130060*/  STL.64 [R1+0x1890], R14 ;  /* 0x0018900e01007387 */ /* 0x0003e80000100a00 */
[----:B------:R0:W-:Y:S01]  /*130070*/  STL [R1+0x5f78], R20 ;  /* 0x005f781401007387 */ /* 0x0001e20000100800 */
[----:B-1----:R-:W-:-:S03]  /*130080*/  IADD3 R14, P6, PT, R26, R20, RZ ;  /* 0x000000141a0e7210 */ /* 0x002fc60007fde0ff */
[----:B0-----:R-:W2:Y:S02]  /*130090*/  LDL.LU R20, [R1+0x38] ;  /* 0x0000380001147983 */ /* 0x001ea40000300800 */
        /* <DEDUP_REMOVED lines=21> */
[----:B--2---:R-:W-:Y:S02]  /*1301f0*/  IADD3 R28, P6, PT, R0, R20, RZ ;  /* 0x00000014001c7210 */ /* 0x004fe40007fde0ff */
        /* <DEDUP_REMOVED lines=11> */
[----:B------:R-:W3:Y:S04]  /*1302b0*/  LDL.LU R24, [R1+0x5f68] ;  /* 0x005f680001187983 */ /* 0x000ee80000300800 */
[----:B------:R1:W-:Y:S04]  /*1302c0*/  STL.64 [R1+0x1810], R20 ;  /* 0x0018101401007387 */ /* 0x0003e80000100a00 */
[----:B-1----:R-:W3:Y:S04]  /*1302d0*/  LDL.LU.64 R20, [R1+0x5f60] ;  /* 0x005f600001147983 */ /* 0x002ee80000300a00 */
[----:B--2---:R-:W-:Y:S04]  /*1302e0*/  STL [R1+0x5f50], R0 ;  /* 0x005f500001007387 */ /* 0x004fe80000100800 */
[----:B----4-:R1:W-:Y:S04]  /*1302f0*/  STL.64 [R1+0x5f48], R2 ;  /* 0x005f480201007387 */ /* 0x0103e80000100a00 */
[----:B-1----:R-:W2:Y:S02]  /*130300*/  LDL.LU R3, [R1+0x450] ;  /* 0x0004500001037983 */ /* 0x002ea40000300800 */
[----:B--2---:R-:W-:-:S02]  /*130310*/  SHF.R.S32.HI R0, RZ, 0x1f, R3 ;  /* 0x0000001fff007819 */ /* 0x004fc40000011403 */
[----:B---3--:R-:W-:-:S05]  /*130320*/  IADD3 R26, P6, PT, R3, R21, RZ ;  /* 0x00000015031a7210 */ /* 0x008fca0007fde0ff */
        /* <DEDUP_REMOVED lines=11> */
[----:B------:R-:W3:Y:S04]  /*1303e0*/  LDL.LU R0, [R1+0x5f50] ;  /* 0x005f500001007983 */ /* 0x000ee80000300800 */
[----:B------:R1:W-:Y:S04]  /*1303f0*/  STL.64 [R1+0x5f30], R4 ;  /* 0x005f300401007387 */ /* 0x0003e80000100a00 */
[----:B-1----:R-:W4:Y:S01]  /*130400*/  LDL.LU R5, [R1+0x454] ;  /* 0x0004540001057983 */ /* 0x002f220000300800 */
[----:B------:R-:W-:-:S05]  /*130410*/  IMAD.X R3, R3, 0x1, R14, P6 ;  /* 0x0000000103037824 */ /* 0x000fca00030e060e */
[----:B------:R1:W-:Y:S04]  /*130420*/  STL.64 [R1+0x15b0], R2 ;  /* 0x0015b00201007387 */ /* 0x0003e80000100a00 */
[----:B-1----:R-:W2:Y:S04]  /*130430*/  LDL.LU.64 R2, [R1+0x5f48] ;  /* 0x005f480001027983 */ /* 0x002ea80000300a00 */
[----:B------:R-:W-:Y:S04]  /*130440*/  STL.64 [R1+0x5f40], R14 ;  /* 0x005f400e01007387 */ /* 0x000fe80000100a00 */
[----:B------:R4:W-:Y:S02]  /*130450*/  STL [R1+0x5f38], R22 ;  /* 0x005f381601007387 */ /* 0x0009e40000100800 */
[----:B----4-:R-:W-:-:S02]  /*130460*/  SHF.R.S32.HI R22, RZ, 0x1f, R5 ;  /* 0x0000001fff167819 */ /* 0x010fc40000011405 */
        /* <DEDUP_REMOVED lines=9> */
[----:B-1----:R-:W4:Y:S02]  /*130500*/  LDL.LU.64 R14, [R1+0x5f40] ;  /* 0x005f4000010e7983 */ /* 0x002f240000300a00 */
[----:B----4-:R-:W-:-:S05]  /*130510*/  IADD3 R4, P6, PT, R5, R15, RZ ;  /* 0x0000000f05047210 */ /* 0x010fca0007fde0ff */
[----:B------:R-:W-:Y:S02]  /*130520*/  IMAD.X R5, R22, 0x1, R14, P6 ;  /* 0x0000000116057824 */ /* 0x000fe400030e060e */
[----:B------:R-:W4:Y:S04]  /*130530*/  LDL.LU R22, [R1+0x5f38] ;  /* 0x005f380001167983 */ /* 0x000f280000300800 */
[----:B------:R1:W-:Y:S04]  /*130540*/  STL.64 [R1+0x1558], R4 ;  /* 0x0015580401007387 */ /* 0x0003e80000100a00 */
[----:B-1----:R-:W2:Y:S04]  /*130550*/  LDL.LU.64 R4, [R1+0x5f30] ;  /* 0x005f300001047983 */ /* 0x002ea80000300a00 */
[----:B------:R-:W-:Y:S04]  /*130560*/  STL.64 [R1+0x5f28], R14 ;  /* 0x005f280e01007387 */ /* 0x000fe80000100a00 */
[----:B--2---:R1:W-:Y:S04]  /*130570*/  STL.64 [R1+0x5f20], R4 ;  /* 0x005f200401007387 */ /* 0x0043e80000100a00 */
[----:B-1----:R-:W2:Y:S04]  /*130580*/  LDL.LU R5, [R1+0x44c] ;  /* 0x00044c0001057983 */ /* 0x002ea80000300800 */
[----:B------:R1:W-:Y:S01]  /*130590*/  STL [R1+0x5f18], R13 ;  /* 0x005f180d01007387 */ /* 0x0003e20000100800 */
[----:B--2---:R-:W-:-:S02]  /*1305a0*/  SHF.R.S32.HI R4, RZ, 0x1f, R5 ;  /* 0x0000001fff047819 */ /* 0x004fc40000011405 */
[----:B------:R-:W-:-:S05]  /*1305b0*/  IADD3 R14, P6, PT, R5, R21, RZ ;  /* 0x00000015050e7210 */ /* 0x000fca0007fde0ff */
[----:B------:R-:W-:Y:S02]  /*1305c0*/  IMAD.X R15, R4, 0x1, R19, P6 ;  /* 0x00000001040f7824 */ /* 0x000fe400030e0613 */
[----:B-1----:R-:W-:-:S03]  /*1305d0*/  IMAD.MOV.U32 R13, RZ, RZ, R4 ;  /* 0x000000ffff0d7224 */ /* 0x002fc600078e0004 */
        /* <DEDUP_REMOVED lines=9> */
[----:B------:R-:W-:-:S05]  /*130670*/  IMAD.X R5, R13, 0x1, R14, P6 ;  /* 0x000000010d057824 */ /* 0x000fca00030e060e */
[----:B------:R1:W-:Y:S04]  /*130680*/  STL.64 [R1+0x14f0], R4 ;  /* 0x0014f00401007387 */ /* 0x0003e80000100a00 */
[----:B-1----:R-:W2:Y:S04]  /*130690*/  LDL.LU.64 R4, [R1+0x5f20] ;  /* 0x005f200001047983 */ /* 0x002ea80000300a00 */
[----:B------:R-:W-:Y:S04]  /*1306a0*/  STL.64 [R1+0x5f10], R14 ;  /* 0x005f100e01007387 */ /* 0x000fe80000100a00 */
[----:B--2---:R1:W-:Y:S04]  /*1306b0*/  STL.64 [R1+0x5f08], R4 ;  /* 0x005f080401007387 */ /* 0x0043e80000100a00 */
[----:B-1----:R-:W2:Y:S01]  /*1306c0*/  LDL.LU R4, [R1+0x448] ;  /* 0x0004480001047983 */ /* 0x002ea20000300800 */
[----:B------:R-:W-:-:S02]  /*1306d0*/  IMAD.MOV.U32 R14, RZ, RZ, R7 ;  /* 0x000000ffff0e7224 */ /* 0x000fc400078e0007 */
[----:B------:R-:W-:Y:S02]  /*1306e0*/  IMAD.MOV.U32 R7, RZ, RZ, R24 ;  /* 0x000000ffff077224 */ /* 0x000fe400078e0018 */
[----:B----4-:R-:W-:Y:S02]  /*1306f0*/  IMAD.MOV.U32 R24, RZ, RZ, R22 ;  /* 0x000000ffff187224 */ /* 0x010fe400078e0016 */
[----:B------:R-:W-:Y:S02]  /*130700*/  IMAD.MOV.U32 R22, RZ, RZ, R2 ;  /* 0x000000ffff167224 */ /* 0x000fe400078e0002 */
[----:B------:R-:W-:Y:S02]  /*130710*/  IMAD.MOV.U32 R15, RZ, RZ, R29 ;  /* 0x000000ffff0f7224 */ /* 0x000fe400078e001d */
[----:B------:R-:W-:Y:S01]  /*130720*/  IMAD.MOV.U32 R29, RZ, RZ, R3 ;  /* 0x000000ffff1d7224 */ /* 0x000fe200078e0003 */
[----:B--2---:R-:W-:Y:S02]  /*130730*/  SHF.R.S32.HI R13, RZ, 0x1f, R4 ;  /* 0x0000001fff0d7819 */ /* 0x004fe40000011404 */
[----:B------:R-:W-:-:S05]  /*130740*/  IADD3 R2, P6, PT, R4, R21, RZ ;  /* 0x0000001504027210 */ /* 0x000fca0007fde0ff */
[----:B------:R-:W-:Y:S01]  /*130750*/  IMAD.X R3, R13, 0x1, R19, P6 ;  /* 0x000000010d037824 */ /* 0x000fe200030e0613 */
[----:B------:R1:W-:Y:S04]  /*130760*/  STL [R1+0x38], R13 ;  /* 0x0000380d01007387 */ /* 0x0003e80000100800 */
[----:B-1----:R-:W2:Y:S04]  /*130770*/  LDL.LU R13, [R1+0x5f18] ;  /* 0x005f1800010d7983 */ /* 0x002ea80000300800 */
[----:B------:R1:W-:Y:S04]  /*130780*/  STL.64 [R1+0x4c58], R2 ;  /* 0x004c580201007387 */ /* 0x0003e80000100a00 */
[----:B------:R4:W-:Y:S01]  /*130790*/  STL [R1+0x5f04], R20 ;  /* 0x005f041401007387 */ /* 0x0009e20000100800 */
[----:B-1----:R-:W-:Y:S01]  /*1307a0*/  IMAD.MOV.U32 R3, RZ, RZ, R14 ;  /* 0x000000ffff037224 */ /* 0x002fe200078e000e */
[----:B------:R-:W-:-:S02]  /*1307b0*/  IADD3 R14, P6, PT, R4, R20, RZ ;  /* 0x00000014040e7210 */ /* 0x000fc40007fde0ff */
[----:B----4-:R-:W4:Y:S01]  /*1307c0*/  LDL.LU R20, [R1+0x38] ;  /* 0x0000380001147983 */ /* 0x010f220000300800 */
[----:B------:R-:W-:Y:S02]  /*1307d0*/  IMAD.MOV.U32 R2, RZ, RZ, R15 ;  /* 0x000000ffff027224 */ /* 0x000fe400078e000f */
[----:B----4-:R-:W-:-:S05]  /*1307e0*/  IMAD.X R15, R20, 0x1, R18, P6 ;  /* 0x00000001140f7824 */ /* 0x010fca00030e0612 */
[----:B------:R1:W-:Y:S02]  /*1307f0*/  STL.64 [R1+0x10c0], R14 ;  /* 0x0010c00e01007387 */ /* 0x0003e40000100a00 */
[----:B-1----:R-:W-:-:S05]  /*130800*/  IADD3 R14, P6, PT, R4, R17, RZ ;  /* 0x00000011040e7210 */ /* 0x002fca0007fde0ff */
[----:B------:R-:W-:-:S05]  /*130810*/  IMAD.X R15, R20, 0x1, R16, P6 ;  /* 0x00000001140f7824 */ /* 0x000fca00030e0610 */
[----:B------:R1:W-:Y:S04]  /*130820*/  STL.64 [R1+0x10b8], R14 ;  /* 0x0010b80e01007387 */ /* 0x0003e80000100a00 */
[----:B-1----:R-:W4:Y:S02]  /*130830*/  LDL.LU.64 R14, [R1+0x5f10] ;  /* 0x005f1000010e7983 */ /* 0x002f240000300a00 */
[----:B----4-:R-:W-:-:S05]  /*130840*/  IADD3 R4, P6, PT, R4, R15, RZ ;  /* 0x0000000f04047210 */ /* 0x010fca0007fde0ff */
[----:B------:R1:W-:Y:S04]  /*130850*/  STL [R1+0x10a8], R4 ;  /* 0x0010a80401007387 */ /* 0x0003e80000100800 */
[----:B-1----:R-:W4:Y:S04]  /*130860*/  LDL.LU.64 R4, [R1+0x5f08] ;  /* 0x005f080001047983 */ /* 0x002f280000300a00 */
[----:B------:R-:W-:Y:S04]  /*130870*/  STL [R1+0x5f00], R15 ;  /* 0x005f000f01007387 */ /* 0x000fe80000100800 */
[----:B------:R1:W-:Y:S04]  /*130880*/  STL [R1+0x5ef4], R7 ;  /* 0x005ef40701007387 */ /* 0x0003e80000100800 */
[----:B-1----:R-:W2:Y:S04]  /*130890*/  LDL.LU R7, [R1+0x444] ;  /* 0x0004440001077983 */ /* 0x002ea80000300800 */
[----:B------:R1:W-:Y:S04]  /*1308a0*/  STL.64 [R1+0x5ef8], R2 ;  /* 0x005ef80201007387 */ /* 0x0003e80000100a00 */
[----:B-1----:R0:W3:Y:S01]  /*1308b0*/  LDL.64 R2, [R1+0x10a8] ;  /* 0x0010a80001027983 */ /* 0x0020e20000100a00 */
[----:B--2---:R-:W-:Y:S01]  /*1308c0*/  SHF.R.S32.HI R15, RZ, 0x1f, R7 ;  /* 0x0000001fff0f7819 */ /* 0x004fe20000011407 */
[----:B---3--:R-:W-:Y:S01]  /*1308d0*/  IMAD.X R3, R20, 0x1, R14, P6 ;  /* 0x0000000114037824 */ /* 0x008fe200030e060e */
[----:B------:R-:W-:Y:S01]  /*1308e0*/  IADD3 R2, P6, PT, R7, R21, RZ ;  /* 0x0000001507027210 */ /* 0x000fe20007fde0ff */
[----:B------:R-:W2:Y:S04]  /*1308f0*/  LDL.LU R20, [R1+0x5f04] ;  /* 0x005f040001147983 */ /* 0x000ea80000300800 */
[----:B------:R1:W-:Y:S04]  /*130900*/  STL [R1+0x10ac], R3 ;  /* 0x0010ac0301007387 */ /* 0x0003e80000100800 */
[----:B------:R3:W-:Y:S01]  /*130910*/  STL [R1+0x38], R15 ;  /* 0x0000380f01007387 */ /* 0x0007e20000100800 */
[----:B-1----:R-:W-:-:S03]  /*130920*/  IMAD.X R3, R15, 0x1, R19, P6 ;  /* 0x000000010f037824 */ /* 0x002fc600030e0613 */
[----:B---3--:R-:W3:Y:S04]  /*130930*/  LDL.LU R15, [R1+0x5f00] ;  /* 0x005f0000010f7983 */ /* 0x008ee80000300800 */
[----:B------:R1:W-:Y:S04]  /*130940*/  STL [R1+0x5ef0], R19 ;  /* 0x005ef01301007387 */ /* 0x0003e80000100800 */
[----:B-1----:R-:W3:Y:S04]  /*130950*/  LDL.LU R19, [R1+0x38] ;  /* 0x0000380001137983 */ /* 0x002ee80000300800 */
[----:B------:R2:W-:Y:S02]  /*130960*/  STL.64 [R1+0x1088], R2 ;  /* 0x0010880201007387 */ /* 0x0005e40000100a00 */
[----:B--2---:R-:W-:-:S02]  /*130970*/  IADD3 R2, P6, PT, R7, R20, RZ ;  /* 0x0000001407027210 */ /* 0x004fc40007fde0ff */
[----:B------:R1:W-:Y:S03]  /*130980*/  STL.64 [R1+0x5ee8], R20 ;  /* 0x005ee81401007387 */ /* 0x0003e60000100a00 */
[----:B---3--:R-:W-:Y:S01]  /*130990*/  IMAD.X R3, R19, 0x1, R18, P6 ;  /* 0x0000000113037824 */ /* 0x008fe200030e0612 */
[----:B-1----:R-:W-:-:S05]  /*1309a0*/  IADD3 R20, P6, PT, R7, R17, RZ ;  /* 0x0000001107147210 */ /* 0x002fca0007fde0ff */
        /* <DEDUP_REMOVED lines=28> */
[----:B------:R-:W3:Y:S04]  /*130b70*/  LDL.LU R6, [R1+0x5ed8] ;  /* 0x005ed80001067983 */ /* 0x000ee80000300800 */
[----:B------:R1:W-:Y:S04]  /*130b80*/  STL.64 [R1+0x1028], R4 ;  /* 0x0010280401007387 */ /* 0x0003e80000100a00 */
[----:B-1----:R-:W2:Y:S04]  /*130b90*/  LDL.LU.64 R4, [R1+0x5ed0] ;  /* 0x005ed00001047983 */ /* 0x002ea80000300a00 */
[----:B------:R-:W-:Y:S04]  /*130ba0*/  STL [R1+0x5ec0], R8 ;  /* 0x005ec00801007387 */ /* 0x000fe80000100800 */
[----:B---3--:R1:W-:Y:S04]  /*130bb0*/  STL.64 [R1+0x5eb8], R6 ;  /* 0x005eb80601007387 */ /* 0x0083e80000100a00 */
        /* <DEDUP_REMOVED lines=35> */
[----:B------:R-:W-:Y:S02]  /*130df0*/  IMAD.X R25, R10, 0x1, R14, P6 ;  /* 0x000000010a197824 */ /* 0x000fe400030e060e */
[----:B------:R-:W2:Y:S04]  /*130e00*/  LDL.LU R10, [R1+0x5ea8] ;  /* 0x005ea800010a7983 */ /* 0x000ea80000300800 */
[----:B------:R-:W-:Y:S04]  /*130e10*/  STL [R1+0x5e98], R28 ;  /* 0x005e981c01007387 */ /* 0x000fe80000100800 */
[----:B------:R-:W-:Y:S04]  /*130e20*/  STL.64 [R1+0xfd0], R24 ;  /* 0x000fd01801007387 */ /* 0x000fe80000100a00 */
        /* <DEDUP_REMOVED lines=17> */
[----:B-1----:R-:W2:Y:S04]  /*130f40*/  LDL.LU.64 R26, [R1+0x5e90] ;  /* 0x005e9000011a7983 */ /* 0x002ea80000300a00 */
[----:B--2---:R-:W-:Y:S04]  /*130f50*/  STL [R1+0x5e80], R26 ;  /* 0x005e801a01007387 */ /* 0x004fe80000100800 */
[----:B------:R1:W-:Y:S04]  /*130f60*/  STL [R1+0x5e84], R11 ;  /* 0x005e840b01007387 */ /* 0x0003e80000100800 */
[----:B-1----:R-:W2:Y:S04]  /*130f70*/  LDL.LU R11, [R1+0x6bc] ;  /* 0x0006bc00010b7983 */ /* 0x002ea80000300800 */
[----:B------:R1:W-:Y:S01]  /*130f80*/  STL.64 [R1+0x5e88], R12 ;  /* 0x005e880c01007387 */ /* 0x0003e20000100a00 */
[----:B--2---:R-:W-:-:S02]  /*130f90*/  SHF.R.S32.HI R26, RZ, 0x1f, R11 ;  /* 0x0000001fff1a7819 */ /* 0x004fc4000001140b */
[----:B-1----:R-:W-:-:S05]  /*130fa0*/  IADD3 R12, P6, PT, R11, R21, RZ ;  /* 0x000000150b0c7210 */ /* 0x002fca0007fde0ff */
        /* <DEDUP_REMOVED lines=11> */
[----:B------:R-:W2:Y:S03]  /*131060*/  LDL.LU R11, [R1+0x5e84] ;  /* 0x005e8400010b7983 */ /* 0x000ea60000300800 */
[----:B------:R-:W-:Y:S01]  /*131070*/  IMAD.X R21, R26, 0x1, R14, P6 ;  /* 0x000000011a157824 */ /* 0x000fe200030e060e */
[----:B------:R-:W-:Y:S04]  /*131080*/  STL.64 [R1+0x5e70], R22 ;  /* 0x005e701601007387 */ /* 0x000fe80000100a00 */
[----:B------:R1:W-:Y:S04]  /*131090*/  STL.64 [R1+0x5e60], R24 ;  /* 0x005e601801007387 */ /* 0x0003e80000100a00 */
[----:B-1----:R-:W2:Y:S04]  /*1310a0*/  LDL.LU R25, [R1+0x67c] ;  /* 0x00067c0001197983 */ /* 0x002ea80000300800 */
[----:B------:R-:W3:Y:S04]  /*1310b0*/  LDL.LU R26, [R1+0x5e80] ;  /* 0x005e8000011a7983 */ /* 0x000ee80000300800 */
[----:B------:R1:W-:Y:S04]  /*1310c0*/  STL.64 [R1+0xf78], R20 ;  /* 0x000f781401007387 */ /* 0x0003e80000100a00 */
[----:B-1----:R-:W3:Y:S04]  /*1310d0*/  LDL.LU.64 R20, [R1+0x5e78] ;  /* 0x005e780001147983 */ /* 0x002ee80000300a00 */
[----:B------:R2:W-:Y:S02]  /*1310e0*/  STL [R1+0x5e68], R3 ;  /* 0x005e680301007387 */ /* 0x0005e40000100800 */
        /* <DEDUP_REMOVED lines=13> */
[----:B------:R-:W3:Y:S04]  /*1311c0*/  LDL.LU R3, [R1+0x5e68] ;  /* 0x005e680001037983 */ /* 0x000ee80000300800 */
[----:B------:R1:W-:Y:S04]  /*1311d0*/  STL.64 [R1+0xf50], R24 ;  /* 0x000f501801007387 */ /* 0x0003e80000100a00 */
[----:B-1----:R-:W2:Y:S04]  /*1311e0*/  LDL.LU.64 R24, [R1+0x5e60] ;  /* 0x005e600001187983 */ /* 0x002ea80000300a00 */
[----:B------:R-:W-:Y:S04]  /*1311f0*/  STL.64 [R1+0x5e58], R14 ;  /* 0x005e580e01007387 */ /* 0x000fe80000100a00 */
[----:B--2---:R-:W-:Y:S04]  /*131200*/  STL [R1+0x5e50], R24 ;  /* 0x005e501801007387 */ /* 0x004fe80000100800 */
        /* <DEDUP_REMOVED lines=13> */
[----:B--2---:R-:W-:Y:S01]  /*1312e0*/  IADD3 R4, P6, PT, R5, R15, RZ ;  /* 0x0000000f05047210 */ /* 0x004fe20007fde0ff */
[----:B------:R-:W-:Y:S02]  /*1312f0*/  IMAD.MOV.U32 R5, RZ, RZ, R24 ;  /* 0x000000ffff057224 */ /* 0x000fe400078e0018 */
[----:B------:R-:W2:Y:S04]  /*131300*/  LDL.LU R24, [R1+0x5e50] ;  /* 0x005e500001187983 */ /* 0x000ea80000300800 */
[----:B------:R-:W-:Y:S04]  /*131310*/  STL [R1+0x5e40], R29 ;  /* 0x005e401d01007387 */ /* 0x000fe80000100800 */
[----:B------:R1:W-:Y:S04]  /*131320*/  STL.64 [R1+0x5e30], R22 ;  /* 0x005e301601007387 */ /* 0x0003e80000100a00 */
[----:B-1----:R-:W2:Y:S01]  /*131330*/  LDL.LU R22, [R1+0x6c0] ;  /* 0x0006c00001167983 */ /* 0x002ea20000300800 */
[----:B------:R-:W-:-:S05]  /*131340*/  IMAD.X R5, R5, 0x1, R14, P6 ;  /* 0x0000000105057824 */ /* 0x000fca00030e060e */
[----:B------:R1:W-:Y:S04]  /*131350*/  STL.64 [R1+0xf28], R4 ;  /* 0x000f280401007387 */ /* 0x0003e80000100a00 */
[----:B-1----:R-:W3:Y:S04]  /*131360*/  LDL.LU.64 R4, [R1+0x5e48] ;  /* 0x005e480001047983 */ /* 0x002ee80000300a00 */
[----:B------:R1:W-:Y:S01]  /*131370*/  STL.64 [R1+0x5e38], R14 ;  /* 0x005e380e01007387 */ /* 0x0003e20000100a00 */
[----:B--2---:R-:W-:Y:S02]  /*131380*/  SHF.R.S32.HI R29, RZ, 0x1f, R22 ;  /* 0x0000001fff1d7819 */ /* 0x004fe40000011416 */
[----:B-1----:R-:W-:-:S05]  /*131390*/  IADD3 R14, P6, PT, R22, R21, RZ ;  /* 0x00000015160e7210 */ /* 0x002fca0007fde0ff */
[----:B------:R-:W-:Y:S01]  /*1313a0*/  IMAD.X R15, R29, 0x1, R19, P6 ;  /* 0x000000011d0f7824 */ /* 0x000fe200030e0613 */
[----:B------:R-:W-:Y:S04]  /*1313b0*/  STL [R1+0x38], R29 ;  /* 0x0000381d01007387 */ /* 0x000fe80000100800 */
[----:B------:R1:W-:Y:S02]  /*1313c0*/  STL.64 [R1+0xf10], R14 ;  /* 0x000f100e01007387 */ /* 0x0003e40000100a00 */
[----:B-1----:R-:W-:-:S05]  /*1313d0*/  IADD3 R14, P6, PT, R22, R20, RZ ;  /* 0x00000014160e7210 */ /* 0x002fca0007fde0ff */
[----:B------:R-:W-:Y:S02]  /*1313e0*/  IMAD.X R15, R29, 0x1, R18, P6 ;  /* 0x000000011d0f7824 */ /* 0x000fe400030e0612 */
[----:B------:R-:W2:Y:S04]  /*1313f0*/  LDL.LU R29, [R1+0x5e40] ;  /* 0x005e4000011d7983 */ /* 0x000ea80000300800 */
[----:B------:R1:W-:Y:S04]  /*131400*/  STL [R1+0x5e28], R18 ;  /* 0x005e281201007387 */ /* 0x0003e80000100800 */
[----:B-1----:R-:W2:Y:S04]  /*131410*/  LDL.LU R18, [R1+0x38] ;  /* 0x0000380001127983 */ /* 0x002ea80000300800 */
[----:B------:R1:W-:Y:S02]  /*131420*/  STL.64 [R1+0xf08], R14 ;  /* 0x000f080e01007387 */ /* 0x0003e40000100a00 */
[----:B-1----:R-:W-:-:S05]  /*131430*/  IADD3 R14, P6, PT, R22, R17, RZ ;  /* 0x00000011160e7210 */ /* 0x002fca0007fde0ff */
[----:B--2---:R-:W-:-:S05]  /*131440*/  IMAD.X R15, R18, 0x1, R16, P6 ;  /* 0x00000001120f7824 */ /* 0x004fca00030e0610 */
[----:B------:R1:W-:Y:S04]  /*131450*/  STL.64 [R1+0xf00], R14 ;  /* 0x000f000e01007387 */ /* 0x0003e80000100a00 */
[----:B-1----:R-:W2:Y:S02]  /*131460*/  LDL.LU.64 R14, [R1+0x5e38] ;  /* 0x005e3800010e7983 */ /* 0x002ea40000300a00 */
[----:B--2---:R-:W-:-:S05]  /*131470*/  IADD3 R22, P6, PT, R22, R15, RZ ;  /* 0x0000000f16167210 */ /* 0x004fca0007fde0ff */
[----:B------:R1:W-:Y:S04]  /*131480*/  STL [R1+0xef8], R22 ;  /* 0x000ef81601007387 */ /* 0x0003e80000100800 */
[----:B-1----:R-:W2:Y:S04]  /*131490*/  LDL.LU.64 R22, [R1+0x5e30] ;  /* 0x005e300001167983 */ /* 0x002ea80000300a00 */
[----:B------:R1:W-:Y:S04]  /*1314a0*/  STL [R1+0x5e1c], R27 ;  /* 0x005e1c1b01007387 */ /* 0x0003e80000100800 */
[----:B-1----:R-:W2:Y:S04]  /*1314b0*/  LDL.LU R27, [R1+0x680] ;  /* 0x00068000011b7983 */ /* 0x002ea80000300800 */
[----:B---3--:R1:W-:Y:S04]  /*1314c0*/  STL.64 [R1+0x5e20], R4 ;  /* 0x005e200401007387 */ /* 0x0083e80000100a00 */
[----:B-1----:R0:W3:Y:S02]  /*1314d0*/  LDL.64 R4, [R1+0xef8] ;  /* 0x000ef80001047983 */ /* 0x0020e40000100a00 */
[----:B---3--:R-:W-:-:S02]  /*1314e0*/  IMAD.X R5, R18, 0x1, R14, P6 ;  /* 0x0000000112057824 */ /* 0x008fc400030e060e */
[----:B------:R-:W3:Y:S01]  /*1314f0*/  LDL.LU R18, [R1+0x5e28] ;  /* 0x005e280001127983 */ /* 0x000ee20000300800 */
[----:B--2---:R-:W-:-:S03]  /*131500*/  IADD3 R4, P6, PT, R27, R21, RZ ;  /* 0x000000151b047210 */ /* 0x004fc60007fde0ff */
[----:B------:R1:W-:Y:S04]  /*131510*/  STL [R1+0x5e18], R2 ;  /* 0x005e180201007387 */ /* 0x0003e80000100800 */
[----:B------:R2:W-:Y:S01]  /*131520*/  STL [R1+0xefc], R5 ;  /* 0x000efc0501007387 */ /* 0x0005e20000100800 */
[----:B-1----:R-:W-:-:S05]  /*131530*/  SHF.R.S32.HI R2, RZ, 0x1f, R27 ;  /* 0x0000001fff027819 */ /* 0x002fca000001141b */
[----:B--2---:R-:W-:-:S05]  /*131540*/  IMAD.X R5, R2, 0x1, R19, P6 ;  /* 0x0000000102057824 */ /* 0x004fca00030e0613 */
[----:B------:R1:W-:Y:S04]  /*131550*/  STL.64 [R1+0xee8], R4 ;  /* 0x000ee80401007387 */ /* 0x0003e80000100a00 */
[----:B------:R2:W-:Y:S01]  /*131560*/  STL.64 [R1+0x5e10], R20 ;  /* 0x005e101401007387 */ /* 0x0005e20000100a00 */
[----:B-1----:R-:W-:-:S05]  /*131570*/  IADD3 R4, P6, PT, R27, R20, RZ ;  /* 0x000000141b047210 */ /* 0x002fca0007fde0ff */
[----:B---3--:R-:W-:Y:S01]  /*131580*/  IMAD.X R5, R2, 0x1, R18, P6 ;  /* 0x0000000102057824 */ /* 0x008fe200030e0612 */
        /* <DEDUP_REMOVED lines=11> */
[----:B-1----:R-:W3:Y:S04]  /*131640*/  LDL.LU.64 R20, [R1+0x5e10] ;  /* 0x005e100001147983 */ /* 0x002ee80000300a00 */
[----:B------:R-:W-:Y:S04]  /*131650*/  STL [R1+0x5e00], R10 ;  /* 0x005e000a01007387 */ /* 0x000fe80000100800 */
[----:B--2---:R1:W-:Y:S04]  /*131660*/  STL.64 [R1+0x5df8], R2 ;  /* 0x005df80201007387 */ /* 0x0043e80000100a00 */
        /* <DEDUP_REMOVED lines=17> */
[----:B-1----:R-:W3:Y:S04]  /*131780*/  LDL.LU.64 R2, [R1+0x5df8] ;  /* 0x005df80001027983 */ /* 0x002ee80000300a00 */
[----:B------:R-:W-:Y:S04]  /*131790*/  STL [R1+0x5de8], R9 ;  /* 0x005de80901007387 */ /* 0x000fe80000100800 */
        /* <DEDUP_REMOVED lines=18> */
[----:B-1----:R-:W2:Y:S04]  /*1318c0*/  LDL.LU.64 R10, [R1+0x5de0] ;  /* 0x005de000010a7983 */ /* 0x002ea80000300a00 */
[----:B------:R1:W-:Y:S04]  /*1318d0*/  STL.64 [R1+0x5dc8], R12 ;  /* 0x005dc80c01007387 */ /* 0x0003e80000100a00 */
[----:B-1----:R-:W3:Y:S04]  /*1318e0*/  LDL.LU R13, [R1+0x5ec] ;  /* 0x0005ec00010d7983 */ /* 0x002ee80000300800 */
[----:B--2---:R3:W-:Y:S02]  /*1318f0*/  STL [R1+0x5dd0], R10 ;  /* 0x005dd00a01007387 */ /* 0x0047e40000100800 */
        /* <DEDUP_REMOVED lines=13> */
[----:B--2---:R1:W-:Y:S04]  /*1319d0*/  STL.64 [R1+0x5db0], R22 ;  /* 0x005db01601007387 */ /* 0x0043e80000100a00 */
[----:B-1----:R-:W2:Y:S04]  /*1319e0*/  LDL.LU R23, [R1+0x528] ;  /* 0x0005280001177983 */ /* 0x002ea80000300800 */
[----:B------:R-:W-:Y:S04]  /*1319f0*/  STL.64 [R1+0x5dc0], R4 ;  /* 0x005dc00401007387 */ /* 0x000fe80000100a00 */
[----:B------:R-:W3:Y:S04]  /*131a00*/  LDL.LU R10, [R1+0x5dd0] ;  /* 0x005dd000010a7983 */ /* 0x000ee80000300800 */
[----:B------:R1:W-:Y:S04]  /*131a10*/  STL.64 [R1+0xe50], R12 ;  /* 0x000e500c01007387 */ /* 0x0003e80000100a00 */
[----:B-1----:R-:W3:Y:S04]  /*131a20*/  LDL.LU.64 R12, [R1+0x5dc8] ;  /* 0x005dc800010c7983 */ /* 0x002ee80000300a00 */
[----:B----4-:R2:W-:Y:S02]  /*131a30*/  STL [R1+0x5db8], R6 ;  /* 0x005db80601007387 */ /* 0x0105e40000100800 */
        /* <DEDUP_REMOVED lines=12> */
[----:B------:R-:W-:Y:S02]  /*131b00*/  IMAD.X R23, R6, 0x1, R14, P6 ;  /* 0x0000000106177824 */ /* 0x000fe400030e060e */
[----:B------:R-:W4:Y:S04]  /*131b10*/  LDL.LU R6, [R1+0x5db8] ;  /* 0x005db80001067983 */ /* 0x000f280000300800 */
[----:B------:R1:W-:Y:S04]  /*131b20*/  STL.64 [R1+0xe28], R22 ;  /* 0x000e281601007387 */ /* 0x0003e80000100a00 */
[----:B-1----:R-:W3:Y:S04]  /*131b30*/  LDL.LU.64 R22, [R1+0x5db0] ;  /* 0x005db00001167983 */ /* 0x002ee80000300a00 */
[----:B------:R-:W-:Y:S04]  /*131b40*/  STL.64 [R1+0x5da8], R14 ;  /* 0x005da80e01007387 */ /* 0x000fe80000100a00 */
[----:B--2---:R1:W-:Y:S04]  /*131b50*/  STL.64 [R1+0x5d98], R4 ;  /* 0x005d980401007387 */ /* 0x0043e80000100a00 */
[----:B-1----:R-:W2:Y:S04]  /*131b60*/  LDL.LU R5, [R1+0x52c] ;  /* 0x00052c0001057983 */ /* 0x002ea80000300800 */
[----:B------:R2:W-:Y:S02]  /*131b70*/  STL [R1+0x5da0], R27 ;  /* 0x005da01b01007387 */ /* 0x0005e40000100800 */
        /* <DEDUP_REMOVED lines=11> */
[----:B--2---:R-:W-:Y:S04]  /*131c30*/  STL [R1+0x5d90], R15 ;  /* 0x005d900f01007387 */ /* 0x004fe80000100800 */
[----:B---3--:R1:W-:Y:S04]  /*131c40*/  STL.64 [R1+0x5d80], R22 ;  /* 0x005d801601007387 */ /* 0x0083e80000100a00 */
[----:B-1----:R-:W2:Y:S01]  /*131c50*/  LDL.LU R22, [R1+0x530] ;  /* 0x0005300001167983 */ /* 0x002ea20000300800 */
[----:B------:R-:W-:-:S03]  /*131c60*/  IADD3 R4, P6, PT, R5, R15, RZ ;  /* 0x0000000f05047210 */ /* 0x000fc60007fde0ff */
[----:B------:R-:W-:Y:S02]  /*131c70*/  STL.64 [R1+0x5d88], R28 ;  /* 0x005d881c01007387 */ /* 0x000fe40000100a00 */
[----:B------:R-:W-:Y:S02]  /*131c80*/  IMAD.X R5, R27, 0x1, R14, P6 ;  /* 0x000000011b057824 */ /* 0x000fe400030e060e */
[----:B------:R-:W3:Y:S04]  /*131c90*/  LDL.LU R27, [R1+0x5da0] ;  /* 0x005da000011b7983 */ /* 0x000ee80000300800 */
[----:B------:R1:W-:Y:S04]  /*131ca0*/  STL.64 [R1+0xdf8], R4 ;  /* 0x000df80401007387 */ /* 0x0003e80000100a00 */
[----:B-1----:R-:W3:Y:S01]  /*131cb0*/  LDL.LU.64 R4, [R1+0x5d98] ;  /* 0x005d980001047983 */ /* 0x002ee20000300a00 */
[----:B--2---:R-:W-:-:S02]  /*131cc0*/  SHF.R.S32.HI R15, RZ, 0x1f, R22 ;  /* 0x0000001fff0f7819 */ /* 0x004fc40000011416 */
[----:B------:R-:W-:-:S05]  /*131cd0*/  IADD3 R28, P6, PT, R22, R21, RZ ;  /* 0x00000015161c7210 */ /* 0x000fca0007fde0ff */
        /* <DEDUP_REMOVED lines=12> */
[----:B0-----:R-:W2:Y:S01]  /*131da0*/  LDL.LU.64 R28, [R1+0x5d88] ;  /* 0x005d8800011c7983 */ /* 0x001ea20000300a00 */
[----:B------:R-:W-:-:S05]  /*131db0*/  IADD3 R22, P6, PT, R22, R15, RZ ;  /* 0x0000000f16167210 */ /* 0x000fca0007fde0ff */
[----:B------:R0:W-:Y:S04]  /*131dc0*/  STL [R1+0xdd0], R22 ;  /* 0x000dd01601007387 */ /* 0x0001e80000100800 */
[----:B0-----:R-:W3:Y:S04]  /*131dd0*/  LDL.LU.64 R22, [R1+0x5d80] ;  /* 0x005d800001167983 */ /* 0x001ee80000300a00 */
[----:B--2---:R0:W-:Y:S04]  /*131de0*/  STL [R1+0x5d6c], R28 ;  /* 0x005d6c1c01007387 */ /* 0x0041e80000100800 */
        /* <DEDUP_REMOVED lines=22> */
[----:B---3--:R-:W-:Y:S04]  /*131f50*/  STL.64 [R1+0x5d58], R22 ;  /* 0x005d581601007387 */ /* 0x008fe80000100a00 */
[----:B------:R-:W3:Y:S04]  /*131f60*/  LDL.LU R8, [R1+0x5d68] ;  /* 0x005d680001087983 */ /* 0x000ee80000300800 */
[----:B------:R1:W-:Y:S04]  /*131f70*/  STL.64 [R1+0xda8], R20 ;  /* 0x000da81401007387 */ /* 0x0003e80000100a00 */
[----:B-1----:R-:W3:Y:S04]  /*131f80*/  LDL.LU.64 R20, [R1+0x5d60] ;  /* 0x005d600001147983 */ /* 0x002ee80000300a00 */
[----:B--2---:R-:W-:Y:S04]  /*131f90*/  STL [R1+0x5d50], R28 ;  /* 0x005d501c01007387 */ /* 0x004fe80000100800 */
[----:B------:R1:W-:Y:S04]  /*131fa0*/  STL.64 [R1+0x5d48], R4 ;  /* 0x005d480401007387 */ /* 0x0003e80000100a00 */
        /* <DEDUP_REMOVED lines=18> */
[----:B----4-:R1:W-:Y:S04]  /*1320d0*/  STL.64 [R1+0x5d30], R6 ;  /* 0x005d300601007387 */ /* 0x0103e80000100a00 */
[----:B-1----:R-:W4:Y:S04]  /*1320e0*/  LDL.LU R7, [R1+0x53c] ;  /* 0x00053c0001077983 */ /* 0x002f280000300800 */
        /* <DEDUP_REMOVED lines=11> */
[----:B-1----:R-:W4:Y:S01]  /*1321a0*/  LDL.LU.64 R22, [R1+0x5d40] ;  /* 0x005d400001167983 */ /* 0x002f220000300a00 */
[----:B------:R-:W-:-:S05]  /*1321b0*/  IADD3 R6, P6, PT, R7, R15, RZ ;  /* 0x0000000f07067210 */ /* 0x000fca0007fde0ff */
[----:B------:R-:W-:Y:S01]  /*1321c0*/  IMAD.X R7, R2, 0x1, R14, P6 ;  /* 0x0000000102077824 */ /* 0x000fe200030e060e */
[----:B----4-:R-:W-:Y:S04]  /*1321d0*/  STL.64 [R1+0x5d28], R22 ;  /* 0x005d281601007387 */ /* 0x010fe80000100a00 */
[----:B------:R-:W4:Y:S04]  /*1321e0*/  LDL.LU R2, [R1+0x5d38] ;  /* 0x005d380001027983 */ /* 0x000f280000300800 */
[----:B------:R1:W-:Y:S04]  /*1321f0*/  STL.64 [R1+0xd50], R6 ;  /* 0x000d500601007387 */ /* 0x0003e80000100a00 */
[----:B-1----:R-:W2:Y:S04]  /*132200*/  LDL.LU.64 R6, [R1+0x5d30] ;  /* 0x005d300001067983 */ /* 0x002ea80000300a00 */
[----:B------:R1:W-:Y:S04]  /*132210*/  STL.64 [R1+0x5d18], R10 ;  /* 0x005d180a01007387 */ /* 0x0003e80000100a00 */
        /* <DEDUP_REMOVED lines=18> */
[----:B------:R1:W-:Y:S04]  /*132340*/  STL [R1+0x5d0c], R14 ;  /* 0x005d0c0e01007387 */ /* 0x0003e80000100800 */
[----:B-1----:R-:W3:Y:S04]  /*132350*/  LDL.LU R14, [R1+0x544] ;  /* 0x00054400010e7983 */ /* 0x002ee80000300800 */
[----:B------:R-:W-:Y:S04]  /*132360*/  STL.64 [R1+0x5d10], R12 ;  /* 0x005d100c01007387 */ /* 0x000fe80000100a00 */
[----:B--2---:R3:W-:Y:S02]  /*132370*/  STL [R1+0x5d08], R11 ;  /* 0x005d080b01007387 */ /* 0x0047e40000100800 */
[----:B---3--:R-:W-:-:S02]  /*132380*/  SHF.R.S32.HI R11, RZ, 0x1f, R14 ;  /* 0x0000001fff0b7819 */ /* 0x008fc4000001140e */
[----:B------:R-:W-:-:S05]  /*132390*/  IADD3 R12, P6, PT, R14, R21, RZ ;  /* 0x000000150e0c7210 */ /* 0x000fca0007fde0ff */
        /* <DEDUP_REMOVED lines=11> */
[----:B------:R-:W3:Y:S04]  /*132450*/  LDL.LU R14, [R1+0x5d0c] ;  /* 0x005d0c00010e7983 */ /* 0x000ee80000300800 */
[----:B------:R1:W-:Y:S04]  /*132460*/  STL [R1+0x5cf4], R24 ;  /* 0x005cf41801007387 */ /* 0x0003e80000100800 */
[----:B-1----:R-:W4:Y:S04]  /*132470*/  LDL.LU R24, [R1+0x54c] ;  /* 0x00054c0001187983 */ /* 0x002f280000300800 */
[----:B--2---:R-:W-:Y:S01]  /*132480*/  STL.64 [R1+0x5cf8], R12 ;  /* 0x005cf80c01007387 */ /* 0x004fe20000100a00 */
[----:B---3--:R-:W-:-:S03]  /*132490*/  IMAD.X R21, R11, 0x1, R14, P6 ;  /* 0x000000010b157824 */ /* 0x008fc600030e060e */
[----:B------:R-:W2:Y:S04]  /*1324a0*/  LDL.LU R11, [R1+0x5d08] ;  /* 0x005d0800010b7983 */ /* 0x000ea80000300800 */
[----:B------:R1:W-:Y:S04]  /*1324b0*/  STL.64 [R1+0xcf8], R20 ;  /* 0x000cf81401007387 */ /* 0x0003e80000100a00 */
[----:B-1----:R-:W3:Y:S04]  /*1324c0*/  LDL.LU.64 R20, [R1+0x5d00] ;  /* 0x005d000001147983 */ /* 0x002ee80000300a00 */
[----:B------:R4:W-:Y:S02]  /*1324d0*/  STL [R1+0x5cf0], R8 ;  /* 0x005cf00801007387 */ /* 0x0009e40000100800 */
[----:B----4-:R-:W-:-:S02]  /*1324e0*/  SHF.R.S32.HI R8, RZ, 0x1f, R24 ;  /* 0x0000001fff087819 */ /* 0x010fc40000011418 */
[----:B---3--:R-:W-:-:S05]  /*1324f0*/  IADD3 R12, P6, PT, R24, R21, RZ ;  /* 0x00000015180c7210 */ /* 0x008fca0007fde0ff */
[----:B------:R-:W-:-:S05]  /*132500*/  IMAD.X R13, R8, 0x1, R19, P6 ;  /* 0x00000001080d7824 */ /* 0x000fca00030e0613 */
[----:B------:R1:W-:Y:S04]  /*132510*/  STL.64 [R1+0xce8], R12 ;  /* 0x000ce80c01007387 */ /* 0x0003e80000100a00 */
[----:B------:R3:W-:Y:S01]  /*132520*/  STL.64 [R1+0x5ce8], R20 ;  /* 0x005ce81401007387 */ /* 0x0007e20000100a00 */
[----:B-1----:R-:W-:-:S05]  /*132530*/  IADD3 R12, P6, PT, R24, R20, RZ ;  /* 0x00000014180c7210 */ /* 0x002fca0007fde0ff */
[----:B------:R-:W-:Y:S01]  /*132540*/  IMAD.X R13, R8, 0x1, R18, P6 ;  /* 0x00000001080d7824 */ /* 0x000fe200030e0612 */
[----:B---3--:R-:W-:-:S05]  /*132550*/  IADD3 R20, P6, PT, R24, R17, RZ ;  /* 0x0000001118147210 */ /* 0x008fca0007fde0ff */
[----:B------:R-:W-:Y:S01]  /*132560*/  IMAD.X R21, R8, 0x1, R16, P6 ;  /* 0x0000000108157824 */ /* 0x000fe200030e0610 */
[----:B------:R1:W-:Y:S04]  /*132570*/  STL.64 [R1+0xce0], R12 ;  /* 0x000ce00c01007387 */ /* 0x0003e80000100a00 */
[----:B-1----:R-:W3:Y:S04]  /*132580*/  LDL.LU.64 R12, [R1+0x5cf8] ;  /* 0x005cf800010c7983 */ /* 0x002ee80000300a00 */
[----:B------:R1:W-:Y:S02]  /*132590*/  STL.64 [R1+0xcd8], R20 ;  /* 0x000cd81401007387 */ /* 0x0003e40000100a00 */
[----:B-1----:R-:W-:-:S02]  /*1325a0*/  IADD3 R20, P6, PT, R24, R15, RZ ;  /* 0x0000000f18147210 */ /* 0x002fc40007fde0ff */
[----:B------:R-:W4:Y:S03]  /*1325b0*/  LDL.LU R24, [R1+0x5cf4] ;  /* 0x005cf40001187983 */ /* 0x000f260000300800 */
[----:B------:R-:W-:Y:S01]  /*1325c0*/  IMAD.X R21, R8, 0x1, R14, P6 ;  /* 0x0000000108157824 */ /* 0x000fe200030e060e */
[----:B------:R-:W-:Y:S04]  /*1325d0*/  STL.64 [R1+0x5ce0], R22 ;  /* 0x005ce01601007387 */ /* 0x000fe80000100a00 */
[----:B------:R-:W2:Y:S04]  /*1325e0*/  LDL.LU R8, [R1+0x5cf0] ;  /* 0x005cf00001087983 */ /* 0x000ea80000300800 */
[----:B------:R1:W-:Y:S04]  /*1325f0*/  STL.64 [R1+0xcd0], R20 ;  /* 0x000cd01401007387 */ /* 0x0003e80000100a00 */
[----:B-1----:R-:W2:Y:S04]  /*132600*/  LDL.LU.64 R20, [R1+0x5ce8] ;  /* 0x005ce80001147983 */ /* 0x002ea80000300a00 */
[----:B----4-:R-:W-:Y:S04]  /*132610*/  STL [R1+0x5cd8], R24 ;  /* 0x005cd81801007387 */ /* 0x010fe80000100800 */
[----:B------:R1:W-:Y:S04]  /*132620*/  STL.64 [R1+0x5cd0], R4 ;  /* 0x005cd00401007387 */ /* 0x0003e80000100a00 */
        /* <DEDUP_REMOVED lines=18> */
[----:B---3--:R1:W-:Y:S04]  /*132750*/  STL.64 [R1+0x5cb8], R12 ;  /* 0x005cb80c01007387 */ /* 0x0083e80000100a00 */
[----:B-1----:R-:W3:Y:S04]  /*132760*/  LDL.LU R13, [R1+0x558] ;  /* 0x00055800010d7983 */ /* 0x002ee80000300800 */
[----:B------:R3:W-:Y:S02]  /*132770*/  STL [R1+0x5cc0], R27 ;  /* 0x005cc01b01007387 */ /* 0x0007e40000100800 */
        /* <DEDUP_REMOVED lines=12> */
[----:B-1----:R-:W3:Y:S04]  /*132840*/  LDL.LU.64 R22, [R1+0x5cc8] ;  /* 0x005cc80001167983 */ /* 0x002ee80000300a00 */
[----:B------:R-:W2:Y:S04]  /*132850*/  LDL.LU R27, [R1+0x5cc0] ;  /* 0x005cc000011b7983 */ /* 0x000ea80000300800 */
[----:B------:R1:W-:Y:S04]  /*132860*/  STL.64 [R1+0xc78], R12 ;  /* 0x000c780c01007387 */ /* 0x0003e80000100a00 */
[----:B-1----:R-:W2:Y:S04]  /*132870*/  LDL.LU.64 R12, [R1+0x5cb8] ;  /* 0x005cb800010c7983 */ /* 0x002ea80000300a00 */
[----:B------:R1:W-:Y:S04]  /*132880*/  STL [R1+0x5cac], R14 ;  /* 0x005cac0e01007387 */ /* 0x0003e80000100800 */
[----:B-1----:R-:W3:Y:S04]  /*132890*/  LDL.LU R14, [R1+0x55c] ;  /* 0x00055c00010e7983 */ /* 0x002ee80000300800 */
[----:B--2---:R-:W-:Y:S04]  /*1328a0*/  STL.64 [R1+0x5cb0], R12 ;  /* 0x005cb00c01007387 */ /* 0x004fe80000100a00 */
[----:B------:R3:W-:Y:S02]  /*1328b0*/  STL [R1+0x5ca8], R10 ;  /* 0x005ca80a01007387 */ /* 0x0007e40000100800 */
        /* <DEDUP_REMOVED lines=81> */
[----:B-1----:R-:W4:Y:S04]  /*132dd0*/  LDL.LU R14, [R1+0x56c] ;  /* 0x00056c00010e7983 */ /* 0x002f280000300800 */
[----:B--2---:R-:W-:Y:S04]  /*132de0*/  STL.64 [R1+0x5c50], R6 ;  /* 0x005c500601007387 */ /* 0x004fe80000100a00 */
[----:B---3--:R4:W-:Y:S02]  /*132df0*/  STL [R1+0x5c48], R12 ;  /* 0x005c480c01007387 */ /* 0x0089e40000100800 */
[----:B----4-:R-:W-:-:S02]  /*132e00*/  SHF.R.S32.HI R12, RZ, 0x1f, R14 ;  /* 0x0000001fff0c7819 */ /* 0x010fc4000001140e */
        /* <DEDUP_REMOVED lines=42> */
[----:B-1----:R-:W4:Y:S02]  /*1330b0*/  LDL R11, [R1+0x57c] ;  /* 0x00057c00010b7983 */ /* 0x002f240000100800 */
        /* <DEDUP_REMOVED lines=61> */
[----:B----4-:R1:W-:Y:S02]  /*133490*/  STL [R1+0x5bd0], R10 ;  /* 0x005bd00a01007387 */ /* 0x0103e40000100800 */
[----:B-1----:R-:W-:-:S02]  /*1334a0*/  SHF.R.S32.HI R10, RZ, 0x1f, R2 ;  /* 0x0000001fff0a7819 */ /* 0x002fc40000011402 */
        /* <DEDUP_REMOVED lines=159> */
[----:B------:R-:W-:Y:S04]  /*133ea0*/  STL.64 [R1+0x5b18], R22 ;  /* 0x005b181601007387 */ /* 0x000fe80000100a00 */
[----:B--2---:R1:W-:Y:S04]  /*133eb0*/  STL.64 [R1+0x5b08], R4 ;  /* 0x005b080401007387 */ /* 0x0043e80000100a00 */
[----:B-1----:R-:W2:Y:S01]  /*133ec0*/  LDL.LU R5, [R1+0x5b8] ;  /* 0x0005b80001057983 */ /* 0x002ea20000300800 */
[----:B---3--:R-:W-:-:S03]  /*133ed0*/  IMAD.X R21, R8, 0x1, R14, P6 ;  /* 0x0000000108157824 */ /* 0x008fc600030e060e */
        /* <DEDUP_REMOVED lines=46> */
[----:B-1----:R-:W-:-:S03]  /*1341c0*/  IADD3 R14, P6, PT, R22, R21, RZ ;  /* 0x00000015160e7210 */ /* 0x002fc60007fde0ff */
[----:B------:R1:W-:Y:S02]  /*1341d0*/  STL [R1+0x38], R29 ;  /* 0x0000381d01007387 */ /* 0x0003e40000100800 */
[----:B------:R-:W-:Y:S02]  /*1341e0*/  IMAD.X R15, R29, 0x1, R19, P6 ;  /* 0x000000011d0f7824 */ /* 0x000fe400030e0613 */
[----:B-1----:R-:W2:Y:S04]  /*1341f0*/  LDL.LU R29, [R1+0x5ae8] ;  /* 0x005ae800011d7983 */ /* 0x002ea80000300800 */
[----:B------:R1:W-:Y:S04]  /*134200*/  STL [R1+0x5ad0], R19 ;  /* 0x005ad01301007387 */ /* 0x0003e80000100800 */
[----:B-1----:R-:W2:Y:S04]  /*134210*/  LDL.LU R19, [R1+0x38] ;  /* 0x0000380001137983 */ /* 0x002ea80000300800 */
[----:B------:R1:W-:Y:S02]  /*134220*/  STL.64 [R1+0x940], R14 ;  /* 0x0009400e01007387 */ /* 0x0003e40000100a00 */
[----:B-1----:R-:W-:-:S05]  /*134230*/  IADD3 R14, P6, PT, R22, R20, RZ ;  /* 0x00000014160e7210 */ /* 0x002fca0007fde0ff */
[----:B--2---:R-:W-:-:S05]  /*134240*/  IMAD.X R15, R19, 0x1, R18, P6 ;  /* 0x00000001130f7824 */ /* 0x004fca00030e0612 */
[----:B------:R1:W-:Y:S02]  /*134250*/  STL.64 [R1+0x938], R14 ;  /* 0x0009380e01007387 */ /* 0x0003e40000100a00 */
[----:B-1----:R-:W-:-:S05]  /*134260*/  IADD3 R14, P6, PT, R22, R17, RZ ;  /* 0x00000011160e7210 */ /* 0x002fca0007fde0ff */
[----:B------:R-:W-:-:S05]  /*134270*/  IMAD.X R15, R19, 0x1, R16, P6 ;  /* 0x00000001130f7824 */ /* 0x000fca00030e0610 */
[----:B------:R1:W-:Y:S04]  /*134280*/  STL.64 [R1+0x930], R14 ;  /* 0x0009300e01007387 */ /* 0x0003e80000100a00 */
[----:B-1----:R-:W2:Y:S02]  /*134290*/  LDL.LU.64 R14, [R1+0x5ae0] ;  /* 0x005ae000010e7983 */ /* 0x002ea40000300a00 */
[----:B--2---:R-:W-:-:S05]  /*1342a0*/  IADD3 R22, P6, PT, R22, R15, RZ ;  /* 0x0000000f16167210 */ /* 0x004fca0007fde0ff */
[----:B------:R1:W-:Y:S04]  /*1342b0*/  STL [R1+0x928], R22 ;  /* 0x0009281601007387 */ /* 0x0003e80000100800 */
[----:B-1----:R-:W2:Y:S04]  /*1342c0*/  LDL.LU.64 R22, [R1+0x5ad8] ;  /* 0x005ad80001167983 */ /* 0x002ea80000300a00 */
[----:B--2---:R1:W-:Y:S04]  /*1342d0*/  STL.64 [R1+0x5ac8], R22 ;  /* 0x005ac81601007387 */ /* 0x0043e80000100a00 */
[----:B-1----:R0:W2:Y:S02]  /*1342e0*/  LDL.64 R22, [R1+0x928] ;  /* 0x0009280001167983 */ /* 0x0020a40000100a00 */
[----:B--2---:R-:W-:-:S02]  /*1342f0*/  IMAD.X R23, R19, 0x1, R14, P6 ;  /* 0x0000000113177824 */ /* 0x004fc400030e060e */
[----:B------:R-:W2:Y:S04]  /*134300*/  LDL.LU R19, [R1+0x5ad0] ;  /* 0x005ad00001137983 */ /* 0x000ea80000300800 */
[----:B------:R-:W-:Y:S04]  /*134310*/  STL [R1+0x5ac0], R10 ;  /* 0x005ac00a01007387 */ /* 0x000fe80000100800 */
[----:B------:R-:W-:Y:S04]  /*134320*/  STL [R1+0x92c], R23 ;  /* 0x00092c1701007387 */ /* 0x000fe80000100800 */
[----:B---3--:R1:W-:Y:S04]  /*134330*/  STL.64 [R1+0x5ab8], R4 ;  /* 0x005ab80401007387 */ /* 0x0083e80000100a00 */
[----:B-1----:R-:W3:Y:S02]  /*134340*/  LDL.LU R5, [R1+0x5c4] ;  /* 0x0005c40001057983 */ /* 0x002ee40000300800 */
[----:B---3--:R-:W-:-:S02]  /*134350*/  SHF.R.S32.HI R10, RZ, 0x1f, R5 ;  /* 0x0000001fff0a7819 */ /* 0x008fc40000011405 */
[----:B------:R-:W-:-:S05]  /*134360*/  IADD3 R22, P6, PT, R5, R21, RZ ;  /* 0x0000001505167210 */ /* 0x000fca0007fde0ff */
[----:B--2---:R-:W-:-:S05]  /*134370*/  IMAD.X R23, R10, 0x1, R19, P6 ;  /* 0x000000010a177824 */ /* 0x004fca00030e0613 */
        /* <DEDUP_REMOVED lines=66> */
[----:B------:R-:W-:-:S04]  /*1347a0*/  IADD3 R12, P6, PT, R13, R15, RZ ;  /* 0x0000000f0d0c7210 */ /* 0x000fc80007fde0ff */
[----:B------:R1:W-:Y:S01]  /*1347b0*/  STL.64 [R1+0x880], R22 ;  /* 0x0008801601007387 */ /* 0x0003e20000100a00 */
[----:B------:R-:W-:-:S03]  /*1347c0*/  IMAD.X R13, R9, 0x1, R14, P6 ;  /* 0x00000001090d7824 */ /* 0x000fc600030e060e */
[----:B-1----:R-:W4:Y:S04]  /*1347d0*/  LDL.LU.64 R22, [R1+0x5a80] ;  /* 0x005a800001167983 */ /* 0x002f280000300a00 */
[----:B------:R-:W2:Y:S04]  /*1347e0*/  LDL.LU R9, [R1+0x5a78] ;  /* 0x005a780001097983 */ /* 0x000ea80000300800 */
[----:B------:R1:W-:Y:S04]  /*1347f0*/  STL.64 [R1+0x878], R12 ;  /* 0x0008780c01007387 */ /* 0x0003e80000100a00 */
[----:B-1----:R-:W3:Y:S04]  /*134800*/  LDL.LU.64 R12, [R1+0x5a70] ;  /* 0x005a7000010c7983 */ /* 0x002ee80000300a00 */
[----:B------:R-:W-:Y:S04]  /*134810*/  STL.64 [R1+0x5a68], R14 ;  /* 0x005a680e01007387 */ /* 0x000fe80000100a00 */
        /* <DEDUP_REMOVED lines=18> */
[----:B----4-:R1:W-:Y:S04]  /*134940*/  STL.64 [R1+0x5a40], R22 ;  /* 0x005a401601007387 */ /* 0x0103e80000100a00 */
[----:B-1----:R-:W4:Y:S01]  /*134950*/  LDL.LU R22, [R1+0x5e4] ;  /* 0x0005e40001167983 */ /* 0x002f220000300800 */
[----:B------:R-:W-:-:S05]  /*134960*/  IMAD.X R9, R9, 0x1, R14, P6 ;  /* 0x0000000109097824 */ /* 0x000fca00030e060e */
[----:B------:R1:W-:Y:S04]  /*134970*/  STL.64 [R1+0x850], R8 ;  /* 0x0008500801007387 */ /* 0x0003e80000100a00 */
[----:B-1----:R-:W2:Y:S04]  /*134980*/  LDL.LU.64 R8, [R1+0x5a58] ;  /* 0x005a580001087983 */ /* 0x002ea80000300a00 */
[----:B------:R1:W-:Y:S01]  /*134990*/  STL.64 [R1+0x5a48], R14 ;  /* 0x005a480e01007387 */ /* 0x0003e20000100a00 */
[----:B----4-:R-:W-:Y:S02]  /*1349a0*/  SHF.R.S32.HI R29, RZ, 0x1f, R22 ;  /* 0x0000001fff1d7819 */ /* 0x010fe40000011416 */
[----:B-1----:R-:W-:-:S03]  /*1349b0*/  IADD3 R14, P6, PT, R22, R21, RZ ;  /* 0x00000015160e7210 */ /* 0x002fc60007fde0ff */
[----:B------:R1:W-:Y:S02]  /*1349c0*/  STL [R1+0x38], R29 ;  /* 0x0000381d01007387 */ /* 0x0003e40000100800 */
[----:B------:R-:W-:Y:S02]  /*1349d0*/  IMAD.X R15, R29, 0x1, R19, P6 ;  /* 0x000000011d0f7824 */ /* 0x000fe400030e0613 */
[----:B-1----:R-:W4:Y:S04]  /*1349e0*/  LDL.LU R29, [R1+0x5a50] ;  /* 0x005a5000011d7983 */ /* 0x002f280000300800 */
        /* <DEDUP_REMOVED lines=13> */
[----:B---3--:R1:W-:Y:S04]  /*134ac0*/  STL [R1+0x5a2c], R12 ;  /* 0x005a2c0c01007387 */ /* 0x0083e80000100800 */
[----:B-1----:R-:W3:Y:S04]  /*134ad0*/  LDL.LU R12, [R1+0x5e8] ;  /* 0x0005e800010c7983 */ /* 0x002ee80000300800 */
[----:B------:R1:W-:Y:S04]  /*134ae0*/  STL.64 [R1+0x5a30], R4 ;  /* 0x005a300401007387 */ /* 0x0003e80000100a00 */
[----:B-1----:R0:W2:Y:S02]  /*134af0*/  LDL.64 R4, [R1+0x828] ;  /* 0x0008280001047983 */ /* 0x0020a40000100a00 */
[----:B--2---:R-:W-:-:S02]  /*134b00*/  IMAD.X R5, R19, 0x1, R14, P6 ;  /* 0x0000000113057824 */ /* 0x004fc400030e060e */
[----:B------:R-:W2:Y:S04]  /*134b10*/  LDL.LU R19, [R1+0x5a38] ;  /* 0x005a380001137983 */ /* 0x000ea80000300800 */
[----:B------:R-:W-:Y:S04]  /*134b20*/  STL [R1+0x82c], R5 ;  /* 0x00082c0501007387 */ /* 0x000fe80000100800 */
[----:B------:R1:W-:Y:S01]  /*134b30*/  STL [R1+0x5a28], R26 ;  /* 0x005a281a01007387 */ /* 0x0003e20000100800 */
[----:B---3--:R-:W-:Y:S02]  /*134b40*/  IADD3 R4, P6, PT, R12, R21, RZ ;  /* 0x000000150c047210 */ /* 0x008fe40007fde0ff */
[----:B-1----:R-:W-:-:S05]  /*134b50*/  SHF.R.S32.HI R26, RZ, 0x1f, R12 ;  /* 0x0000001fff1a7819 */ /* 0x002fca000001140c */
[----:B--2---:R-:W-:-:S05]  /*134b60*/  IMAD.X R5, R26, 0x1, R19, P6 ;  /* 0x000000011a057824 */ /* 0x004fca00030e0613 */
        /* <DEDUP_REMOVED lines=17> */
[----:B---3--:R1:W-:Y:S04]  /*134c80*/  STL.64 [R1+0x5a08], R12 ;  /* 0x005a080c01007387 */ /* 0x0083e80000100a00 */
[----:B-1----:R-:W3:Y:S02]  /*134c90*/  LDL.LU R13, [R1+0x5f8] ;  /* 0x0005f800010d7983 */ /* 0x002ee40000300800 */
[----:B---3--:R-:W-:-:S02]  /*134ca0*/  SHF.R.S32.HI R10, RZ, 0x1f, R13 ;  /* 0x0000001fff0a7819 */ /* 0x008fc4000001140d */
        /* <DEDUP_REMOVED lines=65> */
[----:B------:R-:W-:Y:S01]  /*1350c0*/  STL.64 [R1+0x59c0], R20 ;  /* 0x0059c01401007387 */ /* 0x000fe20000100a00 */
[----:B-1----:R-:W-:-:S05]  /*1350d0*/  IADD3 R4, P6, PT, R11, R20, RZ ;  /* 0x000000140b047210 */ /* 0x002fca0007fde0ff */
[----:B------:R-:W-:-:S05]  /*1350e0*/  IMAD.X R5, R6, 0x1, R18, P6 ;  /* 0x0000000106057824 */ /* 0x000fca00030e0612 */
[----:B------:R1:W-:Y:S04]  /*1350f0*/  STL.64 [R1+0x760], R4 ;  /* 0x0007600401007387 */ /* 0x0003e80000100a00 */
[----:B-1----:R-:W3:Y:S01]  /*135100*/  LDL.LU.64 R4, [R1+0x59d0] ;  /* 0x0059d00001047983 */ /* 0x002ee20000300a00 */
[----:B------:R-:W-:-:S05]  /*135110*/  IADD3 R20, P6, PT, R11, R17, RZ ;  /* 0x000000110b147210 */ /* 0x000fca0007fde0ff */
[----:B------:R-:W-:-:S05]  /*135120*/  IMAD.X R21, R6, 0x1, R16, P6 ;  /* 0x0000000106157824 */ /* 0x000fca00030e0610 */
[----:B------:R1:W-:Y:S02]  /*135130*/  STL.64 [R1+0x758], R20 ;  /* 0x0007581401007387 */ /* 0x0003e40000100a00 */
[----:B-1----:R-:W-:Y:S02]  /*135140*/  IADD3 R20, P6, PT, R11, R15, RZ ;  /* 0x0000000f0b147210 */ /* 0x002fe40007fde0ff */
[----:B------:R-:W4:Y:S03]  /*135150*/  LDL.LU R11, [R1+0x59cc] ;  /* 0x0059cc00010b7983 */ /* 0x000f260000300800 */
[----:B------:R-:W-:Y:S01]  /*135160*/  IMAD.X R21, R6, 0x1, R14, P6 ;  /* 0x0000000106157824 */ /* 0x000fe200030e060e */
[----:B------:R-:W-:Y:S04]  /*135170*/  STL.64 [R1+0x59b8], R22 ;  /* 0x0059b81601007387 */ /* 0x000fe80000100a00 */
[----:B------:R-:W2:Y:S04]  /*135180*/  LDL.LU R6, [R1+0x59c8] ;  /* 0x0059c80001067983 */ /* 0x000ea80000300800 */
[----:B------:R1:W-:Y:S04]  /*135190*/  STL.64 [R1+0x750], R20 ;  /* 0x0007501401007387 */ /* 0x0003e80000100a00 */
[----:B-1----:R-:W2:Y:S04]  /*1351a0*/  LDL.LU.64 R20, [R1+0x59c0] ;  /* 0x0059c00001147983 */ /* 0x002ea80000300a00 */
[----:B---3--:R1:W-:Y:S04]  /*1351b0*/  STL.64 [R1+0x59a8], R4 ;  /* 0x0059a80401007387 */ /* 0x0083e80000100a00 */
[----:B-1----:R-:W3:Y:S04]  /*1351c0*/  LDL.LU R5, [R1+0x608] ;  /* 0x0006080001057983 */ /* 0x002ee80000300800 */
[----:B------:R3:W-:Y:S02]  /*1351d0*/  STL [R1+0x59b0], R13 ;  /* 0x0059b00d01007387 */ /* 0x0007e40000100800 */
        /* <DEDUP_REMOVED lines=16> */
[----:B------:R1:W-:Y:S04]  /*1352e0*/  STL [R1+0x599c], R14 ;  /* 0x00599c0e01007387 */ /* 0x0003e80000100800 */
[----:B-1----:R-:W3:Y:S04]  /*1352f0*/  LDL.LU R14, [R1+0x60c] ;  /* 0x00060c00010e7983 */ /* 0x002ee80000300800 */
[----:B--2---:R-:W-:Y:S04]  /*135300*/  STL.64 [R1+0x59a0], R4 ;  /* 0x0059a00401007387 */ /* 0x004fe80000100a00 */
[----:B----4-:R3:W-:Y:S02]  /*135310*/  STL [R1+0x5998], R11 ;  /* 0x0059980b01007387 */ /* 0x0107e40000100800 */
        /* <DEDUP_REMOVED lines=122> */
[----:B------:R-:W3:Y:S04]  /*135ac0*/  LDL.LU R6, [R1+0x5920] ;  /* 0x0059200001067983 */ /* 0x000ee80000300800 */
[----:B------:R1:W-:Y:S04]  /*135ad0*/  STL.64 [R1+0x628], R20 ;  /* 0x0006281401007387 */ /* 0x0003e80000100a00 */
[----:B-1----:R-:W3:Y:S04]  /*135ae0*/  LDL.LU.64 R20, [R1+0x5918] ;  /* 0x0059180001147983 */ /* 0x002ee80000300a00 */
[----:B----4-:R-:W-:Y:S04]  /*135af0*/  STL [R1+0x5908], R3 ;  /* 0x0059080301007387 */ /* 0x010fe80000100800 */
        /* <DEDUP_REMOVED lines=34> */
[----:B-1----:R-:W4:Y:S04]  /*135d20*/  LDL.LU.64 R22, [R1+0x58f8] ;  /* 0x0058f80001167983 */ /* 0x002f280000300a00 */
[----:B------:R-:W2:Y:S04]  /*135d30*/  LDL.LU R28, [R1+0x58f0] ;  /* 0x0058f000011c7983 */ /* 0x000ea80000300800 */
[----:B------:R1:W-:Y:S04]  /*135d40*/  STL.64 [R1+0x5d0], R4 ;  /* 0x0005d00401007387 */ /* 0x0003e80000100a00 */
[----:B-1----:R-:W2:Y:S04]  /*135d50*/  LDL.LU.64 R4, [R1+0x58e8] ;  /* 0x0058e80001047983 */ /* 0x002ea80000300a00 */
        /* <DEDUP_REMOVED lines=26> */
[----:B-1----:R-:W-:-:S05]  /*135f00*/  IADD3 R14, P6, PT, R22, R21, RZ ;  /* 0x00000015160e7210 */ /* 0x002fca0007fde0ff */
[----:B------:R-:W-:Y:S01]  /*135f10*/  IMAD.X R15, R29, 0x1, R19, P6 ;  /* 0x000000011d0f7824 */ /* 0x000fe200030e0613 */
[----:B------:R1:W-:Y:S04]  /*135f20*/  STL [R1+0x38], R29 ;  /* 0x0000381d01007387 */ /* 0x0003e80000100800 */
[----:B-1----:R-:W4:Y:S04]  /*135f30*/  LDL.LU R29, [R1+0x58c8] ;  /* 0x0058c800011d7983 */ /* 0x002f280000300800 */
        /* <DEDUP_REMOVED lines=18> */
[----:B------:R-:W2:Y:S04]  /*136060*/  LDL.LU R20, [R1+0x58b0] ;  /* 0x0058b00001147983 */ /* 0x000ea80000300800 */
[----:B------:R1:W-:Y:S01]  /*136070*/  STL [R1+0x58a0], R24 ;  /* 0x0058a01801007387 */ /* 0x0003e20000100800 */
[----:B------:R-:W-:-:S03]  /*136080*/  IADD3 R6, P6, PT, R2, R21, RZ ;  /* 0x0000001502067210 */ /* 0x000fc60007fde0ff */
[----:B------:R0:W-:Y:S01]  /*136090*/  STL [R1+0x57c], R7 ;  /* 0x00057c0701007387 */ /* 0x0001e20000100800 */
[----:B-1----:R-:W-:-:S05]  /*1360a0*/  SHF.R.S32.HI R24, RZ, 0x1f, R2 ;  /* 0x0000001fff187819 */ /* 0x002fca0000011402 */
[----:B0-----:R-:W-:-:S05]  /*1360b0*/  IMAD.X R7, R24, 0x1, R19, P6 ;  /* 0x0000000118077824 */ /* 0x001fca00030e0613 */
[----:B------:R2:W-:Y:S02]  /*1360c0*/  STL.64 [R1+0x568], R6 ;  /* 0x0005680601007387 */ /* 0x0005e40000100a00 */
[----:B--2---:R-:W-:Y:S02]  /*1360d0*/  IADD3 R6, P6, PT, R2, R20, RZ ;  /* 0x0000001402067210 */ /* 0x004fe40007fde0ff */
[----:B------:R0:W-:Y:S03]  /*1360e0*/  STL.64 [R1+0x5898], R20 ;  /* 0x0058981401007387 */ /* 0x0001e60000100a00 */
[----:B------:R-:W-:Y:S01]  /*1360f0*/  IMAD.X R7, R24, 0x1, R18, P6 ;  /* 0x0000000118077824 */ /* 0x000fe200030e0612 */
[----:B0-----:R-:W-:-:S04]  /*136100*/  IADD3 R20, P6, PT, R2, R17, RZ ;  /* 0x0000001102147210 */ /* 0x001fc80007fde0ff */
[----:B------:R0:W-:Y:S01]  /*136110*/  STL.64 [R1+0x560], R6 ;  /* 0x0005600601007387 */ /* 0x0001e20000100a00 */
[----:B------:R-:W-:-:S03]  /*136120*/  IMAD.X R21, R24, 0x1, R16, P6 ;  /* 0x0000000118157824 */ /* 0x000fc600030e0610 */
[----:B0-----:R-:W2:Y:S04]  /*136130*/  LDL.LU.64 R6, [R1+0x58a8] ;  /* 0x0058a80001067983 */ /* 0x001ea80000300a00 */
[----:B------:R0:W-:Y:S02]  /*136140*/  STL.64 [R1+0x558], R20 ;  /* 0x0005581401007387 */ /* 0x0001e40000100a00 */
[----:B0-----:R-:W-:Y:S02]  /*136150*/  IADD3 R20, P6, PT, R2, R15, RZ ;  /* 0x0000000f02147210 */ /* 0x001fe40007fde0ff */
[----:B------:R-:W2:Y:S03]  /*136160*/  LDL.LU R2, [R1+0x58a4] ;  /* 0x0058a40001027983 */ /* 0x000ea60000300800 */
[----:B------:R-:W-:Y:S01]  /*136170*/  IMAD.X R21, R24, 0x1, R14, P6 ;  /* 0x0000000118157824 */ /* 0x000fe200030e060e */
[----:B------:R-:W-:Y:S04]  /*136180*/  STL.64 [R1+0x5890], R22 ;  /* 0x0058901601007387 */ /* 0x000fe80000100a00 */
[----:B------:R-:W2:Y:S04]  /*136190*/  LDL.LU R24, [R1+0x58a0] ;  /* 0x0058a00001187983 */ /* 0x000ea80000300800 */
[----:B------:R0:W-:Y:S04]  /*1361a0*/  STL.64 [R1+0x550], R20 ;  /* 0x0005501401007387 */ /* 0x0001e80000100a00 */
[----:B0-----:R-:W2:Y:S04]  /*1361b0*/  LDL.LU.64 R20, [R1+0x5898] ;  /* 0x0058980001147983 */ /* 0x001ea80000300a00 */
[----:B------:R-:W-:Y:S04]  /*1361c0*/  STL [R1+0x5888], R28 ;  /* 0x0058881c01007387 */ /* 0x000fe80000100800 */
[----:B------:R0:W-:Y:S04]  /*1361d0*/  STL.64 [R1+0x5880], R4 ;  /* 0x0058800401007387 */ /* 0x0001e80000100a00 */
        /* <DEDUP_REMOVED lines=12> */
[----:B------:R-:W-:-:S05]  /*1362a0*/  IADD3 R4, P6, PT, R5, R15, RZ ;  /* 0x0000000f05047210 */ /* 0x000fca0007fde0ff */
[----:B------:R-:W-:Y:S01]  /*1362b0*/  IMAD.X R5, R28, 0x1, R14, P6 ;  /* 0x000000011c057824 */ /* 0x000fe200030e060e */
[----:B--2---:R-:W-:Y:S04]  /*1362c0*/  STL.64 [R1+0x5878], R22 ;  /* 0x0058781601007387 */ /* 0x004fe80000100a00 */
[----:B------:R-:W2:Y:S04]  /*1362d0*/  LDL.LU R28, [R1+0x5888] ;  /* 0x00588800011c7983 */ /* 0x000ea80000300800 */
[----:B------:R0:W-:Y:S04]  /*1362e0*/  STL.64 [R1+0x528], R4 ;  /* 0x0005280401007387 */ /* 0x0001e80000100a00 */
[----:B0-----:R-:W2:Y:S04]  /*1362f0*/  LDL.LU.64 R4, [R1+0x5880] ;  /* 0x0058800001047983 */ /* 0x001ea80000300a00 */
[----:B------:R-:W-:Y:S04]  /*136300*/  STL [R1+0x5870], R11 ;  /* 0x0058700b01007387 */ /* 0x000fe80000100800 */
        /* <DEDUP_REMOVED lines=19> */
[----:B------:R0:W-:Y:S04]  /*136440*/  STL.64 [R1+0x5850], R6 ;  /* 0x0058500601007387 */ /* 0x0001e80000100a00 */
[----:B0-----:R-:W2:Y:S04]  /*136450*/  LDL.LU R7, [R1+0x598] ;  /* 0x0005980001077983 */ /* 0x001ea80000300800 */
[----:B------:R2:W-:Y:S02]  /*136460*/  STL [R1+0x5858], R2 ;  /* 0x0058580201007387 */ /* 0x0005e40000100800 */
        /* <DEDUP_REMOVED lines=12> */
[----:B0-----:R-:W2:Y:S04]  /*136530*/  LDL.LU.64 R22, [R1+0x5860] ;  /* 0x0058600001167983 */ /* 0x001ea80000300a00 */
[----:B------:R-:W2:Y:S04]  /*136540*/  LDL.LU R2, [R1+0x5858] ;  /* 0x0058580001027983 */ /* 0x000ea80000300800 */
[----:B------:R0:W-:Y:S04]  /*136550*/  STL.64 [R1+0x4d0], R6 ;  /* 0x0004d00601007387 */ /* 0x0001e80000100a00 */
[----:B0-----:R-:W2:Y:S04]  /*136560*/  LDL.LU.64 R6, [R1+0x5850] ;  /* 0x0058500001067983 */ /* 0x001ea80000300a00 */
[----:B------:R0:W-:Y:S04]  /*136570*/  STL [R1+0x5844], R14 ;  /* 0x0058440e01007387 */ /* 0x0001e80000100800 */
[----:B0-----:R-:W4:Y:S04]  /*136580*/  LDL.LU R14, [R1+0x59c] ;  /* 0x00059c00010e7983 */ /* 0x001f280000300800 */
[----:B--2---:R-:W-:Y:S04]  /*136590*/  STL.64 [R1+0x5848], R6 ;  /* 0x0058480601007387 */ /* 0x004fe80000100a00 */
[----:B---3--:R4:W-:Y:S02]  /*1365a0*/  STL [R1+0x5840], R8 ;  /* 0x0058400801007387 */ /* 0x0089e40000100800 */
[----:B----4-:R-:W-:-:S02]  /*1365b0*/  SHF.R.S32.HI R8, RZ, 0x1f, R14 ;  /* 0x0000001fff087819 */ /* 0x010fc4000001140e */
[----:B------:R-:W-:-:S05]  /*1365c0*/  IADD3 R6, P6, PT, R14, R21, RZ ;  /* 0x000000150e067210 */ /* 0x000fca0007fde0ff */
        /* <DEDUP_REMOVED lines=8> */
[----:B0-----:R-:W2:Y:S04]  /*136650*/  LDL.LU.64 R6, [R1+0x5848] ;  /* 0x0058480001067983 */ /* 0x001ea80000300a00 */
[----:B------:R0:W-:Y:S02]  /*136660*/  STL.64 [R1+0x4b0], R20 ;  /* 0x0004b01401007387 */ /* 0x0001e40000100a00 */
[----:B0-----:R-:W-:-:S02]  /*136670*/  IADD3 R20, P6, PT, R14, R15, RZ ;  /* 0x0000000f0e147210 */ /* 0x001fc40007fde0ff */
[----:B------:R-:W3:Y:S04]  /*136680*/  LDL.LU R14, [R1+0x5844] ;  /* 0x00584400010e7983 */ /* 0x000ee80000300800 */
[----:B------:R-:W-:Y:S04]  /*136690*/  STL.64 [R1+0x5830], R22 ;  /* 0x0058301601007387 */ /* 0x000fe80000100a00 */
[----:B--2---:R0:W-:Y:S04]  /*1366a0*/  STL.64 [R1+0x5820], R6 ;  /* 0x0058200601007387 */ /* 0x0041e80000100a00 */
[----:B0-----:R-:W2:Y:S01]  /*1366b0*/  LDL.LU R7, [R1+0x5a0] ;  /* 0x0005a00001077983 */ /* 0x001ea20000300800 */
[----:B---3--:R-:W-:-:S03]  /*1366c0*/  IMAD.X R21, R8, 0x1, R14, P6 ;  /* 0x0000000108157824 */ /* 0x008fc600030e060e */
[----:B------:R-:W3:Y:S04]  /*1366d0*/  LDL.LU R8, [R1+0x5840] ;  /* 0x0058400001087983 */ /* 0x000ee80000300800 */
[----:B------:R0:W-:Y:S04]  /*1366e0*/  STL.64 [R1+0x4a8], R20 ;  /* 0x0004a81401007387 */ /* 0x0001e80000100a00 */
[----:B0-----:R-:W4:Y:S04]  /*1366f0*/  LDL.LU.64 R20, [R1+0x5838] ;  /* 0x0058380001147983 */ /* 0x001f280000300a00 */
[----:B------:R2:W-:Y:S02]  /*136700*/  STL [R1+0x5828], R26 ;  /* 0x0058281a01007387 */ /* 0x0005e40000100800 */
        /* <DEDUP_REMOVED lines=13> */
[----:B------:R-:W4:Y:S04]  /*1367e0*/  LDL.LU R26, [R1+0x5828] ;  /* 0x00582800011a7983 */ /* 0x000f280000300800 */
[----:B------:R0:W-:Y:S04]  /*1367f0*/  STL.64 [R1+0x478], R6 ;  /* 0x0004780601007387 */ /* 0x0001e80000100a00 */
[----:B0-----:R-:W2:Y:S04]  /*136800*/  LDL.LU.64 R6, [R1+0x5820] ;  /* 0x0058200001067983 */ /* 0x001ea80000300a00 */
[----:B------:R-:W-:Y:S04]  /*136810*/  STL.64 [R1+0x5818], R14 ;  /* 0x0058180e01007387 */ /* 0x000fe80000100a00 */
[----:B--2---:R0:W-:Y:S04]  /*136820*/  STL.64 [R1+0x5808], R6 ;  /* 0x0058080601007387 */ /* 0x0041e80000100a00 */
        /* <DEDUP_REMOVED lines=13> */
[----:B--2---:R-:W-:Y:S01]  /*136900*/  IADD3 R6, P6, PT, R7, R15, RZ ;  /* 0x0000000f07067210 */ /* 0x004fe20007fde0ff */
[----:B------:R-:W-:Y:S02]  /*136910*/  IMAD.MOV.U32 R7, RZ, RZ, R24 ;  /* 0x000000ffff077224 */ /* 0x000fe400078e0018 */
[----:B------:R-:W2:Y:S04]  /*136920*/  LDL.LU R24, [R1+0x5810] ;  /* 0x0058100001187983 */ /* 0x000ea80000300800 */
[----:B------:R-:W-:Y:S04]  /*136930*/  STL [R1+0x5800], R29 ;  /* 0x0058001d01007387 */ /* 0x000fe80000100800 */
[----:B------:R0:W-:Y:S04]  /*136940*/  STL.64 [R1+0x57f0], R22 ;  /* 0x0057f01601007387 */ /* 0x0001e80000100a00 */
[----:B0-----:R-:W2:Y:S01]  /*136950*/  LDL.LU R22, [R1+0x5c8] ;  /* 0x0005c80001167983 */ /* 0x001ea20000300800 */
[----:B------:R-:W-:-:S05]  /*136960*/  IMAD.X R7, R7, 0x1, R14, P6 ;  /* 0x0000000107077824 */ /* 0x000fca00030e060e */
[----:B------:R0:W-:Y:S04]  /*136970*/  STL.64 [R1+0x450], R6 ;  /* 0x0004500601007387 */ /* 0x0001e80000100a00 */
[----:B0-----:R-:W3:Y:S04]  /*136980*/  LDL.LU.64 R6, [R1+0x5808] ;  /* 0x0058080001067983 */ /* 0x001ee80000300a00 */
[----:B------:R0:W-:Y:S01]  /*136990*/  STL.64 [R1+0x57f8], R14 ;  /* 0x0057f80e01007387 */ /* 0x0001e20000100a00 */
[----:B--2---:R-:W-:Y:S02]  /*1369a0*/  SHF.R.S32.HI R29, RZ, 0x1f, R22 ;  /* 0x0000001fff1d7819 */ /* 0x004fe40000011416 */
[----:B0-----:R-:W-:-:S03]  /*1369b0*/  IADD3 R14, P6, PT, R22, R21, RZ ;  /* 0x00000015160e7210 */ /* 0x001fc60007fde0ff */
[----:B------:R0:W-:Y:S02]  /*1369c0*/  STL [R1+0x38], R29 ;  /* 0x0000381d01007387 */ /* 0x0001e40000100800 */
[----:B------:R-:W-:Y:S02]  /*1369d0*/  IMAD.X R15, R29, 0x1, R19, P6 ;  /* 0x000000011d0f7824 */ /* 0x000fe400030e0613 */
[----:B0-----:R-:W2:Y:S04]  /*1369e0*/  LDL.LU R29, [R1+0x5800] ;  /* 0x00580000011d7983 */ /* 0x001ea80000300800 */
[----:B------:R0:W-:Y:S04]  /*1369f0*/  STL [R1+0x57e8], R19 ;  /* 0x0057e81301007387 */ /* 0x0001e80000100800 */
[----:B0-----:R-:W2:Y:S04]  /*136a00*/  LDL.LU R19, [R1+0x38] ;  /* 0x0000380001137983 */ /* 0x001ea80000300800 */
[----:B------:R0:W-:Y:S02]  /*136a10*/  STL.64 [R1+0x440], R14 ;  /* 0x0004400e01007387 */ /* 0x0001e40000100a00 */
[----:B0-----:R-:W-:-:S05]  /*136a20*/  IADD3 R14, P6, PT, R22, R20, RZ ;  /* 0x00000014160e7210 */ /* 0x001fca0007fde0ff */
        /* <DEDUP_REMOVED lines=9> */
[----:B--2---:R0:W-:Y:S04]  /*136ac0*/  STL.64 [R1+0x57e0], R22 ;  /* 0x0057e01601007387 */ /* 0x0041e80000100a00 */
[----:B0-----:R0:W2:Y:S02]  /*136ad0*/  LDL.64 R22, [R1+0x2c8] ;  /* 0x0002c80001167983 */ /* 0x0010a40000100a00 */
        /* <DEDUP_REMOVED lines=130> */
[----:B------:R-:W3:Y:S04]  /*137300*/  LDL.LU R18, [R1+0x5750] ;  /* 0x0057500001127983 */ /* 0x000ee80000300800 */
[----:B------:R1:W-:Y:S01]  /*137310*/  STL [R1+0x5740], R7 ;  /* 0x0057400701007387 */ /* 0x0003e20000100800 */
[----:B--2---:R-:W-:-:S03]  /*137320*/  IADD3 R2, P6, PT, R12, R21, RZ ;  /* 0x000000150c027210 */ /* 0x004fc60007fde0ff */
        /* <DEDUP_REMOVED lines=121> */
[----:B----4-:R1:W-:Y:S04]  /*137ac0*/  STL [R1+0x56ac], R26 ;  /* 0x0056ac1a01007387 */ /* 0x0103e80000100800 */
[----:B-1----:R-:W4:Y:S04]  /*137ad0*/  LDL.LU R26, [R1+0xa98] ;  /* 0x000a9800011a7983 */ /* 0x002f280000300800 */
[----:B------:R1:W-:Y:S04]  /*137ae0*/  STL.64 [R1+0x56b0], R4 ;  /* 0x0056b00401007387 */ /* 0x0003e80000100a00 */
[----:B-1----:R0:W2:Y:S02]  /*137af0*/  LDL.64 R4, [R1+0xa20] ;  /* 0x000a200001047983 */ /* 0x0020a40000100a00 */
[----:B--2---:R-:W-:-:S02]  /*137b00*/  IMAD.X R5, R19, 0x1, R14, P6 ;  /* 0x0000000113057824 */ /* 0x004fc400030e060e */
[----:B------:R-:W2:Y:S04]  /*137b10*/  LDL.LU R19, [R1+0x56b8] ;  /* 0x0056b80001137983 */ /* 0x000ea80000300800 */
[----:B------:R-:W-:Y:S04]  /*137b20*/  STL [R1+0xa24], R5 ;  /* 0x000a240501007387 */ /* 0x000fe80000100800 */
[----:B---3--:R1:W-:Y:S01]  /*137b30*/  STL [R1+0x56a8], R12 ;  /* 0x0056a80c01007387 */ /* 0x0083e20000100800 */
[----:B----4-:R-:W-:Y:S02]  /*137b40*/  IADD3 R4, P6, PT, R26, R21, RZ ;  /* 0x000000151a047210 */ /* 0x010fe40007fde0ff */
        /* <DEDUP_REMOVED lines=158> */
[----:B------:R-:W3:Y:S04]  /*138530*/  LDL.LU R7, [R1+0x5600] ;  /* 0x0056000001077983 */ /* 0x000ee80000300800 */
[----:B------:R1:W-:Y:S04]  /*138540*/  STL.64 [R1+0xe20], R24 ;  /* 0x000e201801007387 */ /* 0x0003e80000100a00 */
[----:B-1----:R-:W4:Y:S04]  /*138550*/  LDL.LU.64 R24, [R1+0x55f8] ;  /* 0x0055f80001187983 */ /* 0x002f280000300a00 */
[----:B------:R-:W-:Y:S04]  /*138560*/  STL.64 [R1+0x55f0], R14 ;  /* 0x0055f00e01007387 */ /* 0x000fe80000100a00 */
[----:B--2---:R1:W-:Y:S04]  /*138570*/  STL.64 [R1+0x55e0], R22 ;  /* 0x0055e01601007387 */ /* 0x0043e80000100a00 */
[----:B-1----:R-:W2:Y:S04]  /*138580*/  LDL.LU R23, [R1+0xe98] ;  /* 0x000e980001177983 */ /* 0x002ea80000300800 */
[----:B---3--:R2:W-:Y:S02]  /*138590*/  STL [R1+0x55e8], R7 ;  /* 0x0055e80701007387 */ /* 0x0085e40000100800 */
        /* <DEDUP_REMOVED lines=15> */
[----:B-1----:R-:W3:Y:S04]  /*138690*/  LDL.LU.64 R22, [R1+0x55e0] ;  /* 0x0055e00001167983 */ /* 0x002ee80000300a00 */
[----:B------:R-:W-:Y:S04]  /*1386a0*/  STL.64 [R1+0x55d8], R14 ;  /* 0x0055d80e01007387 */ /* 0x000fe80000100a00 */
[----:B---3--:R-:W-:Y:S04]  /*1386b0*/  STL [R1+0x55d0], R22 ;  /* 0x0055d01601007387 */ /* 0x008fe80000100800 */
[----:B--2---:R1:W-:Y:S04]  /*1386c0*/  STL [R1+0x55d4], R7 ;  /* 0x0055d40701007387 */ /* 0x0043e80000100800 */
        /* <DEDUP_REMOVED lines=14> */
[----:B------:R-:W2:Y:S03]  /*1387b0*/  LDL.LU R7, [R1+0x55d4] ;  /* 0x0055d40001077983 */ /* 0x000ea60000300800 */
[----:B------:R-:W-:Y:S02]  /*1387c0*/  IMAD.X R17, R22, 0x1, R14, P6 ;  /* 0x0000000116117824 */ /* 0x000fe400030e060e */
[----:B------:R-:W3:Y:S04]  /*1387d0*/  LDL.LU R22, [R1+0x55d0] ;  /* 0x0055d00001167983 */ /* 0x000ee80000300800 */
[----:B------:R1:W-:Y:S04]  /*1387e0*/  STL [R1+0x55c4], R14 ;  /* 0x0055c40e01007387 */ /* 0x0003e80000100800 */
[----:B-1----:R-:W2:Y:S04]  /*1387f0*/  LDL.LU R14, [R1+0xf98] ;  /* 0x000f9800010e7983 */ /* 0x002ea80000300800 */
[----:B------:R2:W-:Y:S02]  /*138800*/  STL.64 [R1+0xf20], R16 ;  /* 0x000f201001007387 */ /* 0x0005e40000100a00 */
[----:B--2---:R-:W-:-:S02]  /*138810*/  SHF.R.S32.HI R17, RZ, 0x1f, R14 ;  /* 0x0000001fff117819 */ /* 0x004fc4000001140e */
[----:B------:R-:W-:-:S03]  /*138820*/  IADD3 R16, P6, PT, R14, R21, RZ ;  /* 0x000000150e107210 */ /* 0x000fc60007fde0ff */
[----:B------:R-:W-:Y:S04]  /*138830*/  STL [R1+0x38], R17 ;  /* 0x0000381101007387 */ /* 0x000fe80000100800 */
[----:B------:R1:W-:Y:S04]  /*138840*/  STL [R1+0x55c0], R21 ;  /* 0x0055c01501007387 */ /* 0x0003e80000100800 */
[----:B-1----:R-:W2:Y:S02]  /*138850*/  LDL.LU R21, [R1+0x38] ;  /* 0x0000380001157983 */ /* 0x002ea40000300800 */
[----:B--2---:R-:W-:-:S05]  /*138860*/  IMAD.X R17, R21, 0x1, R19, P6 ;  /* 0x0000000115117824 */ /* 0x004fca00030e0613 */
[----:B------:R1:W-:Y:S02]  /*138870*/  STL.64 [R1+0xf18], R16 ;  /* 0x000f181001007387 */ /* 0x0003e40000100a00 */
[----:B-1----:R-:W-:-:S05]  /*138880*/  IADD3 R16, P6, PT, R14, R20, RZ ;  /* 0x000000140e107210 */ /* 0x002fca0007fde0ff */
[----:B------:R-:W-:-:S05]  /*138890*/  IMAD.X R17, R21, 0x1, R18, P6 ;  /* 0x0000000115117824 */ /* 0x000fca00030e0612 */
[----:B------:R1:W-:Y:S04]  /*1388a0*/  STL.64 [R1+0xf48], R16 ;  /* 0x000f481001007387 */ /* 0x0003e80000100a00 */
[----:B-1----:R-:W2:Y:S04]  /*1388b0*/  LDL.LU.64 R16, [R1+0x55c8] ;  /* 0x0055c80001107983 */ /* 0x002ea80000300a00 */
[----:B------:R2:W-:Y:S02]  /*1388c0*/  STL.64 [R1+0x55b8], R18 ;  /* 0x0055b81201007387 */ /* 0x0005e40000100a00 */
[----:B--2---:R-:W-:-:S05]  /*1388d0*/  IADD3 R18, P6, PT, R14, R17, RZ ;  /* 0x000000110e127210 */ /* 0x004fca0007fde0ff */
[----:B------:R-:W-:-:S05]  /*1388e0*/  IMAD.X R19, R21, 0x1, R16, P6 ;  /* 0x0000000115137824 */ /* 0x000fca00030e0610 */
[----:B------:R1:W-:Y:S02]  /*1388f0*/  STL.64 [R1+0xf70], R18 ;  /* 0x000f701201007387 */ /* 0x0003e40000100a00 */
[----:B-1----:R-:W-:Y:S02]  /*138900*/  IADD3 R18, P6, PT, R14, R15, RZ ;  /* 0x0000000f0e127210 */ /* 0x002fe40007fde0ff */
[----:B------:R-:W2:Y:S04]  /*138910*/  LDL.LU R14, [R1+0x55c4] ;  /* 0x0055c400010e7983 */ /* 0x000ea80000300800 */
[----:B------:R1:W-:Y:S04]  /*138920*/  STL [R1+0x55ac], R7 ;  /* 0x0055ac0701007387 */ /* 0x0003e80000100800 */
[----:B-1----:R-:W3:Y:S04]  /*138930*/  LDL.LU R7, [R1+0x1018] ;  /* 0x0010180001077983 */ /* 0x002ee80000300800 */
[----:B------:R-:W-:Y:S01]  /*138940*/  STL.64 [R1+0x55b0], R2 ;  /* 0x0055b00201007387 */ /* 0x000fe20000100a00 */
[----:B--2---:R-:W-:-:S03]  /*138950*/  IMAD.X R19, R21, 0x1, R14, P6 ;  /* 0x0000000115137824 */ /* 0x004fc600030e060e */
[----:B------:R-:W2:Y:S04]  /*138960*/  LDL.LU R21, [R1+0x55c0] ;  /* 0x0055c00001157983 */ /* 0x000ea80000300800 */
[----:B------:R1:W-:Y:S04]  /*138970*/  STL.64 [R1+0xfa0], R18 ;  /* 0x000fa01201007387 */ /* 0x0003e80000100a00 */
[----:B-1----:R-:W4:Y:S04]  /*138980*/  LDL.LU.64 R18, [R1+0x55b8] ;  /* 0x0055b80001127983 */ /* 0x002f280000300a00 */
[----:B------:R3:W-:Y:S02]  /*138990*/  STL [R1+0x55a8], R12 ;  /* 0x0055a80c01007387 */ /* 0x0007e40000100800 */
[----:B---3--:R-:W-:-:S02]  /*1389a0*/  SHF.R.S32.HI R12, RZ, 0x1f, R7 ;  /* 0x0000001fff0c7819 */ /* 0x008fc40000011407 */
[----:B--2---:R-:W-:-:S05]  /*1389b0*/  IADD3 R2, P6, PT, R7, R21, RZ ;  /* 0x0000001507027210 */ /* 0x004fca0007fde0ff */
[----:B----4-:R-:W-:-:S05]  /*1389c0*/  IMAD.X R3, R12, 0x1, R19, P6 ;  /* 0x000000010c037824 */ /* 0x010fca00030e0613 */
        /* <DEDUP_REMOVED lines=94> */
[----:B------:R-:W4:Y:S04]  /*138fb0*/  LDL.LU R8, [R1+0x554c] ;  /* 0x00554c0001087983 */ /* 0x000f280000300800 */
[----:B------:R-:W-:Y:S01]  /*138fc0*/  STL.64 [R1+0x5538], R28 ;  /* 0x0055381c01007387 */ /* 0x000fe20000100a00 */
[----:B------:R-:W-:-:S03]  /*138fd0*/  IMAD.X R21, R9, 0x1, R14, P6 ;  /* 0x0000000109157824 */ /* 0x000fc600030e060e */
[----:B------:R-:W4:Y:S04]  /*138fe0*/  LDL.LU R9, [R1+0x5548] ;  /* 0x0055480001097983 */ /* 0x000f280000300800 */
        /* <DEDUP_REMOVED lines=60> */
[----:B-1----:R-:W2:Y:S04]  /*1393b0*/  LDL.LU.64 R4, [R1+0x54f8] ;  /* 0x0054f80001047983 */ /* 0x002ea80000300a00 */
[----:B------:R-:W-:Y:S04]  /*1393c0*/  STL.64 [R1+0x54f0], R14 ;  /* 0x0054f00e01007387 */ /* 0x000fe80000100a00 */
        /* <DEDUP_REMOVED lines=13> */
[----:B-1----:R-:W3:Y:S02]  /*1394a0*/  LDL.LU.64 R14, [R1+0x54f0] ;  /* 0x0054f000010e7983 */ /* 0x002ee40000300a00 */
[----:B---3--:R-:W-:Y:S02]  /*1394b0*/  IADD3 R28, P6, PT, R29, R15, RZ ;  /* 0x0000000f1d1c7210 */ /* 0x008fe40007fde0ff */
[----:B------:R-:W-:Y:S03]  /*1394c0*/  STL [R1+0x54d8], R15 ;  /* 0x0054d80f01007387 */ /* 0x000fe60000100800 */
[----:B------:R-:W-:-:S02]  /*1394d0*/  IMAD.X R29, R0, 0x1, R14, P6 ;  /* 0x00000001001d7824 */ /* 0x000fc400030e060e */
[----:B------:R-:W3:Y:S04]  /*1394e0*/  LDL.LU R0, [R1+0x54e8] ;  /* 0x0054e80001007983 */ /* 0x000ee80000300800 */
[----:B------:R1:W-:Y:S04]  /*1394f0*/  STL.64 [R1+0x1180], R28 ;  /* 0x0011801c01007387 */ /* 0x0003e80000100a00 */
[----:B-1----:R-:W2:Y:S04]  /*139500*/  LDL.LU.64 R28, [R1+0x54e0] ;  /* 0x0054e000011c7983 */ /* 0x002ea80000300a00 */
[----:B------:R1:W-:Y:S04]  /*139510*/  STL [R1+0x54c8], R14 ;  /* 0x0054c80e01007387 */ /* 0x0003e80000100800 */
[----:B-1----:R-:W3:Y:S04]  /*139520*/  LDL.LU R14, [R1+0x1198] ;  /* 0x00119800010e7983 */ /* 0x002ee80000300800 */
[----:B--2---:R1:W-:Y:S01]  /*139530*/  STL.64 [R1+0x54d0], R28 ;  /* 0x0054d01c01007387 */ /* 0x0043e20000100a00 */
[----:B---3--:R-:W-:-:S02]  /*139540*/  SHF.R.S32.HI R15, RZ, 0x1f, R14 ;  /* 0x0000001fff0f7819 */ /* 0x008fc4000001140e */
[----:B-1----:R-:W-:-:S05]  /*139550*/  IADD3 R28, P6, PT, R14, R21, RZ ;  /* 0x000000150e1c7210 */ /* 0x002fca0007fde0ff */
[----:B------:R-:W-:Y:S02]  /*139560*/  IMAD.X R29, R15, 0x1, R19, P6 ;  /* 0x000000010f1d7824 */ /* 0x000fe400030e0613 */
[----:B------:R-:W2:Y:S04]  /*139570*/  LDL.LU R15, [R1+0x54d8] ;  /* 0x0054d800010f7983 */ /* 0x000ea80000300800 */
[----:B------:R1:W-:Y:S04]  /*139580*/  STL.64 [R1+0x1178], R28 ;  /* 0x0011781c01007387 */ /* 0x0003e80000100a00 */
[----:B------:R3:W-:Y:S01]  /*139590*/  STL.64 [R1+0x54c0], R20 ;  /* 0x0054c01401007387 */ /* 0x0007e20000100a00 */
[----:B-1----:R-:W-:-:S02]  /*1395a0*/  IADD3 R28, P6, PT, R14, R20, RZ ;  /* 0x000000140e1c7210 */ /* 0x002fc40007fde0ff */
[----:B---3--:R-:W-:-:S05]  /*1395b0*/  SHF.R.S32.HI R21, RZ, 0x1f, R14 ;  /* 0x0000001fff157819 */ /* 0x008fca000001140e */
[----:B------:R-:W-:-:S05]  /*1395c0*/  IMAD.X R29, R21, 0x1, R18, P6 ;  /* 0x00000001151d7824 */ /* 0x000fca00030e0612 */
[----:B------:R1:W-:Y:S02]  /*1395d0*/  STL.64 [R1+0x1188], R28 ;  /* 0x0011881c01007387 */ /* 0x0003e40000100a00 */
[----:B-1----:R-:W-:-:S05]  /*1395e0*/  IADD3 R28, P6, PT, R14, R17, RZ ;  /* 0x000000110e1c7210 */ /* 0x002fca0007fde0ff */
[----:B------:R-:W-:-:S05]  /*1395f0*/  IMAD.X R29, R21, 0x1, R16, P6 ;  /* 0x00000001151d7824 */ /* 0x000fca00030e0610 */
[----:B------:R1:W-:Y:S04]  /*139600*/  STL.64 [R1+0x1190], R28 ;  /* 0x0011901c01007387 */ /* 0x0003e80000100a00 */
[----:B-1----:R-:W3:Y:S04]  /*139610*/  LDL.LU.64 R28, [R1+0x54d0] ;  /* 0x0054d000011c7983 */ /* 0x002ee80000300a00 */
[----:B------:R1:W-:Y:S04]  /*139620*/  STL.64 [R1+0x54b0], R16 ;  /* 0x0054b01001007387 */ /* 0x0003e80000100a00 */
[----:B-1----:R-:W4:Y:S01]  /*139630*/  LDL R17, [R1+0x11b8] ;  /* 0x0011b80001117983 */ /* 0x002f220000100800 */
[----:B--2---:R-:W-:-:S03]  /*139640*/  IADD3 R20, P6, PT, R14, R15, RZ ;  /* 0x0000000f0e147210 */ /* 0x004fc60007fde0ff */
[----:B---3--:R-:W-:Y:S04]  /*139650*/  STL [R1+0x54b8], R29 ;  /* 0x0054b81d01007387 */ /* 0x008fe80000100800 */
[----:B------:R-:W2:Y:S01]  /*139660*/  LDL.LU R14, [R1+0x54c8] ;  /* 0x0054c800010e7983 */ /* 0x000ea20000300800 */
[----:B------:R-:W-:-:S04]  /*139670*/  IMAD.MOV.U32 R16, RZ, RZ, R21 ;  /* 0x000000ffff107224 */ /* 0x000fc800078e0015 */
[----:B--2---:R-:W-:-:S05]  /*139680*/  IMAD.X R21, R16, 0x1, R14, P6 ;  /* 0x0000000110157824 */ /* 0x004fca00030e060e */
[----:B------:R1:W-:Y:S04]  /*139690*/  STL.64 [R1+0x11a0], R20 ;  /* 0x0011a01401007387 */ /* 0x0003e80000100a00 */
[----:B-1----:R-:W2:Y:S01]  /*1396a0*/  LDL.LU.64 R20, [R1+0x54c0] ;  /* 0x0054c00001147983 */ /* 0x002ea20000300a00 */
[----:B----4-:R-:W-:-:S05]  /*1396b0*/  SHF.R.S32.HI R29, RZ, 0x1f, R17 ;  /* 0x0000001fff1d7819 */ /* 0x010fca0000011411 */
[----:B------:R1:W-:Y:S01]  /*1396c0*/  STL [R1+0x38], R29 ;  /* 0x0000381d01007387 */ /* 0x0003e20000100800 */
[----:B--2---:R-:W-:Y:S01]  /*1396d0*/  IADD3 R16, P6, PT, R17, R21, RZ ;  /* 0x0000001511107210 */ /* 0x004fe20007fde0ff */
[----:B------:R-:W-:Y:S02]  /*1396e0*/  IMAD.MOV.U32 R17, RZ, RZ, R29 ;  /* 0x000000ffff117224 */ /* 0x000fe400078e001d */
[----:B-1----:R-:W2:Y:S04]  /*1396f0*/  LDL.LU R29, [R1+0x54b8] ;  /* 0x0054b800011d7983 */ /* 0x002ea80000300800 */
[----:B------:R1:W-:Y:S04]  /*139700*/  STL [R1+0x54ac], R21 ;  /* 0x0054ac1501007387 */ /* 0x0003e80000100800 */
[----:B-1----:R-:W3:Y:S01]  /*139710*/  LDL.LU R21, [R1+0x11b8] ;  /* 0x0011b80001157983 */ /* 0x002ee20000300800 */
[----:B------:R-:W-:-:S05]  /*139720*/  IMAD.X R17, R17, 0x1, R19, P6 ;  /* 0x0000000111117824 */ /* 0x000fca00030e0613 */
[----:B------:R3:W-:Y:S04]  /*139730*/  STL.64 [R1+0x1198], R16 ;  /* 0x0011981001007387 */ /* 0x0007e80000100a00 */
[----:B------:R1:W-:Y:S01]  /*139740*/  STL [R1+0x54a8], R20 ;  /* 0x0054a81401007387 */ /* 0x0003e20000100800 */
[----:B---3--:R-:W-:-:S03]  /*139750*/  IADD3 R16, P6, PT, R21, R20, RZ ;  /* 0x0000001415107210 */ /* 0x008fc60007fde0ff */
[----:B-1----:R-:W3:Y:S02]  /*139760*/  LDL.LU R20, [R1+0x38] ;  /* 0x0000380001147983 */ /* 0x002ee40000300800 */
[----:B---3--:R-:W-:-:S05]  /*139770*/  IMAD.X R17, R20, 0x1, R18, P6 ;  /* 0x0000000114117824 */ /* 0x008fca00030e0612 */
[----:B------:R1:W-:Y:S04]  /*139780*/  STL.64 [R1+0x11a8], R16 ;  /* 0x0011a81001007387 */ /* 0x0003e80000100a00 */
[----:B-1----:R-:W3:Y:S04]  /*139790*/  LDL.LU.64 R16, [R1+0x54b0] ;  /* 0x0054b00001107983 */ /* 0x002ee80000300a00 */
[----:B------:R3:W-:Y:S02]  /*1397a0*/  STL.64 [R1+0x54a0], R6 ;  /* 0x0054a00601007387 */ /* 0x0007e40000100a00 */
[----:B---3--:R-:W-:-:S05]  /*1397b0*/  IADD3 R6, P6, PT, R21, R17, RZ ;  /* 0x0000001115067210 */ /* 0x008fca0007fde0ff */
[----:B------:R-:W-:-:S05]  /*1397c0*/  IMAD.X R7, R20, 0x1, R16, P6 ;  /* 0x0000000114077824 */ /* 0x000fca00030e0610 */
[----:B------:R1:W-:Y:S02]  /*1397d0*/  STL.64 [R1+0x11b0], R6 ;  /* 0x0011b00601007387 */ /* 0x0003e40000100a00 */
[----:B-1----:R-:W-:Y:S02]  /*1397e0*/  IADD3 R6, P6, PT, R21, R15, RZ ;  /* 0x0000000f15067210 */ /* 0x002fe40007fde0ff */
[----:B------:R-:W3:Y:S03]  /*1397f0*/  LDL.LU R21, [R1+0x54ac] ;  /* 0x0054ac0001157983 */ /* 0x000ee60000300800 */
[----:B------:R-:W-:Y:S02]  /*139800*/  IMAD.X R7, R20, 0x1, R14, P6 ;  /* 0x0000000114077824 */ /* 0x000fe400030e060e */
[----:B------:R-:W4:Y:S04]  /*139810*/  LDL.LU R20, [R1+0x54a8] ;  /* 0x0054a80001147983 */ /* 0x000f280000300800 */
[----:B------:R-:W-:Y:S04]  /*139820*/  STL [R1+0x5498], R24 ;  /* 0x0054981801007387 */ /* 0x000fe80000100800 */
[----:B------:R-:W-:Y:S04]  /*139830*/  STL.64 [R1+0x11c0], R6 ;  /* 0x0011c00601007387 */ /* 0x000fe80000100a00 */
[----:B------:R1:W-:Y:S04]  /*139840*/  STL [R1+0x549c], R25 ;  /* 0x00549c1901007387 */ /* 0x0003e80000100800 */
[----:B-1----:R-:W2:Y:S02]  /*139850*/  LDL.LU R25, [R1+0x11d8] ;  /* 0x0011d80001197983 */ /* 0x002ea40000300800 */
[----:B--2---:R-:W-:-:S02]  /*139860*/  SHF.R.S32.HI R24, RZ, 0x1f, R25 ;  /* 0x0000001fff187819 */ /* 0x004fc40000011419 */
[----:B---3--:R-:W-:-:S05]  /*139870*/  IADD3 R6, P6, PT, R25, R21, RZ ;  /* 0x0000001519067210 */ /* 0x008fca0007fde0ff */
[----:B------:R-:W-:-:S05]  /*139880*/  IMAD.X R7, R24, 0x1, R19, P6 ;  /* 0x0000000118077824 */ /* 0x000fca00030e0613 */
[----:B------:R4:W-:Y:S02]  /*139890*/  STL.64 [R1+0x11b8], R6 ;  /* 0x0011b80601007387 */ /* 0x0009e40000100a00 */
[----:B----4-:R-:W-:-:S05]  /*1398a0*/  IADD3 R6, P6, PT, R25, R20, RZ ;  /* 0x0000001419067210 */ /* 0x010fca0007fde0ff */
        /* <DEDUP_REMOVED lines=9> */
[----:B------:R-:W-:Y:S02]  /*139940*/  IMAD.X R7, R24, 0x1, R14, P6 ;  /* 0x0000000118077824 */ /* 0x000fe400030e060e */
[----:B------:R-:W2:Y:S04]  /*139950*/  LDL.LU R24, [R1+0x5498] ;  /* 0x0054980001187983 */ /* 0x000ea80000300800 */
[----:B------:R1:W-:Y:S04]  /*139960*/  STL.64 [R1+0x5488], R14 ;  /* 0x0054880e01007387 */ /* 0x0003e80000100a00 */
[----:B------:R3:W-:Y:S01]  /*139970*/  STL.64 [R1+0x11e0], R6 ;  /* 0x0011e00601007387 */ /* 0x0007e20000100a00 */
[----:B-1----:R-:W-:-:S02]  /*139980*/  SHF.R.S32.HI R14, RZ, 0x1f, R2 ;  /* 0x0000001fff0e7819 */ /* 0x002fc40000011402 */
[----:B---3--:R-:W-:-:S05]  /*139990*/  IADD3 R6, P6, PT, R2, R21, RZ ;  /* 0x0000001502067210 */ /* 0x008fca0007fde0ff */
[----:B------:R-:W-:Y:S01]  /*1399a0*/  IMAD.X R7, R14, 0x1, R19, P6 ;  /* 0x000000010e077824 */ /* 0x000fe200030e0613 */
[----:B--2---:R1:W-:Y:S04]  /*1399b0*/  STL.64 [R1+0x5480], R24 ;  /* 0x0054801801007387 */ /* 0x0043e80000100a00 */
[----:B------:R2:W-:Y:S01]  /*1399c0*/  STL.64 [R1+0x11d8], R6 ;  /* 0x0011d80601007387 */ /* 0x0005e20000100a00 */
[----:B-1----:R-:W-:-:S05]  /*1399d0*/  IMAD.MOV.U32 R25, RZ, RZ, R2 ;  /* 0x000000ffff197224 */ /* 0x002fca00078e0002 */
[----:B--2---:R-:W-:-:S05]  /*1399e0*/  IADD3 R6, P6, PT, R25, R20, RZ ;  /* 0x0000001419067210 */ /* 0x004fca0007fde0ff */
[----:B------:R-:W-:-:S05]  /*1399f0*/  IMAD.X R7, R14, 0x1, R18, P6 ;  /* 0x000000010e077824 */ /* 0x000fca00030e0612 */
[----:B------:R1:W-:Y:S04]  /*139a00*/  STL.64 [R1+0x11e8], R6 ;  /* 0x0011e80601007387 */ /* 0x0003e80000100a00 */
[----:B-1----:R-:W2:Y:S04]  /*139a10*/  LDL.LU.64 R6, [R1+0x5490] ;  /* 0x0054900001067983 */ /* 0x002ea80000300a00 */
[----:B------:R-:W3:Y:S04]  /*139a20*/  LDL.LU R2, [R1+0x1258] ;  /* 0x0012580001027983 */ /* 0x000ee80000300800 */
[----:B---3--:R1:W-:Y:S02]  /*139a30*/  STL [R1+0x5478], R2 ;  /* 0x0054780201007387 */ /* 0x0083e40000100800 */
[----:B-1----:R-:W-:Y:S01]  /*139a40*/  IMAD.MOV.U32 R2, RZ, RZ, R14 ;  /* 0x000000ffff027224 */ /* 0x002fe200078e000e */
[----:B------:R-:W-:-:S05]  /*139a50*/  IADD3 R14, P6, PT, R25, R17, RZ ;  /* 0x00000011190e7210 */ /* 0x000fca0007fde0ff */
[----:B------:R-:W-:-:S05]  /*139a60*/  IMAD.X R15, R2, 0x1, R16, P6 ;  /* 0x00000001020f7824 */ /* 0x000fca00030e0610 */
[----:B------:R1:W-:Y:S04]  /*139a70*/  STL.64 [R1+0x11f0], R14 ;  /* 0x0011f00e01007387 */ /* 0x0003e80000100a00 */
[----:B-1----:R-:W3:Y:S04]  /*139a80*/  LDL.LU.64 R14, [R1+0x5488] ;  /* 0x00548800010e7983 */ /* 0x002ee80000300a00 */
[----:B------:R1:W-:Y:S04]  /*139a90*/  STL [R1+0x547c], R0 ;  /* 0x00547c0001007387 */ /* 0x0003e80000100800 */
[----:B-1----:R-:W4:Y:S01]  /*139aa0*/  LDL.LU R0, [R1+0x1218] ;  /* 0x0012180001007983 */ /* 0x002f220000300800 */
[----:B---3--:R-:W-:-:S05]  /*139ab0*/  IADD3 R24, P6, PT, R25, R15, RZ ;  /* 0x0000000f19187210 */ /* 0x008fca0007fde0ff */
[----:B------:R-:W-:-:S05]  /*139ac0*/  IMAD.X R25, R2, 0x1, R14, P6 ;  /* 0x0000000102197824 */ /* 0x000fca00030e060e */
[----:B------:R1:W-:Y:S01]  /*139ad0*/  STL.64 [R1+0x1200], R24 ;  /* 0x0012001801007387 */ /* 0x0003e20000100a00 */
[----:B----4-:R-:W-:Y:S02]  /*139ae0*/  SHF.R.S32.HI R2, RZ, 0x1f, R0 ;  /* 0x0000001fff027819 */ /* 0x010fe40000011400 */
[----:B-1----:R-:W-:-:S05]  /*139af0*/  IADD3 R24, P6, PT, R0, R21, RZ ;  /* 0x0000001500187210 */ /* 0x002fca0007fde0ff */
[----:B------:R-:W-:-:S05]  /*139b00*/  IMAD.X R25, R2, 0x1, R19, P6 ;  /* 0x0000000102197824 */ /* 0x000fca00030e0613 */
[----:B------:R1:W-:Y:S04]  /*139b10*/  STL.64 [R1+0x11f8], R24 ;  /* 0x0011f81801007387 */ /* 0x0003e80000100a00 */
[----:B-1----:R-:W3:Y:S04]  /*139b20*/  LDL.LU.64 R24, [R1+0x5480] ;  /* 0x0054800001187983 */ /* 0x002ee80000300a00 */
[----:B---3--:R1:W-:Y:S02]  /*139b30*/  STL.64 [R1+0x5470], R24 ;  /* 0x0054701801007387 */ /* 0x0083e40000100a00 */
[----:B-1----:R-:W-:-:S05]  /*139b40*/  IADD3 R24, P6, PT, R0, R20, RZ ;  /* 0x0000001400187210 */ /* 0x002fca0007fde0ff */
[----:B------:R-:W-:-:S05]  /*139b50*/  IMAD.X R25, R2, 0x1, R18, P6 ;  /* 0x0000000102197824 */ /* 0x000fca00030e0612 */
[----:B------:R1:W-:Y:S02]  /*139b60*/  STL.64 [R1+0x1208], R24 ;  /* 0x0012081801007387 */ /* 0x0003e40000100a00 */
[----:B-1----:R-:W-:-:S05]  /*139b70*/  IADD3 R24, P6, PT, R0, R17, RZ ;  /* 0x0000001100187210 */ /* 0x002fca0007fde0ff */
[----:B------:R-:W-:-:S05]  /*139b80*/  IMAD.X R25, R2, 0x1, R16, P6 ;  /* 0x0000000102197824 */ /* 0x000fca00030e0610 */
[----:B------:R1:W-:Y:S02]  /*139b90*/  STL.64 [R1+0x1210], R24 ;  /* 0x0012101801007387 */ /* 0x0003e40000100a00 */
[----:B-1----:R-:W-:Y:S02]  /*139ba0*/  IADD3 R24, P6, PT, R0, R15, RZ ;  /* 0x0000000f00187210 */ /* 0x002fe40007fde0ff */
[----:B------:R-:W3:Y:S04]  /*139bb0*/  LDL.LU R0, [R1+0x547c] ;  /* 0x00547c0001007983 */ /* 0x000ee80000300800 */
[----:B------:R1:W-:Y:S04]  /*139bc0*/  STL.64 [R1+0x5460], R12 ;  /* 0x0054600c01007387 */ /* 0x0003e80000100a00 */
[----:B-1----:R-:W4:Y:S01]  /*139bd0*/  LDL.LU R13, [R1+0x1238] ;  /* 0x00123800010d7983 */ /* 0x002f220000300800 */
[----:B------:R-:W-:-:S03]  /*139be0*/  IMAD.X R25, R2, 0x1, R14, P6 ;  /* 0x0000000102197824 */ /* 0x000fc600030e060e */
[----:B------:R-:W-:Y:S04]  /*139bf0*/  STL.64 [R1+0x5468], R4 ;  /* 0x0054680401007387 */ /* 0x000fe80000100a00 */
[----:B------:R-:W2:Y:S04]  /*139c00*/  LDL.LU R2, [R1+0x5478] ;  /* 0x0054780001027983 */ /* 0x000ea80000300800 */
[----:B------:R1:W-:Y:S04]  /*139c10*/  STL.64 [R1+0x1220], R24 ;  /* 0x0012201801007387 */ /* 0x0003e80000100a00 */
[----:B-1----:R-:W2:Y:S04]  /*139c20*/  LDL.LU.64 R24, [R1+0x5470] ;  /* 0x0054700001187983 */ /* 0x002ea80000300a00 */
        /* <DEDUP_REMOVED lines=13> */
[----:B------:R-:W-:-:S05]  /*139d00*/  IMAD.X R13, R3, 0x1, R14, P6 ;  /* 0x00000001030d7824 */ /* 0x000fca00030e060e */
[----:B------:R1:W-:Y:S04]  /*139d10*/  STL.64 [R1+0x1240], R12 ;  /* 0x0012400c01007387 */ /* 0x0003e80000100a00 */
[----:B-1----:R-:W3:Y:S04]  /*139d20*/  LDL.LU.64 R12, [R1+0x5460] ;  /* 0x00546000010c7983 */ /* 0x002ee80000300a00 */
        /* <DEDUP_REMOVED lines=17> */
[----:B-1----:R-:W4:Y:S04]  /*139e40*/  LDL.LU R3, [R1+0x5450] ;  /* 0x0054500001037983 */ /* 0x002f280000300800 */
[----:B------:R1:W-:Y:S01]  /*139e50*/  STL.64 [R1+0x5448], R14 ;  /* 0x0054480e01007387 */ /* 0x0003e20000100a00 */
[----:B----4-:R-:W-:-:S02]  /*139e60*/  SHF.R.S32.HI R2, RZ, 0x1f, R3 ;  /* 0x0000001fff027819 */ /* 0x010fc40000011403 */
[----:B-1----:R-:W-:-:S05]  /*139e70*/  IADD3 R14, P6, PT, R3, R21, RZ ;  /* 0x00000015030e7210 */ /* 0x002fca0007fde0ff */
[----:B------:R-:W-:-:S05]  /*139e80*/  IMAD.X R15, R2, 0x1, R19, P6 ;  /* 0x00000001020f7824 */ /* 0x000fca00030e0613 */
[----:B------:R1:W-:Y:S04]  /*139e90*/  STL.64 [R1+0x1258], R14 ;  /* 0x0012580e01007387 */ /* 0x0003e80000100a00 */
[----:B--2---:R2:W-:Y:S01]  /*139ea0*/  STL.64 [R1+0x5440], R4 ;  /* 0x0054400401007387 */ /* 0x0045e20000100a00 */
[----:B-1----:R-:W-:Y:S01]  /*139eb0*/  IADD3 R14, P6, PT, R3, R20, RZ ;  /* 0x00000014030e7210 */ /* 0x002fe20007fde0ff */
[----:B--2---:R-:W-:-:S04]  /*139ec0*/  IMAD.MOV.U32 R5, RZ, RZ, R3 ;  /* 0x000000ffff057224 */ /* 0x004fc800078e0003 */
[----:B------:R-:W-:-:S05]  /*139ed0*/  IMAD.X R15, R2, 0x1, R18, P6 ;  /* 0x00000001020f7824 */ /* 0x000fca00030e0612 */
[----:B------:R-:W-:Y:S04]  /*139ee0*/  STL.64 [R1+0x1268], R14 ;  /* 0x0012680e01007387 */ /* 0x000fe80000100a00 */
[----:B---3--:R1:W-:Y:S04]  /*139ef0*/  STL [R1+0x5438], R0 ;  /* 0x0054380001007387 */ /* 0x0083e80000100800 */
[----:B-1----:R-:W2:Y:S01]  /*139f00*/  LDL.LU R0, [R1+0x1298] ;  /* 0x0012980001007983 */ /* 0x002ea20000300800 */
[----:B------:R-:W-:-:S05]  /*139f10*/  IADD3 R14, P6, PT, R5, R17, RZ ;  /* 0x00000011050e7210 */ /* 0x000fca0007fde0ff */
[----:B------:R-:W-:-:S05]  /*139f20*/  IMAD.X R15, R2, 0x1, R16, P6 ;  /* 0x00000001020f7824 */ /* 0x000fca00030e0610 */
[----:B------:R1:W-:Y:S04]  /*139f30*/  STL.64 [R1+0x1270], R14 ;  /* 0x0012700e01007387 */ /* 0x0003e80000100a00 */
[----:B-1----:R-:W3:Y:S04]  /*139f40*/  LDL.LU.64 R14, [R1+0x5448] ;  /* 0x00544800010e7983 */ /* 0x002ee80000300a00 */
[----:B------:R-:W4:Y:S01]  /*139f50*/  LDL R3, [R1+0x12b8] ;  /* 0x0012b80001037983 */ /* 0x000f220000100800 */
[----:B---3--:R-:W-:-:S05]  /*139f60*/  IADD3 R4, P6, PT, R5, R15, RZ ;  /* 0x0000000f05047210 */ /* 0x008fca0007fde0ff */
[----:B------:R-:W-:Y:S01]  /*139f70*/  IMAD.X R5, R2, 0x1, R14, P6 ;  /* 0x0000000102057824 */ /* 0x000fe200030e060e */
[----:B--2---:R-:W-:-:S04]  /*139f80*/  SHF.R.S32.HI R2, RZ, 0x1f, R0 ;  /* 0x0000001fff027819 */ /* 0x004fc80000011400 */
        /* <DEDUP_REMOVED lines=15> */
[----:B----4-:R-:W-:-:S04]  /*13a080*/  SHF.R.S32.HI R2, RZ, 0x1f, R3 ;  /* 0x0000001fff027819 */ /* 0x010fc80000011403 */
[----:B------:R1:W-:Y:S02]  /*13a090*/  STL.64 [R1+0x12a0], R4 ;  /* 0x0012a00401007387 */ /* 0x0003e40000100a00 */
[----:B-1----:R-:W-:-:S05]  /*13a0a0*/  IADD3 R4, P6, PT, R3, R21, RZ ;  /* 0x0000001503047210 */ /* 0x002fca0007fde0ff */
[----:B------:R-:W-:-:S05]  /*13a0b0*/  IMAD.X R5, R2, 0x1, R19, P6 ;  /* 0x0000000102057824 */ /* 0x000fca00030e0613 */
[----:B------:R-:W-:Y:S04]  /*13a0c0*/  STL.64 [R1+0x1298], R4 ;  /* 0x0012980401007387 */ /* 0x000fe80000100a00 */
[----:B------:R1:W-:Y:S04]  /*13a0d0*/  STL [R1+0x5428], R11 ;  /* 0x0054280b01007387 */ /* 0x0003e80000100800 */
[----:B-1----:R-:W3:Y:S01]  /*13a0e0*/  LDL.LU R11, [R1+0x12b8] ;  /* 0x0012b800010b7983 */ /* 0x002ee20000300800 */
[----:B------:R-:W-:-:S05]  /*13a0f0*/  IADD3 R4, P6, PT, R3, R20, RZ ;  /* 0x0000001403047210 */ /* 0x000fca0007fde0ff */
[----:B------:R-:W-:-:S05]  /*13a100*/  IMAD.X R5, R2, 0x1, R18, P6 ;  /* 0x0000000102057824 */ /* 0x000fca00030e0612 */
[----:B------:R-:W-:Y:S04]  /*13a110*/  STL.64 [R1+0x12a8], R4 ;  /* 0x0012a80401007387 */ /* 0x000fe80000100a00 */
[----:B------:R1:W-:Y:S04]  /*13a120*/  STL.64 [R1+0x5418], R12 ;  /* 0x0054180c01007387 */ /* 0x0003e80000100a00 */
[----:B-1----:R-:W4:Y:S01]  /*13a130*/  LDL.LU R12, [R1+0x12d8] ;  /* 0x0012d800010c7983 */ /* 0x002f220000300800 */
[----:B---3--:R-:W-:-:S05]  /*13a140*/  IADD3 R4, P6, PT, R11, R17, RZ ;  /* 0x000000110b047210 */ /* 0x008fca0007fde0ff */
[----:B------:R-:W-:-:S05]  /*13a150*/  IMAD.X R5, R2, 0x1, R16, P6 ;  /* 0x0000000102057824 */ /* 0x000fca00030e0610 */
[----:B------:R1:W-:Y:S04]  /*13a160*/  STL.64 [R1+0x12b0], R4 ;  /* 0x0012b00401007387 */ /* 0x0003e80000100a00 */
[----:B-1----:R-:W3:Y:S01]  /*13a170*/  LDL.LU.64 R4, [R1+0x5430] ;  /* 0x0054300001047983 */ /* 0x002ee20000300a00 */
[----:B------:R-:W-:Y:S02]  /*13a180*/  IMAD.MOV.U32 R3, RZ, RZ, R7 ;  /* 0x000000ffff037224 */ /* 0x000fe400078e0007 */
[----:B------:R-:W-:Y:S02]  /*13a190*/  IMAD.MOV.U32 R7, RZ, RZ, R8 ;  /* 0x000000ffff077224 */ /* 0x000fe400078e0008 */
[----:B------:R-:W-:Y:S01]  /*13a1a0*/  IMAD.MOV.U32 R8, RZ, RZ, R23 ;  /* 0x000000ffff087224 */ /* 0x000fe200078e0017 */
[----:B---3--:R1:W-:Y:S04]  /*13a1b0*/  STL.64 [R1+0x5420], R4 ;  /* 0x0054200401007387 */ /* 0x0083e80000100a00 */
[----:B------:R-:W3:Y:S01]  /*13a1c0*/  LDL.LU R23, [R1+0x12f8] ;  /* 0x0012f80001177983 */ /* 0x000ee20000300800 */
[----:B-1----:R-:W-:-:S03]  /*13a1d0*/  IADD3 R4, P6, PT, R11, R15, RZ ;  /* 0x0000000f0b047210 */ /* 0x002fc60007fde0ff */
[----:B------:R-:W2:Y:S02]  /*13a1e0*/  LDL.LU R11, [R1+0x5428] ;  /* 0x00542800010b7983 */ /* 0x000ea40000300800 */
[----:B------:R-:W-:Y:S01]  /*13a1f0*/  IMAD.X R5, R2, 0x1, R14, P6 ;  /* 0x0000000102057824 */ /* 0x000fe200030e060e */
[----:B----4-:R-:W-:-:S04]  /*13a200*/  SHF.R.S32.HI R2, RZ, 0x1f, R12 ;  /* 0x0000001fff027819 */ /* 0x010fc8000001140c */
        /* <DEDUP_REMOVED lines=10> */
[----:B------:R1:W-:Y:S04]  /*13a2b0*/  STL.64 [R1+0x12d0], R4 ;  /* 0x0012d00401007387 */ /* 0x0003e80000100a00 */
[----:B-1----:R-:W4:Y:S04]  /*13a2c0*/  LDL.LU.64 R4, [R1+0x5420] ;  /* 0x0054200001047983 */ /* 0x002f280000300a00 */
[----:B------:R1:W-:Y:S04]  /*13a2d0*/  STL [R1+0x12e0], R12 ;  /* 0x0012e00c01007387 */ /* 0x0003e80000100800 */
[----:B-1----:R-:W2:Y:S04]  /*13a2e0*/  LDL.LU.64 R12, [R1+0x5418] ;  /* 0x00541800010c7983 */ /* 0x002ea80000300a00 */
[----:B--2---:R1:W-:Y:S04]  /*13a2f0*/  STL.64 [R1+0x5410], R12 ;  /* 0x0054100c01007387 */ /* 0x0043e80000100a00 */
[----:B-1----:R0:W2:Y:S04]  /*13a300*/  LDL.64 R12, [R1+0x12e0] ;  /* 0x0012e000010c7983 */ /* 0x0020a80000100a00 */
[----:B------:R3:W-:Y:S02]  /*13a310*/  STL [R1+0x5408], R28 ;  /* 0x0054081c01007387 */ /* 0x0007e40000100800 */
[----:B---3--:R-:W-:Y:S01]  /*13a320*/  SHF.R.S32.HI R28, RZ, 0x1f, R23 ;  /* 0x0000001fff1c7819 */ /* 0x008fe20000011417 */
        /* <DEDUP_REMOVED lines=16> */
[----:B------:R-:W3:Y:S04]  /*13a430*/  LDL.LU R28, [R1+0x5408] ;  /* 0x00540800011c7983 */ /* 0x000ee80000300800 */
[----:B------:R1:W-:Y:S04]  /*13a440*/  STL.64 [R1+0x5400], R14 ;  /* 0x0054000e01007387 */ /* 0x0003e80000100a00 */
[----:B-1----:R-:W2:Y:S04]  /*13a450*/  LDL.LU R14, [R1+0x177c] ;  /* 0x00177c00010e7983 */ /* 0x002ea80000300800 */
[----:B------:R-:W3:Y:S04]  /*13a460*/  LDL.LU R15, [R1+0x1458] ;  /* 0x00145800010f7983 */ /* 0x000ee80000300800 */
[----:B------:R-:W-:Y:S04]  /*13a470*/  STL [R1+0x53f8], R10 ;  /* 0x0053f80a01007387 */ /* 0x000fe80000100800 */
[----:B------:R1:W-:Y:S04]  /*13a480*/  STL.64 [R1+0x53f0], R6 ;  /* 0x0053f00601007387 */ /* 0x0003e80000100a00 */
[----:B-1----:R-:W4:Y:S04]  /*13a490*/  LDL.LU R7, [R1+0x1318] ;  /* 0x0013180001077983 */ /* 0x002f280000300800 */
[----:B------:R2:W-:Y:S02]  /*13a4a0*/  STL.64 [R1+0x4a28], R22 ;  /* 0x004a281601007387 */ /* 0x0005e40000100a00 */
[----:B--2---:R-:W-:-:S02]  /*13a4b0*/  IMAD.MOV.U32 R23, RZ, RZ, R14 ;  /* 0x000000ffff177224 */ /* 0x004fc400078e000e */
[----:B---3--:R-:W-:Y:S01]  /*13a4c0*/  IMAD.MOV.U32 R22, RZ, RZ, R15 ;  /* 0x000000ffff167224 */ /* 0x008fe200078e000f */
[----:B----4-:R-:W-:Y:S02]  /*13a4d0*/  SHF.R.S32.HI R10, RZ, 0x1f, R7 ;  /* 0x0000001fff0a7819 */ /* 0x010fe40000011407 */
        /* <DEDUP_REMOVED lines=10> */
[----:B------:R-:W-:Y:S01]  /*13a580*/  STL.64 [R1+0x53e8], R12 ;  /* 0x0053e80c01007387 */ /* 0x000fe20000100a00 */
[----:B--2---:R-:W-:-:S05]  /*13a590*/  IADD3 R6, P6, PT, R7, R15, RZ ;  /* 0x0000000f07067210 */ /* 0x004fca0007fde0ff */
[----:B------:R-:W-:Y:S02]  /*13a5a0*/  IMAD.X R7, R10, 0x1, R14, P6 ;  /* 0x000000010a077824 */ /* 0x000fe400030e060e */
[----:B------:R-:W2:Y:S04]  /*13a5b0*/  LDL.LU R10, [R1+0x53f8] ;  /* 0x0053f800010a7983 */ /* 0x000ea80000300800 */
[----:B------:R1:W-:Y:S04]  /*13a5c0*/  STL.64 [R1+0x1320], R6 ;  /* 0x0013200601007387 */ /* 0x0003e80000100a00 */
[----:B-1----:R-:W3:Y:S04]  /*13a5d0*/  LDL.LU.64 R6, [R1+0x53f0] ;  /* 0x0053f00001067983 */ /* 0x002ee80000300a00 */
[----:B--2---:R-:W-:Y:S04]  /*13a5e0*/  STL [R1+0x53e0], R10 ;  /* 0x0053e00a01007387 */ /* 0x004fe80000100800 */
[----:B---3--:R1:W-:Y:S04]  /*13a5f0*/  STL.64 [R1+0x53d8], R6 ;  /* 0x0053d80601007387 */ /* 0x0083e80000100a00 */
        /* <DEDUP_REMOVED lines=33> */
[----:B-1----:R-:W3:Y:S04]  /*13a810*/  LDL.LU.64 R12, [R1+0x53d0] ;  /* 0x0053d000010c7983 */ /* 0x002ee80000300a00 */
[----:B------:R-:W4:Y:S04]  /*13a820*/  LDL.LU R14, [R1+0x53c8] ;  /* 0x0053c800010e7983 */ /* 0x000f280000300800 */
[----:B------:R1:W-:Y:S04]  /*13a830*/  STL [R1+0x53b4], R5 ;  /* 0x0053b40501007387 */ /* 0x0003e80000100800 */
[----:B-1----:R-:W2:Y:S01]  /*13a840*/  LDL.LU R5, [R1+0x1378] ;  /* 0x0013780001057983 */ /* 0x002ea20000300800 */
[----:B----4-:R-:W-:-:S05]  /*13a850*/  IMAD.X R7, R7, 0x1, R14, P6 ;  /* 0x0000000107077824 */ /* 0x010fca00030e060e */
[----:B------:R1:W-:Y:S04]  /*13a860*/  STL.64 [R1+0x1360], R6 ;  /* 0x0013600601007387 */ /* 0x0003e80000100a00 */
[----:B-1----:R-:W4:Y:S04]  /*13a870*/  LDL.LU.64 R6, [R1+0x53c0] ;  /* 0x0053c00001067983 */ /* 0x002f280000300a00 */
[----:B------:R2:W-:Y:S02]  /*13a880*/  STL.64 [R1+0x53b8], R28 ;  /* 0x0053b81c01007387 */ /* 0x0005e40000100a00 */
[----:B--2---:R-:W-:-:S02]  /*13a890*/  IADD3 R28, P6, PT, R5, R21, RZ ;  /* 0x00000015051c7210 */ /* 0x004fc40007fde0ff */
[----:B----4-:R1:W-:Y:S02]  /*13a8a0*/  STL [R1+0x53b0], R7 ;  /* 0x0053b00701007387 */ /* 0x0103e40000100800 */
        /* <DEDUP_REMOVED lines=12> */
[----:B------:R-:W4:Y:S04]  /*13a970*/  LDL.LU R5, [R1+0x53b4] ;  /* 0x0053b40001057983 */ /* 0x000f280000300800 */
[----:B---3--:R-:W-:Y:S01]  /*13a980*/  STL.64 [R1+0x53a0], R12 ;  /* 0x0053a00c01007387 */ /* 0x008fe20000100a00 */
[----:B------:R-:W-:-:S03]  /*13a990*/  IMAD.X R21, R7, 0x1, R14, P6 ;  /* 0x0000000107157824 */ /* 0x000fc600030e060e */
[----:B------:R-:W3:Y:S04]  /*13a9a0*/  LDL.LU R7, [R1+0x53b0] ;  /* 0x0053b00001077983 */ /* 0x000ee80000300800 */
        /* <DEDUP_REMOVED lines=23> */
[----:B----4-:R1:W-:Y:S04]  /*13ab20*/  STL.64 [R1+0x5378], R4 ;  /* 0x0053780401007387 */ /* 0x0103e80000100a00 */
[----:B-1----:R-:W4:Y:S02]  /*13ab30*/  LDL.LU R5, [R1+0x13b8] ;  /* 0x0013b80001057983 */ /* 0x002f240000300800 */
        /* <DEDUP_REMOVED lines=16> */
[----:B------:R1:W-:Y:S04]  /*13ac40*/  STL [R1+0x536c], R14 ;  /* 0x00536c0e01007387 */ /* 0x0003e80000100800 */
[----:B-1----:R-:W3:Y:S04]  /*13ac50*/  LDL.LU R14, [R1+0x13d8] ;  /* 0x0013d800010e7983 */ /* 0x002ee80000300800 */
[----:B------:R3:W-:Y:S04]  /*13ac60*/  STL [R1+0x5368], R29 ;  /* 0x0053681d01007387 */ /* 0x0007e80000100800 */
[----:B--2---:R1:W-:Y:S01]  /*13ac70*/  STL.64 [R1+0x5370], R4 ;  /* 0x0053700401007387 */ /* 0x0043e20000100a00 */
[----:B---3--:R-:W-:-:S02]  /*13ac80*/  SHF.R.S32.HI R29, RZ, 0x1f, R14 ;  /* 0x0000001fff1d7819 */ /* 0x008fc4000001140e */
        /* <DEDUP_REMOVED lines=13> */
[----:B----4-:R1:W-:Y:S04]  /*13ad60*/  STL.64 [R1+0x5348], R12 ;  /* 0x0053480c01007387 */ /* 0x0103e80000100a00 */
[----:B-1----:R-:W4:Y:S04]  /*13ad70*/  LDL.LU R13, [R1+0x13f8] ;  /* 0x0013f800010d7983 */ /* 0x002f280000300800 */
[----:B------:R-:W-:Y:S04]  /*13ad80*/  STL.64 [R1+0x5358], R26 ;  /* 0x0053581a01007387 */ /* 0x000fe80000100a00 */
[----:B------:R-:W-:Y:S01]  /*13ad90*/  STL [R1+0x5350], R9 ;  /* 0x0053500901007387 */ /* 0x000fe20000100800 */
[----:B---3--:R-:W-:-:S03]  /*13ada0*/  IMAD.X R21, R29, 0x1, R14, P6 ;  /* 0x000000011d157824 */ /* 0x008fc600030e060e */
[----:B------:R-:W3:Y:S04]  /*13adb0*/  LDL.LU R29, [R1+0x5368] ;  /* 0x00536800011d7983 */ /* 0x000ee80000300800 */
[----:B------:R1:W-:Y:S04]  /*13adc0*/  STL.64 [R1+0x13e0], R20 ;  /* 0x0013e01401007387 */ /* 0x0003e80000100a00 */
[----:B-1----:R-:W2:Y:S01]  /*13add0*/  LDL.LU.64 R20, [R1+0x5360] ;  /* 0x0053600001147983 */ /* 0x002ea20000300a00 */
[----:B----4-:R-:W-:Y:S02]  /*13ade0*/  SHF.R.S32.HI R9, RZ, 0x1f, R13 ;  /* 0x0000001fff097819 */ /* 0x010fe4000001140d */
        /* <DEDUP_REMOVED lines=12> */
[----:B------:R-:W4:Y:S04]  /*13aeb0*/  LDL.LU R9, [R1+0x5350] ;  /* 0x0053500001097983 */ /* 0x000f280000300800 */
[----:B------:R1:W-:Y:S04]  /*13aec0*/  STL.64 [R1+0x1400], R12 ;  /* 0x0014000c01007387 */ /* 0x0003e80000100a00 */
[----:B-1----:R-:W2:Y:S04]  /*13aed0*/  LDL.LU.64 R12, [R1+0x5348] ;  /* 0x00534800010c7983 */ /* 0x002ea80000300a00 */
[----:B------:R-:W-:Y:S04]  /*13aee0*/  STL.64 [R1+0x5340], R14 ;  /* 0x0053400e01007387 */ /* 0x000fe80000100a00 */
        /* <DEDUP_REMOVED lines=14> */
[----:B------:R2:W-:Y:S04]  /*13afd0*/  STL.64 [R1+0x5328], R16 ;  /* 0x0053281001007387 */ /* 0x0005e80000100a00 */
[----:B------:R-:W-:Y:S01]  /*13afe0*/  STL [R1+0x5330], R27 ;  /* 0x0053301b01007387 */ /* 0x000fe20000100800 */
[----:B--2---:R-:W-:-:S03]  /*13aff0*/  IADD3 R16, P6, PT, R8, R15, RZ ;  /* 0x0000000f08107210 */ /* 0x004fc60007fde0ff */
[----:B------:R-:W2:Y:S02]  /*13b000*/  LDL.LU R8, [R1+0x5338] ;  /* 0x0053380001087983 */ /* 0x000ea40000300800 */
[----:B------:R-:W-:Y:S02]  /*13b010*/  IMAD.X R17, R24, 0x1, R14, P6 ;  /* 0x0000000118117824 */ /* 0x000fe400030e060e */
[----:B------:R-:W2:Y:S04]  /*13b020*/  LDL.LU R24, [R1+0x5334] ;  /* 0x0053340001187983 */ /* 0x000ea80000300800 */
[----:B------:R1:W-:Y:S04]  /*13b030*/  STL [R1+0x5324], R14 ;  /* 0x0053240e01007387 */ /* 0x0003e80000100800 */
[----:B-1----:R-:W2:Y:S04]  /*13b040*/  LDL.LU R14, [R1+0x1438] ;  /* 0x00143800010e7983 */ /* 0x002ea80000300800 */
[----:B------:R1:W-:Y:S01]  /*13b050*/  STL.64 [R1+0x1420], R16 ;  /* 0x0014201001007387 */ /* 0x0003e20000100a00 */
[----:B--2---:R-:W-:-:S02]  /*13b060*/  SHF.R.S32.HI R27, RZ, 0x1f, R14 ;  /* 0x0000001fff1b7819 */ /* 0x004fc4000001140e */
        /* <DEDUP_REMOVED lines=9> */
[----:B------:R0:W-:Y:S04]  /*13b100*/  STL.64 [R1+0x1428], R16 ;  /* 0x0014281001007387 */ /* 0x0001e80000100a00 */
[----:B0-----:R-:W2:Y:S04]  /*13b110*/  LDL.LU.64 R16, [R1+0x5328] ;  /* 0x0053280001107983 */ /* 0x001ea80000300a00 */
[----:B------:R2:W-:Y:S02]  /*13b120*/  STL.64 [R1+0x5318], R26 ;  /* 0x0053181a01007387 */ /* 0x0005e40000100a00 */
[----:B--2---:R-:W-:-:S05]  /*13b130*/  IADD3 R26, P6, PT, R14, R17, RZ ;  /* 0x000000110e1a7210 */ /* 0x004fca0007fde0ff */
[----:B------:R-:W-:-:S05]  /*13b140*/  IMAD.X R27, R20, 0x1, R16, P6 ;  /* 0x00000001141b7824 */ /* 0x000fca00030e0610 */
[----:B------:R0:W-:Y:S02]  /*13b150*/  STL.64 [R1+0x1430], R26 ;  /* 0x0014301a01007387 */ /* 0x0001e40000100a00 */
[----:B0-----:R-:W-:Y:S02]  /*13b160*/  IADD3 R26, P6, PT, R14, R15, RZ ;  /* 0x0000000f0e1a7210 */ /* 0x001fe40007fde0ff */
[----:B------:R-:W2:Y:S04]  /*13b170*/  LDL.LU R14, [R1+0x5324] ;  /* 0x00532400010e7983 */ /* 0x000ea80000300800 */
[----:B------:R0:W-:Y:S04]  /*13b180*/  STL.64 [R1+0x5310], R2 ;  /* 0x0053100201007387 */ /* 0x0001e80000100a00 */
[----:B0-----:R-:W3:Y:S01]  /*13b190*/  LDL.LU R3, [R1+0x1478] ;  /* 0x0014780001037983 */ /* 0x001ee20000300800 */
[----:B--2---:R-:W-:-:S03]  /*13b1a0*/  IMAD.X R27, R20, 0x1, R14, P6 ;  /* 0x00000001141b7824 */ /* 0x004fc600030e060e */
[----:B------:R-:W2:Y:S04]  /*13b1b0*/  LDL.LU R20, [R1+0x5320] ;  /* 0x0053200001147983 */ /* 0x000ea80000300800 */
[----:B------:R0:W-:Y:S04]  /*13b1c0*/  STL.64 [R1+0x5308], R4 ;  /* 0x0053080401007387 */ /* 0x0001e80000100a00 */
[----:B------:R1:W-:Y:S01]  /*13b1d0*/  STL.64 [R1+0x1440], R26 ;  /* 0x0014401a01007387 */ /* 0x0003e20000100a00 */
[----:B0-----:R-:W-:-:S05]  /*13b1e0*/  IMAD.MOV.U32 R5, RZ, RZ, R22 ;  /* 0x000000ffff057224 */ /* 0x001fca00078e0016 */
[----:B------:R-:W-:Y:S02]  /*13b1f0*/  SHF.R.S32.HI R22, RZ, 0x1f, R5 ;  /* 0x0000001fff167819 */ /* 0x000fe40000011405 */
[----:B-1----:R-:W-:-:S05]  /*13b200*/  IADD3 R26, P6, PT, R5, R21, RZ ;  /* 0x00000015051a7210 */ /* 0x002fca0007fde0ff */
[----:B------:R-:W-:-:S05]  /*13b210*/  IMAD.X R27, R22, 0x1, R19, P6 ;  /* 0x00000001161b7824 */ /* 0x000fca00030e0613 */
[----:B------:R2:W-:Y:S02]  /*13b220*/  STL.64 [R1+0x1438], R26 ;  /* 0x0014381a01007387 */ /* 0x0005e40000100a00 */
[----:B--2---:R-:W-:-:S05]  /*13b230*/  IADD3 R26, P6, PT, R5, R20, RZ ;  /* 0x00000014051a7210 */ /* 0x004fca0007fde0ff */
[----:B------:R-:W-:-:S05]  /*13b240*/  IMAD.X R27, R22, 0x1, R18, P6 ;  /* 0x00000001161b7824 */ /* 0x000fca00030e0612 */
[----:B------:R0:W-:Y:S04]  /*13b250*/  STL.64 [R1+0x1448], R26 ;  /* 0x0014481a01007387 */ /* 0x0001e80000100a00 */
[----:B0-----:R-:W2:Y:S01]  /*13b260*/  LDL.LU.64 R26, [R1+0x5318] ;  /* 0x00531800011a7983 */ /* 0x001ea20000300a00 */
[----:B------:R-:W-:-:S03]  /*13b270*/  IADD3 R2, P6, PT, R5, R17, RZ ;  /* 0x0000001105027210 */ /* 0x000fc60007fde0ff */
[----:B--2---:R3:W-:Y:S02]  /*13b280*/  STL.64 [R1+0x5300], R26 ;  /* 0x0053001a01007387 */ /* 0x0047e40000100a00 */
[----:B---3--:R-:W-:Y:S02]  /*13b290*/  IMAD.MOV.U32 R27, RZ, RZ, R3 ;  /* 0x000000ffff1b7224 */ /* 0x008fe400078e0003 */
        /* <DEDUP_REMOVED lines=10> */
[----:B0-----:R-:W3:Y:S04]  /*13b340*/  LDL.LU.64 R4, [R1+0x5308] ;  /* 0x0053080001047983 */ /* 0x001ee80000300a00 */
[----:B---3--:R0:W-:Y:S02]  /*13b350*/  STL.64 [R1+0x52f8], R4 ;  /* 0x0052f80401007387 */ /* 0x0081e40000100a00 */
[----:B0-----:R-:W-:-:S05]  /*13b360*/  IMAD.MOV.U32 R5, RZ, RZ, R27 ;  /* 0x000000ffff057224 */ /* 0x001fca00078e001b */
[----:B------:R-:W-:-:S05]  /*13b370*/  IADD3 R26, P6, PT, R5, R20, RZ ;  /* 0x00000014051a7210 */ /* 0x000fca0007fde0ff */
[----:B------:R-:W-:-:S05]  /*13b380*/  IMAD.X R27, R22, 0x1, R18, P6 ;  /* 0x00000001161b7824 */ /* 0x000fca00030e0612 */
[----:B------:R0:W-:Y:S02]  /*13b390*/  STL.64 [R1+0x1468], R26 ;  /* 0x0014681a01007387 */ /* 0x0001e40000100a00 */
[----:B0-----:R-:W-:-:S05]  /*13b3a0*/  IADD3 R26, P6, PT, R5, R17, RZ ;  /* 0x00000011051a7210 */ /* 0x001fca0007fde0ff */
[----:B------:R-:W-:-:S05]  /*13b3b0*/  IMAD.X R27, R22, 0x1, R16, P6 ;  /* 0x00000001161b7824 */ /* 0x000fca00030e0610 */
[----:B------:R0:W-:Y:S04]  /*13b3c0*/  STL.64 [R1+0x1470], R26 ;  /* 0x0014701a01007387 */ /* 0x0001e80000100a00 */
[----:B0-----:R-:W3:Y:S04]  /*13b3d0*/  LDL.LU.64 R26, [R1+0x5300] ;  /* 0x00530000011a7983 */ /* 0x001ee80000300a00 */
[----:B------:R0:W-:Y:S04]  /*13b3e0*/  STL [R1+0x52f0], R25 ;  /* 0x0052f01901007387 */ /* 0x0001e80000100800 */
[----:B0-----:R-:W2:Y:S01]  /*13b3f0*/  LDL.LU R25, [R1+0x1498] ;  /* 0x0014980001197983 */ /* 0x001ea20000300800 */
        /* <DEDUP_REMOVED lines=15> */
[----:B0-----:R-:W-:Y:S02]  /*13b4f0*/  IADD3 R4, P6, PT, R25, R15, RZ ;  /* 0x0000000f19047210 */ /* 0x001fe40007fde0ff */
[----:B------:R-:W2:Y:S03]  /*13b500*/  LDL.LU R25, [R1+0x52f0] ;  /* 0x0052f00001197983 */ /* 0x000ea60000300800 */
[----:B------:R-:W-:Y:S01]  /*13b510*/  IMAD.X R5, R22, 0x1, R14, P6 ;  /* 0x0000000116057824 */ /* 0x000fe200030e060e */
[----:B----4-:R2:W-:Y:S04]  /*13b520*/  STL [R1+0x52e0], R9 ;  /* 0x0052e00901007387 */ /* 0x0105e80000100800 */
[----:B------:R0:W-:Y:S01]  /*13b530*/  STL.64 [R1+0x14a0], R4 ;  /* 0x0014a00401007387 */ /* 0x0001e20000100a00 */
[----:B------:R-:W-:-:S02]  /*13b540*/  IMAD.MOV.U32 R22, RZ, RZ, R7 ;  /* 0x000000ffff167224 */ /* 0x000fc400078e0007 */
[----:B------:R-:W-:Y:S02]  /*13b550*/  IMAD.MOV.U32 R7, RZ, RZ, R8 ;  /* 0x000000ffff077224 */ /* 0x000fe400078e0008 */
[----:B------:R-:W-:Y:S01]  /*13b560*/  IMAD.MOV.U32 R8, RZ, RZ, R24 ;  /* 0x000000ffff087224 */ /* 0x000fe200078e0018 */
        /* <DEDUP_REMOVED lines=12> */
[----:B0-----:R-:W2:Y:S04]  /*13b630*/  LDL.LU.64 R4, [R1+0x52e8] ;  /* 0x0052e80001047983 */ /* 0x001ea80000300a00 */
[----:B------:R-:W4:Y:S04]  /*13b640*/  LDL.LU R9, [R1+0x52e0] ;  /* 0x0052e00001097983 */ /* 0x000f280000300800 */
[----:B------:R-:W-:Y:S04]  /*13b650*/  STL.64 [R1+0x52d8], R14 ;  /* 0x0052d80e01007387 */ /* 0x000fe80000100a00 */
[----:B------:R-:W-:Y:S04]  /*13b660*/  STL [R1+0x52d0], R23 ;  /* 0x0052d01701007387 */ /* 0x000fe80000100800 */
[----:B---3--:R0:W-:Y:S04]  /*13b670*/  STL.64 [R1+0x52c8], R26 ;  /* 0x0052c81a01007387 */ /* 0x0081e80000100a00 */
[----:B0-----:R-:W3:Y:S04]  /*13b680*/  LDL.LU R27, [R1+0x14d8] ;  /* 0x0014d800011b7983 */ /* 0x001ee80000300800 */
[----:B------:R0:W-:Y:S04]  /*13b690*/  STL.64 [R1+0x49e0], R24 ;  /* 0x0049e01801007387 */ /* 0x0001e80000100a00 */
[----:B0-----:R-:W2:Y:S04]  /*13b6a0*/  LDL.LU R24, [R1+0x17b0] ;  /* 0x0017b00001187983 */ /* 0x001ea80000300800 */
[----:B------:R-:W2:Y:S01]  /*13b6b0*/  LDL.LU R25, [R1+0x1784] ;  /* 0x0017840001197983 */ /* 0x000ea20000300800 */
[----:B---3--:R-:W-:-:S02]  /*13b6c0*/  SHF.R.S32.HI R23, RZ, 0x1f, R27 ;  /* 0x0000001fff177819 */ /* 0x008fc4000001141b */
        /* <DEDUP_REMOVED lines=10> */
[----:B--2---:R0:W-:Y:S04]  /*13b770*/  STL.64 [R1+0x52c0], R4 ;  /* 0x0052c00401007387 */ /* 0x0041e80000100a00 */
[----:B0-----:R-:W2:Y:S01]  /*13b780*/  LDL.LU R5, [R1+0x1500] ;  /* 0x0015000001057983 */ /* 0x001ea20000300800 */
[----:B---3--:R-:W-:-:S05]  /*13b790*/  IADD3 R26, P6, PT, R27, R15, RZ ;  /* 0x0000000f1b1a7210 */ /* 0x008fca0007fde0ff */
[----:B------:R-:W-:Y:S02]  /*13b7a0*/  IMAD.X R27, R23, 0x1, R14, P6 ;  /* 0x00000001171b7824 */ /* 0x000fe400030e060e */
[----:B------:R-:W3:Y:S04]  /*13b7b0*/  LDL.LU R23, [R1+0x52d0] ;  /* 0x0052d00001177983 */ /* 0x000ee80000300800 */
[----:B------:R0:W-:Y:S04]  /*13b7c0*/  STL.64 [R1+0x14e0], R26 ;  /* 0x0014e01a01007387 */ /* 0x0001e80000100a00 */
[----:B0-----:R-:W2:Y:S04]  /*13b7d0*/  LDL.LU.64 R26, [R1+0x52c8] ;  /* 0x0052c800011a7983 */ /* 0x001ea80000300a00 */
[----:B--2---:R0:W-:Y:S04]  /*13b7e0*/  STL.64 [R1+0x52b0], R26 ;  /* 0x0052b01a01007387 */ /* 0x0041e80000100a00 */
[----:B------:R1:W-:Y:S01]  /*13b7f0*/  STL [R1+0x52b8], R6 ;  /* 0x0052b80601007387 */ /* 0x0003e20000100800 */
[----:B0-----:R-:W-:-:S05]  /*13b800*/  IMAD.MOV.U32 R27, RZ, RZ, R5 ;  /* 0x000000ffff1b7224 */ /* 0x001fca00078e0005 */
[----:B-1----:R-:W-:Y:S02]  /*13b810*/  SHF.R.S32.HI R6, RZ, 0x1f, R27 ;  /* 0x0000001fff067819 */ /* 0x002fe4000001141b */
        /* <DEDUP_REMOVED lines=12> */
[----:B--2---:R0:W-:Y:S04]  /*13b8e0*/  STL.64 [R1+0x52a8], R4 ;  /* 0x0052a80401007387 */ /* 0x0041e80000100a00 */
[----:B0-----:R-:W2:Y:S04]  /*13b8f0*/  LDL.LU R5, [R1+0x1538] ;  /* 0x0015380001057983 */ /* 0x001ea80000300800 */
[----:B------:R-:W2:Y:S04]  /*13b900*/  LDL.LU R6, [R1+0x52b8] ;  /* 0x0052b80001067983 */ /* 0x000ea80000300800 */
        /* <DEDUP_REMOVED lines=125> */
[----:B------:R-:W3:Y:S04]  /*13c0e0*/  LDL.LU R6, [R1+0x5228] ;  /* 0x0052280001067983 */ /* 0x000ee80000300800 */
[----:B------:R0:W-:Y:S04]  /*13c0f0*/  STL.64 [R1+0x1620], R26 ;  /* 0x0016201a01007387 */ /* 0x0001e80000100a00 */
[----:B0-----:R-:W3:Y:S04]  /*13c100*/  LDL.LU.64 R26, [R1+0x5220] ;  /* 0x00522000011a7983 */ /* 0x001ee80000300a00 */
[----:B------:R-:W-:Y:S04]  /*13c110*/  STL.64 [R1+0x5218], R14 ;  /* 0x0052180e01007387 */ /* 0x000fe80000100a00 */
        /* <DEDUP_REMOVED lines=12> */
[----:B--2---:R-:W-:Y:S02]  /*13c1e0*/  IADD3 R4, P6, PT, R5, R15, RZ ;  /* 0x0000000f05047210 */ /* 0x004fe40007fde0ff */
[----:B------:R-:W-:Y:S03]  /*13c1f0*/  STL [R1+0x5200], R15 ;  /* 0x0052000f01007387 */ /* 0x000fe60000100800 */
[----:B------:R-:W-:-:S02]  /*13c200*/  IMAD.X R5, R28, 0x1, R14, P6 ;  /* 0x000000011c057824 */ /* 0x000fc400030e060e */
[----:B------:R-:W2:Y:S04]  /*13c210*/  LDL.LU R28, [R1+0x5210] ;  /* 0x00521000011c7983 */ /* 0x000ea80000300800 */
[----:B------:R0:W-:Y:S04]  /*13c220*/  STL.64 [R1+0x1640], R4 ;  /* 0x0016400401007387 */ /* 0x0001e80000100a00 */
[----:B0-----:R-:W2:Y:S04]  /*13c230*/  LDL.LU.64 R4, [R1+0x5208] ;  /* 0x0052080001047983 */ /* 0x001ea80000300a00 */
[----:B--2---:R-:W-:Y:S04]  /*13c240*/  STL.64 [R1+0x51f8], R4 ;  /* 0x0051f80401007387 */ /* 0x004fe80000100a00 */
[----:B------:R0:W-:Y:S04]  /*13c250*/  STL [R1+0x51f0], R14 ;  /* 0x0051f00e01007387 */ /* 0x0001e80000100800 */
[----:B0-----:R-:W2:Y:S02]  /*13c260*/  LDL.LU R14, [R1+0x1658] ;  /* 0x00165800010e7983 */ /* 0x001ea40000300800 */
[----:B--2---:R-:W-:-:S02]  /*13c270*/  SHF.R.S32.HI R15, RZ, 0x1f, R14 ;  /* 0x0000001fff0f7819 */ /* 0x004fc4000001140e */
[----:B------:R-:W-:-:S05]  /*13c280*/  IADD3 R4, P6, PT, R14, R21, RZ ;  /* 0x000000150e047210 */ /* 0x000fca0007fde0ff */
        /* <DEDUP_REMOVED lines=12> */
[----:B0-----:R-:W2:Y:S04]  /*13c350*/  LDL.LU.64 R4, [R1+0x51f8] ;  /* 0x0051f80001047983 */ /* 0x001ea80000300a00 */
[----:B------:R0:W-:Y:S04]  /*13c360*/  STL.64 [R1+0x51e0], R16 ;  /* 0x0051e01001007387 */ /* 0x0001e80000100a00 */
[----:B------:R-:W-:Y:S01]  /*13c370*/  STL [R1+0x51e8], R13 ;  /* 0x0051e80d01007387 */ /* 0x000fe20000100800 */
[----:B0-----:R-:W-:-:S03]  /*13c380*/  IADD3 R16, P6, PT, R14, R15, RZ ;  /* 0x0000000f0e107210 */ /* 0x001fc60007fde0ff */
[----:B------:R-:W2:Y:S04]  /*13c390*/  LDL.LU R14, [R1+0x51f0] ;  /* 0x0051f000010e7983 */ /* 0x000ea80000300800 */
[----:B------:R0:W-:Y:S04]  /*13c3a0*/  STL [R1+0x51dc], R28 ;  /* 0x0051dc1c01007387 */ /* 0x0001e80000100800 */
[----:B0-----:R-:W3:Y:S01]  /*13c3b0*/  LDL.LU R28, [R1+0x1678] ;  /* 0x00167800011c7983 */ /* 0x001ee20000300800 */
[----:B--2---:R-:W-:-:S03]  /*13c3c0*/  IMAD.X R17, R20, 0x1, R14, P6 ;  /* 0x0000000114117824 */ /* 0x004fc600030e060e */
[----:B------:R-:W2:Y:S04]  /*13c3d0*/  LDL.LU R20, [R1+0x51ec] ;  /* 0x0051ec0001147983 */ /* 0x000ea80000300800 */
[----:B------:R0:W-:Y:S01]  /*13c3e0*/  STL.64 [R1+0x1660], R16 ;  /* 0x0016601001007387 */ /* 0x0001e20000100a00 */
[----:B---3--:R-:W-:Y:S02]  /*13c3f0*/  SHF.R.S32.HI R13, RZ, 0x1f, R28 ;  /* 0x0000001fff0d7819 */ /* 0x008fe4000001141c */
[----:B0-----:R-:W-:-:S03]  /*13c400*/  IADD3 R16, P6, PT, R28, R21, RZ ;  /* 0x000000151c107210 */ /* 0x001fc60007fde0ff */
[----:B------:R0:W-:Y:S02]  /*13c410*/  STL [R1+0x38], R13 ;  /* 0x0000380d01007387 */ /* 0x0001e40000100800 */
[----:B------:R-:W-:Y:S02]  /*13c420*/  IMAD.X R17, R13, 0x1, R19, P6 ;  /* 0x000000010d117824 */ /* 0x000fe400030e0613 */
[----:B0-----:R-:W3:Y:S04]  /*13c430*/  LDL.LU R13, [R1+0x51e8] ;  /* 0x0051e800010d7983 */ /* 0x001ee80000300800 */
[----:B------:R0:W-:Y:S04]  /*13c440*/  STL [R1+0x51d8], R12 ;  /* 0x0051d80c01007387 */ /* 0x0001e80000100800 */
[----:B------:R2:W-:Y:S04]  /*13c450*/  STL.64 [R1+0x1658], R16 ;  /* 0x0016581001007387 */ /* 0x0005e80000100a00 */
[----:B0-----:R-:W3:Y:S01]  /*13c460*/  LDL.LU R12, [R1+0x38] ;  /* 0x00003800010c7983 */ /* 0x001ee20000300800 */
[----:B--2---:R-:W-:-:S05]  /*13c470*/  IADD3 R16, P6, PT, R28, R20, RZ ;  /* 0x000000141c107210 */ /* 0x004fca0007fde0ff */
[----:B---3--:R-:W-:-:S05]  /*13c480*/  IMAD.X R17, R12, 0x1, R18, P6 ;  /* 0x000000010c117824 */ /* 0x008fca00030e0612 */
[----:B------:R0:W-:Y:S04]  /*13c490*/  STL.64 [R1+0x1668], R16 ;  /* 0x0016681001007387 */ /* 0x0001e80000100a00 */
[----:B0-----:R-:W2:Y:S04]  /*13c4a0*/  LDL.LU.64 R16, [R1+0x51e0] ;  /* 0x0051e00001107983 */ /* 0x001ea80000300a00 */
[----:B------:R2:W-:Y:S02]  /*13c4b0*/  STL.64 [R1+0x51d0], R4 ;  /* 0x0051d00401007387 */ /* 0x0005e40000100a00 */
[----:B--2---:R-:W-:-:S05]  /*13c4c0*/  IADD3 R4, P6, PT, R28, R17, RZ ;  /* 0x000000111c047210 */ /* 0x004fca0007fde0ff */
[----:B------:R-:W-:-:S05]  /*13c4d0*/  IMAD.X R5, R12, 0x1, R16, P6 ;  /* 0x000000010c057824 */ /* 0x000fca00030e0610 */
[----:B------:R0:W-:Y:S02]  /*13c4e0*/  STL.64 [R1+0x1670], R4 ;  /* 0x0016700401007387 */ /* 0x0001e40000100a00 */
[----:B0-----:R-:W-:Y:S02]  /*13c4f0*/  IADD3 R4, P6, PT, R28, R15, RZ ;  /* 0x0000000f1c047210 */ /* 0x001fe40007fde0ff */
[----:B------:R-:W2:Y:S03]  /*13c500*/  LDL.LU R28, [R1+0x51dc] ;  /* 0x0051dc00011c7983 */ /* 0x000ea60000300800 */
[----:B------:R-:W-:Y:S02]  /*13c510*/  IMAD.X R5, R12, 0x1, R14, P6 ;  /* 0x000000010c057824 */ /* 0x000fe400030e060e */
[----:B------:R-:W3:Y:S04]  /*13c520*/  LDL.LU R12, [R1+0x51d8] ;  /* 0x0051d800010c7983 */ /* 0x000ee80000300800 */
[----:B------:R-:W-:Y:S04]  /*13c530*/  STL.64 [R1+0x1680], R4 ;  /* 0x0016800401007387 */ /* 0x000fe80000100a00 */
[----:B--2---:R0:W-:Y:S02]  /*13c540*/  STL.64 [R1+0x51c8], R28 ;  /* 0x0051c81c01007387 */ /* 0x0041e40000100a00 */
[----:B0-----:R-:W-:-:S05]  /*13c550*/  IMAD.MOV.U32 R29, RZ, RZ, R22 ;  /* 0x000000ffff1d7224 */ /* 0x001fca00078e0016 */
[----:B------:R-:W-:Y:S02]  /*13c560*/  SHF.R.S32.HI R22, RZ, 0x1f, R29 ;  /* 0x0000001fff167819 */ /* 0x000fe4000001141d */
        /* <DEDUP_REMOVED lines=10> */
[----:B------:R-:W-:-:S03]  /*13c610*/  IADD3 R28, P6, PT, R29, R15, RZ ;  /* 0x0000000f1d1c7210 */ /* 0x000fc60007fde0ff */
[----:B--2---:R0:W-:Y:S04]  /*13c620*/  STL.64 [R1+0x51c0], R4 ;  /* 0x0051c00401007387 */ /* 0x0041e80000100a00 */
[----:B0-----:R-:W2:Y:S01]  /*13c630*/  LDL.LU R5, [R1+0x16b8] ;  /* 0x0016b80001057983 */ /* 0x001ea20000300800 */
[----:B------:R-:W-:-:S05]  /*13c640*/  IMAD.X R29, R22, 0x1, R14, P6 ;  /* 0x00000001161d7824 */ /* 0x000fca00030e060e */
[----:B------:R0:W-:Y:S01]  /*13c650*/  STL.64 [R1+0x16a0], R28 ;  /* 0x0016a01c01007387 */ /* 0x0001e20000100a00 */
[----:B--2---:R-:W-:Y:S02]  /*13c660*/  SHF.R.S32.HI R22, RZ, 0x1f, R5 ;  /* 0x0000001fff167819 */ /* 0x004fe40000011405 */
[----:B0-----:R-:W-:-:S05]  /*13c670*/  IADD3 R28, P6, PT, R5, R21, RZ ;  /* 0x00000015051c7210 */ /* 0x001fca0007fde0ff */
[----:B------:R-:W-:-:S05]  /*13c680*/  IMAD.X R29, R22, 0x1, R19, P6 ;  /* 0x00000001161d7824 */ /* 0x000fca00030e0613 */
[----:B------:R0:W-:Y:S04]  /*13c690*/  STL.64 [R1+0x1698], R28 ;  /* 0x0016981c01007387 */ /* 0x0001e80000100a00 */
[----:B0-----:R-:W2:Y:S04]  /*13c6a0*/  LDL.LU.64 R28, [R1+0x51c8] ;  /* 0x0051c800011c7983 */ /* 0x001ea80000300a00 */
[----:B--2---:R0:W-:Y:S02]  /*13c6b0*/  STL.64 [R1+0x51b8], R28 ;  /* 0x0051b81c01007387 */ /* 0x0041e40000100a00 */
[----:B0-----:R-:W-:-:S05]  /*13c6c0*/  IMAD.MOV.U32 R29, RZ, RZ, R5 ;  /* 0x000000ffff1d7224 */ /* 0x001fca00078e0005 */
[----:B------:R-:W-:-:S05]  /*13c6d0*/  IADD3 R4, P6, PT, R29, R20, RZ ;  /* 0x000000141d047210 */ /* 0x000fca0007fde0ff */
[----:B------:R-:W-:-:S05]  /*13c6e0*/  IMAD.X R5, R22, 0x1, R18, P6 ;  /* 0x0000000116057824 */ /* 0x000fca00030e0612 */
[----:B------:R0:W-:Y:S02]  /*13c6f0*/  STL.64 [R1+0x16a8], R4 ;  /* 0x0016a80401007387 */ /* 0x0001e40000100a00 */
[----:B0-----:R-:W-:-:S05]  /*13c700*/  IADD3 R4, P6, PT, R29, R17, RZ ;  /* 0x000000111d047210 */ /* 0x001fca0007fde0ff */
[----:B------:R-:W-:-:S05]  /*13c710*/  IMAD.X R5, R22, 0x1, R16, P6 ;  /* 0x0000000116057824 */ /* 0x000fca00030e0610 */
[----:B------:R0:W-:Y:S04]  /*13c720*/  STL.64 [R1+0x16b0], R4 ;  /* 0x0016b00401007387 */ /* 0x0001e80000100a00 */
[----:B0-----:R-:W2:Y:S04]  /*13c730*/  LDL.LU.64 R4, [R1+0x51c0] ;  /* 0x0051c00001047983 */ /* 0x001ea80000300a00 */
        /* <DEDUP_REMOVED lines=20> */
[----:B------:R2:W-:Y:S04]  /*13c880*/  STL [R1+0x51a0], R23 ;  /* 0x0051a01701007387 */ /* 0x0005e80000100800 */
[----:B------:R0:W-:Y:S01]  /*13c890*/  STL.64 [R1+0x16e0], R28 ;  /* 0x0016e01c01007387 */ /* 0x0001e20000100a00 */
[----:B------:R-:W-:Y:S01]  /*13c8a0*/  IMAD.MOV.U32 R22, RZ, RZ, R26 ;  /* 0x000000ffff167224 */ /* 0x000fe200078e001a */
        /* <DEDUP_REMOVED lines=13> */
[----:B------:R-:W2:Y:S04]  /*13c980*/  LDL.LU R23, [R1+0x51a0] ;  /* 0x0051a00001177983 */ /* 0x000ea80000300800 */
[----:B------:R-:W-:Y:S04]  /*13c990*/  STL.64 [R1+0x5198], R14 ;  /* 0x0051980e01007387 */ /* 0x000fe80000100a00 */
[----:B------:R0:W-:Y:S04]  /*13c9a0*/  STL.64 [R1+0x5188], R24 ;  /* 0x0051881801007387 */ /* 0x0001e80000100a00 */
[----:B0-----:R-:W3:Y:S04]  /*13c9b0*/  LDL.LU R25, [R1+0x1718] ;  /* 0x0017180001197983 */ /* 0x001ee80000300800 */
[----:B--2---:R-:W-:Y:S04]  /*13c9c0*/  STL [R1+0x5190], R23 ;  /* 0x0051901701007387 */ /* 0x004fe80000100800 */
[----:B------:R0:W-:Y:S04]  /*13c9d0*/  STL.64 [R1+0x49a0], R26 ;  /* 0x0049a01a01007387 */ /* 0x0001e80000100a00 */
[----:B0-----:R-:W2:Y:S01]  /*13c9e0*/  LDL.LU R26, [R1+0x1750] ;  /* 0x00175000011a7983 */ /* 0x001ea20000300800 */
[----:B---3--:R-:W-:-:S02]  /*13c9f0*/  SHF.R.S32.HI R23, RZ, 0x1f, R25 ;  /* 0x0000001fff177819 */ /* 0x008fc40000011419 */
[----:B------:R-:W-:Y:S01]  /*13ca00*/  IADD3 R14, P6, PT, R25, R21, RZ ;  /* 0x00000015190e7210 */ /* 0x000fe20007fde0ff */
[----:B------:R-:W2:Y:S04]  /*13ca10*/  LDL.LU R27, [R1+0x1780] ;  /* 0x00178000011b7983 */ /* 0x000ea80000300800 */
        /* <DEDUP_REMOVED lines=9> */
[----:B------:R0:W-:Y:S04]  /*13cab0*/  STL.64 [R1+0x5180], R28 ;  /* 0x0051801c01007387 */ /* 0x0001e80000100a00 */
[----:B0-----:R-:W2:Y:S01]  /*13cac0*/  LDL.LU R29, [R1+0x17ec] ;  /* 0x0017ec00011d7983 */ /* 0x001ea20000300800 */
[----:B---3--:R-:W-:-:S05]  /*13cad0*/  IADD3 R24, P6, PT, R25, R15, RZ ;  /* 0x0000000f19187210 */ /* 0x008fca0007fde0ff */
[----:B------:R-:W-:Y:S02]  /*13cae0*/  IMAD.X R25, R23, 0x1, R14, P6 ;  /* 0x0000000117197824 */ /* 0x000fe400030e060e */
[----:B------:R-:W3:Y:S04]  /*13caf0*/  LDL.LU R23, [R1+0x5190] ;  /* 0x0051900001177983 */ /* 0x000ee80000300800 */
[----:B------:R0:W-:Y:S04]  /*13cb00*/  STL.64 [R1+0x1720], R24 ;  /* 0x0017201801007387 */ /* 0x0001e80000100a00 */
[----:B0-----:R-:W3:Y:S04]  /*13cb10*/  LDL.LU.64 R24, [R1+0x5188] ;  /* 0x0051880001187983 */ /* 0x001ee80000300a00 */
        /* <DEDUP_REMOVED lines=106> */
[----:B---3--:R1:W-:Y:S01]  /*13d1c0*/  STL [R1+0x5100], R23 ;  /* 0x0051001701007387 */ /* 0x0083e20000100800 */
        /* <DEDUP_REMOVED lines=101> */
[----:B------:R-:W-:Y:S04]  /*13d820*/  STL.64 [R1+0x5090], R14 ;  /* 0x0050900e01007387 */ /* 0x000fe80000100a00 */
[----:B----4-:R-:W-:Y:S04]  /*13d830*/  STL [R1+0x5088], R9 ;  /* 0x0050880901007387 */ /* 0x010fe80000100800 */
        /* <DEDUP_REMOVED lines=8> */
[----:B------:R0:W-:Y:S04]  /*13d8c0*/  STL.64 [R1+0x1a48], R14 ;  /* 0x001a480e01007387 */ /* 0x0001e80000100a00 */
[----:B------:R1:W-:Y:S01]  /*13d8d0*/  STL.64 [R1+0x5068], R28 ;  /* 0x0050681c01007387 */ /* 0x0003e20000100a00 */
[----:B0-----:R-:W-:-:S03]  /*13d8e0*/  IADD3 R14, P6, PT, R27, R17, RZ ;  /* 0x000000111b0e7210 */ /* 0x001fc60007fde0ff */
[----:B-1----:R-:W2:Y:S02]  /*13d8f0*/  LDL.LU R28, [R1+0x17c8] ;  /* 0x0017c800011c7983 */ /* 0x002ea40000300800 */
[----:B------:R-:W-:-:S05]  /*13d900*/  IMAD.X R15, R9, 0x1, R16, P6 ;  /* 0x00000001090f7824 */ /* 0x000fca00030e0610 */
[----:B------:R0:W-:Y:S04]  /*13d910*/  STL.64 [R1+0x1a60], R14 ;  /* 0x001a600e01007387 */ /* 0x0001e80000100a00 */
[----:B0-----:R-:W4:Y:S02]  /*13d920*/  LDL.LU.64 R14, [R1+0x5090] ;  /* 0x00509000010e7983 */ /* 0x001f240000300a00 */
[----:B----4-:R-:W-:-:S05]  /*13d930*/  IADD3 R26, P6, PT, R27, R15, RZ ;  /* 0x0000000f1b1a7210 */ /* 0x010fca0007fde0ff */
[----:B------:R-:W-:Y:S02]  /*13d940*/  IMAD.X R27, R9, 0x1, R14, P6 ;  /* 0x00000001091b7824 */ /* 0x000fe400030e060e */
[----:B------:R-:W4:Y:S04]  /*13d950*/  LDL.LU R9, [R1+0x5088] ;  /* 0x0050880001097983 */ /* 0x000f280000300800 */
[----:B------:R0:W-:Y:S04]  /*13d960*/  STL.64 [R1+0x1a58], R26 ;  /* 0x001a581a01007387 */ /* 0x0001e80000100a00 */
[----:B0-----:R-:W3:Y:S04]  /*13d970*/  LDL.LU.64 R26, [R1+0x5080] ;  /* 0x00508000011a7983 */ /* 0x001ee80000300a00 */
[----:B------:R-:W-:Y:S04]  /*13d980*/  STL.64 [R1+0x5070], R14 ;  /* 0x0050700e01007387 */ /* 0x000fe80000100a00 */
[----:B------:R2:W-:Y:S02]  /*13d990*/  STL [R1+0x5078], R13 ;  /* 0x0050780d01007387 */ /* 0x0005e40000100800 */
[----:B--2---:R-:W-:-:S02]  /*13d9a0*/  SHF.R.S32.HI R13, RZ, 0x1f, R28 ;  /* 0x0000001fff0d7819 */ /* 0x004fc4000001141c */
[----:B------:R-:W-:-:S05]  /*13d9b0*/  IADD3 R14, P6, PT, R28, R21, RZ ;  /* 0x000000151c0e7210 */ /* 0x000fca0007fde0ff */
[----:B------:R-:W-:Y:S01]  /*13d9c0*/  IMAD.X R15, R13, 0x1, R19, P6 ;  /* 0x000000010d0f7824 */ /* 0x000fe200030e0613 */
[----:B------:R-:W-:Y:S04]  /*13d9d0*/  STL [R1+0x38], R13 ;  /* 0x0000380d01007387 */ /* 0x000fe80000100800 */
[----:B------:R0:W-:Y:S02]  /*13d9e0*/  STL.64 [R1+0x17d0], R14 ;  /* 0x0017d00e01007387 */ /* 0x0001e40000100a00 */
[----:B0-----:R-:W-:-:S05]  /*13d9f0*/  IADD3 R14, P6, PT, R28, R20, RZ ;  /* 0x000000141c0e7210 */ /* 0x001fca0007fde0ff */
[----:B------:R-:W-:-:S05]  /*13da00*/  IMAD.X R15, R13, 0x1, R18, P6 ;  /* 0x000000010d0f7824 */ /* 0x000fca00030e0612 */
[----:B------:R0:W-:Y:S02]  /*13da10*/  STL.64 [R1+0x1a80], R14 ;  /* 0x001a800e01007387 */ /* 0x0001e40000100a00 */
[----:B0-----:R-:W-:-:S05]  /*13da20*/  IADD3 R14, P6, PT, R28, R17, RZ ;  /* 0x000000111c0e7210 */ /* 0x001fca0007fde0ff */
[----:B------:R-:W-:Y:S02]  /*13da30*/  IMAD.X R15, R13, 0x1, R16, P6 ;  /* 0x000000010d0f7824 */ /* 0x000fe400030e0610 */
[----:B------:R-:W2:Y:S04]  /*13da40*/  LDL.LU R13, [R1+0x5078] ;  /* 0x00507800010d7983 */ /* 0x000ea80000300800 */
[----:B------:R0:W-:Y:S04]  /*13da50*/  STL.64 [R1+0x1a98], R14 ;  /* 0x001a980e01007387 */ /* 0x0001e80000100a00 */
[----:B0-----:R-:W2:Y:S02]  /*13da60*/  LDL.LU.64 R14, [R1+0x5070] ;  /* 0x00507000010e7983 */ /* 0x001ea40000300a00 */
[----:B--2---:R-:W-:-:S05]  /*13da70*/  IADD3 R28, P6, PT, R28, R15, RZ ;  /* 0x0000000f1c1c7210 */ /* 0x004fca0007fde0ff */
[----:B------:R0:W-:Y:S04]  /*13da80*/  STL [R1+0x1a90], R28 ;  /* 0x001a901c01007387 */ /* 0x0001e80000100800 */
[----:B0-----:R-:W2:Y:S04]  /*13da90*/  LDL.LU.64 R28, [R1+0x5068] ;  /* 0x00506800011c7983 */ /* 0x001ea80000300a00 */
[----:B--2---:R0:W-:Y:S04]  /*13daa0*/  STL.64 [R1+0x5060], R28 ;  /* 0x0050601c01007387 */ /* 0x0041e80000100a00 */
[----:B0-----:R0:W2:Y:S04]  /*13dab0*/  LDL.64 R28, [R1+0x1a90] ;  /* 0x001a9000011c7983 */ /* 0x0010a80000100a00 */
[----:B--2---:R-:W2:Y:S04]  /*13dac0*/  LDL.LU R29, [R1+0x38] ;  /* 0x00003800011d7983 */ /* 0x004ea80000300800 */
[----:B---3--:R1:W-:Y:S04]  /*13dad0*/  STL.64 [R1+0x5050], R26 ;  /* 0x0050501a01007387 */ /* 0x0083e80000100a00 */
[----:B-1----:R-:W3:Y:S04]  /*13dae0*/  LDL.LU R27, [R1+0x17c0] ;  /* 0x0017c000011b7983 */ /* 0x002ee80000300800 */
[----:B------:R3:W-:Y:S01]  /*13daf0*/  STL [R1+0x5058], R2 ;  /* 0x0050580201007387 */ /* 0x0007e20000100800 */
[----:B--2---:R-:W-:-:S05]  /*13db00*/  IMAD.X R29, R29, 0x1, R14, P6 ;  /* 0x000000011d1d7824 */ /* 0x004fca00030e060e */
[----:B------:R1:W-:Y:S01]  /*13db10*/  STL [R1+0x1a94], R29 ;  /* 0x001a941d01007387 */ /* 0x0003e20000100800 */
[----:B---3--:R-:W-:Y:S02]  /*13db20*/  SHF.R.S32.HI R2, RZ, 0x1f, R27 ;  /* 0x0000001fff027819 */ /* 0x008fe4000001141b */
[----:B------:R-:W-:-:S05]  /*13db30*/  IADD3 R28, P6, PT, R27, R21, RZ ;  /* 0x000000151b1c7210 */ /* 0x000fca0007fde0ff */
[----:B-1----:R-:W-:-:S05]  /*13db40*/  IMAD.X R29, R2, 0x1, R19, P6 ;  /* 0x00000001021d7824 */ /* 0x002fca00030e0613 */
        /* <DEDUP_REMOVED lines=14> */
[----:B----4-:R1:W-:Y:S04]  /*13dc30*/  STL.64 [R1+0x5038], R8 ;  /* 0x0050380801007387 */ /* 0x0103e80000100a00 */
[----:B-1----:R-:W4:Y:S02]  /*13dc40*/  LDL.LU R9, [R1+0x17c4] ;  /* 0x0017c40001097983 */ /* 0x002f240000300800 */
[----:B----4-:R-:W-:-:S02]  /*13dc50*/  SHF.R.S32.HI R8, RZ, 0x1f, R9 ;  /* 0x0000001fff087819 */ /* 0x010fc40000011409 */
[----:B------:R-:W-:-:S03]  /*13dc60*/  IADD3 R14, P6, PT, R9, R21, RZ ;  /* 0x00000015090e7210 */ /* 0x000fc60007fde0ff */
[----:B------:R-:W-:Y:S02]  /*13dc70*/  STL [R1+0x38], R8 ;  /* 0x0000380801007387 */ /* 0x000fe40000100800 */
[----:B------:R-:W-:Y:S02]  /*13dc80*/  IMAD.X R15, R8, 0x1, R19, P6 ;  /* 0x00000001080f7824 */ /* 0x000fe400030e0613 */
[----:B------:R1:W-:Y:S04]  /*13dc90*/  STL [R1+0x5040], R19 ;  /* 0x0050401301007387 */ /* 0x0003e80000100800 */
[----:B-1----:R-:W4:Y:S04]  /*13dca0*/  LDL.LU R19, [R1+0x38] ;  /* 0x0000380001137983 */ /* 0x002f280000300800 */
[----:B------:R1:W-:Y:S02]  /*13dcb0*/  STL.64 [R1+0x1ac8], R14 ;  /* 0x001ac80e01007387 */ /* 0x0003e40000100a00 */
[----:B-1----:R-:W-:-:S05]  /*13dcc0*/  IADD3 R14, P6, PT, R9, R20, RZ ;  /* 0x00000014090e7210 */ /* 0x002fca0007fde0ff */
[----:B----4-:R-:W-:-:S05]  /*13dcd0*/  IMAD.X R15, R19, 0x1, R18, P6 ;  /* 0x00000001130f7824 */ /* 0x010fca00030e0612 */
[----:B------:R1:W-:Y:S02]  /*13dce0*/  STL.64 [R1+0x1af8], R14 ;  /* 0x001af80e01007387 */ /* 0x0003e40000100a00 */
[----:B-1----:R-:W-:-:S05]  /*13dcf0*/  IADD3 R14, P6, PT, R9, R17, RZ ;  /* 0x00000011090e7210 */ /* 0x002fca0007fde0ff */
[----:B------:R-:W-:-:S05]  /*13dd00*/  IMAD.X R15, R19, 0x1, R16, P6 ;  /* 0x00000001130f7824 */ /* 0x000fca00030e0610 */
[----:B------:R1:W-:Y:S04]  /*13dd10*/  STL.64 [R1+0x1b10], R14 ;  /* 0x001b100e01007387 */ /* 0x0003e80000100a00 */
[----:B-1----:R-:W4:Y:S04]  /*13dd20*/  LDL.LU.64 R14, [R1+0x5048] ;  /* 0x00504800010e7983 */ /* 0x002f280000300a00 */
[----:B------:R1:W-:Y:S04]  /*13dd30*/  STL.64 [R1+0x5020], R24 ;  /* 0x0050201801007387 */ /* 0x0003e80000100a00 */
[----:B-1----:R-:W2:Y:S01]  /*13dd40*/  LDL.LU R25, [R1+0x17bc] ;  /* 0x0017bc0001197983 */ /* 0x002ea20000300800 */
[----:B----4-:R-:W-:-:S05]  /*13dd50*/  IADD3 R8, P6, PT, R9, R15, RZ ;  /* 0x0000000f09087210 */ /* 0x010fca0007fde0ff */
[----:B------:R-:W-:Y:S02]  /*13dd60*/  IMAD.X R9, R19, 0x1, R14, P6 ;  /* 0x0000000113097824 */ /* 0x000fe400030e060e */
[----:B------:R-:W4:Y:S04]  /*13dd70*/  LDL.LU R19, [R1+0x5040] ;  /* 0x0050400001137983 */ /* 0x000f280000300800 */
[----:B------:R1:W-:Y:S04]  /*13dd80*/  STL.64 [R1+0x1b08], R8 ;  /* 0x001b080801007387 */ /* 0x0003e80000100a00 */
[----:B-1----:R-:W3:Y:S04]  /*13dd90*/  LDL.LU.64 R8, [R1+0x5038] ;  /* 0x0050380001087983 */ /* 0x002ee80000300a00 */
[----:B------:R2:W-:Y:S02]  /*13dda0*/  STL.64 [R1+0x5030], R14 ;  /* 0x0050300e01007387 */ /* 0x0005e40000100a00 */
[----:B--2---:R-:W-:-:S02]  /*13ddb0*/  IADD3 R14, P6, PT, R25, R21, RZ ;  /* 0x00000015190e7210 */ /* 0x004fc40007fde0ff */
[----:B---3--:R1:W-:Y:S02]  /*13ddc0*/  STL [R1+0x5028], R9 ;  /* 0x0050280901007387 */ /* 0x0083e40000100800 */
[----:B-1----:R-:W-:-:S05]  /*13ddd0*/  SHF.R.S32.HI R9, RZ, 0x1f, R25 ;  /* 0x0000001fff097819 */ /* 0x002fca0000011419 */
[----:B----4-:R-:W-:-:S05]  /*13dde0*/  IMAD.X R15, R9, 0x1, R19, P6 ;  /* 0x00000001090f7824 */ /* 0x010fca00030e0613 */
        /* <DEDUP_REMOVED lines=14> */
[----:B------:R-:W-:Y:S04]  /*13ded0*/  STL [R1+0x5010], R7 ;  /* 0x0050100701007387 */ /* 0x000fe80000100800 */
[----:B--2---:R1:W-:Y:S04]  /*13dee0*/  STL.64 [R1+0x5008], R8 ;  /* 0x0050080801007387 */ /* 0x0043e80000100a00 */
[----:B-1----:R-:W2:Y:S04]  /*13def0*/  LDL.LU R8, [R1+0x17b8] ;  /* 0x0017b80001087983 */ /* 0x002ea80000300800 */
[----:B------:R-:W4:Y:S02]  /*13df00*/  LDL.LU R9, [R1+0x17b4] ;  /* 0x0017b40001097983 */ /* 0x000f240000300800 */
        /* <DEDUP_REMOVED lines=11> */
[----:B------:R2:W-:Y:S02]  /*13dfc0*/  STL.64 [R1+0x5000], R16 ;  /* 0x0050001001007387 */ /* 0x0005e40000100a00 */
[----:B--2---:R-:W-:-:S02]  /*13dfd0*/  IMAD.MOV.U32 R17, RZ, RZ, R8 ;  /* 0x000000ffff117224 */ /* 0x004fc400078e0008 */
[----:B------:R-:W2:Y:S01]  /*13dfe0*/  LDL.LU R16, [R1+0x175c] ;  /* 0x00175c0001107983 */ /* 0x000ea20000300800 */
[----:B----4-:R-:W-:-:S05]  /*13dff0*/  IADD3 R8, P6, PT, R9, R15, RZ ;  /* 0x0000000f09087210 */ /* 0x010fca0007fde0ff */
[----:B------:R-:W-:Y:S02]  /*13e000*/  IMAD.X R9, R7, 0x1, R14, P6 ;  /* 0x0000000107097824 */ /* 0x000fe400030e060e */
[----:B------:R-:W4:Y:S04]  /*13e010*/  LDL.LU R7, [R1+0x5010] ;  /* 0x0050100001077983 */ /* 0x000f280000300800 */
[----:B------:R1:W-:Y:S04]  /*13e020*/  STL.64 [R1+0x1b88], R8 ;  /* 0x001b880801007387 */ /* 0x0003e80000100a00 */
[----:B-1----:R-:W3:Y:S04]  /*13e030*/  LDL.LU.64 R8, [R1+0x5008] ;  /* 0x0050080001087983 */ /* 0x002ee80000300a00 */
[----:B------:R2:W-:Y:S02]  /*13e040*/  STL.64 [R1+0x4ff8], R14 ;  /* 0x004ff80e01007387 */ /* 0x0005e40000100a00 */
[----:B--2---:R-:W-:-:S02]  /*13e050*/  IMAD.MOV.U32 R15, RZ, RZ, R16 ;  /* 0x000000ffff0f7224 */ /* 0x004fc400078e0010 */
[----:B----4-:R-:W-:Y:S04]  /*13e060*/  STL [R1+0x4ff0], R7 ;  /* 0x004ff00701007387 */ /* 0x010fe80000100800 */
[----:B------:R1:W-:Y:S02]  /*13e070*/  STL.64 [R1+0x4fe8], R26 ;  /* 0x004fe81a01007387 */ /* 0x0003e40000100a00 */
[----:B-1----:R-:W-:-:S05]  /*13e080*/  IMAD.MOV.U32 R27, RZ, RZ, R17 ;  /* 0x000000ffff1b7224 */ /* 0x002fca00078e0011 */
[----:B------:R-:W-:Y:S02]  /*13e090*/  SHF.R.S32.HI R7, RZ, 0x1f, R27 ;  /* 0x0000001fff077819 */ /* 0x000fe4000001141b */
[----:B------:R-:W-:-:S05]  /*13e0a0*/  IADD3 R16, P6, PT, R27, R21, RZ ;  /* 0x000000151b107210 */ /* 0x000fca0007fde0ff */
[----:B------:R-:W-:-:S05]  /*13e0b0*/  IMAD.X R17, R7, 0x1, R19, P6 ;  /* 0x0000000107117824 */ /* 0x000fca00030e0613 */
[----:B------:R1:W-:Y:S02]  /*13e0c0*/  STL.64 [R1+0x1b80], R16 ;  /* 0x001b801001007387 */ /* 0x0003e40000100a00 */
[----:B-1----:R-:W-:-:S05]  /*13e0d0*/  IADD3 R16, P6, PT, R27, R20, RZ ;  /* 0x000000141b107210 */ /* 0x002fca0007fde0ff */
[----:B------:R-:W-:-:S05]  /*13e0e0*/  IMAD.X R17, R7, 0x1, R18, P6 ;  /* 0x0000000107117824 */ /* 0x000fca00030e0612 */
[----:B------:R1:W-:Y:S04]  /*13e0f0*/  STL.64 [R1+0x1bb0], R16 ;  /* 0x001bb01001007387 */ /* 0x0003e80000100a00 */
[----:B-1----:R-:W2:Y:S04]  /*13e100*/  LDL.LU.64 R16, [R1+0x5000] ;  /* 0x0050000001107983 */ /* 0x002ea80000300a00 */
[----:B---3--:R1:W-:Y:S02]  /*13e110*/  STL [R1+0x4fe0], R25 ;  /* 0x004fe01901007387 */ /* 0x0083e40000100800 */
[----:B-1----:R-:W-:Y:S01]  /*13e120*/  IMAD.MOV.U32 R25, RZ, RZ, R15 ;  /* 0x000000ffff197224 */ /* 0x002fe200078e000f */
[----:B--2---:R-:W-:-:S05]  /*13e130*/  IADD3 R14, P6, PT, R27, R17, RZ ;  /* 0x000000111b0e7210 */ /* 0x004fca0007fde0ff */
        /* <DEDUP_REMOVED lines=8> */
[----:B------:R1:W-:Y:S04]  /*13e1c0*/  STL.64 [R1+0x4fd8], R14 ;  /* 0x004fd80e01007387 */ /* 0x0003e80000100a00 */
[----:B------:R-:W-:Y:S01]  /*13e1d0*/  STL [R1+0x4fd0], R10 ;  /* 0x004fd00a01007387 */ /* 0x000fe20000100800 */
[----:B-1----:R-:W-:-:S03]  /*13e1e0*/  IMAD.MOV.U32 R14, RZ, RZ, R25 ;  /* 0x000000ffff0e7224 */ /* 0x002fc600078e0019 */
[----:B--2---:R1:W-:Y:S02]  /*13e1f0*/  STL.64 [R1+0x4fc8], R6 ;  /* 0x004fc80601007387 */ /* 0x0043e40000100a00 */
[----:B-1----:R-:W-:-:S05]  /*13e200*/  IMAD.MOV.U32 R7, RZ, RZ, R24 ;  /* 0x000000ffff077224 */ /* 0x002fca00078e0018 */
[----:B------:R-:W-:Y:S02]  /*13e210*/  SHF.R.S32.HI R10, RZ, 0x1f, R7 ;  /* 0x0000001fff0a7819 */ /* 0x000fe40000011407 */
[----:B------:R-:W-:-:S05]  /*13e220*/  IADD3 R24, P6, PT, R7, R21, RZ ;  /* 0x0000001507187210 */ /* 0x000fca0007fde0ff */
[----:B------:R-:W-:-:S05]  /*13e230*/  IMAD.X R25, R10, 0x1, R19, P6 ;  /* 0x000000010a197824 */ /* 0x000fca00030e0613 */
[----:B------:R1:W-:Y:S04]  /*13e240*/  STL.64 [R1+0x17b8], R24 ;  /* 0x0017b81801007387 */ /* 0x0003e80000100a00 */
[----:B-1----:R-:W2:Y:S01]  /*13e250*/  LDL.LU R25, [R1+0x4fe0] ;  /* 0x004fe00001197983 */ /* 0x002ea20000300800 */
[----:B---3--:R-:W-:Y:S02]  /*13e260*/  IMAD.MOV.U32 R15, RZ, RZ, R26 ;  /* 0x000000ffff0f7224 */ /* 0x008fe400078e001a */
[----:B------:R-:W-:Y:S02]  /*13e270*/  IMAD.MOV.U32 R26, RZ, RZ, R27 ;  /* 0x000000ffff1a7224 */ /* 0x000fe400078e001b */
[----:B------:R-:W-:Y:S02]  /*13e280*/  IMAD.MOV.U32 R27, RZ, RZ, R3 ;  /* 0x000000ffff1b7224 */ /* 0x000fe400078e0003 */
[----:B------:R-:W-:-:S02]  /*13e290*/  IMAD.MOV.U32 R3, RZ, RZ, R29 ;  /* 0x000000ffff037224 */ /* 0x000fc400078e001d */
[----:B--2---:R-:W-:Y:S02]  /*13e2a0*/  IMAD.MOV.U32 R24, RZ, RZ, R25 ;  /* 0x000000ffff187224 */ /* 0x004fe400078e0019 */
[----:B------:R-:W-:Y:S02]  /*13e2b0*/  IMAD.MOV.U32 R25, RZ, RZ, R22 ;  /* 0x000000ffff197224 */ /* 0x000fe400078e0016 */
[----:B------:R-:W-:Y:S02]  /*13e2c0*/  IMAD.MOV.U32 R22, RZ, RZ, R11 ;  /* 0x000000ffff167224 */ /* 0x000fe400078e000b */
[----:B------:R-:W-:Y:S01]  /*13e2d0*/  IMAD.MOV.U32 R11, RZ, RZ, R28 ;  /* 0x000000ffff0b7224 */ /* 0x000fe200078e001c */
[----:B------:R-:W-:-:S05]  /*13e2e0*/  IADD3 R28, P6, PT, R7, R20, RZ ;  /* 0x00000014071c7210 */ /* 0x000fca0007fde0ff */
[----:B------:R-:W-:-:S05]  /*13e2f0*/  IMAD.X R29, R10, 0x1, R18, P6 ;  /* 0x000000010a1d7824 */ /* 0x000fca00030e0612 */
[----:B------:R1:W-:Y:S02]  /*13e300*/  STL.64 [R1+0x4948], R28 ;  /* 0x0049481c01007387 */ /* 0x0003e40000100a00 */
[----:B-1----:R-:W-:Y:S01]  /*13e310*/  IMAD.MOV.U32 R29, RZ, RZ, R14 ;  /* 0x000000ffff1d7224 */ /* 0x002fe200078e000e */
[----:B------:R-:W-:Y:S01]  /*13e320*/  IADD3 R14, P6, PT, R7, R17, RZ ;  /* 0x00000011070e7210 */ /* 0x000fe20007fde0ff */
[----:B------:R-:W-:-:S04]  /*13e330*/  IMAD.MOV.U32 R28, RZ, RZ, R15 ;  /* 0x000000ffff1c7224 */ /* 0x000fc800078e000f */
[----:B------:R-:W-:-:S05]  /*13e340*/  IMAD.X R15, R10, 0x1, R16, P6 ;  /* 0x000000010a0f7824 */ /* 0x000fca00030e0610 */
[----:B------:R1:W-:Y:S04]  /*13e350*/  STL.64 [R1+0x1c00], R14 ;  /* 0x001c000e01007387 */ /* 0x0003e80000100a00 */
[----:B-1----:R-:W2:Y:S04]  /*13e360*/  LDL.LU.64 R14, [R1+0x4fd8] ;  /* 0x004fd800010e7983 */ /* 0x002ea80000300a00 */
[----:B------:R1:W-:Y:S04]  /*13e370*/  STL.64 [R1+0x4fc0], R4 ;  /* 0x004fc00401007387 */ /* 0x0003e80000100a00 */
[----:B-1----:R-:W3:Y:S01]  /*13e380*/  LDL.LU R5, [R1+0x17a8] ;  /* 0x0017a80001057983 */ /* 0x002ee20000300800 */
[----:B--2---:R-:W-:-:S05]  /*13e390*/  IADD3 R6, P6, PT, R7, R15, RZ ;  /* 0x0000000f07067210 */ /* 0x004fca0007fde0ff */
[----:B------:R-:W-:Y:S02]  /*13e3a0*/  IMAD.X R7, R10, 0x1, R14, P6 ;  /* 0x000000010a077824 */ /* 0x000fe400030e060e */
[----:B------:R-:W2:Y:S04]  /*13e3b0*/  LDL.LU R10, [R1+0x4fd0] ;  /* 0x004fd000010a7983 */ /* 0x000ea80000300800 */
[----:B------:R1:W-:Y:S04]  /*13e3c0*/  STL.64 [R1+0x1bf8], R6 ;  /* 0x001bf80601007387 */ /* 0x0003e80000100a00 */
[----:B-1----:R-:W4:Y:S04]  /*13e3d0*/  LDL.LU.64 R6, [R1+0x4fc8] ;  /* 0x004fc80001067983 */ /* 0x002f280000300a00 */
[----:B----4-:R3:W-:Y:S04]  /*13e3e0*/  STL.64 [R1+0x4fb0], R6 ;  /* 0x004fb00601007387 */ /* 0x0107e80000100a00 */
[----:B--2---:R1:W-:Y:S01]  /*13e3f0*/  STL [R1+0x4fb8], R10 ;  /* 0x004fb80a01007387 */ /* 0x0043e20000100800 */
[----:B---3--:R-:W-:-:S05]  /*13e400*/  IMAD.MOV.U32 R7, RZ, RZ, R5 ;  /* 0x000000ffff077224 */ /* 0x008fca00078e0005 */
[----:B-1----:R-:W-:Y:S02]  /*13e410*/  SHF.R.S32.HI R10, RZ, 0x1f, R7 ;  /* 0x0000001fff0a7819 */ /* 0x002fe40000011407 */
        /* <DEDUP_REMOVED lines=14> */
[----:B------:R-:W3:Y:S04]  /*13e500*/  LDL.LU R10, [R1+0x4fb8] ;  /* 0x004fb800010a7983 */ /* 0x000ee80000300800 */
[----:B------:R1:W-:Y:S04]  /*13e510*/  STL.64 [R1+0x1c38], R6 ;  /* 0x001c380601007387 */ /* 0x0003e80000100a00 */
[----:B-1----:R-:W4:Y:S04]  /*13e520*/  LDL.LU.64 R6, [R1+0x4fb0] ;  /* 0x004fb00001067983 */ /* 0x002f280000300a00 */
[----:B----4-:R2:W-:Y:S04]  /*13e530*/  STL.64 [R1+0x4f98], R6 ;  /* 0x004f980601007387 */ /* 0x0105e80000100a00 */
[----:B------:R1:W-:Y:S01]  /*13e540*/  STL [R1+0x4fa0], R24 ;  /* 0x004fa01801007387 */ /* 0x0003e20000100800 */
[----:B--2---:R-:W-:-:S05]  /*13e550*/  IMAD.MOV.U32 R7, RZ, RZ, R5 ;  /* 0x000000ffff077224 */ /* 0x004fca00078e0005 */
        /* <DEDUP_REMOVED lines=15> */
[----:B------:R-:W4:Y:S04]  /*13e650*/  LDL.LU R24, [R1+0x4fa0] ;  /* 0x004fa00001187983 */ /* 0x000f280000300800 */
[----:B------:R1:W-:Y:S04]  /*13e660*/  STL.64 [R1+0x1c70], R6 ;  /* 0x001c700601007387 */ /* 0x0003e80000100a00 */
[----:B-1----:R-:W2:Y:S04]  /*13e670*/  LDL.LU.64 R6, [R1+0x4f98] ;  /* 0x004f980001067983 */ /* 0x002ea80000300a00 */
[----:B--2---:R1:W-:Y:S04]  /*13e680*/  STL.64 [R1+0x4f80], R6 ;  /* 0x004f800601007387 */ /* 0x0043e80000100a00 */
[----:B------:R2:W-:Y:S01]  /*13e690*/  STL [R1+0x4f88], R29 ;  /* 0x004f881d01007387 */ /* 0x0005e20000100800 */
[----:B-1----:R-:W-:-:S05]  /*13e6a0*/  IMAD.MOV.U32 R7, RZ, RZ, R5 ;  /* 0x000000ffff077224 */ /* 0x002fca00078e0005 */
[----:B--2---:R-:W-:Y:S02]  /*13e6b0*/  SHF.R.S32.HI R29, RZ, 0x1f, R7 ;  /* 0x0000001fff1d7819 */ /* 0x004fe40000011407 */
        /* <DEDUP_REMOVED lines=14> */
[----:B------:R-:W2:Y:S04]  /*13e7a0*/  LDL.LU R29, [R1+0x4f88] ;  /* 0x004f8800011d7983 */ /* 0x000ea80000300800 */
        /* <DEDUP_REMOVED lines=87> */
[----:B---3--:R2:W-:Y:S01]  /*13ed20*/  STL [R1+0x4f10], R10 ;  /* 0x004f100a01007387 */ /* 0x0085e20000100800 */
        /* <DEDUP_REMOVED lines=39> */
[----:B-1----:R-:W3:Y:S04]  /*13efa0*/  LDL.LU.64 R6, [R1+0x4ef0] ;  /* 0x004ef00001067983 */ /* 0x002ee80000300a00 */
[----:B------:R-:W-:Y:S04]  /*13efb0*/  STL [R1+0x4ee0], R0 ;  /* 0x004ee00001007387 */ /* 0x000fe80000100800 */
[----:B----4-:R2:W-:Y:S02]  /*13efc0*/  STL.64 [R1+0x4ed8], R24 ;  /* 0x004ed81801007387 */ /* 0x0105e40000100a00 */
[----:B--2---:R-:W-:-:S05]  /*13efd0*/  IMAD.MOV.U32 R25, RZ, RZ, R5 ;  /* 0x000000ffff197224 */ /* 0x004fca00078e0005 */
[----:B------:R-:W-:Y:S02]  /*13efe0*/  SHF.R.S32.HI R0, RZ, 0x1f, R25 ;  /* 0x0000001fff007819 */ /* 0x000fe40000011419 */
        /* <DEDUP_REMOVED lines=17> */
[----:B------:R-:W-:Y:S04]  /*13f100*/  STL [R1+0x4ec8], R23 ;  /* 0x004ec81701007387 */ /* 0x000fe80000100800 */
[----:B--2---:R1:W-:Y:S02]  /*13f110*/  STL.64 [R1+0x4ec0], R24 ;  /* 0x004ec01801007387 */ /* 0x0043e40000100a00 */
[----:B-1----:R-:W-:-:S05]  /*13f120*/  IMAD.MOV.U32 R25, RZ, RZ, R5 ;  /* 0x000000ffff197224 */ /* 0x002fca00078e0005 */
        /* <DEDUP_REMOVED lines=39> */
[----:B---3--:R-:W-:Y:S04]  /*13f3a0*/  STL [R1+0x4e98], R6 ;  /* 0x004e980601007387 */ /* 0x008fe80000100800 */
        /* <DEDUP_REMOVED lines=41> */
[----:B------:R-:W-:Y:S04]  /*13f640*/  STL.64 [R1+0x4e70], R14 ;  /* 0x004e700e01007387 */ /* 0x000fe80000100a00 */
        /* <DEDUP_REMOVED lines=12> */
[----:B--2---:R-:W-:Y:S02]  /*13f710*/  IADD3 R4, P6, PT, R5, R15, RZ ;  /* 0x0000000f05047210 */ /* 0x004fe40007fde0ff */
[----:B------:R-:W-:Y:S03]  /*13f720*/  STL [R1+0x4e58], R15 ;  /* 0x004e580f01007387 */ /* 0x000fe60000100800 */
[----:B------:R-:W-:-:S02]  /*13f730*/  IMAD.X R5, R29, 0x1, R14, P6 ;  /* 0x000000011d057824 */ /* 0x000fc400030e060e */
[----:B------:R-:W2:Y:S04]  /*13f740*/  LDL.LU R29, [R1+0x4e68] ;  /* 0x004e6800011d7983 */ /* 0x000ea80000300800 */
[----:B------:R1:W-:Y:S04]  /*13f750*/  STL.64 [R1+0x2070], R4 ;  /* 0x0020700401007387 */ /* 0x0003e80000100a00 */
[----:B-1----:R-:W2:Y:S04]  /*13f760*/  LDL.LU.64 R4, [R1+0x4e60] ;  /* 0x004e600001047983 */ /* 0x002ea80000300a00 */
[----:B--2---:R-:W-:Y:S04]  /*13f770*/  STL.64 [R1+0x4e50], R4 ;  /* 0x004e500401007387 */ /* 0x004fe80000100a00 */
[----:B------:R1:W-:Y:S04]  /*13f780*/  STL [R1+0x4e4c], R14 ;  /* 0x004e4c0e01007387 */ /* 0x0003e80000100800 */
[----:B-1----:R-:W2:Y:S02]  /*13f790*/  LDL.LU R14, [R1+0x1734] ;  /* 0x00173400010e7983 */ /* 0x002ea40000300800 */
[----:B--2---:R-:W-:-:S02]  /*13f7a0*/  SHF.R.S32.HI R15, RZ, 0x1f, R14 ;  /* 0x0000001fff0f7819 */ /* 0x004fc4000001140e */
[----:B------:R-:W-:-:S05]  /*13f7b0*/  IADD3 R4, P6, PT, R14, R21, RZ ;  /* 0x000000150e047210 */ /* 0x000fca0007fde0ff */
        /* <DEDUP_REMOVED lines=12> */
[----:B-1----:R-:W2:Y:S04]  /*13f880*/  LDL.LU.64 R4, [R1+0x4e50] ;  /* 0x004e500001047983 */ /* 0x002ea80000300a00 */
[----:B------:R1:W-:Y:S02]  /*13f890*/  STL.64 [R1+0x4e40], R16 ;  /* 0x004e401001007387 */ /* 0x0003e40000100a00 */
[----:B-1----:R-:W-:-:S02]  /*13f8a0*/  IADD3 R16, P6, PT, R14, R15, RZ ;  /* 0x0000000f0e107210 */ /* 0x002fc40007fde0ff */
[----:B------:R-:W2:Y:S04]  /*13f8b0*/  LDL.LU R14, [R1+0x4e4c] ;  /* 0x004e4c00010e7983 */ /* 0x000ea80000300800 */
[----:B------:R-:W-:Y:S04]  /*13f8c0*/  STL.64 [R1+0x4e38], R10 ;  /* 0x004e380a01007387 */ /* 0x000fe80000100a00 */
[----:B---3--:R1:W-:Y:S04]  /*13f8d0*/  STL.64 [R1+0x4e28], R2 ;  /* 0x004e280201007387 */ /* 0x0083e80000100a00 */
[----:B-1----:R-:W3:Y:S01]  /*13f8e0*/  LDL.LU R3, [R1+0x173c] ;  /* 0x00173c0001037983 */ /* 0x002ee20000300800 */
[----:B--2---:R-:W-:-:S03]  /*13f8f0*/  IMAD.X R17, R18, 0x1, R14, P6 ;  /* 0x0000000112117824 */ /* 0x004fc600030e060e */
[----:B------:R-:W2:Y:S04]  /*13f900*/  LDL.LU R18, [R1+0x4e48] ;  /* 0x004e480001127983 */ /* 0x000ea80000300800 */
[----:B------:R1:W-:Y:S04]  /*13f910*/  STL.64 [R1+0x20b0], R16 ;  /* 0x0020b01001007387 */ /* 0x0003e80000100a00 */
[----:B-1----:R-:W4:Y:S04]  /*13f920*/  LDL.LU.64 R16, [R1+0x4e40] ;  /* 0x004e400001107983 */ /* 0x002f280000300a00 */
[----:B------:R1:W-:Y:S01]  /*13f930*/  STL [R1+0x4e30], R29 ;  /* 0x004e301d01007387 */ /* 0x0003e20000100800 */
[----:B---3--:R-:W-:-:S02]  /*13f940*/  IADD3 R10, P6, PT, R3, R21, RZ ;  /* 0x00000015030a7210 */ /* 0x008fc40007fde0ff */
[----:B-1----:R-:W-:-:S05]  /*13f950*/  SHF.R.S32.HI R29, RZ, 0x1f, R3 ;  /* 0x0000001fff1d7819 */ /* 0x002fca0000011403 */
[----:B------:R-:W-:-:S05]  /*13f960*/  IMAD.X R11, R29, 0x1, R19, P6 ;  /* 0x000000011d0b7824 */ /* 0x000fca00030e0613 */
[----:B------:R1:W-:Y:S02]  /*13f970*/  STL.64 [R1+0x20a8], R10 ;  /* 0x0020a80a01007387 */ /* 0x0003e40000100a00 */
[----:B-1----:R-:W-:-:S05]  /*13f980*/  IADD3 R10, P6, PT, R3, R20, RZ ;  /* 0x00000014030a7210 */ /* 0x002fca0007fde0ff */
[----:B--2---:R-:W-:-:S05]  /*13f990*/  IMAD.X R11, R29, 0x1, R18, P6 ;  /* 0x000000011d0b7824 */ /* 0x004fca00030e0612 */
[----:B------:R4:W-:Y:S02]  /*13f9a0*/  STL.64 [R1+0x20c8], R10 ;  /* 0x0020c80a01007387 */ /* 0x0009e40000100a00 */
[----:B----4-:R-:W-:-:S05]  /*13f9b0*/  IADD3 R10, P6, PT, R3, R17, RZ ;  /* 0x00000011030a7210 */ /* 0x010fca0007fde0ff */
[----:B------:R-:W-:Y:S01]  /*13f9c0*/  IMAD.X R11, R29, 0x1, R16, P6 ;  /* 0x000000011d0b7824 */ /* 0x000fe200030e0610 */
[----:B------:R-:W-:-:S05]  /*13f9d0*/  IADD3 R2, P6, PT, R3, R15, RZ ;  /* 0x0000000f03027210 */ /* 0x000fca0007fde0ff */
[----:B------:R-:W-:Y:S01]  /*13f9e0*/  IMAD.X R3, R29, 0x1, R14, P6 ;  /* 0x000000011d037824 */ /* 0x000fe200030e060e */
[----:B------:R1:W-:Y:S04]  /*13f9f0*/  STL.64 [R1+0x20f8], R10 ;  /* 0x0020f80a01007387 */ /* 0x0003e80000100a00 */
[----:B-1----:R-:W2:Y:S04]  /*13fa00*/  LDL.LU.64 R10, [R1+0x4e38] ;  /* 0x004e3800010a7983 */ /* 0x002ea80000300a00 */
[----:B------:R-:W3:Y:S04]  /*13fa10*/  LDL.LU R29, [R1+0x4e30] ;  /* 0x004e3000011d7983 */ /* 0x000ee80000300800 */
[----:B------:R1:W-:Y:S04]  /*13fa20*/  STL.64 [R1+0x20f0], R2 ;  /* 0x0020f00201007387 */ /* 0x0003e80000100a00 */
[----:B-1----:R-:W4:Y:S04]  /*13fa30*/  LDL.LU.64 R2, [R1+0x4e28] ;  /* 0x004e280001027983 */ /* 0x002f280000300a00 */
[----:B------:R-:W-:Y:S04]  /*13fa40*/  STL.64 [R1+0x4e20], R14 ;  /* 0x004e200e01007387 */ /* 0x000fe80000100a00 */
[----:B----4-:R1:W-:Y:S04]  /*13fa50*/  STL.64 [R1+0x4e10], R2 ;  /* 0x004e100201007387 */ /* 0x0103e80000100a00 */
[----:B-1----:R-:W4:Y:S04]  /*13fa60*/  LDL.LU R3, [R1+0x1748] ;  /* 0x0017480001037983 */ /* 0x002f280000300800 */
[----:B------:R1:W-:Y:S01]  /*13fa70*/  STL [R1+0x4e18], R21 ;  /* 0x004e181501007387 */ /* 0x0003e20000100800 */
[----:B----4-:R-:W-:-:S02]  /*13fa80*/  SHF.R.S32.HI R2, RZ, 0x1f, R3 ;  /* 0x0000001fff027819 */ /* 0x010fc40000011403 */
[----:B------:R-:W-:-:S03]  /*13fa90*/  IADD3 R14, P6, PT, R3, R21, RZ ;  /* 0x00000015030e7210 */ /* 0x000fc60007fde0ff */
[----:B------:R-:W-:Y:S04]  /*13faa0*/  STL [R1+0x38], R2 ;  /* 0x0000380201007387 */ /* 0x000fe80000100800 */
[----:B-1----:R-:W4:Y:S02]  /*13fab0*/  LDL.LU R21, [R1+0x38] ;  /* 0x0000380001157983 */ /* 0x002f240000300800 */
        /* <DEDUP_REMOVED lines=14> */
[----:B------:R1:W-:Y:S04]  /*13fba0*/  STL.64 [R1+0x4e08], R14 ;  /* 0x004e080e01007387 */ /* 0x0003e80000100a00 */
[----:B-1----:R-:W2:Y:S04]  /*13fbb0*/  LDL R15, [R1+0x1744] ;  /* 0x00174400010f7983 */ /* 0x002ea80000100800 */
[----:B---3--:R2:W-:Y:S02]  /*13fbc0*/  STL [R1+0x4df8], R29 ;  /* 0x004df81d01007387 */ /* 0x0085e40000100800 */
[----:B--2---:R-:W-:-:S02]  /*13fbd0*/  SHF.R.S32.HI R29, RZ, 0x1f, R15 ;  /* 0x0000001fff1d7819 */ /* 0x004fc4000001140f */
[----:B----4-:R-:W-:-:S05]  /*13fbe0*/  IADD3 R14, P6, PT, R15, R21, RZ ;  /* 0x000000150f0e7210 */ /* 0x010fca0007fde0ff */
[----:B------:R-:W-:-:S05]  /*13fbf0*/  IMAD.X R15, R29, 0x1, R19, P6 ;  /* 0x000000011d0f7824 */ /* 0x000fca00030e0613 */
[----:B------:R-:W-:Y:S04]  /*13fc00*/  STL.64 [R1+0x2150], R14 ;  /* 0x0021500e01007387 */ /* 0x000fe80000100a00 */
[----:B------:R1:W-:Y:S04]  /*13fc10*/  STL.64 [R1+0x4e00], R4 ;  /* 0x004e000401007387 */ /* 0x0003e80000100a00 */
[----:B-1----:R-:W2:Y:S04]  /*13fc20*/  LDL.LU R5, [R1+0x1744] ;  /* 0x0017440001057983 */ /* 0x002ea80000300800 */
[----:B------:R-:W-:Y:S01]  /*13fc30*/  STL [R1+0x4dfc], R27 ;  /* 0x004dfc1b01007387 */ /* 0x000fe20000100800 */
[----:B--2---:R-:W-:-:S05]  /*13fc40*/  IADD3 R14, P6, PT, R5, R20, RZ ;  /* 0x00000014050e7210 */ /* 0x004fca0007fde0ff */
[----:B------:R-:W-:-:S05]  /*13fc50*/  IMAD.X R15, R29, 0x1, R18, P6 ;  /* 0x000000011d0f7824 */ /* 0x000fca00030e0612 */
[----:B------:R1:W-:Y:S02]  /*13fc60*/  STL.64 [R1+0x2178], R14 ;  /* 0x0021780e01007387 */ /* 0x0003e40000100a00 */
[----:B-1----:R-:W-:-:S05]  /*13fc70*/  IADD3 R14, P6, PT, R5, R17, RZ ;  /* 0x00000011050e7210 */ /* 0x002fca0007fde0ff */
[----:B------:R-:W-:-:S05]  /*13fc80*/  IMAD.X R15, R29, 0x1, R16, P6 ;  /* 0x000000011d0f7824 */ /* 0x000fca00030e0610 */
[----:B------:R1:W-:Y:S04]  /*13fc90*/  STL.64 [R1+0x2210], R14 ;  /* 0x0022100e01007387 */ /* 0x0003e80000100a00 */
[----:B-1----:R-:W2:Y:S01]  /*13fca0*/  LDL.LU.64 R14, [R1+0x4e08] ;  /* 0x004e0800010e7983 */ /* 0x002ea20000300a00 */
[----:B------:R-:W-:Y:S02]  /*13fcb0*/  SHF.R.S32.HI R27, RZ, 0x1f, R28 ;  /* 0x0000001fff1b7819 */ /* 0x000fe4000001141c */
        /* <DEDUP_REMOVED lines=17> */
[----:B-1----:R-:W4:Y:S04]  /*13fdd0*/  LDL.LU R29, [R1+0x4df8] ;  /* 0x004df800011d7983 */ /* 0x002f280000300800 */
[----:B------:R1:W-:Y:S01]  /*13fde0*/  STL.64 [R1+0x4df0], R12 ;  /* 0x004df00c01007387 */ /* 0x0003e20000100a00 */
[----:B----4-:R-:W-:-:S02]  /*13fdf0*/  SHF.R.S32.HI R28, RZ, 0x1f, R29 ;  /* 0x0000001fff1c7819 */ /* 0x010fc4000001141d */
        /* <DEDUP_REMOVED lines=10> */
[----:B------:R-:W-:Y:S02]  /*13fea0*/  IMAD.X R13, R28, 0x1, R14, P6 ;  /* 0x000000011c0d7824 */ /* 0x000fe400030e060e */
[----:B------:R-:W-:Y:S01]  /*13feb0*/  IMAD.MOV.U32 R29, RZ, RZ, R24 ;  /* 0x000000ffff1d7224 */ /* 0x000fe200078e0018 */
[----:B---3--:R-:W-:Y:S02]  /*13fec0*/  SHF.R.S32.HI R24, RZ, 0x1f, R27 ;  /* 0x0000001fff187819 */ /* 0x008fe4000001141b */
        /* <DEDUP_REMOVED lines=8> */
[----:B---3--:R-:W-:Y:S04]  /*13ff50*/  STL [R1+0x4de8], R13 ;  /* 0x004de80d01007387 */ /* 0x008fe80000100800 */
[----:B------:R1:W-:Y:S02]  /*13ff60*/  STL [R1+0x4dec], R12 ;  /* 0x004dec0c01007387 */ /* 0x0003e40000100800 */
[----:B-1----:R-:W-:-:S05]  /*13ff70*/  IADD3 R12, P6, PT, R27, R17, RZ ;  /* 0x000000111b0c7210 */ /* 0x002fca0007fde0ff */
[----:B------:R-:W-:-:S05]  /*13ff80*/  IMAD.X R13, R24, 0x1, R16, P6 ;  /* 0x00000001180d7824 */ /* 0x000fca00030e0610 */
[----:B------:R1:W-:Y:S02]  /*13ff90*/  STL.64 [R1+0x22b8], R12 ;  /* 0x0022b80c01007387 */ /* 0x0003e40000100a00 */
[----:B-1----:R-:W-:-:S05]  /*13ffa0*/  IADD3 R12, P6, PT, R27, R15, RZ ;  /* 0x0000000f1b0c7210 */ /* 0x002fca0007fde0ff */
[----:B------:R-:W-:Y:S02]  /*13ffb0*/  IMAD.X R13, R24, 0x1, R14, P6 ;  /* 0x00000001180d7824 */ /* 0x000fe400030e060e */
[----:B------:R-:W-:Y:S02]  /*13ffc0*/  IMAD.MOV.U32 R24, RZ, RZ, R2 ;  /* 0x000000ffff187224 */ /* 0x000fe400078e0002 */
[----:B------:R-:W-:Y:S01]  /*13ffd0*/  IMAD.MOV.U32 R2, RZ, RZ, R6 ;  /* 0x000000ffff027224 */ /* 0x000fe200078e0006 */
[----:B------:R-:W-:Y:S01]  /*13ffe0*/  SHF.R.S32.HI R6, RZ, 0x1f, R25 ;  /* 0x0000001fff067819 */ /* 0x000fe20000011419 */
        /* <DEDUP_REMOVED lines=9> */
[----:B------:R1:W-:Y:S01]  /*140080*/  STL.64 [R1+0x2318], R12 ;  /* 0x0023180c01007387 */ /* 0x0003e20000100a00 */
[----:B------:R-:W-:Y:S01]  /*140090*/  IMAD.MOV.U32 R27, RZ, RZ, R23 ;  /* 0x000000ffff1b7224 */ /* 0x000fe200078e0017 */
[----:B-1----:R-:W-:-:S05]  /*1400a0*/  IADD3 R12, P6, PT, R25, R15, RZ ;  /* 0x0000000f190c7210 */ /* 0x002fca0007fde0ff */
[----:B------:R-:W-:Y:S01]  /*1400b0*/  IMAD.X R13, R6, 0x1, R14, P6 ;  /* 0x00000001060d7824 */ /* 0x000fe200030e060e */
[----:B------:R-:W-:-:S04]  /*1400c0*/  SHF.R.S32.HI R23, RZ, 0x1f, R29 ;  /* 0x0000001fff177819 */ /* 0x000fc8000001141d */
[----:B------:R1:W-:Y:S02]  /*1400d0*/  STL.64 [R1+0x2310], R12 ;  /* 0x0023100c01007387 */ /* 0x0003e40000100a00 */
[----:B-1----:R-:W-:-:S05]  /*1400e0*/  IADD3 R12, P6, PT, R29, R21, RZ ;  /* 0x000000151d0c7210 */ /* 0x002fca0007fde0ff */
[----:B------:R-:W-:-:S05]  /*1400f0*/  IMAD.X R13, R23, 0x1, R19, P6 ;  /* 0x00000001170d7824 */ /* 0x000fca00030e0613 */
[----:B------:R1:W-:Y:S04]  /*140100*/  STL.64 [R1+0x1788], R12 ;  /* 0x0017880c01007387 */ /* 0x0003e80000100a00 */
[----:B-1----:R-:W3:Y:S02]  /*140110*/  LDL.LU R12, [R1+0x4dec] ;  /* 0x004dec00010c7983 */ /* 0x002ee40000300800 */
[----:B---3--:R-:W-:Y:S01]  /*140120*/  IMAD.MOV.U32 R6, RZ, RZ, R12 ;  /* 0x000000ffff067224 */ /* 0x008fe200078e000c */
[----:B------:R-:W-:-:S05]  /*140130*/  IADD3 R12, P6, PT, R29, R20, RZ ;  /* 0x000000141d0c7210 */ /* 0x000fca0007fde0ff */
[----:B------:R-:W-:-:S05]  /*140140*/  IMAD.X R13, R23, 0x1, R18, P6 ;  /* 0x00000001170d7824 */ /* 0x000fca00030e0612 */
[----:B------:R1:W-:Y:S04]  /*140150*/  STL.64 [R1+0x2320], R12 ;  /* 0x0023200c01007387 */ /* 0x0003e80000100a00 */
[----:B-1----:R-:W3:Y:S01]  /*140160*/  LDL.LU R13, [R1+0x4de8] ;  /* 0x004de800010d7983 */ /* 0x002ee20000300800 */
[----:B------:R-:W-:Y:S01]  /*140170*/  IADD3 R12, P6, PT, R29, R17, RZ ;  /* 0x000000111d0c7210 */ /* 0x000fe20007fde0ff */
[----:B------:R-:W-:Y:S02]  /*140180*/  IMAD.MOV.U32 R25, RZ, RZ, R22 ;  /* 0x000000ffff197224 */ /* 0x000fe400078e0016 */
[----:B---3--:R-:W-:Y:S02]  /*140190*/  IMAD.MOV.U32 R22, RZ, RZ, R13 ;  /* 0x000000ffff167224 */ /* 0x008fe400078e000d */
[----:B------:R-:W-:Y:S01]  /*1401a0*/  IMAD.X R13, R23, 0x1, R16, P6 ;  /* 0x00000001170d7824 */ /* 0x000fe200030e0610 */
[----:B------:R-:W-:-:S05]  /*1401b0*/  IADD3 R28, P6, PT, R29, R15, RZ ;  /* 0x0000000f1d1c7210 */ /* 0x000fca0007fde0ff */
[----:B------:R-:W-:Y:S01]  /*1401c0*/  IMAD.X R29, R23, 0x1, R14, P6 ;  /* 0x00000001171d7824 */ /* 0x000fe200030e060e */
[----:B------:R1:W-:Y:S01]  /*1401d0*/  STL.64 [R1+0x2338], R12 ;  /* 0x0023380c01007387 */ /* 0x0003e20000100a00 */
[----:B------:R-:W-:Y:S01]  /*1401e0*/  IMAD.MOV.U32 R23, RZ, RZ, R2 ;  /* 0x000000ffff177224 */ /* 0x000fe200078e0002 */
[----:B------:R-:W-:Y:S02]  /*1401f0*/  SHF.R.S32.HI R2, RZ, 0x1f, R26 ;  /* 0x0000001fff027819 */ /* 0x000fe4000001141a */
[----:B-1----:R-:W3:Y:S04]  /*140200*/  LDL.LU.64 R12, [R1+0x4de0] ;  /* 0x004de000010c7983 */ /* 0x002ee80000300a00 */
        /* <DEDUP_REMOVED lines=24> */
[----:B------:R-:W-:Y:S01]  /*140390*/  STL.64 [R1+0x2370], R28 ;  /* 0x0023701c01007387 */ /* 0x000fe20000100a00 */
[----:B------:R-:W-:-:S03]  /*1403a0*/  SHF.R.S32.HI R2, RZ, 0x1f, R24 ;  /* 0x0000001fff027819 */ /* 0x000fc60000011418 */
        /* <DEDUP_REMOVED lines=62> */
[----:B------:R-:W-:-:S05]  /*140790*/  IMAD.X R7, R2, 0x1, R14, P6 ;  /* 0x0000000102077824 */ /* 0x000fca00030e060e */
[----:B------:R1:W-:Y:S04]  /*1407a0*/  STL.64 [R1+0x1768], R6 ;  /* 0x0017680601007387 */ /* 0x0003e80000100a00 */
[----:B------:R4:W-:Y:S01]  /*1407b0*/  STL.64 [R1+0x1770], R24 ;  /* 0x0017701801007387 */ /* 0x0009e20000100a00 */
[----:B-1----:R-:W-:Y:S02]  /*1407c0*/  SHF.R.S32.HI R6, RZ, 0x1f, R3 ;  /* 0x0000001fff067819 */ /* 0x002fe40000011403 */
[----:B----4-:R-:W-:-:S05]  /*1407d0*/  IADD3 R24, P6, PT, R3, R21, RZ ;  /* 0x0000001503187210 */ /* 0x010fca0007fde0ff */
[----:B------:R-:W-:-:S05]  /*1407e0*/  IMAD.X R25, R6, 0x1, R19, P6 ;  /* 0x0000000106197824 */ /* 0x000fca00030e0613 */
[----:B------:R1:W-:Y:S04]  /*1407f0*/  STL.64 [R1+0x1758], R24 ;  /* 0x0017581801007387 */ /* 0x0003e80000100a00 */
[----:B------:R-:W4:Y:S01]  /*140800*/  LDL.LU R7, [R1+0x2c] ;  /* 0x00002c0001077983 */ /* 0x000f220000300800 */
        /* <DEDUP_REMOVED lines=9> */
[----:B--2---:R-:W-:Y:S01]  /*1408a0*/  IMAD.MOV.U32 R2, RZ, RZ, R4 ;  /* 0x000000ffff027224 */ /* 0x004fe200078e0004 */
[----:B------:R-:W-:Y:S02]  /*1408b0*/  SHF.R.S32.HI R4, RZ, 0x1f, R23 ;  /* 0x0000001fff047819 */ /* 0x000fe40000011417 */
[----:B-1----:R-:W-:-:S05]  /*1408c0*/  IADD3 R24, P6, PT, R23, R21, RZ ;  /* 0x0000001517187210 */ /* 0x002fca0007fde0ff */
[C---:B------:R-:W-:Y:S01]  /*1408d0*/  IMAD.X R25, R4.reuse, 0x1, R19, P6 ;  /* 0x0000000104197824 */ /* 0x040fe200030e0613 */
[C---:B------:R-:W-:Y:S01]  /*1408e0*/  IADD3 R20, P6, PT, R23.reuse, R20, RZ ;  /* 0x0000001417147210 */ /* 0x040fe20007fde0ff */
[----:B------:R-:W-:Y:S02]  /*1408f0*/  IMAD.MOV.U32 R3, RZ, RZ, R5 ;  /* 0x000000ffff037224 */ /* 0x000fe400078e0005 */
[----:B------:R-:W-:Y:S02]  /*140900*/  IMAD.MOV.U32 R6, RZ, RZ, R10 ;  /* 0x000000ffff067224 */ /* 0x000fe400078e000a */
[----:B------:R-:W-:Y:S01]  /*140910*/  IMAD.MOV.U32 R5, RZ, RZ, R11 ;  /* 0x000000ffff057224 */ /* 0x000fe200078e000b */
[----:B------:R-:W-:Y:S01]  /*140920*/  STL.64 [R1+0x1730], R24 ;  /* 0x0017301801007387 */ /* 0x000fe20000100a00 */
[C---:B------:R-:W-:Y:S01]  /*140930*/  IMAD.X R21, R4.reuse, 0x1, R18, P6 ;  /* 0x0000000104157824 */ /* 0x040fe200030e0612 */
[----:B------:R-:W-:Y:S02]  /*140940*/  IADD3 R18, P6, PT, R23, R17, RZ ;  /* 0x0000001117127210 */ /* 0x000fe40007fde0ff */
[----:B------:R-:W2:Y:S04]  /*140950*/  LDL.LU.64 R10, [R1+0x2358] ;  /* 0x00235800010a7983 */ /* 0x000ea80000300a00 */
[----:B------:R1:W-:Y:S01]  /*140960*/  STL [R1+0x48e8], R20 ;  /* 0x0048e81401007387 */ /* 0x0003e20000100800 */
[----:B------:R-:W-:-:S03]  /*140970*/  IMAD.X R19, R4, 0x1, R16, P6 ;  /* 0x0000000104137824 */ /* 0x000fc600030e0610 */
[----:B-1----:R-:W2:Y:S04]  /*140980*/  LDL.LU R20, [R1+0x74] ;  /* 0x0000740001147983 */ /* 0x002ea80000300800 */
[----:B------:R1:W-:Y:S01]  /*140990*/  STL [R1+0x48cc], R21 ;  /* 0x0048cc1501007387 */ /* 0x0003e20000100800 */
[----:B------:R-:W-:-:S03]  /*1409a0*/  IADD3 R16, P6, PT, R23, R15, RZ ;  /* 0x0000000f17107210 */ /* 0x000fc60007fde0ff */
[----:B-1----:R-:W2:Y:S04]  /*1409b0*/  LDL.LU R21, [R1+0x50] ;  /* 0x0000500001157983 */ /* 0x002ea80000300800 */
[----:B------:R1:W-:Y:S04]  /*1409c0*/  STL.64 [R1+0x48d0], R18 ;  /* 0x0048d01201007387 */ /* 0x0003e80000100a00 */
[----:B------:R-:W4:Y:S01]  /*1409d0*/  LDL.LU R15, [R1+0x34] ;  /* 0x00003400010f7983 */ /* 0x000f220000300800 */
[----:B------:R-:W-:Y:S01]  /*1409e0*/  IMAD.X R17, R4, 0x1, R14, P6 ;  /* 0x0000000104117824 */ /* 0x000fe200030e060e */
[----:B---3--:R-:W-:-:S02]  /*1409f0*/  LOP3.LUT P6, RZ, R13, 0x2, RZ, 0xc0, !PT ;  /* 0x000000020dff7812 */ /* 0x008fc400078cc0ff */
[----:B-1----:R-:W3:Y:S04]  /*140a00*/  LDL.LU.64 R18, [R1+0x22e8] ;  /* 0x0022e80001127983 */ /* 0x002ee80000300a00 */
[----:B------:R-:W3:Y:S04]  /*140a10*/  LDL.LU.64 R28, [R1+0x22c0] ;  /* 0x0022c000011c7983 */ /* 0x000ee80000300a00 */
[----:B------:R-:W3:Y:S04]  /*140a20*/  LDL.LU.64 R26, [R1+0x22e0] ;  /* 0x0022e000011a7983 */ /* 0x000ee80000300a00 */
[----:B------:R-:W3:Y:S04]  /*140a30*/  LDL.LU.64 R24, [R1+0x22d8] ;  /* 0x0022d80001187983 */ /* 0x000ee80000300a00 */
[----:B------:R-:W3:Y:S04]  /*140a40*/  LDL.LU R4, [R1+0x54] ;  /* 0x0000540001047983 */ /* 0x000ee80000300800 */
[----:B------:R1:W-:Y:S04]  /*140a50*/  STL.64 [R1+0x48d8], R16 ;  /* 0x0048d81001007387 */ /* 0x0003e80000100a00 */
[----:B-1----:R-:W3:Y:S04]  /*140a60*/  LDL.LU.64 R16, [R1+0x22f8] ;  /* 0x0022f80001107983 */ /* 0x002ee80000300a00 */
[----:B------:R1:W-:Y:S04]  /*140a70*/  STL.64 [R1+0x4b98], R12 ;  /* 0x004b980c01007387 */ /* 0x0003e80000100a00 */
[----:B-1----:R-:W3:Y:S04]  /*140a80*/  LDL.LU.64 R12, [R1+0x2300] ;  /* 0x00230000010c7983 */ /* 0x002ee80000300a00 */
[----:B------:R-:W3:Y:S01]  /*140a90*/  LDL.LU.64 R22, [R1+0x22d0] ;  /* 0x0022d00001167983 */ /* 0x000ee20000300a00 */
[----:B--2---:R-:W-:-:S05]  /*140aa0*/  PRMT R14, R21, 0x7770, RZ ;  /* 0x00007770150e7816 */ /* 0x004fca00000000ff */
[----:B------:R1:W-:Y:S01]  /*140ab0*/  @P0 STG.E.U8 desc[UR42][R2.64], R14 ;  /* 0x0000000e02000986 */ /* 0x0003e2000c10112a */
[----:B----4-:R-:W-:Y:S02]  /*140ac0*/  LOP3.LUT P0, RZ, R15, 0x4, RZ, 0xc0, !PT ;  /* 0x000000040fff7812 */ /* 0x010fe4000780c0ff */
[----:B-1----:R-:W-:Y:S01]  /*140ad0*/  PRMT R14, R21, 0x7771, RZ ;  /* 0x00007771150e7816 */ /* 0x002fe200000000ff */
[----:B------:R-:W2:Y:S10]  /*140ae0*/  LDL.LU.64 R2, [R1+0x2298] ;  /* 0x0022980001027983 */ /* 0x000eb40000300a00 */
[----:B------:R1:W-:Y:S04]  /*140af0*/  @P0 STG.E.U8 desc[UR42][R10.64], R14 ;  /* 0x0000000e0a000986 */ /* 0x0003e8000c10112a */
[----:B-1----:R-:W4:Y:S01]  /*140b00*/  LDL.LU.64 R10, [R1+0x4dd8] ;  /* 0x004dd800010a7983 */ /* 0x002f220000300a00 */
[----:B------:R-:W-:-:S02]  /*140b10*/  LOP3.LUT P0, RZ, R15, 0x2, RZ, 0xc0, !PT ;  /* 0x000000020fff7812 */ /* 0x000fc4000780c0ff */
[----:B------:R-:W-:-:S11]  /*140b20*/  PRMT R14, R21, 0x7772, RZ ;  /* 0x00007772150e7816 */ /* 0x000fd600000000ff */
[----:B----4-:R1:W-:Y:S04]  /*140b30*/  @P0 STG.E.U8 desc[UR42][R10.64], R14 ;  /* 0x0000000e0a000986 */ /* 0x0103e8000c10112a */
[----:B-1----:R-:W4:Y:S01]  /*140b40*/  LDL.LU.64 R10, [R1+0x4dd0] ;  /* 0x004dd000010a7983 */ /* 0x002f220000300a00 */
[----:B------:R-:W-:Y:S02]  /*140b50*/  LOP3.LUT P0, RZ, R15, 0x1, RZ, 0xc0, !PT ;  /* 0x000000010fff7812 */ /* 0x000fe4000780c0ff */
[----:B------:R-:W-:-:S11]  /*140b60*/  PRMT R14, R21, 0x7773, RZ ;  /* 0x00007773150e7816 */ /* 0x000fd600000000ff */
[----:B---3--:R1:W-:Y:S01]  /*140b70*/  @P0 STG.E.U8 desc[UR42][R12.64], R14 ;  /* 0x0000000e0c000986 */ /* 0x0083e2000c10112a */
[----:B------:R-:W-:Y:S02]  /*140b80*/  LOP3.LUT P0, RZ, R7, 0x80000000, RZ, 0xc0, !PT ;  /* 0x8000000007ff7812 */ /* 0x000fe4000780c0ff */
[----:B-1----:R-:W-:-:S11]  /*140b90*/  PRMT R14, R20, 0x7770, RZ ;  /* 0x00007770140e7816 */ /* 0x002fd600000000ff */
[----:B------:R1:W-:Y:S02]  /*140ba0*/  @P0 STG.E.U8 desc[UR42][R16.64], R14 ;  /* 0x0000000e10000986 */ /* 0x0003e4000c10112a */
[----:B-1----:R-:W-:Y:S02]  /*140bb0*/  PRMT R14, R20, 0x7771, RZ ;  /* 0x00007771140e7816 */ /* 0x002fe400000000ff */
[----:B------:R-:W-:-:S03]  /*140bc0*/  LOP3.LUT P0, RZ, R7, 0x40000000, RZ, 0xc0, !PT ;  /* 0x4000000007ff7812 */ /* 0x000fc6000780c0ff */
[----:B----4-:R1:W-:Y:S04]  /*140bd0*/  @P6 STG.E.U8 desc[UR42][R10.64], R14 ;  /* 0x0000000e0a006986 */ /* 0x0103e8000c10112a */
[----:B-1----:R-:W3:Y:S01]  /*140be0*/  LDL.LU.64 R10, [R1+0x4dc8] ;  /* 0x004dc800010a7983 */ /* 0x002ee20000300a00 */
[----:B------:R-:W-:-:S05]  /*140bf0*/  PRMT R14, R20, 0x7772, RZ ;  /* 0x00007772140e7816 */ /* 0x000fca00000000ff */
[----:B------:R1:W-:Y:S02]  /*140c00*/  @P0 STG.E.U8 desc[UR42][R18.64], R14 ;  /* 0x0000000e12000986 */ /* 0x0003e4000c10112a */
[----:B-1----:R-:W-:-:S05]  /*140c10*/  PRMT R14, R20, 0x7773, RZ ;  /* 0x00007773140e7816 */ /* 0x002fca00000000ff */
[----:B------:R1:W-:Y:S02]  /*140c20*/  @P1 STG.E.U8 desc[UR42][R28.64], R14 ;  /* 0x0000000e1c001986 */ /* 0x0003e4000c10112a */
[----:B-1----:R-:W-:-:S05]  /*140c30*/  PRMT R14, R4, 0x7770, RZ ;  /* 0x00007770040e7816 */ /* 0x002fca00000000ff */
[----:B------:R1:W-:Y:S02]  /*140c40*/  @P4 STG.E.U8 desc[UR42][R26.64], R14 ;  /* 0x0000000e1a004986 */ /* 0x0003e4000c10112a */
[----:B-1----:R-:W-:-:S05]  /*140c50*/  PRMT R14, R4, 0x7771, RZ ;  /* 0x00007771040e7816 */ /* 0x002fca00000000ff */
[----:B------:R1:W-:Y:S02]  /*140c60*/  @P3 STG.E.U8 desc[UR42][R24.64], R14 ;  /* 0x0000000e18003986 */ /* 0x0003e4000c10112a */
[C---:B-1----:R-:W-:Y:S02]  /*140c70*/  PRMT R14, R4.reuse, 0x7772, RZ ;  /* 0x00007772040e7816 */ /* 0x042fe400000000ff */
[----:B------:R-:W4:Y:S04]  /*140c80*/  LDL.LU.64 R24, [R1+0x2278] ;  /* 0x0022780001187983 */ /* 0x000f280000300a00 */
[----:B------:R-:W4:Y:S04]  /*140c90*/  LDL.LU.64 R28, [R1+0x2270] ;  /* 0x00227000011c7983 */ /* 0x000f280000300a00 */
[----:B------:R1:W-:Y:S02]  /*140ca0*/  @P2 STG.E.U8 desc[UR42][R22.64], R14 ;  /* 0x0000000e16002986 */ /* 0x0003e4000c10112a */
[----:B-1----:R-:W-:-:S02]  /*140cb0*/  PRMT R14, R4, 0x7773, RZ ;  /* 0x00007773040e7816 */ /* 0x002fc400000000ff */
[----:B------:R-:W4:Y:S04]  /*140cc0*/  LDL.LU.64 R22, [R1+0x2268] ;  /* 0x0022680001167983 */ /* 0x000f280000300a00 */
[----:B--2---:R1:W-:Y:S04]  /*140cd0*/  @P5 STG.E.U8 desc[UR42][R2.64], R14 ;  /* 0x0000000e02005986 */ /* 0x0043e8000c10112a */
[----:B-1----:R-:W2:Y:S04]  /*140ce0*/  LDL.LU R2, [R1+0x78] ;  /* 0x0000780001027983 */ /* 0x002ea80000300800 */
[----:B------:R-:W4:Y:S01]  /*140cf0*/  LDL.LU.64 R26, [R1+0x2258] ;  /* 0x00225800011a7983 */ /* 0x000f220000300a00 */
[----:B------:R-:W-:Y:S01]  /*140d00*/  LOP3.LUT R7, R7, 0xffbfffff, RZ, 0xc0, !PT ;  /* 0xffbfffff07077812 */ /* 0x000fe200078ec0ff */
[----:B------:R-:W-:-:S02]  /*140d10*/  IMAD.MOV.U32 R4, RZ, RZ, R5 ;  /* 0x000000ffff047224 */ /* 0x000fc400078e0005 */
[----:B------:R-:W-:Y:S02]  /*140d20*/  IMAD.MOV.U32 R3, RZ, RZ, R8 ;  /* 0x000000ffff037224 */ /* 0x000fe400078e0008 */
[----:B------:R-:W-:Y:S02]  /*140d30*/  IMAD.MOV.U32 R5, RZ, RZ, R9 ;  /* 0x000000ffff057224 */ /* 0x000fe400078e0009 */
[----:B------:R-:W4:Y:S04]  /*140d40*/  LDL.LU.64 R8, [R1+0x2238] ;  /* 0x0022380001087983 */ /* 0x000f280000300a00 */
[----:B------:R-:W4:Y:S01]  /*140d50*/  LDL.LU R15, [R1+0x58] ;  /* 0x00005800010f7983 */ /* 0x000f220000300800 */
[----:B---3--:R-:W-:-:S13]  /*140d60*/  LOP3.LUT P6, RZ, R10, 0x800000, RZ, 0xc0, !PT ;  /* 0x008000000aff7812 */ /* 0x008fda00078cc0ff */
[----:B------:R-:W-:Y:S02]  /*140d70*/  @P6 LOP3.LUT R7, R7, 0x400000, RZ, 0xfc, !PT ;  /* 0x0040000007076812 */ /* 0x000fe400078efcff */
[----:B------:R-:W-:Y:S02]  /*140d80*/  LOP3.LUT P6, RZ, R10, 0x400000, RZ, 0xc0, !PT ;  /* 0x004000000aff7812 */ /* 0x000fe400078cc0ff */
[----:B------:R-:W-:-:S11]  /*140d90*/  LOP3.LUT R7, R7, 0xff7fffff, RZ, 0xc0, !PT ;  /* 0xff7fffff07077812 */ /* 0x000fd600078ec0ff */
        /* <DEDUP_REMOVED lines=10> */
[C---:B------:R-:W-:Y:S02]  /*140e40*/  LOP3.LUT P6, RZ, R10.reuse, 0x40000, RZ, 0xc0, !PT ;  /* 0x000400000aff7812 */ /* 0x040fe400078cc0ff */
[C---:B------:R-:W-:Y:S02]  /*140e50*/  LOP3.LUT P4, RZ, R10.reuse, 0x800, RZ, 0xc0, !PT ;  /* 0x000008000aff7812 */ /* 0x040fe4000788c0ff */
[----:B------:R-:W-:Y:S02]  /*140e60*/  LOP3.LUT R7, R7, 0xf7ffffff, RZ, 0xc0, !PT ;  /* 0xf7ffffff07077812 */ /* 0x000fe400078ec0ff */
[----:B------:R-:W-:-:S07]  /*140e70*/  LOP3.LUT P3, RZ, R10, 0x1000, RZ, 0xc0, !PT ;  /* 0x000010000aff7812 */ /* 0x000fce000786c0ff */
[----:B------:R-:W-:Y:S02]  /*140e80*/  @P6 LOP3.LUT R7, R7, 0x8000000, RZ, 0xfc, !PT ;  /* 0x0800000007076812 */ /* 0x000fe400078efcff */
[C---:B------:R-:W-:Y:S02]  /*140e90*/  LOP3.LUT P6, RZ, R10.reuse, 0x20000, RZ, 0xc0, !PT ;  /* 0x000200000aff7812 */ /* 0x040fe400078cc0ff */
[C---:B------:R-:W-:Y:S02]  /*140ea0*/  LOP3.LUT P2, RZ, R10.reuse, 0x2000, RZ, 0xc0, !PT ;  /* 0x000020000aff7812 */ /* 0x040fe4000784c0ff */
[----:B------:R-:W-:Y:S02]  /*140eb0*/  LOP3.LUT R7, R7, 0xefffffff, RZ, 0xc0, !PT ;  /* 0xefffffff07077812 */ /* 0x000fe400078ec0ff */
[----:B------:R-:W-:Y:S02]  /*140ec0*/  LOP3.LUT P5, RZ, R10, 0x4000, RZ, 0xc0, !PT ;  /* 0x000040000aff7812 */ /* 0x000fe400078ac0ff */
[----:B--2---:R-:W-:-:S05]  /*140ed0*/  PRMT R14, R2, 0x7770, RZ ;  /* 0x00007770020e7816 */ /* 0x004fca00000000ff */
[----:B------:R-:W-:Y:S01]  /*140ee0*/  @P6 LOP3.LUT R7, R7, 0x10000000, RZ, 0xfc, !PT ;  /* 0x1000000007076812 */ /* 0x000fe200078efcff */
[----:B----4-:R1:W-:Y:S01]  /*140ef0*/  @P4 STG.E.U8 desc[UR42][R24.64], R14 ;  /* 0x0000000e18004986 */ /* 0x0103e2000c10112a */
[----:B------:R-:W-:Y:S02]  /*140f00*/  LOP3.LUT P6, RZ, R10, 0x10000, RZ, 0xc0, !PT ;  /* 0x000100000aff7812 */ /* 0x000fe400078cc0ff */
[C---:B-1----:R-:W-:Y:S02]  /*140f10*/  PRMT R14, R2.reuse, 0x7771, RZ ;  /* 0x00007771020e7816 */ /* 0x042fe400000000ff */
[----:B------:R-:W-:Y:S01]  /*140f20*/  LOP3.LUT R7, R7, 0xdfffffff, RZ, 0xc0, !PT ;  /* 0xdfffffff07077812 */ /* 0x000fe200078ec0ff */
[----:B------:R-:W2:Y:S04]  /*140f30*/  LDL.LU.64 R24, [R1+0x2230] ;  /* 0x0022300001187983 */ /* 0x000ea80000300a00 */
[----:B------:R1:W-:Y:S02]  /*140f40*/  @P3 STG.E.U8 desc[UR42][R28.64], R14 ;  /* 0x0000000e1c003986 */ /* 0x0003e4000c10112a */
[----:B-1----:R-:W-:-:S05]  /*140f50*/  PRMT R14, R2, 0x7772, RZ ;  /* 0x00007772020e7816 */ /* 0x002fca00000000ff */
[----:B------:R1:W-:Y:S01]  /*140f60*/  @P2 STG.E.U8 desc[UR42][R22.64], R14 ;  /* 0x0000000e16002986 */ /* 0x0003e2000c10112a */
[----:B------:R-:W-:Y:S02]  /*140f70*/  @P6 LOP3.LUT R7, R7, 0x20000000, RZ, 0xfc, !PT ;  /* 0x2000000007076812 */ /* 0x000fe400078efcff */
[C---:B------:R-:W-:Y:S02]  /*140f80*/  LOP3.LUT P6, RZ, R10.reuse, 0x8000, RZ, 0xc0, !PT ;  /* 0x000080000aff7812 */ /* 0x040fe400078cc0ff */
[C---:B------:R-:W-:Y:S02]  /*140f90*/  LOP3.LUT P0, RZ, R10.reuse, 0x1000000, RZ, 0xc0, !PT ;  /* 0x010000000aff7812 */ /* 0x040fe4000780c0ff */
[C---:B------:R-:W-:Y:S02]  /*140fa0*/  LOP3.LUT P1, RZ, R10.reuse, 0x2000000, RZ, 0xc0, !PT ;  /* 0x020000000aff7812 */ /* 0x040fe4000782c0ff */
[C---:B------:R-:W-:Y:S02]  /*140fb0*/  LOP3.LUT P4, RZ, R10.reuse, 0x4000000, RZ, 0xc0, !PT ;  /* 0x040000000aff7812 */ /* 0x040fe4000788c0ff */
[----:B------:R-:W-:-:S02]  /*140fc0*/  LOP3.LUT P3, RZ, R10, 0x8000000, RZ, 0xc0, !PT ;  /* 0x080000000aff7812 */ /* 0x000fc4000786c0ff */
[----:B-1----:R-:W-:Y:S01]  /*140fd0*/  PRMT R14, R2, 0x7773, RZ ;  /* 0x00007773020e7816 */ /* 0x002fe200000000ff */
[----:B------:R-:W3:Y:S04]  /*140fe0*/  LDL.LU.64 R22, [R1+0x2228] ;  /* 0x0022280001167983 */ /* 0x000ee80000300a00 */
[----:B------:R-:W4:Y:S04]  /*140ff0*/  LDL.LU R18, [R1+0x7c] ;  /* 0x00007c0001127983 */ /* 0x000f280000300800 */
[----:B------:R1:W-:Y:S01]  /*141000*/  STL.64 [R1+0x4dc0], R4 ;  /* 0x004dc00401007387 */ /* 0x0003e20000100a00 */
[----:B------:R-:W-:-:S03]  /*141010*/  LOP3.LUT P2, RZ, R10, 0x10000000, RZ, 0xc0, !PT ;  /* 0x100000000aff7812 */ /* 0x000fc6000784c0ff */
[----:B------:R-:W-:Y:S01]  /*141020*/  @P5 STG.E.U8 desc[UR42][R26.64], R14 ;  /* 0x0000000e1a005986 */ /* 0x000fe2000c10112a */
[----:B------:R-:W-:-:S03]  /*141030*/  LOP3.LUT P5, RZ, R10, 0x20000000, RZ, 0xc0, !PT ;  /* 0x200000000aff7812 */ /* 0x000fc600078ac0ff */
[----:B-1----:R-:W2:Y:S04]  /*141040*/  LDL.LU.64 R4, [R1+0x2218] ;  /* 0x0022180001047983 */ /* 0x002ea80000300a00 */
[----:B------:R1:W-:Y:S04]  /*141050*/  STL.64 [R1+0x4db0], R10 ;  /* 0x004db00a01007387 */ /* 0x0003e80000100a00 */
[----:B-1----:R-:W2:Y:S01]  /*141060*/  LDL.LU.64 R10, [R1+0x21f0] ;  /* 0x0021f000010a7983 */ /* 0x002ea20000300a00 */
[----:B------:R-:W-:-:S05]  /*141070*/  PRMT R14, R15, 0x7770, RZ ;  /* 0x000077700f0e7816 */ /* 0x000fca00000000ff */
[----:B------:R1:W-:Y:S01]  /*141080*/  @P6 STG.E.U8 desc[UR42][R8.64], R14 ;  /* 0x0000000e08006986 */ /* 0x0003e2000c10112a */
[----:B------:R-:W-:Y:S02]  /*141090*/  LOP3.LUT P6, RZ, R7, 0x20000000, RZ, 0xc0, !PT ;  /* 0x2000000007ff7812 */ /* 0x000fe400078cc0ff */
[----:B-1----:R-:W-:Y:S01]  /*1410a0*/  PRMT R14, R15, 0x7771, RZ ;  /* 0x000077710f0e7816 */ /* 0x002fe200000000ff */
[----:B--2---:R1:W-:Y:S04]  /*1410b0*/  STL.64 [R1+0x4db8], R10 ;  /* 0x004db80a01007387 */ /* 0x0043e80000100a00 */
[----:B-1----:R-:W2:Y:S06]  /*1410c0*/  LDL.LU.64 R10, [R1+0x21f8] ;  /* 0x0021f800010a7983 */ /* 0x002eac0000300a00 */
[----:B------:R1:W-:Y:S01]  /*1410d0*/  @P6 STG.E.U8 desc[UR42][R24.64], R14 ;  /* 0x0000000e18006986 */ /* 0x0003e2000c10112a */
[----:B------:R-:W-:-:S03]  /*1410e0*/  LOP3.LUT P6, RZ, R7, 0x10000000, RZ, 0xc0, !PT ;  /* 0x1000000007ff7812 */ /* 0x000fc600078cc0ff */
[----:B------:R-:W2:Y:S04]  /*1410f0*/  LDL.LU.64 R8, [R1+0x21e8] ;  /* 0x0021e80001087983 */ /* 0x000ea80000300a00 */
[----:B------:R-:W2:Y:S04]  /*141100*/  LDL.LU.64 R12, [R1+0x21e0] ;  /* 0x0021e000010c7983 */ /* 0x000ea80000300a00 */
[----:B------:R-:W2:Y:S04]  /*141110*/  LDL.LU R2, [R1+0x5c] ;  /* 0x00005c0001027983 */ /* 0x000ea80000300800 */
[----:B------:R-:W2:Y:S04]  /*141120*/  LDL.LU R19, [R1+0x60] ;  /* 0x0000600001137983 */ /* 0x000ea80000300800 */
[----:B------:R-:W2:Y:S04]  /*141130*/  LDL.LU.64 R16, [R1+0x21d8] ;  /* 0x0021d80001107983 */ /* 0x000ea80000300a00 */
[----:B------:R-:W2:Y:S04]  /*141140*/  LDL.LU.64 R20, [R1+0x21d0] ;  /* 0x0021d00001147983 */ /* 0x000ea80000300a00 */
[----:B------:R-:W2:Y:S04]  /*141150*/  LDL.LU.64 R28, [R1+0x21c8] ;  /* 0x0021c800011c7983 */ /* 0x000ea80000300a00 */
[----:B------:R-:W2:Y:S01]  /*141160*/  LDL.LU.64 R26, [R1+0x21c0] ;  /* 0x0021c000011a7983 */ /* 0x000ea20000300a00 */
[----:B-1----:R-:W-:-:S03]  /*141170*/  PRMT R14, R15, 0x7772, RZ ;  /* 0x000077720f0e7816 */ /* 0x002fc600000000ff */
[----:B------:R-:W2:Y:S04]  /*141180*/  LDL.LU.64 R24, [R1+0x21b8] ;  /* 0x0021b80001187983 */ /* 0x000ea80000300a00 */
[----:B---3--:R1:W-:Y:S01]  /*141190*/  @P6 STG.E.U8 desc[UR42][R22.64], R14 ;  /* 0x0000000e16006986 */ /* 0x0083e2000c10112a */
[----:B------:R-:W-:Y:S02]  /*1411a0*/  LOP3.LUT P6, RZ, R7, 0x8000000, RZ, 0xc0, !PT ;  /* 0x0800000007ff7812 */ /* 0x000fe400078cc0ff */
[----:B-1----:R-:W-:Y:S01]  /*1411b0*/  PRMT R14, R15, 0x7773, RZ ;  /* 0x000077730f0e7816 */ /* 0x002fe200000000ff */
[----:B------:R-:W3:Y:S10]  /*1411c0*/  LDL.LU.64 R22, [R1+0x21b0] ;  /* 0x0021b00001167983 */ /* 0x000ef40000300a00 */
[----:B------:R4:W-:Y:S01]  /*1411d0*/  @P6 STG.E.U8 desc[UR42][R4.64], R14 ;  /* 0x0000000e04006986 */ /* 0x0009e2000c10112a */
[----:B------:R-:W-:-:S02]  /*1411e0*/  LOP3.LUT P6, RZ, R7, 0x4000000, RZ, 0xc0, !PT ;  /* 0x0400000007ff7812 */ /* 0x000fc400078cc0ff */
[----:B----4-:R-:W-:Y:S01]  /*1411f0*/  PRMT R14, R18, 0x7770, RZ ;  /* 0x00007770120e7816 */ /* 0x010fe200000000ff */
[----:B------:R-:W4:Y:S10]  /*141200*/  LDL.LU.64 R4, [R1+0x4dc0] ;  /* 0x004dc00001047983 */ /* 0x000f340000300a00 */
[----:B--2---:R1:W-:Y:S04]  /*141210*/  @P6 STG.E.U8 desc[UR42][R10.64], R14 ;  /* 0x0000000e0a006986 */ /* 0x0043e8000c10112a */
[----:B-1----:R-:W2:Y:S01]  /*141220*/  LDL.LU.64 R10, [R1+0x4db8] ;  /* 0x004db800010a7983 */ /* 0x002ea20000300a00 */
[----:B------:R-:W-:-:S02]  /*141230*/  LOP3.LUT P6, RZ, R7, 0x2000000, RZ, 0xc0, !PT ;  /* 0x0200000007ff7812 */ /* 0x000fc400078cc0ff */
[----:B------:R-:W-:-:S11]  /*141240*/  PRMT R14, R18, 0x7771, RZ ;  /* 0x00007771120e7816 */ /* 0x000fd600000000ff */
[----:B--2---:R1:W-:Y:S01]  /*141250*/  @P6 STG.E.U8 desc[UR42][R10.64], R14 ;  /* 0x0000000e0a006986 */ /* 0x0043e2000c10112a */
[C---:B------:R-:W-:Y:S02]  /*141260*/  LOP3.LUT P6, RZ, R7.reuse, 0x1000000, RZ, 0xc0, !PT ;  /* 0x0100000007ff7812 */ /* 0x040fe400078cc0ff */
[----:B-1----:R-:W-:Y:S01]  /*141270*/  PRMT R14, R18, 0x7772, RZ ;  /* 0x00007772120e7816 */ /* 0x002fe200000000ff */
[----:B------:R-:W2:Y:S10]  /*141280*/  LDL.LU.64 R10, [R1+0x4db0] ;  /* 0x004db000010a7983 */ /* 0x000eb40000300a00 */
[----:B------:R1:W-:Y:S04]  /*141290*/  @P6 STG.E.U8 desc[UR42][R8.64], R14 ;  /* 0x0000000e08006986 */ /* 0x0003e8000c10112a */
[----:B-1----:R-:W2:Y:S01]  /*1412a0*/  LDL.LU.64 R8, [R1+0x4da8] ;  /* 0x004da80001087983 */ /* 0x002ea20000300a00 */
[----:B------:R-:W-:-:S02]  /*1412b0*/  LOP3.LUT P6, RZ, R7, 0x800000, RZ, 0xc0, !PT ;  /* 0x0080000007ff7812 */ /* 0x000fc400078cc0ff */
[----:B------:R-:W-:-:S11]  /*1412c0*/  PRMT R14, R18, 0x7773, RZ ;  /* 0x00007773120e7816 */ /* 0x000fd600000000ff */
[----:B------:R1:W-:Y:S01]  /*1412d0*/  @P6 STG.E.U8 desc[UR42][R12.64], R14 ;  /* 0x0000000e0c006986 */ /* 0x0003e2000c10112a */
[----:B------:R-:W-:Y:S02]  /*1412e0*/  LOP3.LUT P6, RZ, R7, 0x400000, RZ, 0xc0, !PT ;  /* 0x0040000007ff7812 */ /* 0x000fe400078cc0ff */
[----:B-1----:R-:W-:-:S11]  /*1412f0*/  PRMT R14, R2, 0x7770, RZ ;  /* 0x00007770020e7816 */ /* 0x002fd600000000ff */
[----:B------:R1:W-:Y:S02]  /*141300*/  @P6 STG.E.U8 desc[UR42][R16.64], R14 ;  /* 0x0000000e10006986 */ /* 0x0003e4000c10112a */
[----:B-1----:R-:W-:-:S05]  /*141310*/  PRMT R14, R2, 0x7771, RZ ;  /* 0x00007771020e7816 */ /* 0x002fca00000000ff */
        /* <DEDUP_REMOVED lines=8> */
[----:B---3--:R1:W-:Y:S02]  /*1413a0*/  @P2 STG.E.U8 desc[UR42][R22.64], R14 ;  /* 0x0000000e16002986 */ /* 0x0083e4000c10112a */
[----:B-1----:R-:W-:-:S05]  /*1413b0*/  PRMT R14, R19, 0x7772, RZ ;  /* 0x00007772130e7816 */ /* 0x002fca00000000ff */
[----:B--2---:R1:W-:Y:S04]  /*1413c0*/  @P5 STG.E.U8 desc[UR42][R8.64], R14 ;  /* 0x0000000e08005986 */ /* 0x0043e8000c10112a */
[----:B-1----:R-:W2:Y:S04]  /*1413d0*/  LDL.LU.64 R8, [R1+0x4da0] ;  /* 0x004da00001087983 */ /* 0x002ea80000300a00 */
[----:B------:R-:W3:Y:S04]  /*1413e0*/  LDL.LU.64 R26, [R1+0x21a0] ;  /* 0x0021a000011a7983 */ /* 0x000ee80000300a00 */
[----:B------:R-:W3:Y:S04]  /*1413f0*/  LDL.LU.64 R24, [R1+0x2198] ;  /* 0x0021980001187983 */ /* 0x000ee80000300a00 */
[----:B------:R-:W3:Y:S04]  /*141400*/  LDL.LU.64 R28, [R1+0x2190] ;  /* 0x00219000011c7983 */ /* 0x000ee80000300a00 */
[----:B------:R-:W3:Y:S04]  /*141410*/  LDL.LU.64 R22, [R1+0x2188] ;  /* 0x0021880001167983 */ /* 0x000ee80000300a00 */
[----:B------:R-:W3:Y:S01]  /*141420*/  LDL.LU R2, [R1+0x40] ;  /* 0x0000400001027983 */ /* 0x000ee20000300800 */
[----:B------:R-:W-:-:S02]  /*141430*/  LOP3.LUT R7, R7, 0xffffbfff, RZ, 0xc0, !PT ;  /* 0xffffbfff07077812 */ /* 0x000fc400078ec0ff */
[C---:B------:R-:W-:Y:S02]  /*141440*/  LOP3.LUT P4, RZ, R10.reuse, 0x40000000, RZ, 0xc0, !PT ;  /* 0x400000000aff7812 */ /* 0x040fe4000788c0ff */
[----:B------:R-:W-:Y:S02]  /*141450*/  LOP3.LUT P3, RZ, R10, 0x80000000, RZ, 0xc0, !PT ;  /* 0x800000000aff7812 */ /* 0x000fe4000786c0ff */
[----:B------:R-:W-:Y:S01]  /*141460*/  PRMT R14, R19, 0x7773, RZ ;  /* 0x00007773130e7816 */ /* 0x000fe200000000ff */
[----:B------:R-:W3:Y:S04]  /*141470*/  LDL.LU.64 R20, [R1+0x2180] ;  /* 0x0021800001147983 */ /* 0x000ee80000300a00 */
[----:B------:R-:W3:Y:S04]  /*141480*/  LDL.LU R15, [R1+0x64] ;  /* 0x00006400010f7983 */ /* 0x000ee80000300800 */
[----:B------:R-:W-:Y:S01]  /*141490*/  STL.64 [R1+0x4bb8], R10 ;  /* 0x004bb80a01007387 */ /* 0x000fe20000100a00 */
[----:B--2---:R-:W-:-:S13]  /*1414a0*/  LOP3.LUT P6, RZ, R9, 0x400, RZ, 0xc0, !PT ;  /* 0x0000040009ff7812 */ /* 0x004fda00078cc0ff */
        /* <DEDUP_REMOVED lines=14> */
[----:B------:R-:W-:Y:S02]  /*141590*/  LOP3.LUT R7, R7, 0xfff7ffff, RZ, 0xc0, !PT ;  /* 0xfff7ffff07077812 */ /* 0x000fe400078ec0ff */
[----:B------:R-:W-:Y:S01]  /*1415a0*/  LOP3.LUT P2, RZ, R9, 0x1, RZ, 0xc0, !PT ;  /* 0x0000000109ff7812 */ /* 0x000fe2000784c0ff */
[----:B---3--:R1:W-:Y:S08]  /*1415b0*/  @P4 STG.E.U8 desc[UR42][R26.64], R14 ;  /* 0x0000000e1a004986 */ /* 0x0083f0000c10112a */
[----:B------:R-:W-:-:S02]  /*1415c0*/  @P6 LOP3.LUT R7, R7, 0x80000, RZ, 0xfc, !PT ;  /* 0x0008000007076812 */ /* 0x000fc400078efcff */
[----:B------:R-:W-:Y:S02]  /*1415d0*/  LOP3.LUT P6, RZ, R9, 0x10, RZ, 0xc0, !PT ;  /* 0x0000001009ff7812 */ /* 0x000fe400078cc0ff */
[----:B-1----:R-:W-:Y:S02]  /*1415e0*/  PRMT R14, R2, 0x7770, RZ ;  /* 0x00007770020e7816 */ /* 0x002fe400000000ff */
[----:B------:R-:W-:Y:S02]  /*1415f0*/  LOP3.LUT R7, R7, 0xffefffff, RZ, 0xc0, !PT ;  /* 0xffefffff07077812 */ /* 0x000fe400078ec0ff */
[----:B------:R-:W-:Y:S01]  /*141600*/  LOP3.LUT P5, RZ, R9, 0x2, RZ, 0xc0, !PT ;  /* 0x0000000209ff7812 */ /* 0x000fe200078ac0ff */
[----:B------:R-:W2:Y:S04]  /*141610*/  LDL.LU.64 R26, [R1+0x2170] ;  /* 0x00217000011a7983 */ /* 0x000ea80000300a00 */
[----:B------:R1:W-:Y:S02]  /*141620*/  @P3 STG.E.U8 desc[UR42][R24.64], R14 ;  /* 0x0000000e18003986 */ /* 0x0003e4000c10112a */
[----:B------:R-:W-:-:S02]  /*141630*/  @P6 LOP3.LUT R7, R7, 0x100000, RZ, 0xfc, !PT ;  /* 0x0010000007076812 */ /* 0x000fc400078efcff */
[----:B------:R-:W-:Y:S02]  /*141640*/  LOP3.LUT P6, RZ, R9, 0x8, RZ, 0xc0, !PT ;  /* 0x0000000809ff7812 */ /* 0x000fe400078cc0ff */
[----:B-1----:R-:W-:Y:S02]  /*141650*/  PRMT R14, R2, 0x7771, RZ ;  /* 0x00007771020e7816 */ /* 0x002fe400000000ff */
[----:B------:R-:W-:Y:S01]  /*141660*/  LOP3.LUT R7, R7, 0xffdfffff, RZ, 0xc0, !PT ;  /* 0xffdfffff07077812 */ /* 0x000fe200078ec0ff */
[----:B------:R-:W3:Y:S04]  /*141670*/  LDL.LU.64 R24, [R1+0x2168] ;  /* 0x0021680001187983 */ /* 0x000ee80000300a00 */
[----:B------:R1:W-:Y:S01]  /*141680*/  @P2 STG.E.U8 desc[UR42][R28.64], R14 ;  /* 0x0000000e1c002986 */ /* 0x0003e2000c10112a */
[----:B------:R-:W-:-:S02]  /*141690*/  LOP3.LUT P0, RZ, R9, 0x800, RZ, 0xc0, !PT ;  /* 0x0000080009ff7812 */ /* 0x000fc4000780c0ff */
[C---:B------:R-:W-:Y:S02]  /*1416a0*/  LOP3.LUT P1, RZ, R9.reuse, 0x1000, RZ, 0xc0, !PT ;  /* 0x0000100009ff7812 */ /* 0x040fe4000782c0ff */
[C---:B------:R-:W-:Y:S02]  /*1416b0*/  LOP3.LUT P4, RZ, R9.reuse, 0x2000, RZ, 0xc0, !PT ;  /* 0x0000200009ff7812 */ /* 0x040fe4000788c0ff */
[----:B------:R-:W-:Y:S02]  /*1416c0*/  LOP3.LUT P3, RZ, R9, 0x4000, RZ, 0xc0, !PT ;  /* 0x0000400009ff7812 */ /* 0x000fe4000786c0ff */
[----:B------:R-:W-:Y:S02]  /*1416d0*/  @P6 LOP3.LUT R7, R7, 0x200000, RZ, 0xfc, !PT ;  /* 0x0020000007076812 */ /* 0x000fe400078efcff */
[----:B-1----:R-:W-:Y:S02]  /*1416e0*/  PRMT R14, R2, 0x7772, RZ ;  /* 0x00007772020e7816 */ /* 0x002fe400000000ff */
[----:B------:R-:W-:-:S02]  /*1416f0*/  LOP3.LUT P6, RZ, R9, 0x4, RZ, 0xc0, !PT ;  /* 0x0000000409ff7812 */ /* 0x000fc400078cc0ff */
[C---:B------:R-:W-:Y:S01]  /*141700*/  LOP3.LUT P2, RZ, R9.reuse, 0x8000, RZ, 0xc0, !PT ;  /* 0x0000800009ff7812 */ /* 0x040fe2000784c0ff */
[----:B------:R1:W-:Y:S01]  /*141710*/  @P5 STG.E.U8 desc[UR42][R22.64], R14 ;  /* 0x0000000e16005986 */ /* 0x0003e2000c10112a */
[----:B------:R-:W-:-:S03]  /*141720*/  LOP3.LUT P5, RZ, R9, 0x10000, RZ, 0xc0, !PT ;  /* 0x0001000009ff7812 */ /* 0x000fc600078ac0ff */
[----:B-1----:R-:W2:Y:S04]  /*141730*/  LDL.LU.64 R22, [R1+0x2160] ;  /* 0x0021600001167983 */ /* 0x002ea80000300a00 */
[----:B------:R-:W2:Y:S04]  /*141740*/  LDL.LU R29, [R1+0x44] ;  /* 0x00004400011d7983 */ /* 0x000ea80000300800 */
[----:B------:R1:W-:Y:S04]  /*141750*/  STL.64 [R1+0x4d88], R8 ;  /* 0x004d880801007387 */ /* 0x0003e80000100a00 */
[----:B-1----:R-:W2:Y:S04]  /*141760*/  LDL.LU.64 R8, [R1+0x2140] ;  /* 0x0021400001087983 */ /* 0x002ea80000300a00 */
[----:B--2---:R1:W-:Y:S04]  /*141770*/  STL.64 [R1+0x4d90], R8 ;  /* 0x004d900801007387 */ /* 0x0043e80000100a00 */
[----:B-1----:R-:W2:Y:S01]  /*141780*/  LDL.LU.64 R8, [R1+0x2148] ;  /* 0x0021480001087983 */ /* 0x002ea20000300a00 */
[----:B------:R-:W-:-:S05]  /*141790*/  PRMT R14, R2, 0x7773, RZ ;  /* 0x00007773020e7816 */ /* 0x000fca00000000ff */
[----:B------:R1:W-:Y:S01]  /*1417a0*/  @P6 STG.E.U8 desc[UR42][R20.64], R14 ;  /* 0x0000000e14006986 */ /* 0x0003e2000c10112a */
[----:B------:R-:W-:Y:S02]  /*1417b0*/  LOP3.LUT P6, RZ, R7, 0x200000, RZ, 0xc0, !PT ;  /* 0x0020000007ff7812 */ /* 0x000fe400078cc0ff */
[----:B-1----:R-:W-:-:S11]  /*1417c0*/  PRMT R14, R15, 0x7770, RZ ;  /* 0x000077700f0e7816 */ /* 0x002fd600000000ff */
[----:B------:R-:W-:Y:S01]  /*1417d0*/  @P6 STG.E.U8 desc[UR42][R26.64], R14 ;  /* 0x0000000e1a006986 */ /* 0x000fe2000c10112a */
[----:B------:R-:W-:-:S03]  /*1417e0*/  LOP3.LUT P6, RZ, R7, 0x100000, RZ, 0xc0, !PT ;  /* 0x0010000007ff7812 */ /* 0x000fc600078cc0ff */
[----:B--2---:R1:W-:Y:S04]  /*1417f0*/  STL.64 [R1+0x4d98], R8 ;  /* 0x004d980801007387 */ /* 0x0043e80000100a00 */
[----:B-1----:R-:W2:Y:S01]  /*141800*/  LDL.LU.64 R8, [R1+0x2158] ;  /* 0x0021580001087983 */ /* 0x002ea20000300a00 */
[----:B------:R-:W-:-:S03]  /*141810*/  PRMT R14, R15, 0x7771, RZ ;  /* 0x000077710f0e7816 */ /* 0x000fc600000000ff */
[----:B------:R-:W4:Y:S04]  /*141820*/  LDL.LU.64 R10, [R1+0x2138] ;  /* 0x00213800010a7983 */ /* 0x000f280000300a00 */
[----:B------:R-:W4:Y:S04]  /*141830*/  LDL.LU R2, [R1+0x68] ;  /* 0x0000680001027983 */ /* 0x000f280000300800 */
[----:B------:R-:W4:Y:S04]  /*141840*/  LDL.LU R28, [R1+0x48] ;  /* 0x00004800011c7983 */ /* 0x000f280000300800 */
[----:B---3--:R1:W-:Y:S01]  /*141850*/  @P6 STG.E.U8 desc[UR42][R24.64], R14 ;  /* 0x0000000e18006986 */ /* 0x0083e2000c10112a */
[----:B------:R-:W-:-:S03]  /*141860*/  LOP3.LUT P6, RZ, R7, 0x80000, RZ, 0xc0, !PT ;  /* 0x0008000007ff7812 */ /* 0x000fc600078cc0ff */
[----:B------:R-:W3:Y:S04]  /*141870*/  LDL.LU.64 R12, [R1+0x2130] ;  /* 0x00213000010c7983 */ /* 0x000ee80000300a00 */
[----:B------:R-:W3:Y:S04]  /*141880*/  LDL.LU.64 R16, [R1+0x2120] ;  /* 0x0021200001107983 */ /* 0x000ee80000300a00 */
[----:B------:R-:W3:Y:S04]  /*141890*/  LDL.LU.64 R18, [R1+0x2118] ;  /* 0x0021180001127983 */ /* 0x000ee80000300a00 */
[----:B------:R-:W3:Y:S04]  /*1418a0*/  LDL.LU.64 R20, [R1+0x2110] ;  /* 0x0021100001147983 */ /* 0x000ee80000300a00 */
[----:B------:R-:W3:Y:S01]  /*1418b0*/  LDL.LU.64 R26, [R1+0x2100] ;  /* 0x00210000011a7983 */ /* 0x000ee20000300a00 */
[----:B-1----:R-:W-:-:S03]  /*1418c0*/  PRMT R14, R15, 0x7772, RZ ;  /* 0x000077720f0e7816 */ /* 0x002fc600000000ff */
[----:B------:R-:W3:Y:S04]  /*1418d0*/  LDL.LU.64 R24, [R1+0x20e0] ;  /* 0x0020e00001187983 */ /* 0x000ee80000300a00 */
[----:B------:R1:W-:Y:S01]  /*1418e0*/  @P6 STG.E.U8 desc[UR42][R22.64], R14 ;  /* 0x0000000e16006986 */ /* 0x0003e2000c10112a */
[----:B------:R-:W-:Y:S02]  /*1418f0*/  LOP3.LUT P6, RZ, R7, 0x40000, RZ, 0xc0, !PT ;  /* 0x0004000007ff7812 */ /* 0x000fe400078cc0ff */
[----:B-1----:R-:W-:Y:S01]  /*141900*/  PRMT R14, R15, 0x7773, RZ ;  /* 0x000077730f0e7816 */ /* 0x002fe200000000ff */
[----:B------:R-:W3:Y:S10]  /*141910*/  LDL.LU.64 R22, [R1+0x20d8] ;  /* 0x0020d80001167983 */ /* 0x000ef40000300a00 */
[----:B--2---:R1:W-:Y:S04]  /*141920*/  @P6 STG.E.U8 desc[UR42][R8.64], R14 ;  /* 0x0000000e08006986 */ /* 0x0043e8000c10112a */
[----:B-1----:R-:W2:Y:S01]  /*141930*/  LDL.LU.64 R8, [R1+0x4d98] ;  /* 0x004d980001087983 */ /* 0x002ea20000300a00 */
[----:B------:R-:W-:-:S02]  /*141940*/  LOP3.LUT P6, RZ, R7, 0x20000, RZ, 0xc0, !PT ;  /* 0x0002000007ff7812 */ /* 0x000fc400078cc0ff */
[----:B------:R-:W-:-:S11]  /*141950*/  PRMT R14, R29, 0x7770, RZ ;  /* 0x000077701d0e7816 */ /* 0x000fd600000000ff */
[----:B--2---:R1:W-:Y:S04]  /*141960*/  @P6 STG.E.U8 desc[UR42][R8.64], R14 ;  /* 0x0000000e08006986 */ /* 0x0043e8000c10112a */
[----:B-1----:R-:W2:Y:S01]  /*141970*/  LDL.LU.64 R8, [R1+0x4d90] ;  /* 0x004d900001087983 */ /* 0x002ea20000300a00 */
[----:B------:R-:W-:Y:S02]  /*141980*/  LOP3.LUT P6, RZ, R7, 0x10000, RZ, 0xc0, !PT ;  /* 0x0001000007ff7812 */ /* 0x000fe400078cc0ff */
[----:B------:R-:W-:-:S11]  /*141990*/  PRMT R14, R29, 0x7771, RZ ;  /* 0x000077711d0e7816 */ /* 0x000fd600000000ff */
[----:B--2---:R1:W-:Y:S04]  /*1419a0*/  @P6 STG.E.U8 desc[UR42][R8.64], R14 ;  /* 0x0000000e08006986 */ /* 0x0043e8000c10112a */
[----:B-1----:R-:W2:Y:S01]  /*1419b0*/  LDL.LU.64 R8, [R1+0x4d88] ;  /* 0x004d880001087983 */ /* 0x002ea20000300a00 */
[----:B------:R-:W-:Y:S02]  /*1419c0*/  LOP3.LUT P6, RZ, R7, 0x8000, RZ, 0xc0, !PT ;  /* 0x0000800007ff7812 */ /* 0x000fe400078cc0ff */
[----:B------:R-:W-:-:S11]  /*1419d0*/  PRMT R14, R29, 0x7772, RZ ;  /* 0x000077721d0e7816 */ /* 0x000fd600000000ff */
[----:B----4-:R1:W-:Y:S01]  /*1419e0*/  @P6 STG.E.U8 desc[UR42][R10.64], R14 ;  /* 0x0000000e0a006986 */ /* 0x0103e2000c10112a */
[----:B------:R-:W-:Y:S02]  /*1419f0*/  LOP3.LUT P6, RZ, R7, 0x4000, RZ, 0xc0, !PT ;  /* 0x0000400007ff7812 */ /* 0x000fe400078cc0ff */
[----:B-1----:R-:W-:-:S11]  /*141a00*/  PRMT R14, R29, 0x7773, RZ ;  /* 0x000077731d0e7816 */ /* 0x002fd600000000ff */
[----:B---3--:R1:W-:Y:S02]  /*141a10*/  @P6 STG.E.U8 desc[UR42][R12.64], R14 ;  /* 0x0000000e0c006986 */ /* 0x0083e4000c10112a */
        /* <DEDUP_REMOVED lines=10> */
[----:B-1----:R-:W-:Y:S02]  /*141ac0*/  PRMT R14, R28, 0x7771, RZ ;  /* 0x000077711c0e7816 */ /* 0x002fe400000000ff */
[----:B------:R-:W3:Y:S04]  /*141ad0*/  LDL.LU.64 R24, [R1+0x20d0] ;  /* 0x0020d00001187983 */ /* 0x000ee80000300a00 */
[----:B------:R-:W4:Y:S04]  /*141ae0*/  LDL.LU.64 R26, [R1+0x20c0] ;  /* 0x0020c000011a7983 */ /* 0x000f280000300a00 */
[----:B------:R-:W4:Y:S04]  /*141af0*/  LDL.LU.64 R18, [R1+0x20a0] ;  /* 0x0020a00001127983 */ /* 0x000f280000300a00 */
[----:B------:R1:W-:Y:S04]  /*141b00*/  @P5 STG.E.U8 desc[UR42][R22.64], R14 ;  /* 0x0000000e16005986 */ /* 0x0003e8000c10112a */
[----:B-1----:R-:W4:Y:S04]  /*141b10*/  LDL.LU.64 R22, [R1+0x2098] ;  /* 0x0020980001167983 */ /* 0x002f280000300a00 */
[----:B------:R-:W4:Y:S04]  /*141b20*/  LDL.LU.64 R20, [R1+0x2090] ;  /* 0x0020900001147983 */ /* 0x000f280000300a00 */
[----:B------:R-:W4:Y:S01]  /*141b30*/  LDL.LU R29, [R1+0x6c] ;  /* 0x00006c00011d7983 */ /* 0x000f220000300800 */
[----:B------:R-:W-:-:S02]  /*141b40*/  LOP3.LUT R7, R7, 0xffffffbf, RZ, 0xc0, !PT ;  /* 0xffffffbf07077812 */ /* 0x000fc400078ec0ff */
[----:B------:R-:W-:Y:S01]  /*141b50*/  PRMT R14, R28, 0x7772, RZ ;  /* 0x000077721c0e7816 */ /* 0x000fe200000000ff */
[----:B------:R-:W-:Y:S02]  /*141b60*/  IMAD.MOV.U32 R2, RZ, RZ, R6 ;  /* 0x000000ffff027224 */ /* 0x000fe400078e0006 */
[----:B------:R-:W4:Y:S01]  /*141b70*/  LDL.LU R6, [R1+0x4c] ;  /* 0x00004c0001067983 */ /* 0x000f220000300800 */
        /* <DEDUP_REMOVED lines=13> */
[----:B------:R-:W-:-:S09]  /*141c50*/  LOP3.LUT P4, RZ, R9, 0x20000, RZ, 0xc0, !PT ;  /* 0x0002000009ff7812 */ /* 0x000fd2000788c0ff */
[----:B------:R-:W-:Y:S02]  /*141c60*/  @P6 LOP3.LUT R7, R7, 0x400, RZ, 0xfc, !PT ;  /* 0x0000040007076812 */ /* 0x000fe400078efcff */
[----:B------:R-:W-:Y:S02]  /*141c70*/  LOP3.LUT P6, RZ, R9, 0x1000000, RZ, 0xc0, !PT ;  /* 0x0100000009ff7812 */ /* 0x000fe400078cc0ff */
[----:B------:R-:W-:Y:S02]  /*141c80*/  LOP3.LUT R7, R7, 0xfffff7ff, RZ, 0xc0, !PT ;  /* 0xfffff7ff07077812 */ /* 0x000fe400078ec0ff */
[C---:B------:R-:W-:Y:S02]  /*141c90*/  LOP3.LUT P3, RZ, R9.reuse, 0x40000, RZ, 0xc0, !PT ;  /* 0x0004000009ff7812 */ /* 0x040fe4000786c0ff */
[----:B------:R-:W-:-:S07]  /*141ca0*/  LOP3.LUT P2, RZ, R9, 0x80000, RZ, 0xc0, !PT ;  /* 0x0008000009ff7812 */ /* 0x000fce000784c0ff */
        /* <DEDUP_REMOVED lines=8> */
[----:B------:R-:W-:Y:S01]  /*141d30*/  LOP3.LUT P1, RZ, R9, 0x80000000, RZ, 0xc0, !PT ;  /* 0x8000000009ff7812 */ /* 0x000fe2000782c0ff */
[----:B---3--:R1:W-:Y:S02]  /*141d40*/  @P4 STG.E.U8 desc[UR42][R24.64], R14 ;  /* 0x0000000e18004986 */ /* 0x0083e4000c10112a */
[----:B-1----:R-:W-:-:S02]  /*141d50*/  PRMT R14, R28, 0x7773, RZ ;  /* 0x000077731c0e7816 */ /* 0x002fc400000000ff */
[----:B------:R-:W2:Y:S04]  /*141d60*/  LDL.LU.64 R24, [R1+0x2080] ;  /* 0x0020800001187983 */ /* 0x000ea80000300a00 */
[----:B----4-:R1:W-:Y:S02]  /*141d70*/  @P3 STG.E.U8 desc[UR42][R26.64], R14 ;  /* 0x0000000e1a003986 */ /* 0x0103e4000c10112a */
[----:B-1----:R-:W-:Y:S02]  /*141d80*/  PRMT R14, R29, 0x7770, RZ ;  /* 0x000077701d0e7816 */ /* 0x002fe400000000ff */
[----:B------:R-:W3:Y:S04]  /*141d90*/  LDL.LU.64 R26, [R1+0x2060] ;  /* 0x00206000011a7983 */ /* 0x000ee80000300a00 */
[----:B------:R1:W-:Y:S01]  /*141da0*/  @P2 STG.E.U8 desc[UR42][R18.64], R14 ;  /* 0x0000000e12002986 */ /* 0x0003e2000c10112a */
[----:B------:R-:W-:-:S02]  /*141db0*/  @P6 LOP3.LUT R7, R7, 0x2000, RZ, 0xfc, !PT ;  /* 0x0000200007076812 */ /* 0x000fc400078efcff */
[----:B------:R-:W-:Y:S02]  /*141dc0*/  LOP3.LUT P6, RZ, R9, 0x200000, RZ, 0xc0, !PT ;  /* 0x0020000009ff7812 */ /* 0x000fe400078cc0ff */
[C---:B------:R-:W-:Y:S02]  /*141dd0*/  LOP3.LUT P4, RZ, R8.reuse, 0x1, RZ, 0xc0, !PT ;  /* 0x0000000108ff7812 */ /* 0x040fe4000788c0ff */
[C---:B------:R-:W-:Y:S02]  /*141de0*/  LOP3.LUT P3, RZ, R8.reuse, 0x2, RZ, 0xc0, !PT ;  /* 0x0000000208ff7812 */ /* 0x040fe4000786c0ff */
[----:B-1----:R-:W-:Y:S02]  /*141df0*/  PRMT R14, R29, 0x7771, RZ ;  /* 0x000077711d0e7816 */ /* 0x002fe400000000ff */
[----:B------:R-:W-:-:S03]  /*141e00*/  LOP3.LUT P2, RZ, R8, 0x4, RZ, 0xc0, !PT ;  /* 0x0000000408ff7812 */ /* 0x000fc6000784c0ff */
[----:B------:R1:W-:Y:S01]  /*141e10*/  @P5 STG.E.U8 desc[UR42][R22.64], R14 ;  /* 0x0000000e16005986 */ /* 0x0003e2000c10112a */
[----:B------:R-:W-:-:S03]  /*141e20*/  LOP3.LUT P5, RZ, R8, 0x8, RZ, 0xc0, !PT ;  /* 0x0000000808ff7812 */ /* 0x000fc600078ac0ff */
[----:B-1----:R-:W4:Y:S04]  /*141e30*/  LDL.LU.64 R22, [R1+0x2058] ;  /* 0x0020580001167983 */ /* 0x002f280000300a00 */
        /* <DEDUP_REMOVED lines=14> */
[----:B------:R-:W2:Y:S04]  /*141f20*/  LDL.LU.64 R10, [R1+0x2020] ;  /* 0x00202000010a7983 */ /* 0x000ea80000300a00 */
[----:B------:R-:W2:Y:S04]  /*141f30*/  LDL.LU.64 R12, [R1+0x2018] ;  /* 0x00201800010c7983 */ /* 0x000ea80000300a00 */
[----:B------:R-:W2:Y:S04]  /*141f40*/  LDL.LU.64 R16, [R1+0x2010] ;  /* 0x0020100001107983 */ /* 0x000ea80000300a00 */
[----:B---3--:R1:W-:Y:S01]  /*141f50*/  @P6 STG.E.U8 desc[UR42][R26.64], R14 ;  /* 0x0000000e1a006986 */ /* 0x0083e2000c10112a */
[----:B------:R-:W-:-:S03]  /*141f60*/  LOP3.LUT P6, RZ, R7, 0x800, RZ, 0xc0, !PT ;  /* 0x0000080007ff7812 */ /* 0x000fc600078cc0ff */
[----:B------:R-:W3:Y:S04]  /*141f70*/  LDL.LU R24, [R1+0x90] ;  /* 0x0000900001187983 */ /* 0x000ee80000300800 */
[----:B------:R-:W3:Y:S04]  /*141f80*/  LDL.LU R25, [R1+0xb4] ;  /* 0x0000b40001197983 */ /* 0x000ee80000300800 */
[----:B------:R-:W3:Y:S04]  /*141f90*/  LDL.LU.64 R18, [R1+0x2008] ;  /* 0x0020080001127983 */ /* 0x000ee80000300a00 */
[----:B------:R-:W3:Y:S04]  /*141fa0*/  LDL.LU.64 R20, [R1+0x2000] ;  /* 0x0020000001147983 */ /* 0x000ee80000300a00 */
[----:B------:R-:W3:Y:S01]  /*141fb0*/  LDL.LU.64 R28, [R1+0x1ff8] ;  /* 0x001ff800011c7983 */ /* 0x000ee20000300a00 */
[----:B-1----:R-:W-:-:S03]  /*141fc0*/  PRMT R14, R6, 0x7771, RZ ;  /* 0x00007771060e7816 */ /* 0x002fc600000000ff */
[----:B------:R-:W3:Y:S04]  /*141fd0*/  LDL.LU.64 R26, [R1+0x1ff0] ;  /* 0x001ff000011a7983 */ /* 0x000ee80000300a00 */
[----:B----4-:R1:W-:Y:S01]  /*141fe0*/  @P6 STG.E.U8 desc[UR42][R22.64], R14 ;  /* 0x0000000e16006986 */ /* 0x0103e2000c10112a */
[C---:B------:R-:W-:Y:S02]  /*141ff0*/  LOP3.LUT P6, RZ, R7.reuse, 0x400, RZ, 0xc0, !PT ;  /* 0x0000040007ff7812 */ /* 0x040fe400078cc0ff */
[----:B-1----:R-:W-:Y:S01]  /*142000*/  PRMT R14, R6, 0x7772, RZ ;  /* 0x00007772060e7816 */ /* 0x002fe200000000ff */
[----:B------:R-:W4:Y:S10]  /*142010*/  LDL.LU.64 R22, [R1+0x1fe8] ;  /* 0x001fe80001167983 */ /* 0x000f340000300a00 */
[----:B--2---:R1:W-:Y:S04]  /*142020*/  @P6 STG.E.U8 desc[UR42][R8.64], R14 ;  /* 0x0000000e08006986 */ /* 0x0043e8000c10112a */
[----:B-1----:R-:W2:Y:S01]  /*142030*/  LDL.LU.64 R8, [R1+0x4d80] ;  /* 0x004d800001087983 */ /* 0x002ea20000300a00 */
[----:B------:R-:W-:-:S02]  /*142040*/  LOP3.LUT P6, RZ, R7, 0x200, RZ, 0xc0, !PT ;  /* 0x0000020007ff7812 */ /* 0x000fc400078cc0ff */
[----:B------:R-:W-:Y:S02]  /*142050*/  PRMT R14, R6, 0x7773, RZ ;  /* 0x00007773060e7816 */ /* 0x000fe400000000ff */
[----:B------:R-:W3:Y:S09]  /*142060*/  LDL.LU R6, [R1+0x4d78] ;  /* 0x004d780001067983 */ /* 0x000ef20000300800 */
        /* <DEDUP_REMOVED lines=8> */
[----:B------:R1:W-:Y:S01]  /*1420f0*/  @P6 STG.E.U8 desc[UR42][R10.64], R14 ;  /* 0x0000000e0a006986 */ /* 0x0003e2000c10112a */
[----:B------:R-:W-:Y:S02]  /*142100*/  LOP3.LUT P6, RZ, R7, 0x40, RZ, 0xc0, !PT ;  /* 0x0000004007ff7812 */ /* 0x000fe400078cc0ff */
[----:B-1----:R-:W-:-:S11]  /*142110*/  PRMT R14, R15, 0x7772, RZ ;  /* 0x000077720f0e7816 */ /* 0x002fd600000000ff */
[----:B------:R1:W-:Y:S02]  /*142120*/  @P6 STG.E.U8 desc[UR42][R12.64], R14 ;  /* 0x0000000e0c006986 */ /* 0x0003e4000c10112a */
[----:B-1----:R-:W-:-:S05]  /*142130*/  PRMT R14, R15, 0x7773, RZ ;  /* 0x000077730f0e7816 */ /* 0x002fca00000000ff */
[----:B------:R3:W-:Y:S02]  /*142140*/  @P0 STG.E.U8 desc[UR42][R16.64], R14 ;  /* 0x0000000e10000986 */ /* 0x0007e4000c10112a */
[----:B---3--:R-:W-:-:S05]  /*142150*/  PRMT R14, R24, 0x7770, RZ ;  /* 0x00007770180e7816 */ /* 0x008fca00000000ff */
[----:B------:R1:W-:Y:S02]  /*142160*/  @P1 STG.E.U8 desc[UR42][R18.64], R14 ;  /* 0x0000000e12001986 */ /* 0x0003e4000c10112a */
[----:B-1----:R-:W-:-:S05]  /*142170*/  PRMT R14, R24, 0x7771, RZ ;  /* 0x00007771180e7816 */ /* 0x002fca00000000ff */
[----:B------:R1:W-:Y:S02]  /*142180*/  @P4 STG.E.U8 desc[UR42][R20.64], R14 ;  /* 0x0000000e14004986 */ /* 0x0003e4000c10112a */
[----:B-1----:R-:W-:-:S05]  /*142190*/  PRMT R14, R24, 0x7772, RZ ;  /* 0x00007772180e7816 */ /* 0x002fca00000000ff */
[----:B------:R1:W-:Y:S02]  /*1421a0*/  @P3 STG.E.U8 desc[UR42][R28.64], R14 ;  /* 0x0000000e1c003986 */ /* 0x0003e4000c10112a */
[----:B-1----:R-:W-:Y:S02]  /*1421b0*/  PRMT R14, R24, 0x7773, RZ ;  /* 0x00007773180e7816 */ /* 0x002fe400000000ff */
[----:B------:R-:W3:Y:S04]  /*1421c0*/  LDL.LU.64 R28, [R1+0x1fe0] ;  /* 0x001fe000011c7983 */ /* 0x000ee80000300a00 */
[----:B------:R-:W3:Y:S04]  /*1421d0*/  LDL.LU.64 R16, [R1+0x1fd8] ;  /* 0x001fd80001107983 */ /* 0x000ee80000300a00 */
[----:B------:R-:W3:Y:S04]  /*1421e0*/  LDL.LU.64 R18, [R1+0x1fc8] ;  /* 0x001fc80001127983 */ /* 0x000ee80000300a00 */
[----:B------:R1:W-:Y:S02]  /*1421f0*/  @P2 STG.E.U8 desc[UR42][R26.64], R14 ;  /* 0x0000000e1a002986 */ /* 0x0003e4000c10112a */
[----:B-1----:R-:W-:-:S05]  /*142200*/  PRMT R14, R25, 0x7770, RZ ;  /* 0x00007770190e7816 */ /* 0x002fca00000000ff */
[----:B----4-:R1:W-:Y:S04]  /*142210*/  @P5 STG.E.U8 desc[UR42][R22.64], R14 ;  /* 0x0000000e16005986 */ /* 0x0103e8000c10112a */
[----:B-1----:R-:W4:Y:S04]  /*142220*/  LDL.LU.64 R22, [R1+0x1fc0] ;  /* 0x001fc00001167983 */ /* 0x002f280000300a00 */
[----:B------:R-:W4:Y:S04]  /*142230*/  LDL.LU.64 R20, [R1+0x1fb8] ;  /* 0x001fb80001147983 */ /* 0x000f280000300a00 */
[----:B------:R-:W4:Y:S01]  /*142240*/  LDL.LU R27, [R1+0x94] ;  /* 0x00009400011b7983 */ /* 0x000f220000300800 */
[----:B------:R-:W-:-:S02]  /*142250*/  LOP3.LUT R7, R7, 0xfffffffe, RZ, 0xc0, !PT ;  /* 0xfffffffe07077812 */ /* 0x000fc400078ec0ff */
[----:B------:R-:W-:Y:S02]  /*142260*/  PRMT R14, R25, 0x7771, RZ ;  /* 0x00007771190e7816 */ /* 0x000fe400000000ff */
[----:B--2---:R-:W-:Y:S02]  /*142270*/  LOP3.LUT P6, RZ, R8, 0x10000, RZ, 0xc0, !PT ;  /* 0x0001000008ff7812 */ /* 0x004fe400078cc0ff */
[----:B------:R-:W-:-:S11]  /*142280*/  LOP3.LUT R9, R9, 0xbfffffff, RZ, 0xc0, !PT ;  /* 0xbfffffff09097812 */ /* 0x000fd600078ec0ff */
[----:B------:R-:W-:Y:S02]  /*142290*/  @P6 LOP3.LUT R9, R9, 0x40000000, RZ, 0xfc, !PT ;  /* 0x4000000009096812 */ /* 0x000fe400078efcff */
[----:B------:R-:W-:Y:S02]  /*1422a0*/  LOP3.LUT P6, RZ, R8, 0x8000, RZ, 0xc0, !PT ;  /* 0x0000800008ff7812 */ /* 0x000fe400078cc0ff */
[----:B------:R-:W-:-:S11]  /*1422b0*/  LOP3.LUT R9, R9, 0x7fffffff, RZ, 0xc0, !PT ;  /* 0x7fffffff09097812 */ /* 0x000fd600078ec0ff */
[----:B------:R-:W-:Y:S02]  /*1422c0*/  @P6 LOP3.LUT R9, R9, 0x80000000, RZ, 0xfc, !PT ;  /* 0x8000000009096812 */ /* 0x000fe400078efcff */
[----:B------:R-:W-:-:S13]  /*1422d0*/  LOP3.LUT P6, RZ, R8, 0x4000, RZ, 0xc0, !PT ;  /* 0x0000400008ff7812 */ /* 0x000fda00078cc0ff */
        /* <DEDUP_REMOVED lines=10> */
[C---:B------:R-:W-:Y:S02]  /*142380*/  LOP3.LUT P3, RZ, R8.reuse, 0x20, RZ, 0xc0, !PT ;  /* 0x0000002008ff7812 */ /* 0x040fe4000786c0ff */
[----:B------:R-:W-:-:S05]  /*142390*/  LOP3.LUT P2, RZ, R8, 0x40, RZ, 0xc0, !PT ;  /* 0x0000004008ff7812 */ /* 0x000fca000784c0ff */
[----:B------:R-:W-:Y:S02]  /*1423a0*/  @P6 LOP3.LUT R7, R7, 0x8, RZ, 0xfc, !PT ;  /* 0x0000000807076812 */ /* 0x000fe400078efcff */
[C---:B------:R-:W-:Y:S02]  /*1423b0*/  LOP3.LUT P6, RZ, R8.reuse, 0x400, RZ, 0xc0, !PT ;  /* 0x0000040008ff7812 */ /* 0x040fe400078cc0ff */
[----:B------:R-:W-:Y:S02]  /*1423c0*/  LOP3.LUT R7, R7, 0xffffffef, RZ, 0xc0, !PT ;  /* 0xffffffef07077812 */ /* 0x000fe400078ec0ff */
[----:B------:R-:W-:-:S09]  /*1423d0*/  LOP3.LUT P5, RZ, R8, 0x80, RZ, 0xc0, !PT ;  /* 0x0000008008ff7812 */ /* 0x000fd200078ac0ff */
[----:B------:R-:W-:Y:S02]  /*1423e0*/  @P6 LOP3.LUT R7, R7, 0x10, RZ, 0xfc, !PT ;  /* 0x0000001007076812 */ /* 0x000fe400078efcff */
[----:B------:R-:W-:Y:S01]  /*1423f0*/  LOP3.LUT P6, RZ, R8, 0x200, RZ, 0xc0, !PT ;  /* 0x0000020008ff7812 */ /* 0x000fe200078cc0ff */
[----:B---3--:R1:W-:Y:S02]  /*142400*/  @P4 STG.E.U8 desc[UR42][R28.64], R14 ;  /* 0x0000000e1c004986 */ /* 0x0083e4000c10112a */
[----:B-1----:R-:W-:Y:S02]  /*142410*/  PRMT R14, R25, 0x7772, RZ ;  /* 0x00007772190e7816 */ /* 0x002fe400000000ff */
[----:B------:R-:W2:Y:S01]  /*142420*/  LDL.LU.64 R28, [R1+0x1fb0] ;  /* 0x001fb000011c7983 */ /* 0x000ea20000300a00 */
[----:B------:R-:W-:-:S03]  /*142430*/  LOP3.LUT R7, R7, 0xffffffdf, RZ, 0xc0, !PT ;  /* 0xffffffdf07077812 */ /* 0x000fc600078ec0ff */
[----:B------:R-:W3:Y:S04]  /*142440*/  LDL.LU R15, [R1+0xb8] ;  /* 0x0000b800010f7983 */ /* 0x000ee80000300800 */
[----:B------:R1:W-:Y:S02]  /*142450*/  @P3 STG.E.U8 desc[UR42][R16.64], R14 ;  /* 0x0000000e10003986 */ /* 0x0003e4000c10112a */
[----:B-1----:R-:W-:Y:S02]  /*142460*/  PRMT R14, R25, 0x7773, RZ ;  /* 0x00007773190e7816 */ /* 0x002fe400000000ff */
[----:B------:R-:W2:Y:S04]  /*142470*/  LDL.LU.64 R24, [R1+0x1fa0] ;  /* 0x001fa00001187983 */ /* 0x000ea80000300a00 */
[----:B------:R4:W-:Y:S04]  /*142480*/  @P2 STG.E.U8 desc[UR42][R18.64], R14 ;  /* 0x0000000e12002986 */ /* 0x0009e8000c10112a */
[----:B------:R1:W-:Y:S01]  /*142490*/  STL.64 [R1+0x4d60], R4 ;  /* 0x004d600401007387 */ /* 0x0003e20000100a00 */
[----:B------:R-:W-:-:S02]  /*1424a0*/  @P6 LOP3.LUT R7, R7, 0x20, RZ, 0xfc, !PT ;  /* 0x0000002007076812 */ /* 0x000fc400078efcff */
[C---:B------:R-:W-:Y:S02]  /*1424b0*/  LOP3.LUT P6, RZ, R8.reuse, 0x100, RZ, 0xc0, !PT ;  /* 0x0000010008ff7812 */ /* 0x040fe400078cc0ff */
[C---:B------:R-:W-:Y:S02]  /*1424c0*/  LOP3.LUT P0, RZ, R8.reuse, 0x20000, RZ, 0xc0, !PT ;  /* 0x0002000008ff7812 */ /* 0x040fe4000780c0ff */
[C---:B------:R-:W-:Y:S02]  /*1424d0*/  LOP3.LUT P1, RZ, R8.reuse, 0x40000, RZ, 0xc0, !PT ;  /* 0x0004000008ff7812 */ /* 0x040fe4000782c0ff */
[----:B----4-:R-:W-:Y:S01]  /*1424e0*/  PRMT R14, R27, 0x7770, RZ ;  /* 0x000077701b0e7816 */ /* 0x010fe200000000ff */
[----:B-1----:R-:W4:Y:S01]  /*1424f0*/  LDL.LU.64 R4, [R1+0x1f98] ;  /* 0x001f980001047983 */ /* 0x002f220000300a00 */
[C---:B------:R-:W-:Y:S02]  /*142500*/  LOP3.LUT P4, RZ, R8.reuse, 0x80000, RZ, 0xc0, !PT ;  /* 0x0008000008ff7812 */ /* 0x040fe4000788c0ff */
[C---:B------:R-:W-:Y:S01]  /*142510*/  LOP3.LUT P3, RZ, R8.reuse, 0x100000, RZ, 0xc0, !PT ;  /* 0x0010000008ff7812 */ /* 0x040fe2000786c0ff */
[----:B------:R1:W-:Y:S01]  /*142520*/  @P5 STG.E.U8 desc[UR42][R22.64], R14 ;  /* 0x0000000e16005986 */ /* 0x0003e2000c10112a */
[----:B------:R-:W-:-:S02]  /*142530*/  LOP3.LUT P2, RZ, R8, 0x200000, RZ, 0xc0, !PT ;  /* 0x0020000008ff7812 */ /* 0x000fc4000784c0ff */
[----:B------:R-:W-:Y:S01]  /*142540*/  LOP3.LUT P5, RZ, R8, 0x400000, RZ, 0xc0, !PT ;  /* 0x0040000008ff7812 */ /* 0x000fe200078ac0ff */
[----:B-1----:R-:W2:Y:S04]  /*142550*/  LDL.LU R22, [R1+0x98] ;  /* 0x0000980001167983 */ /* 0x002ea80000300800 */
        /* <DEDUP_REMOVED lines=12> */
[----:B------:R-:W2:Y:S04]  /*142620*/  LDL.LU.64 R16, [R1+0x1f50] ;  /* 0x001f500001107983 */ /* 0x000ea80000300a00 */
[----:B------:R-:W2:Y:S04]  /*142630*/  LDL.LU.64 R18, [R1+0x1f48] ;  /* 0x001f480001127983 */ /* 0x000ea80000300a00 */
[----:B------:R-:W2:Y:S04]  /*142640*/  LDL.LU.64 R20, [R1+0x1f28] ;  /* 0x001f280001147983 */ /* 0x000ea80000300a00 */
[----:B------:R-:W2:Y:S01]  /*142650*/  LDL.LU R23, [R1+0xbc] ;  /* 0x0000bc0001177983 */ /* 0x000ea20000300800 */
[----:B-1----:R-:W-:-:S03]  /*142660*/  PRMT R14, R27, 0x7773, RZ ;  /* 0x000077731b0e7816 */ /* 0x002fc600000000ff */
[----:B------:R-:W2:Y:S04]  /*142670*/  LDL.LU.64 R28, [R1+0x1f18] ;  /* 0x001f1800011c7983 */ /* 0x000ea80000300a00 */
[----:B------:R-:W2:Y:S04]  /*142680*/  LDL.LU.64 R26, [R1+0x1f10] ;  /* 0x001f1000011a7983 */ /* 0x000ea80000300a00 */
[----:B------:R3:W-:Y:S01]  /*142690*/  @P6 STG.E.U8 desc[UR42][R24.64], R14 ;  /* 0x0000000e18006986 */ /* 0x0007e2000c10112a */
[----:B------:R-:W-:Y:S02]  /*1426a0*/  LOP3.LUT P6, RZ, R7, 0x8, RZ, 0xc0, !PT ;  /* 0x0000000807ff7812 */ /* 0x000fe400078cc0ff */
[----:B---3--:R-:W-:Y:S01]  /*1426b0*/  PRMT R14, R15, 0x7770, RZ ;  /* 0x000077700f0e7816 */ /* 0x008fe200000000ff */
[----:B------:R-:W3:Y:S10]  /*1426c0*/  LDL.LU.64 R24, [R1+0x1f08] ;  /* 0x001f080001187983 */ /* 0x000ef40000300a00 */
[----:B----4-:R1:W-:Y:S01]  /*1426d0*/  @P6 STG.E.U8 desc[UR42][R4.64], R14 ;  /* 0x0000000e04006986 */ /* 0x0103e2000c10112a */
[----:B------:R-:W-:-:S02]  /*1426e0*/  LOP3.LUT P6, RZ, R7, 0x4, RZ, 0xc0, !PT ;  /* 0x0000000407ff7812 */ /* 0x000fc400078cc0ff */
[----:B-1----:R-:W-:Y:S01]  /*1426f0*/  PRMT R14, R15, 0x7771, RZ ;  /* 0x000077710f0e7816 */ /* 0x002fe200000000ff */
[----:B------:R-:W4:Y:S10]  /*142700*/  LDL.LU.64 R4, [R1+0x4d60] ;  /* 0x004d600001047983 */ /* 0x000f340000300a00 */
[----:B--2---:R1:W-:Y:S04]  /*142710*/  @P6 STG.E.U8 desc[UR42][R8.64], R14 ;  /* 0x0000000e08006986 */ /* 0x0043e8000c10112a */
[----:B-1----:R-:W2:Y:S01]  /*142720*/  LDL.LU.64 R8, [R1+0x4d58] ;  /* 0x004d580001087983 */ /* 0x002ea20000300a00 */
[----:B------:R-:W-:-:S02]  /*142730*/  LOP3.LUT P6, RZ, R7, 0x2, RZ, 0xc0, !PT ;  /* 0x0000000207ff7812 */ /* 0x000fc400078cc0ff */
[----:B------:R-:W-:-:S11]  /*142740*/  PRMT R14, R15, 0x7772, RZ ;  /* 0x000077720f0e7816 */ /* 0x000fd600000000ff */
[----:B--2---:R1:W-:Y:S04]  /*142750*/  @P6 STG.E.U8 desc[UR42][R8.64], R14 ;  /* 0x0000000e08006986 */ /* 0x0043e8000c10112a */
[----:B-1----:R-:W2:Y:S01]  /*142760*/  LDL.LU.64 R8, [R1+0x4d50] ;  /* 0x004d500001087983 */ /* 0x002ea20000300a00 */
[----:B------:R-:W-:-:S03]  /*142770*/  LOP3.LUT P6, RZ, R7, 0x1, RZ, 0xc0, !PT ;  /* 0x0000000107ff7812 */ /* 0x000fc600078cc0ff */
[----:B------:R-:W3:Y:S01]  /*142780*/  LDL.LU R7, [R1+0x4d48] ;  /* 0x004d480001077983 */ /* 0x000ee20000300800 */
[----:B------:R-:W-:-:S09]  /*142790*/  PRMT R14, R15, 0x7773, RZ ;  /* 0x000077730f0e7816 */ /* 0x000fd200000000ff */
[----:B------:R1:W-:Y:S02]  /*1427a0*/  @P6 STG.E.U8 desc[UR42][R10.64], R14 ;  /* 0x0000000e0a006986 */ /* 0x0003e4000c10112a */
[----:B-1----:R-:W-:Y:S02]  /*1427b0*/  PRMT R14, R22, 0x7770, RZ ;  /* 0x00007770160e7816 */ /* 0x002fe400000000ff */
[----:B--2---:R-:W-:-:S13]  /*1427c0*/  LOP3.LUT P6, RZ, R9, 0x80000000, RZ, 0xc0, !PT ;  /* 0x8000000009ff7812 */ /* 0x004fda00078cc0ff */
        /* <DEDUP_REMOVED lines=15> */
[----:B------:R1:W-:Y:S04]  /*1428c0*/  @P5 STG.E.U8 desc[UR42][R6.64], R14 ;  /* 0x0000000e06005986 */ /* 0x0003e8000c10112a */
[----:B-1----:R-:W2:Y:S04]  /*1428d0*/  LDL.LU.64 R6, [R1+0x4d40] ;  /* 0x004d400001067983 */ /* 0x002ea80000300a00 */
[----:B------:R-:W3:Y:S04]  /*1428e0*/  LDL.LU.64 R28, [R1+0x1ed8] ;  /* 0x001ed800011c7983 */ /* 0x000ee80000300a00 */
[----:B------:R-:W3:Y:S04]  /*1428f0*/  LDL.LU.64 R26, [R1+0x1ed0] ;  /* 0x001ed000011a7983 */ /* 0x000ee80000300a00 */
[----:B------:R-:W3:Y:S04]  /*142900*/  LDL.LU.64 R18, [R1+0x1ec8] ;  /* 0x001ec80001127983 */ /* 0x000ee80000300a00 */
[----:B------:R-:W3:Y:S04]  /*142910*/  LDL.LU R24, [R1+0x9c] ;  /* 0x00009c0001187983 */ /* 0x000ee80000300800 */
[----:B------:R-:W4:Y:S01]  /*142920*/  LDL.LU.64 R22, [R1+0x1ea8] ;  /* 0x001ea80001167983 */ /* 0x000f220000300a00 */
[----:B------:R-:W-:-:S02]  /*142930*/  LOP3.LUT P4, RZ, R8, 0x800000, RZ, 0xc0, !PT ;  /* 0x0080000008ff7812 */ /* 0x000fc4000788c0ff */
[----:B------:R-:W-:Y:S02]  /*142940*/  LOP3.LUT R9, R9, 0xffbfffff, RZ, 0xc0, !PT ;  /* 0xffbfffff09097812 */ /* 0x000fe400078ec0ff */
[C---:B------:R-:W-:Y:S02]  /*142950*/  LOP3.LUT P3, RZ, R8.reuse, 0x1000000, RZ, 0xc0, !PT ;  /* 0x0100000008ff7812 */ /* 0x040fe4000786c0ff */
[C---:B------:R-:W-:Y:S02]  /*142960*/  LOP3.LUT P2, RZ, R8.reuse, 0x2000000, RZ, 0xc0, !PT ;  /* 0x0200000008ff7812 */ /* 0x040fe4000784c0ff */
[----:B------:R-:W-:Y:S01]  /*142970*/  LOP3.LUT P5, RZ, R8, 0x4000000, RZ, 0xc0, !PT ;  /* 0x0400000008ff7812 */ /* 0x000fe200078ac0ff */
[----:B------:R-:W4:Y:S04]  /*142980*/  LDL.LU.64 R20, [R1+0x1e98] ;  /* 0x001e980001147983 */ /* 0x000f280000300a00 */
[----:B------:R-:W4:Y:S04]  /*142990*/  LDL.LU R25, [R1+0xa0] ;  /* 0x0000a00001197983 */ /* 0x000f280000300800 */
[----:B------:R-:W-:Y:S01]  /*1429a0*/  STL [R1+0x4d00], R8 ;  /* 0x004d000801007387 */ /* 0x000fe20000100800 */
[----:B--2---:R-:W-:-:S02]  /*1429b0*/  LOP3.LUT P6, RZ, R7, 0x8, RZ, 0xc0, !PT ;  /* 0x0000000807ff7812 */ /* 0x004fc400078cc0ff */
[----:B---3--:R-:W-:-:S11]  /*1429c0*/  PRMT R14, R24, 0x7770, RZ ;  /* 0x00007770180e7816 */ /* 0x008fd600000000ff */
[----:B------:R-:W-:Y:S02]  /*1429d0*/  @P6 LOP3.LUT R9, R9, 0x400000, RZ, 0xfc, !PT ;  /* 0x0040000009096812 */ /* 0x000fe400078efcff */
[----:B------:R-:W-:Y:S01]  /*1429e0*/  LOP3.LUT P6, RZ, R7, 0x4, RZ, 0xc0, !PT ;  /* 0x0000000407ff7812 */ /* 0x000fe200078cc0ff */
[----:B------:R1:W-:Y:S01]  /*1429f0*/  @P4 STG.E.U8 desc[UR42][R28.64], R14 ;  /* 0x0000000e1c004986 */ /* 0x0003e2000c10112a */
[----:B------:R-:W-:Y:S02]  /*142a00*/  LOP3.LUT R9, R9, 0xff7fffff, RZ, 0xc0, !PT ;  /* 0xff7fffff09097812 */ /* 0x000fe400078ec0ff */
[----:B-1----:R-:W-:-:S09]  /*142a10*/  PRMT R14, R24, 0x7771, RZ ;  /* 0x00007771180e7816 */ /* 0x002fd200000000ff */
[----:B------:R-:W-:Y:S02]  /*142a20*/  @P6 LOP3.LUT R9, R9, 0x800000, RZ, 0xfc, !PT ;  /* 0x0080000009096812 */ /* 0x000fe400078efcff */
[----:B------:R-:W-:Y:S01]  /*142a30*/  LOP3.LUT P6, RZ, R7, 0x2, RZ, 0xc0, !PT ;  /* 0x0000000207ff7812 */ /* 0x000fe200078cc0ff */
[----:B------:R-:W2:Y:S04]  /*142a40*/  LDL.LU.64 R28, [R1+0x1e90] ;  /* 0x001e9000011c7983 */ /* 0x000ea80000300a00 */
[----:B------:R1:W-:Y:S01]  /*142a50*/  @P3 STG.E.U8 desc[UR42][R26.64], R14 ;  /* 0x0000000e1a003986 */ /* 0x0003e2000c10112a */
[----:B------:R-:W-:Y:S02]  /*142a60*/  LOP3.LUT R9, R9, 0xfeffffff, RZ, 0xc0, !PT ;  /* 0xfeffffff09097812 */ /* 0x000fe400078ec0ff */
[----:B-1----:R-:W-:Y:S01]  /*142a70*/  PRMT R14, R24, 0x7772, RZ ;  /* 0x00007772180e7816 */ /* 0x002fe200000000ff */
[----:B------:R-:W3:Y:S04]  /*142a80*/  LDL.LU.64 R26, [R1+0x1e88] ;  /* 0x001e8800011a7983 */ /* 0x000ee80000300a00 */
[----:B------:R-:W2:Y:S04]  /*142a90*/  LDL.LU R15, [R1+0x80] ;  /* 0x00008000010f7983 */ /* 0x000ea80000300800 */
[----:B------:R1:W-:Y:S01]  /*142aa0*/  @P2 STG.E.U8 desc[UR42][R18.64], R14 ;  /* 0x0000000e12002986 */ /* 0x0003e2000c10112a */
[----:B------:R-:W-:-:S02]  /*142ab0*/  @P6 LOP3.LUT R9, R9, 0x1000000, RZ, 0xfc, !PT ;  /* 0x0100000009096812 */ /* 0x000fc400078efcff */
[C---:B------:R-:W-:Y:S02]  /*142ac0*/  LOP3.LUT P6, RZ, R7.reuse, 0x1, RZ, 0xc0, !PT ;  /* 0x0000000107ff7812 */ /* 0x040fe400078cc0ff */
[C---:B------:R-:W-:Y:S02]  /*142ad0*/  LOP3.LUT P0, RZ, R7.reuse, 0x10, RZ, 0xc0, !PT ;  /* 0x0000001007ff7812 */ /* 0x040fe4000780c0ff */
[C---:B------:R-:W-:Y:S02]  /*142ae0*/  LOP3.LUT P1, RZ, R7.reuse, 0x20, RZ, 0xc0, !PT ;  /* 0x0000002007ff7812 */ /* 0x040fe4000782c0ff */
[C---:B------:R-:W-:Y:S02]  /*142af0*/  LOP3.LUT P4, RZ, R7.reuse, 0x40, RZ, 0xc0, !PT ;  /* 0x0000004007ff7812 */ /* 0x040fe4000788c0ff */
[----:B-1----:R-:W-:Y:S02]  /*142b00*/  PRMT R14, R24, 0x7773, RZ ;  /* 0x00007773180e7816 */ /* 0x002fe400000000ff */
[----:B------:R-:W-:-:S02]  /*142b10*/  LOP3.LUT P3, RZ, R7, 0x80, RZ, 0xc0, !PT ;  /* 0x0000008007ff7812 */ /* 0x000fc4000786c0ff */
[C---:B------:R-:W-:Y:S01]  /*142b20*/  LOP3.LUT P2, RZ, R7.reuse, 0x100, RZ, 0xc0, !PT ;  /* 0x0000010007ff7812 */ /* 0x040fe2000784c0ff */
[----:B----4-:R1:W-:Y:S01]  /*142b30*/  @P5 STG.E.U8 desc[UR42][R22.64], R14 ;  /* 0x0000000e16005986 */ /* 0x0103e2000c10112a */
[----:B------:R-:W-:-:S03]  /*142b40*/  LOP3.LUT P5, RZ, R7, 0x200, RZ, 0xc0, !PT ;  /* 0x0000020007ff7812 */ /* 0x000fc600078ac0ff */
[----:B-1----:R-:W4:Y:S04]  /*142b50*/  LDL.LU.64 R22, [R1+0x1e78] ;  /* 0x001e780001167983 */ /* 0x002f280000300a00 */
[----:B------:R1:W-:Y:S04]  /*142b60*/  STL.64 [R1+0x4d28], R6 ;  /* 0x004d280601007387 */ /* 0x0003e80000100a00 */
[----:B-1----:R-:W2:Y:S04]  /*142b70*/  LDL.LU.64 R6, [R1+0x1e60] ;  /* 0x001e600001067983 */ /* 0x002ea80000300a00 */
[----:B--2---:R1:W-:Y:S04]  /*142b80*/  STL.64 [R1+0x4d30], R6 ;  /* 0x004d300601007387 */ /* 0x0043e80000100a00 */
[----:B-1----:R-:W2:Y:S01]  /*142b90*/  LDL.LU.64 R6, [R1+0x1e68] ;  /* 0x001e680001067983 */ /* 0x002ea20000300a00 */
[----:B------:R-:W-:-:S04]  /*142ba0*/  LOP3.LUT R9, R9, 0xfdffffff, RZ, 0xc0, !PT ;  /* 0xfdffffff09097812 */ /* 0x000fc800078ec0ff */
        /* <DEDUP_REMOVED lines=12> */
[----:B------:R-:W-:-:S09]  /*142c70*/  PRMT R14, R25, 0x7770, RZ ;  /* 0x00007770190e7816 */ /* 0x000fd200000000ff */
[----:B------:R-:W-:Y:S02]  /*142c80*/  @P6 LOP3.LUT R9, R9, 0x20000000, RZ, 0xfc, !PT ;  /* 0x2000000009096812 */ /* 0x000fe400078efcff */
[----:B------:R-:W-:Y:S01]  /*142c90*/  LOP3.LUT P6, RZ, R8, 0x8000000, RZ, 0xc0, !PT ;  /* 0x0800000008ff7812 */ /* 0x000fe200078cc0ff */
[----:B--2---:R1:W-:Y:S04]  /*142ca0*/  STL.64 [R1+0x4d38], R6 ;  /* 0x004d380601007387 */ /* 0x0043e80000100a00 */
[----:B-1----:R-:W2:Y:S08]  /*142cb0*/  LDL.LU.64 R6, [R1+0x1e70] ;  /* 0x001e700001067983 */ /* 0x002eb00000300a00 */
[----:B------:R1:W-:Y:S01]  /*142cc0*/  @P6 STG.E.U8 desc[UR42][R20.64], R14 ;  /* 0x0000000e14006986 */ /* 0x0003e2000c10112a */
[----:B------:R-:W-:-:S03]  /*142cd0*/  LOP3.LUT P6, RZ, R9, 0x20000000, RZ, 0xc0, !PT ;  /* 0x2000000009ff7812 */ /* 0x000fc600078cc0ff */
[----:B------:R-:W2:Y:S01]  /*142ce0*/  LDL.LU.64 R10, [R1+0x1e58] ;  /* 0x001e5800010a7983 */ /* 0x000ea20000300a00 */
[----:B-1----:R-:W-:-:S03]  /*142cf0*/  PRMT R14, R25, 0x7771, RZ ;  /* 0x00007771190e7816 */ /* 0x002fc600000000ff */
[----:B------:R-:W2:Y:S04]  /*142d00*/  LDL.LU R20, [R1+0xa4] ;  /* 0x0000a40001147983 */ /* 0x000ea80000300800 */
[----:B------:R-:W2:Y:S04]  /*142d10*/  LDL.LU R21, [R1+0x84] ;  /* 0x0000840001157983 */ /* 0x000ea80000300800 */
[----:B------:R-:W2:Y:S04]  /*142d20*/  LDL.LU.64 R12, [R1+0x1e50] ;  /* 0x001e5000010c7983 */ /* 0x000ea80000300a00 */
[----:B------:R-:W2:Y:S04]  /*142d30*/  LDL.LU.64 R16, [R1+0x1e48] ;  /* 0x001e480001107983 */ /* 0x000ea80000300a00 */
[----:B------:R1:W-:Y:S01]  /*142d40*/  @P6 STG.E.U8 desc[UR42][R28.64], R14 ;  /* 0x0000000e1c006986 */ /* 0x0003e2000c10112a */
[----:B------:R-:W-:-:S03]  /*142d50*/  LOP3.LUT P6, RZ, R9, 0x10000000, RZ, 0xc0, !PT ;  /* 0x1000000009ff7812 */ /* 0x000fc600078cc0ff */
[----:B------:R-:W2:Y:S01]  /*142d60*/  LDL.LU.64 R18, [R1+0x1e40] ;  /* 0x001e400001127983 */ /* 0x000ea20000300a00 */
[----:B-1----:R-:W-:-:S03]  /*142d70*/  PRMT R14, R25, 0x7772, RZ ;  /* 0x00007772190e7816 */ /* 0x002fc600000000ff */
[----:B------:R-:W2:Y:S06]  /*142d80*/  LDL.LU.64 R28, [R1+0x1e30] ;  /* 0x001e3000011c7983 */ /* 0x000eac0000300a00 */
[----:B---3--:R1:W-:Y:S01]  /*142d90*/  @P6 STG.E.U8 desc[UR42][R26.64], R14 ;  /* 0x0000000e1a006986 */ /* 0x0083e2000c10112a */
[----:B------:R-:W-:Y:S02]  /*142da0*/  LOP3.LUT P6, RZ, R9, 0x8000000, RZ, 0xc0, !PT ;  /* 0x0800000009ff7812 */ /* 0x000fe400078cc0ff */
[----:B-1----:R-:W-:Y:S01]  /*142db0*/  PRMT R14, R25, 0x7773, RZ ;  /* 0x00007773190e7816 */ /* 0x002fe200000000ff */
[----:B------:R-:W3:Y:S04]  /*142dc0*/  LDL.LU.64 R26, [R1+0x1e20] ;  /* 0x001e2000011a7983 */ /* 0x000ee80000300a00 */
[----:B------:R-:W3:Y:S06]  /*142dd0*/  LDL.LU.64 R24, [R1+0x1e18] ;  /* 0x001e180001187983 */ /* 0x000eec0000300a00 */
        /* <DEDUP_REMOVED lines=27> */
[----:B------:R-:W2:Y:S04]  /*142f90*/  LDL.LU.64 R28, [R1+0x1e08] ;  /* 0x001e0800011c7983 */ /* 0x000ea80000300a00 */
[----:B---3--:R1:W-:Y:S02]  /*142fa0*/  @P3 STG.E.U8 desc[UR42][R26.64], R14 ;  /* 0x0000000e1a003986 */ /* 0x0083e4000c10112a */
[----:B-1----:R-:W-:-:S02]  /*142fb0*/  PRMT R14, R21, 0x7771, RZ ;  /* 0x00007771150e7816 */ /* 0x002fc400000000ff */
[----:B------:R-:W3:Y:S04]  /*142fc0*/  LDL.LU.64 R26, [R1+0x1df8] ;  /* 0x001df800011a7983 */ /* 0x000ee80000300a00 */
[----:B------:R-:W3:Y:S04]  /*142fd0*/  LDL.LU.64 R18, [R1+0x1df0] ;  /* 0x001df00001127983 */ /* 0x000ee80000300a00 */
[----:B------:R1:W-:Y:S02]  /*142fe0*/  @P2 STG.E.U8 desc[UR42][R24.64], R14 ;  /* 0x0000000e18002986 */ /* 0x0003e4000c10112a */
[----:B-1----:R-:W-:-:S05]  /*142ff0*/  PRMT R14, R21, 0x7772, RZ ;  /* 0x00007772150e7816 */ /* 0x002fca00000000ff */
[----:B----4-:R1:W-:Y:S04]  /*143000*/  @P5 STG.E.U8 desc[UR42][R22.64], R14 ;  /* 0x0000000e16005986 */ /* 0x0103e8000c10112a */
[----:B-1----:R-:W4:Y:S04]  /*143010*/  LDL.LU.64 R22, [R1+0x1de8] ;  /* 0x001de80001167983 */ /* 0x002f280000300a00 */
[----:B------:R-:W3:Y:S01]  /*143020*/  LDL.LU R20, [R1+0xa8] ;  /* 0x0000a80001147983 */ /* 0x000ee20000300800 */
[----:B------:R-:W-:Y:S02]  /*143030*/  LOP3.LUT R9, R9, 0xffffbfff, RZ, 0xc0, !PT ;  /* 0xffffbfff09097812 */ /* 0x000fe400078ec0ff */
[----:B------:R-:W-:Y:S01]  /*143040*/  PRMT R14, R21, 0x7773, RZ ;  /* 0x00007773150e7816 */ /* 0x000fe200000000ff */
[----:B------:R-:W4:Y:S04]  /*143050*/  LDL.LU.64 R24, [R1+0x1dd0] ;  /* 0x001dd00001187983 */ /* 0x000f280000300a00 */
        /* <DEDUP_REMOVED lines=23> */
[----:B------:R-:W-:Y:S01]  /*1431d0*/  LOP3.LUT P5, RZ, R7, 0x2000, RZ, 0xc0, !PT ;  /* 0x0000200007ff7812 */ /* 0x000fe200078ac0ff */
[----:B------:R1:W-:Y:S08]  /*1431e0*/  @P4 STG.E.U8 desc[UR42][R28.64], R14 ;  /* 0x0000000e1c004986 */ /* 0x0003f0000c10112a */
[----:B------:R-:W-:-:S02]  /*1431f0*/  @P6 LOP3.LUT R9, R9, 0x100000, RZ, 0xfc, !PT ;  /* 0x0010000009096812 */ /* 0x000fc400078efcff */
[----:B------:R-:W-:Y:S02]  /*143200*/  LOP3.LUT P6, RZ, R7, 0x8000, RZ, 0xc0, !PT ;  /* 0x0000800007ff7812 */ /* 0x000fe400078cc0ff */
[----:B------:R-:W-:Y:S02]  /*143210*/  LOP3.LUT R9, R9, 0xffdfffff, RZ, 0xc0, !PT ;  /* 0xffdfffff09097812 */ /* 0x000fe400078ec0ff */
[C---:B------:R-:W-:Y:S02]  /*143220*/  LOP3.LUT P0, RZ, R7.reuse, 0x800000, RZ, 0xc0, !PT ;  /* 0x0080000007ff7812 */ /* 0x040fe4000780c0ff */
[C---:B------:R-:W-:Y:S01]  /*143230*/  LOP3.LUT P1, RZ, R7.reuse, 0x1000000, RZ, 0xc0, !PT ;  /* 0x0100000007ff7812 */ /* 0x040fe2000782c0ff */
[----:B-1----:R-:W2:Y:S01]  /*143240*/  LDL.LU.64 R28, [R1+0x1dc0] ;  /* 0x001dc000011c7983 */ /* 0x002ea20000300a00 */
[----:B------:R-:W-:-:S05]  /*143250*/  LOP3.LUT P4, RZ, R7, 0x2000000, RZ, 0xc0, !PT ;  /* 0x0200000007ff7812 */ /* 0x000fca000788c0ff */
[----:B------:R-:W-:Y:S02]  /*143260*/  @P6 LOP3.LUT R9, R9, 0x200000, RZ, 0xfc, !PT ;  /* 0x0020000009096812 */ /* 0x000fe400078efcff */
[----:B------:R-:W-:Y:S02]  /*143270*/  LOP3.LUT P6, RZ, R7, 0x4000, RZ, 0xc0, !PT ;  /* 0x0000400007ff7812 */ /* 0x000fe400078cc0ff */
[----:B---3--:R-:W-:-:S05]  /*143280*/  PRMT R14, R20, 0x7770, RZ ;  /* 0x00007770140e7816 */ /* 0x008fca00000000ff */
[----:B------:R1:W-:Y:S02]  /*143290*/  @P3 STG.E.U8 desc[UR42][R26.64], R14 ;  /* 0x0000000e1a003986 */ /* 0x0003e4000c10112a */
[----:B-1----:R-:W-:Y:S02]  /*1432a0*/  PRMT R14, R20, 0x7771, RZ ;  /* 0x00007771140e7816 */ /* 0x002fe400000000ff */
[----:B------:R-:W3:Y:S04]  /*1432b0*/  LDL.LU.64 R26, [R1+0x1db8] ;  /* 0x001db800011a7983 */ /* 0x000ee80000300a00 */
[----:B------:R1:W-:Y:S01]  /*1432c0*/  @P2 STG.E.U8 desc[UR42][R18.64], R14 ;  /* 0x0000000e12002986 */ /* 0x0003e2000c10112a */
[C---:B------:R-:W-:Y:S02]  /*1432d0*/  LOP3.LUT P3, RZ, R7.reuse, 0x4000000, RZ, 0xc0, !PT ;  /* 0x0400000007ff7812 */ /* 0x040fe4000786c0ff */
[----:B------:R-:W-:-:S02]  /*1432e0*/  LOP3.LUT P2, RZ, R7, 0x8000000, RZ, 0xc0, !PT ;  /* 0x0800000007ff7812 */ /* 0x000fc4000784c0ff */
[----:B-1----:R-:W-:-:S05]  /*1432f0*/  PRMT R14, R20, 0x7772, RZ ;  /* 0x00007772140e7816 */ /* 0x002fca00000000ff */
[----:B----4-:R1:W-:Y:S01]  /*143300*/  @P5 STG.E.U8 desc[UR42][R22.64], R14 ;  /* 0x0000000e16005986 */ /* 0x0103e2000c10112a */
        /* <DEDUP_REMOVED lines=17> */
[----:B------:R-:W2:Y:S04]  /*143420*/  LDL.LU R25, [R1+0x8c] ;  /* 0x00008c0001197983 */ /* 0x000ea80000300800 */
[----:B------:R-:W2:Y:S04]  /*143430*/  LDL.LU R24, [R1+0x110] ;  /* 0x0001100001187983 */ /* 0x000ea80000300800 */
        /* <DEDUP_REMOVED lines=40> */
[----:B----4-:R1:W-:Y:S02]  /*1436c0*/  @P5 STG.E.U8 desc[UR42][R22.64], R14 ;  /* 0x0000000e16005986 */ /* 0x0103e4000c10112a */
[----:B-1----:R-:W-:Y:S02]  /*1436d0*/  IMAD.MOV.U32 R23, RZ, RZ, R2 ;  /* 0x000000ffff177224 */ /* 0x002fe400078e0002 */
[----:B------:R-:W-:Y:S02]  /*1436e0*/  IMAD.MOV.U32 R2, RZ, RZ, R3 ;  /* 0x000000ffff027224 */ /* 0x000fe400078e0003 */
[----:B------:R-:W-:Y:S02]  /*1436f0*/  IMAD.MOV.U32 R3, RZ, RZ, R4 ;  /* 0x000000ffff037224 */ /* 0x000fe400078e0004 */
[----:B------:R-:W-:Y:S02]  /*143700*/  IMAD.MOV.U32 R22, RZ, RZ, R5 ;  /* 0x000000ffff167224 */ /* 0x000fe400078e0005 */
[----:B------:R-:W3:Y:S04]  /*143710*/  LDL.LU.64 R4, [R1+0x1cf8] ;  /* 0x001cf80001047983 */ /* 0x000ee80000300a00 */
[----:B------:R-:W4:Y:S04]  /*143720*/  LDL.LU.64 R28, [R1+0x1ce0] ;  /* 0x001ce000011c7983 */ /* 0x000f280000300a00 */
[----:B------:R-:W4:Y:S04]  /*143730*/  LDL.LU.64 R18, [R1+0x1cd0] ;  /* 0x001cd00001127983 */ /* 0x000f280000300a00 */
[----:B------:R-:W4:Y:S04]  /*143740*/  LDL.LU.64 R26, [R1+0x1cc8] ;  /* 0x001cc800011a7983 */ /* 0x000f280000300a00 */
[----:B------:R-:W4:Y:S04]  /*143750*/  LDL.LU.64 R20, [R1+0x1cc0] ;  /* 0x001cc00001147983 */ /* 0x000f280000300a00 */
[----:B------:R-:W4:Y:S01]  /*143760*/  LDL.LU R25, [R1+0xf0] ;  /* 0x0000f00001197983 */ /* 0x000f220000300800 */
[----:B------:R-:W-:-:S02]  /*143770*/  LOP3.LUT R9, R9, 0xffffffbf, RZ, 0xc0, !PT ;  /* 0xffffffbf09097812 */ /* 0x000fc400078ec0ff */
[----:B------:R-:W-:Y:S01]  /*143780*/  PRMT R14, R24, 0x7772, RZ ;  /* 0x00007772180e7816 */ /* 0x000fe200000000ff */
        /* <DEDUP_REMOVED lines=21> */
[C---:B------:R-:W-:Y:S02]  /*1438e0*/  LOP3.LUT P6, RZ, R6.reuse, 0x8, RZ, 0xc0, !PT ;  /* 0x0000000806ff7812 */ /* 0x040fe400078cc0ff */
[----:B------:R-:W-:Y:S02]  /*1438f0*/  LOP3.LUT R9, R9, 0xffffefff, RZ, 0xc0, !PT ;  /* 0xffffefff09097812 */ /* 0x000fe400078ec0ff */
[----:B------:R-:W-:-:S09]  /*143900*/  LOP3.LUT P5, RZ, R6, 0x1, RZ, 0xc0, !PT ;  /* 0x0000000106ff7812 */ /* 0x000fd200078ac0ff */
[----:B------:R-:W-:Y:S02]  /*143910*/  @P6 LOP3.LUT R9, R9, 0x1000, RZ, 0xfc, !PT ;  /* 0x0000100009096812 */ /* 0x000fe400078efcff */
[C---:B------:R-:W-:Y:S02]  /*143920*/  LOP3.LUT P6, RZ, R6.reuse, 0x4, RZ, 0xc0, !PT ;  /* 0x0000000406ff7812 */ /* 0x040fe400078cc0ff */
[----:B------:R-:W-:Y:S02]  /*143930*/  LOP3.LUT R9, R9, 0xffffdfff, RZ, 0xc0, !PT ;  /* 0xffffdfff09097812 */ /* 0x000fe400078ec0ff */
[C---:B------:R-:W-:Y:S02]  /*143940*/  LOP3.LUT P0, RZ, R6.reuse, 0x400, RZ, 0xc0, !PT ;  /* 0x0000040006ff7812 */ /* 0x040fe4000780c0ff */
[----:B------:R-:W-:-:S07]  /*143950*/  LOP3.LUT P1, RZ, R6, 0x800, RZ, 0xc0, !PT ;  /* 0x0000080006ff7812 */ /* 0x000fce000782c0ff */
[----:B------:R-:W-:Y:S02]  /*143960*/  @P6 LOP3.LUT R9, R9, 0x2000, RZ, 0xfc, !PT ;  /* 0x0000200009096812 */ /* 0x000fe400078efcff */
[----:B------:R-:W-:Y:S01]  /*143970*/  LOP3.LUT P6, RZ, R6, 0x2, RZ, 0xc0, !PT ;  /* 0x0000000206ff7812 */ /* 0x000fe200078cc0ff */
[----:B---3--:R1:W-:Y:S02]  /*143980*/  @P4 STG.E.U8 desc[UR42][R4.64], R14 ;  /* 0x0000000e04004986 */ /* 0x0083e4000c10112a */
[----:B-1----:R-:W-:Y:S02]  /*143990*/  PRMT R14, R24, 0x7773, RZ ;  /* 0x00007773180e7816 */ /* 0x002fe400000000ff */
[----:B------:R-:W2:Y:S04]  /*1439a0*/  LDL.LU.64 R4, [R1+0x1ca0] ;  /* 0x001ca00001047983 */ /* 0x000ea80000300a00 */
[----:B----4-:R1:W-:Y:S02]  /*1439b0*/  @P3 STG.E.U8 desc[UR42][R28.64], R14 ;  /* 0x0000000e1c003986 */ /* 0x0103e4000c10112a */
[----:B-1----:R-:W-:-:S02]  /*1439c0*/  PRMT R14, R25, 0x7770, RZ ;  /* 0x00007770190e7816 */ /* 0x002fc400000000ff */
[----:B------:R-:W3:Y:S04]  /*1439d0*/  LDL.LU.64 R28, [R1+0x1c90] ;  /* 0x001c9000011c7983 */ /* 0x000ee80000300a00 */
[----:B------:R1:W-:Y:S01]  /*1439e0*/  @P2 STG.E.U8 desc[UR42][R18.64], R14 ;  /* 0x0000000e12002986 */ /* 0x0003e2000c10112a */
[C---:B------:R-:W-:Y:S02]  /*1439f0*/  LOP3.LUT P4, RZ, R6.reuse, 0x1000, RZ, 0xc0, !PT ;  /* 0x0000100006ff7812 */ /* 0x040fe4000788c0ff */
[C---:B------:R-:W-:Y:S02]  /*143a00*/  LOP3.LUT P3, RZ, R6.reuse, 0x2000, RZ, 0xc0, !PT ;  /* 0x0000200006ff7812 */ /* 0x040fe4000786c0ff */
[----:B------:R-:W-:Y:S02]  /*143a10*/  LOP3.LUT P2, RZ, R6, 0x4000, RZ, 0xc0, !PT ;  /* 0x0000400006ff7812 */ /* 0x000fe4000784c0ff */
[----:B-1----:R-:W-:-:S05]  /*143a20*/  PRMT R14, R25, 0x7771, RZ ;  /* 0x00007771190e7816 */ /* 0x002fca00000000ff */
        /* <DEDUP_REMOVED lines=42> */
[----:B--2---:R1:W-:Y:S01]  /*143cd0*/  @P6 STG.E.U8 desc[UR42][R6.64], R14 ;  /* 0x0000000e06006986 */ /* 0x0043e2000c10112a */
[----:B------:R-:W-:-:S03]  /*143ce0*/  LOP3.LUT P6, RZ, R9, 0x80, RZ, 0xc0, !PT ;  /* 0x0000008009ff7812 */ /* 0x000fc600078cc0ff */
[----:B-1----:R-:W2:Y:S01]  /*143cf0*/  LDL.LU.64 R6, [R1+0x4cf0] ;  /* 0x004cf00001067983 */ /* 0x002ea20000300a00 */
[----:B------:R-:W-:-:S09]  /*143d00*/  PRMT R14, R15, 0x7771, RZ ;  /* 0x000077710f0e7816 */ /* 0x000fd200000000ff */
[----:B------:R1:W-:Y:S04]  /*143d10*/  @P6 STG.E.U8 desc[UR42][R4.64], R14 ;  /* 0x0000000e04006986 */ /* 0x0003e8000c10112a */
[----:B-1----:R-:W2:Y:S01]  /*143d20*/  LDL.LU.64 R4, [R1+0x4ce8] ;  /* 0x004ce80001047983 */ /* 0x002ea20000300a00 */
[----:B------:R-:W-:Y:S02]  /*143d30*/  LOP3.LUT P6, RZ, R9, 0x40, RZ, 0xc0, !PT ;  /* 0x0000004009ff7812 */ /* 0x000fe400078cc0ff */
[----:B------:R-:W-:-:S11]  /*143d40*/  PRMT R14, R15, 0x7772, RZ ;  /* 0x000077720f0e7816 */ /* 0x000fd600000000ff */
        /* <DEDUP_REMOVED lines=12> */
[----:B------:R-:W3:Y:S04]  /*143e10*/  LDL.LU.64 R28, [R1+0x1bd0] ;  /* 0x001bd000011c7983 */ /* 0x000ee80000300a00 */
[----:B------:R-:W3:Y:S04]  /*143e20*/  LDL.LU.64 R12, [R1+0x1bb8] ;  /* 0x001bb800010c7983 */ /* 0x000ee80000300a00 */
[----:B----4-:R1:W-:Y:S04]  /*143e30*/  @P5 STG.E.U8 desc[UR42][R26.64], R14 ;  /* 0x0000000e1a005986 */ /* 0x0103e8000c10112a */
[----:B-1----:R-:W4:Y:S04]  /*143e40*/  LDL.LU.64 R26, [R1+0x1ba8] ;  /* 0x001ba800011a7983 */ /* 0x002f280000300a00 */
[----:B------:R-:W4:Y:S04]  /*143e50*/  LDL.LU.64 R16, [R1+0x1ba0] ;  /* 0x001ba00001107983 */ /* 0x000f280000300a00 */
[----:B------:R-:W4:Y:S01]  /*143e60*/  LDL.LU R20, [R1+0x11c] ;  /* 0x00011c0001147983 */ /* 0x000f220000300800 */
[----:B------:R-:W-:-:S02]  /*143e70*/  PRMT R14, R24, 0x7771, RZ ;  /* 0x00007771180e7816 */ /* 0x000fc400000000ff */
[----:B--2---:R-:W-:-:S13]  /*143e80*/  LOP3.LUT P4, RZ, R6, 0x10000, RZ, 0xc0, !PT ;  /* 0x0001000006ff7812 */ /* 0x004fda000788c0ff */
[----:B------:R1:W-:Y:S04]  /*143e90*/  @P4 STG.E.U8 desc[UR42][R4.64], R14 ;  /* 0x0000000e04004986 */ /* 0x0003e8000c10112a */
[----:B-1----:R-:W2:Y:S01]  /*143ea0*/  LDL.LU.64 R4, [R1+0x4ce0] ;  /* 0x004ce00001047983 */ /* 0x002ea20000300a00 */
[C---:B------:R-:W-:Y:S02]  /*143eb0*/  LOP3.LUT P6, RZ, R6.reuse, 0x10000000, RZ, 0xc0, !PT ;  /* 0x1000000006ff7812 */ /* 0x040fe400078cc0ff */
[----:B------:R-:W-:Y:S02]  /*143ec0*/  LOP3.LUT R7, R7, 0xbfffffff, RZ, 0xc0, !PT ;  /* 0xbfffffff07077812 */ /* 0x000fe400078ec0ff */
[----:B------:R-:W-:Y:S02]  /*143ed0*/  LOP3.LUT R9, R9, 0xfffffffe, RZ, 0xc0, !PT ;  /* 0xfffffffe09097812 */ /* 0x000fe400078ec0ff */
[----:B------:R-:W-:-:S02]  /*143ee0*/  LOP3.LUT P3, RZ, R6, 0x20000, RZ, 0xc0, !PT ;  /* 0x0002000006ff7812 */ /* 0x000fc4000786c0ff */
[----:B------:R-:W-:Y:S02]  /*143ef0*/  LOP3.LUT P2, RZ, R6, 0x40000, RZ, 0xc0, !PT ;  /* 0x0004000006ff7812 */ /* 0x000fe4000784c0ff */
[----:B------:R-:W-:Y:S02]  /*143f00*/  PRMT R14, R24, 0x7772, RZ ;  /* 0x00007772180e7816 */ /* 0x000fe400000000ff */
[C---:B------:R-:W-:Y:S01]  /*143f10*/  LOP3.LUT P5, RZ, R6.reuse, 0x80000, RZ, 0xc0, !PT ;  /* 0x0008000006ff7812 */ /* 0x040fe200078ac0ff */
[----:B------:R-:W-:Y:S01]  /*143f20*/  IMAD.MOV.U32 R25, RZ, RZ, R22 ;  /* 0x000000ffff197224 */ /* 0x000fe200078e0016 */
[----:B------:R-:W2:Y:S01]  /*143f30*/  LDL.LU.64 R18, [R1+0x1b98] ;  /* 0x001b980001127983 */ /* 0x000ea20000300a00 */
        /* <DEDUP_REMOVED lines=16> */
[----:B------:R-:W-:Y:S01]  /*144040*/  LOP3.LUT R9, R9, 0xffffffef, RZ, 0xc0, !PT ;  /* 0xffffffef09097812 */ /* 0x000fe200078ec0ff */
[----:B------:R-:W-:-:S10]  /*144050*/  IMAD.MOV.U32 R22, RZ, RZ, R2 ;  /* 0x000000ffff167224 */ /* 0x000fd400078e0002 */
[----:B------:R-:W-:Y:S02]  /*144060*/  @P6 LOP3.LUT R9, R9, 0x10, RZ, 0xfc, !PT ;  /* 0x0000001009096812 */ /* 0x000fe400078efcff */
[----:B------:R-:W-:Y:S01]  /*144070*/  LOP3.LUT P6, RZ, R6, 0x200000, RZ, 0xc0, !PT ;  /* 0x0020000006ff7812 */ /* 0x000fe200078cc0ff */
[----:B---3--:R1:W-:Y:S01]  /*144080*/  @P3 STG.E.U8 desc[UR42][R28.64], R14 ;  /* 0x0000000e1c003986 */ /* 0x0083e2000c10112a */
[----:B------:R-:W-:Y:S01]  /*144090*/  IMAD.MOV.U32 R2, RZ, RZ, R0 ;  /* 0x000000ffff027224 */ /* 0x000fe200078e0000 */
[----:B------:R-:W-:Y:S02]  /*1440a0*/  LOP3.LUT R9, R9, 0xffffffdf, RZ, 0xc0, !PT ;  /* 0xffffffdf09097812 */ /* 0x000fe400078ec0ff */
[----:B------:R-:W3:Y:S01]  /*1440b0*/  LDL.LU R0, [R1+0xfc] ;  /* 0x0000fc0001007983 */ /* 0x000ee20000300800 */
[----:B-1----:R-:W-:-:S03]  /*1440c0*/  PRMT R14, R24, 0x7773, RZ ;  /* 0x00007773180e7816 */ /* 0x002fc600000000ff */
[----:B------:R-:W3:Y:S04]  /*1440d0*/  LDL.LU.64 R28, [R1+0x1b78] ;  /* 0x001b7800011c7983 */ /* 0x000ee80000300a00 */
[----:B------:R4:W-:Y:S04]  /*1440e0*/  @P2 STG.E.U8 desc[UR42][R12.64], R14 ;  /* 0x0000000e0c002986 */ /* 0x0009e8000c10112a */
[----:B------:R-:W-:Y:S04]  /*1440f0*/  STL [R1+0x4be8], R6 ;  /* 0x004be80601007387 */ /* 0x000fe80000100800 */
[----:B------:R-:W-:Y:S01]  /*144100*/  STL [R1+0x4cc8], R7 ;  /* 0x004cc80701007387 */ /* 0x000fe20000100800 */
[----:B------:R-:W-:-:S02]  /*144110*/  @P6 LOP3.LUT R9, R9, 0x20, RZ, 0xfc, !PT ;  /* 0x0000002009096812 */ /* 0x000fc400078efcff */
[C---:B------:R-:W-:Y:S02]  /*144120*/  LOP3.LUT P6, RZ, R6.reuse, 0x100000, RZ, 0xc0, !PT ;  /* 0x0010000006ff7812 */ /* 0x040fe400078cc0ff */
[----:B------:R-:W-:Y:S02]  /*144130*/  LOP3.LUT P0, RZ, R6, 0x20000000, RZ, 0xc0, !PT ;  /* 0x2000000006ff7812 */ /* 0x000fe4000780c0ff */
[----:B----4-:R-:W-:Y:S02]  /*144140*/  PRMT R14, R20, 0x7770, RZ ;  /* 0x00007770140e7816 */ /* 0x010fe400000000ff */
[C---:B------:R-:W-:Y:S02]  /*144150*/  LOP3.LUT P1, RZ, R6.reuse, 0x40000000, RZ, 0xc0, !PT ;  /* 0x4000000006ff7812 */ /* 0x040fe4000782c0ff */
[----:B------:R-:W-:Y:S01]  /*144160*/  LOP3.LUT P4, RZ, R6, 0x80000000, RZ, 0xc0, !PT ;  /* 0x8000000006ff7812 */ /* 0x000fe2000788c0ff */
[----:B------:R1:W-:Y:S04]  /*144170*/  @P5 STG.E.U8 desc[UR42][R26.64], R14 ;  /* 0x0000000e1a005986 */ /* 0x0003e8000c10112a */
[----:B-1----:R-:W4:Y:S04]  /*144180*/  LDL.LU.64 R26, [R1+0x1b68] ;  /* 0x001b6800011a7983 */ /* 0x002f280000300a00 */
[----:B--2---:R-:W-:Y:S04]  /*144190*/  STL.64 [R1+0x4cc0], R4 ;  /* 0x004cc00401007387 */ /* 0x004fe80000100a00 */
[----:B------:R-:W2:Y:S04]  /*1441a0*/  LDL.LU.64 R6, [R1+0x1b38] ;  /* 0x001b380001067983 */ /* 0x000ea80000300a00 */
        /* <DEDUP_REMOVED lines=10> */
[----:B------:R-:W-:Y:S02]  /*144250*/  PRMT R14, R20, 0x7773, RZ ;  /* 0x00007773140e7816 */ /* 0x000fe400000000ff */
[C---:B------:R-:W-:Y:S02]  /*144260*/  LOP3.LUT P3, RZ, R5.reuse, 0x1, RZ, 0xc0, !PT ;  /* 0x0000000105ff7812 */ /* 0x040fe4000786c0ff */
[C---:B------:R-:W-:Y:S02]  /*144270*/  LOP3.LUT P2, RZ, R5.reuse, 0x2, RZ, 0xc0, !PT ;  /* 0x0000000205ff7812 */ /* 0x040fe4000784c0ff */
[----:B------:R-:W-:Y:S01]  /*144280*/  LOP3.LUT P5, RZ, R5, 0x4, RZ, 0xc0, !PT ;  /* 0x0000000405ff7812 */ /* 0x000fe200078ac0ff */
[----:B------:R-:W2:Y:S04]  /*144290*/  LDL.LU R15, [R1+0x100] ;  /* 0x00010000010f7983 */ /* 0x000ea80000300800 */
[----:B---3--:R1:W-:Y:S01]  /*1442a0*/  @P6 STG.E.U8 desc[UR42][R28.64], R14 ;  /* 0x0000000e1c006986 */ /* 0x0083e2000c10112a */
[----:B------:R-:W-:-:S03]  /*1442b0*/  LOP3.LUT P6, RZ, R9, 0x8, RZ, 0xc0, !PT ;  /* 0x0000000809ff7812 */ /* 0x000fc600078cc0ff */
[----:B------:R-:W3:Y:S04]  /*1442c0*/  LDL.LU.64 R4, [R1+0x1b28] ;  /* 0x001b280001047983 */ /* 0x000ee80000300a00 */
[----:B------:R-:W3:Y:S04]  /*1442d0*/  LDL.LU.64 R10, [R1+0x1b20] ;  /* 0x001b2000010a7983 */ /* 0x000ee80000300a00 */
[----:B------:R-:W3:Y:S04]  /*1442e0*/  LDL.LU R24, [R1+0xe0] ;  /* 0x0000e00001187983 */ /* 0x000ee80000300800 */
        /* <DEDUP_REMOVED lines=17> */
[----:B------:R-:W-:Y:S02]  /*144400*/  PRMT R9, R0, 0x7773, RZ ;  /* 0x0000777300097816 */ /* 0x000fe400000000ff */
[----:B------:R-:W3:Y:S09]  /*144410*/  LDL.LU R0, [R1+0x4ccc] ;  /* 0x004ccc0001007983 */ /* 0x000ef20000300800 */
[----:B--2---:R1:W-:Y:S04]  /*144420*/  @P6 STG.E.U8 desc[UR42][R6.64], R9 ;  /* 0x0000000906006986 */ /* 0x0043e8000c10112a */
[----:B-1----:R-:W2:Y:S01]  /*144430*/  LDL.LU R7, [R1+0x4cc8] ;  /* 0x004cc80001077983 */ /* 0x002ea20000300800 */
[----:B------:R-:W-:-:S02]  /*144440*/  PRMT R9, R15, 0x7770, RZ ;  /* 0x000077700f097816 */ /* 0x000fc400000000ff */
[----:B--2---:R-:W-:-:S13]  /*144450*/  LOP3.LUT P6, RZ, R7, 0x80000000, RZ, 0xc0, !PT ;  /* 0x8000000007ff7812 */ /* 0x004fda00078cc0ff */
[----:B---3--:R1:W-:Y:S04]  /*144460*/  @P6 STG.E.U8 desc[UR42][R4.64], R9 ;  /* 0x0000000904006986 */ /* 0x0083e8000c10112a */
[----:B-1----:R-:W2:Y:S01]  /*144470*/  LDL.LU.64 R4, [R1+0x4cc0] ;  /* 0x004cc00001047983 */ /* 0x002ea20000300a00 */
[----:B------:R-:W-:Y:S02]  /*144480*/  LOP3.LUT P6, RZ, R7, 0x40000000, RZ, 0xc0, !PT ;  /* 0x4000000007ff7812 */ /* 0x000fe400078cc0ff */
[----:B------:R-:W-:-:S11]  /*144490*/  PRMT R9, R15, 0x7771, RZ ;  /* 0x000077710f097816 */ /* 0x000fd600000000ff */
[----:B------:R1:W-:Y:S02]  /*1444a0*/  @P6 STG.E.U8 desc[UR42][R10.64], R9 ;  /* 0x000000090a006986 */ /* 0x0003e4000c10112a */
[----:B-1----:R-:W-:-:S05]  /*1444b0*/  PRMT R9, R15, 0x7772, RZ ;  /* 0x000077720f097816 */ /* 0x002fca00000000ff */
[----:B------:R1:W-:Y:S02]  /*1444c0*/  @P0 STG.E.U8 desc[UR42][R12.64], R9 ;  /* 0x000000090c000986 */ /* 0x0003e4000c10112a */
[----:B-1----:R-:W-:Y:S02]  /*1444d0*/  PRMT R9, R15, 0x7773, RZ ;  /* 0x000077730f097816 */ /* 0x002fe400000000ff */
[----:B------:R-:W3:Y:S04]  /*1444e0*/  LDL.LU.64 R12, [R1+0x1ab0] ;  /* 0x001ab000010c7983 */ /* 0x000ee80000300a00 */
[----:B------:R1:W-:Y:S02]  /*1444f0*/  @P1 STG.E.U8 desc[UR42][R16.64], R9 ;  /* 0x0000000910001986 */ /* 0x0003e4000c10112a */
[----:B-1----:R-:W-:-:S05]  /*144500*/  PRMT R9, R24, 0x7770, RZ ;  /* 0x0000777018097816 */ /* 0x002fca00000000ff */
[----:B------:R1:W-:Y:S02]  /*144510*/  @P4 STG.E.U8 desc[UR42][R18.64], R9 ;  /* 0x0000000912004986 */ /* 0x0003e4000c10112a */
[C---:B-1----:R-:W-:Y:S02]  /*144520*/  PRMT R9, R24.reuse, 0x7771, RZ ;  /* 0x0000777118097816 */ /* 0x042fe400000000ff */
[----:B------:R-:W3:Y:S04]  /*144530*/  LDL.LU.64 R18, [R1+0x1aa8] ;  /* 0x001aa80001127983 */ /* 0x000ee80000300a00 */
[----:B------:R1:W-:Y:S02]  /*144540*/  @P3 STG.E.U8 desc[UR42][R20.64], R9 ;  /* 0x0000000914003986 */ /* 0x0003e4000c10112a */
[----:B-1----:R-:W-:-:S02]  /*144550*/  PRMT R9, R24, 0x7772, RZ ;  /* 0x0000777218097816 */ /* 0x002fc400000000ff */
[----:B------:R-:W3:Y:S04]  /*144560*/  LDL.LU.64 R20, [R1+0x1aa0] ;  /* 0x001aa00001147983 */ /* 0x000ee80000300a00 */
[----:B------:R1:W-:Y:S02]  /*144570*/  @P2 STG.E.U8 desc[UR42][R28.64], R9 ;  /* 0x000000091c002986 */ /* 0x0003e4000c10112a */
[----:B-1----:R-:W-:Y:S02]  /*144580*/  PRMT R9, R24, 0x7773, RZ ;  /* 0x0000777318097816 */ /* 0x002fe400000000ff */
[----:B------:R-:W3:Y:S04]  /*144590*/  LDL.LU R24, [R1+0x104] ;  /* 0x0001040001187983 */ /* 0x000ee80000300800 */
[----:B----4-:R1:W-:Y:S04]  /*1445a0*/  @P5 STG.E.U8 desc[UR42][R26.64], R9 ;  /* 0x000000091a005986 */ /* 0x0103e8000c10112a */
[----:B-1----:R-:W4:Y:S01]  /*1445b0*/  LDL.LU.64 R26, [R1+0x1a88] ;  /* 0x001a8800011a7983 */ /* 0x002f220000300a00 */
[----:B------:R-:W-:-:S03]  /*1445c0*/  LOP3.LUT R7, R7, 0xffbfffff, RZ, 0xc0, !PT ;  /* 0xffbfffff07077812 */ /* 0x000fc600078ec0ff */
        /* <DEDUP_REMOVED lines=17> */
[----:B------:R-:W-:Y:S02]  /*1446e0*/  LOP3.LUT P4, RZ, R5, 0x8, RZ, 0xc0, !PT ;  /* 0x0000000805ff7812 */ /* 0x000fe4000788c0ff */
[----:B------:R-:W-:Y:S02]  /*1446f0*/  LOP3.LUT R7, R7, 0xf7ffffff, RZ, 0xc0, !PT ;  /* 0xf7ffffff07077812 */ /* 0x000fe400078ec0ff */
[C---:B------:R-:W-:Y:S02]  /*144700*/  LOP3.LUT P3, RZ, R5.reuse, 0x10, RZ, 0xc0, !PT ;  /* 0x0000001005ff7812 */ /* 0x040fe4000786c0ff */
[----:B------:R-:W-:-:S05]  /*144710*/  LOP3.LUT P2, RZ, R5, 0x20, RZ, 0xc0, !PT ;  /* 0x0000002005ff7812 */ /* 0x000fca000784c0ff */
[----:B------:R-:W-:Y:S02]  /*144720*/  @P6 LOP3.LUT R7, R7, 0x8000000, RZ, 0xfc, !PT ;  /* 0x0800000007076812 */ /* 0x000fe400078efcff */
[----:B------:R-:W-:Y:S02]  /*144730*/  LOP3.LUT P6, RZ, R5, 0x200, RZ, 0xc0, !PT ;  /* 0x0000020005ff7812 */ /* 0x000fe400078cc0ff */
[----:B------:R-:W-:Y:S02]  /*144740*/  LOP3.LUT R7, R7, 0xefffffff, RZ, 0xc0, !PT ;  /* 0xefffffff07077812 */ /* 0x000fe400078ec0ff */
[----:B------:R-:W-:-:S09]  /*144750*/  LOP3.LUT P5, RZ, R5, 0x40, RZ, 0xc0, !PT ;  /* 0x0000004005ff7812 */ /* 0x000fd200078ac0ff */
[----:B------:R-:W-:Y:S02]  /*144760*/  @P6 LOP3.LUT R7, R7, 0x10000000, RZ, 0xfc, !PT ;  /* 0x1000000007076812 */ /* 0x000fe400078efcff */
[----:B------:R-:W-:Y:S02]  /*144770*/  LOP3.LUT P6, RZ, R5, 0x100, RZ, 0xc0, !PT ;  /* 0x0000010005ff7812 */ /* 0x000fe400078cc0ff */
[----:B---3--:R-:W-:-:S05]  /*144780*/  PRMT R9, R24, 0x7770, RZ ;  /* 0x0000777018097816 */ /* 0x008fca00000000ff */
[----:B------:R1:W-:Y:S02]  /*144790*/  @P4 STG.E.U8 desc[UR42][R12.64], R9 ;  /* 0x000000090c004986 */ /* 0x0003e4000c10112a */
[----:B-1----:R-:W-:-:S05]  /*1447a0*/  PRMT R9, R24, 0x7771, RZ ;  /* 0x0000777118097816 */ /* 0x002fca00000000ff */
[----:B------:R1:W-:Y:S01]  /*1447b0*/  @P3 STG.E.U8 desc[UR42][R18.64], R9 ;  /* 0x0000000912003986 */ /* 0x0003e2000c10112a */
[----:B------:R-:W-:Y:S02]  /*1447c0*/  LOP3.LUT R7, R7, 0xdfffffff, RZ, 0xc0, !PT ;  /* 0xdfffffff07077812 */ /* 0x000fe400078ec0ff */
[----:B-1----:R-:W-:Y:S01]  /*1447d0*/  PRMT R9, R24, 0x7772, RZ ;  /* 0x0000777218097816 */ /* 0x002fe200000000ff */
[----:B------:R-:W2:Y:S04]  /*1447e0*/  LDL.LU.64 R18, [R1+0x1a70] ;  /* 0x001a700001127983 */ /* 0x000ea80000300a00 */
[----:B------:R1:W-:Y:S01]  /*1447f0*/  @P2 STG.E.U8 desc[UR42][R20.64], R9 ;  /* 0x0000000914002986 */ /* 0x0003e2000c10112a */
[----:B------:R-:W-:Y:S02]  /*144800*/  @P6 LOP3.LUT R7, R7, 0x20000000, RZ, 0xfc, !PT ;  /* 0x2000000007076812 */ /* 0x000fe400078efcff */
[----:B------:R-:W-:-:S02]  /*144810*/  LOP3.LUT P6, RZ, R5, 0x80, RZ, 0xc0, !PT ;  /* 0x0000008005ff7812 */ /* 0x000fc400078cc0ff */
[C---:B------:R-:W-:Y:S02]  /*144820*/  LOP3.LUT P0, RZ, R5.reuse, 0x10000, RZ, 0xc0, !PT ;  /* 0x0001000005ff7812 */ /* 0x040fe4000780c0ff */
[C---:B------:R-:W-:Y:S02]  /*144830*/  LOP3.LUT P1, RZ, R5.reuse, 0x20000, RZ, 0xc0, !PT ;  /* 0x0002000005ff7812 */ /* 0x040fe4000782c0ff */
[C---:B------:R-:W-:Y:S02]  /*144840*/  LOP3.LUT P4, RZ, R5.reuse, 0x40000, RZ, 0xc0, !PT ;  /* 0x0004000005ff7812 */ /* 0x040fe4000788c0ff */
[----:B-1----:R-:W-:Y:S01]  /*144850*/  PRMT R9, R24, 0x7773, RZ ;  /* 0x0000777318097816 */ /* 0x002fe200000000ff */
[----:B------:R-:W3:Y:S04]  /*144860*/  LDL.LU.64 R20, [R1+0x1a68] ;  /* 0x001a680001147983 */ /* 0x000ee80000300a00 */
[----:B------:R-:W2:Y:S01]  /*144870*/  LDL.LU R6, [R1+0x108] ;  /* 0x0001080001067983 */ /* 0x000ea20000300800 */
[----:B------:R-:W-:-:S03]  /*144880*/  LOP3.LUT P3, RZ, R5, 0x80000, RZ, 0xc0, !PT ;  /* 0x0008000005ff7812 */ /* 0x000fc6000786c0ff */
[----:B----4-:R1:W-:Y:S01]  /*144890*/  @P5 STG.E.U8 desc[UR42][R26.64], R9 ;  /* 0x000000091a005986 */ /* 0x0103e2000c10112a */
[C---:B------:R-:W-:Y:S02]  /*1448a0*/  LOP3.LUT P2, RZ, R5.reuse, 0x100000, RZ, 0xc0, !PT ;  /* 0x0010000005ff7812 */ /* 0x040fe4000784c0ff */
[----:B------:R-:W-:Y:S01]  /*1448b0*/  LOP3.LUT P5, RZ, R5, 0x200000, RZ, 0xc0, !PT ;  /* 0x0020000005ff7812 */ /* 0x000fe200078ac0ff */
[----:B-1----:R-:W4:Y:S04]  /*1448c0*/  LDL.LU.64 R26, [R1+0x1a50] ;  /* 0x001a5000011a7983 */ /* 0x002f280000300a00 */
[----:B------:R1:W-:Y:S04]  /*1448d0*/  STL.64 [R1+0x4ca0], R4 ;  /* 0x004ca00401007387 */ /* 0x0003e80000100a00 */
[----:B-1----:R-:W2:Y:S04]  /*1448e0*/  LDL.LU.64 R4, [R1+0x1a10] ;  /* 0x001a100001047983 */ /* 0x002ea80000300a00 */
[----:B--2---:R1:W-:Y:S04]  /*1448f0*/  STL.64 [R1+0x4ca8], R4 ;  /* 0x004ca80401007387 */ /* 0x0043e80000100a00 */
        /* <DEDUP_REMOVED lines=12> */
[----:B------:R-:W2:Y:S04]  /*1449c0*/  LDL.LU R24, [R1+0xe8] ;  /* 0x0000e80001187983 */ /* 0x000ea80000300800 */
[----:B------:R-:W2:Y:S04]  /*1449d0*/  LDL.LU R15, [R1+0x10c] ;  /* 0x00010c00010f7983 */ /* 0x000ea80000300800 */
[----:B------:R-:W2:Y:S04]  /*1449e0*/  LDL.LU.64 R10, [R1+0x1a00] ;  /* 0x001a0000010a7983 */ /* 0x000ea80000300a00 */
[----:B---3--:R1:W-:Y:S01]  /*1449f0*/  @P6 STG.E.U8 desc[UR42][R20.64], R9 ;  /* 0x0000000914006986 */ /* 0x0083e2000c10112a */
[----:B------:R-:W-:-:S03]  /*144a00*/  LOP3.LUT P6, RZ, R7, 0x8000000, RZ, 0xc0, !PT ;  /* 0x0800000007ff7812 */ /* 0x000fc600078cc0ff */
[----:B------:R-:W3:Y:S04]  /*144a10*/  LDL.LU.64 R12, [R1+0x19f8] ;  /* 0x0019f800010c7983 */ /* 0x000ee80000300a00 */
[----:B------:R-:W3:Y:S04]  /*144a20*/  LDL.LU.64 R16, [R1+0x19f0] ;  /* 0x0019f00001107983 */ /* 0x000ee80000300a00 */
[----:B------:R-:W3:Y:S01]  /*144a30*/  LDL.LU.64 R18, [R1+0x19d0] ;  /* 0x0019d00001127983 */ /* 0x000ee20000300a00 */
[----:B-1----:R-:W-:-:S03]  /*144a40*/  PRMT R9, R29, 0x7773, RZ ;  /* 0x000077731d097816 */ /* 0x002fc600000000ff */
[----:B------:R-:W3:Y:S04]  /*144a50*/  LDL.LU.64 R20, [R1+0x19c0] ;  /* 0x0019c00001147983 */ /* 0x000ee80000300a00 */
        /* <DEDUP_REMOVED lines=21> */
[----:B------:R1:W-:Y:S02]  /*144bb0*/  @P6 STG.E.U8 desc[UR42][R10.64], R9 ;  /* 0x000000090a006986 */ /* 0x0003e4000c10112a */
[----:B-1----:R-:W-:-:S05]  /*144bc0*/  PRMT R9, R24, 0x7771, RZ ;  /* 0x0000777118097816 */ /* 0x002fca00000000ff */
[----:B---3--:R1:W-:Y:S02]  /*144bd0*/  @P0 STG.E.U8 desc[UR42][R12.64], R9 ;  /* 0x000000090c000986 */ /* 0x0083e4000c10112a */
        /* <DEDUP_REMOVED lines=12> */
[----:B----4-:R1:W-:Y:S04]  /*144ca0*/  @P5 STG.E.U8 desc[UR42][R26.64], R9 ;  /* 0x000000091a005986 */ /* 0x0103e8000c10112a */
[----:B-1----:R-:W4:Y:S04]  /*144cb0*/  LDL.LU.64 R26, [R1+0x1978] ;  /* 0x00197800011a7983 */ /* 0x002f280000300a00 */
[----:B------:R-:W4:Y:S01]  /*144cc0*/  LDL.LU R24, [R1+0xec] ;  /* 0x0000ec0001187983 */ /* 0x000f220000300800 */
[----:B------:R-:W-:-:S02]  /*144cd0*/  LOP3.LUT R7, R7, 0xffffbfff, RZ, 0xc0, !PT ;  /* 0xffffbfff07077812 */ /* 0x000fc400078ec0ff */
        /* <DEDUP_REMOVED lines=23> */
[----:B------:R-:W-:Y:S01]  /*144e50*/  LOP3.LUT P6, RZ, R5, 0x10000000, RZ, 0xc0, !PT ;  /* 0x1000000005ff7812 */ /* 0x000fe200078cc0ff */
[----:B---3--:R4:W-:Y:S01]  /*144e60*/  @P4 STG.E.U8 desc[UR42][R16.64], R9 ;  /* 0x0000000910004986 */ /* 0x0089e2000c10112a */
[----:B------:R-:W-:Y:S02]  /*144e70*/  LOP3.LUT R7, R7, 0xffefffff, RZ, 0xc0, !PT ;  /* 0xffefffff07077812 */ /* 0x000fe400078ec0ff */
[----:B------:R-:W-:-:S09]  /*144e80*/  LOP3.LUT P5, RZ, R5, 0x2000000, RZ, 0xc0, !PT ;  /* 0x0200000005ff7812 */ /* 0x000fd200078ac0ff */
[----:B------:R-:W-:Y:S02]  /*144e90*/  @P6 LOP3.LUT R7, R7, 0x100000, RZ, 0xfc, !PT ;  /* 0x0010000007076812 */ /* 0x000fe400078efcff */
[----:B------:R-:W-:Y:S02]  /*144ea0*/  LOP3.LUT P6, RZ, R5, 0x8000000, RZ, 0xc0, !PT ;  /* 0x0800000005ff7812 */ /* 0x000fe400078cc0ff */
[----:B------:R-:W-:Y:S02]  /*144eb0*/  LOP3.LUT R7, R7, 0xffdfffff, RZ, 0xc0, !PT ;  /* 0xffdfffff07077812 */ /* 0x000fe400078ec0ff */
[C---:B------:R-:W-:Y:S02]  /*144ec0*/  LOP3.LUT P0, RZ, R4.reuse, 0x8, RZ, 0xc0, !PT ;  /* 0x0000000804ff7812 */ /* 0x040fe4000780c0ff */
[C---:B------:R-:W-:Y:S02]  /*144ed0*/  LOP3.LUT P1, RZ, R4.reuse, 0x10, RZ, 0xc0, !PT ;  /* 0x0000001004ff7812 */ /* 0x040fe4000782c0ff */
[----:B------:R-:W-:-:S02]  /*144ee0*/  LOP3.LUT P4, RZ, R4, 0x20, RZ, 0xc0, !PT ;  /* 0x0000002004ff7812 */ /* 0x000fc4000788c0ff */
[----:B----4-:R-:W-:-:S05]  /*144ef0*/  PRMT R9, R24, 0x7770, RZ ;  /* 0x0000777018097816 */ /* 0x010fca00000000ff */
[----:B------:R1:W-:Y:S02]  /*144f00*/  @P3 STG.E.U8 desc[UR42][R20.64], R9 ;  /* 0x0000000914003986 */ /* 0x0003e4000c10112a */
[----:B-1----:R-:W-:Y:S02]  /*144f10*/  PRMT R9, R24, 0x7771, RZ ;  /* 0x0000777118097816 */ /* 0x002fe400000000ff */
[----:B------:R-:W2:Y:S04]  /*144f20*/  LDL.LU.64 R20, [R1+0x1948] ;  /* 0x0019480001147983 */ /* 0x000ea80000300a00 */
[----:B------:R1:W-:Y:S01]  /*144f30*/  @P2 STG.E.U8 desc[UR42][R28.64], R9 ;  /* 0x000000091c002986 */ /* 0x0003e2000c10112a */
[----:B------:R-:W-:Y:S02]  /*144f40*/  @P6 LOP3.LUT R7, R7, 0x200000, RZ, 0xfc, !PT ;  /* 0x0020000007076812 */ /* 0x000fe400078efcff */
[----:B------:R-:W-:-:S02]  /*144f50*/  LOP3.LUT P6, RZ, R5, 0x4000000, RZ, 0xc0, !PT ;  /* 0x0400000005ff7812 */ /* 0x000fc400078cc0ff */
[C---:B------:R-:W-:Y:S02]  /*144f60*/  LOP3.LUT P3, RZ, R4.reuse, 0x40, RZ, 0xc0, !PT ;  /* 0x0000004004ff7812 */ /* 0x040fe4000786c0ff */
[----:B------:R-:W-:Y:S02]  /*144f70*/  LOP3.LUT P2, RZ, R4, 0x80, RZ, 0xc0, !PT ;  /* 0x0000008004ff7812 */ /* 0x000fe4000784c0ff */
[----:B-1----:R-:W-:Y:S01]  /*144f80*/  PRMT R9, R24, 0x7772, RZ ;  /* 0x0000777218097816 */ /* 0x002fe200000000ff */
[----:B------:R-:W3:Y:S04]  /*144f90*/  LDL.LU.64 R28, [R1+0x1940] ;  /* 0x00194000011c7983 */ /* 0x000ee80000300a00 */
[----:B------:R1:W-:Y:S01]  /*144fa0*/  @P5 STG.E.U8 desc[UR42][R26.64], R9 ;  /* 0x000000091a005986 */ /* 0x0003e2000c10112a */
[----:B------:R-:W-:-:S03]  /*144fb0*/  LOP3.LUT P5, RZ, R4, 0x100, RZ, 0xc0, !PT ;  /* 0x0000010004ff7812 */ /* 0x000fc600078ac0ff */
[----:B-1----:R-:W4:Y:S04]  /*144fc0*/  LDL.LU.64 R26, [R1+0x1938] ;  /* 0x00193800011a7983 */ /* 0x002f280000300a00 */
[----:B------:R-:W2:Y:S04]  /*144fd0*/  LDL.LU R6, [R1+0xc0] ;  /* 0x0000c00001067983 */ /* 0x000ea80000300800 */
        /* <DEDUP_REMOVED lines=56> */
[----:B------:R1:W-:Y:S01]  /*145360*/  @P2 STG.E.U8 desc[UR42][R28.64], R9 ;  /* 0x000000091c002986 */ /* 0x0003e2000c10112a */
[----:B------:R-:W-:Y:S02]  /*145370*/  IMAD.MOV.U32 R24, RZ, RZ, R23 ;  /* 0x000000ffff187224 */ /* 0x000fe400078e0017 */
[----:B------:R-:W-:Y:S01]  /*145380*/  IMAD.MOV.U32 R23, RZ, RZ, R3 ;  /* 0x000000ffff177224 */ /* 0x000fe200078e0003 */
[----:B-1----:R-:W-:-:S05]  /*145390*/  PRMT R9, R15, 0x7771, RZ ;  /* 0x000077710f097816 */ /* 0x002fca00000000ff */
[----:B----4-:R1:W-:Y:S02]  /*1453a0*/  @P5 STG.E.U8 desc[UR42][R26.64], R9 ;  /* 0x000000091a005986 */ /* 0x0103e4000c10112a */
[----:B-1----:R-:W-:Y:S02]  /*1453b0*/  IMAD.MOV.U32 R27, RZ, RZ, R25 ;  /* 0x000000ffff1b7224 */ /* 0x002fe400078e0019 */
        /* <DEDUP_REMOVED lines=38> */
[----:B------:R-:W-:Y:S01]  /*145620*/  @P6 LOP3.LUT R7, R7, 0x2000, RZ, 0xfc, !PT ;  /* 0x0000200007076812 */ /* 0x000fe200078efcff */
[----:B---3--:R1:W-:Y:S02]  /*145630*/  @P4 STG.E.U8 desc[UR42][R2.64], R9 ;  /* 0x0000000902004986 */ /* 0x0083e4000c10112a */
[----:B-1----:R-:W-:Y:S02]  /*145640*/  PRMT R9, R15, 0x7773, RZ ;  /* 0x000077730f097816 */ /* 0x002fe400000000ff */
[----:B------:R-:W2:Y:S04]  /*145650*/  LDL.LU.64 R2, [R1+0x1810] ;  /* 0x0018100001027983 */ /* 0x000ea80000300a00 */
[----:B----4-:R1:W-:Y:S02]  /*145660*/  @P3 STG.E.U8 desc[UR42][R16.64], R9 ;  /* 0x0000000910003986 */ /* 0x0103e4000c10112a */
[----:B-1----:R-:W-:-:S05]  /*145670*/  PRMT R9, R26, 0x7770, RZ ;  /* 0x000077701a097816 */ /* 0x002fca00000000ff */
[----:B------:R1:W-:Y:S01]  /*145680*/  @P2 STG.E.U8 desc[UR42][R28.64], R9 ;  /* 0x000000091c002986 */ /* 0x0003e2000c10112a */
[C---:B------:R-:W-:Y:S02]  /*145690*/  LOP3.LUT P6, RZ, R4.reuse, 0x2000, RZ, 0xc0, !PT ;  /* 0x0000200004ff7812 */ /* 0x040fe400078cc0ff */
[C---:B------:R-:W-:Y:S02]  /*1456a0*/  LOP3.LUT P4, RZ, R4.reuse, 0x1000000, RZ, 0xc0, !PT ;  /* 0x0100000004ff7812 */ /* 0x040fe4000788c0ff */
[C---:B------:R-:W-:Y:S02]  /*1456b0*/  LOP3.LUT P3, RZ, R4.reuse, 0x2000000, RZ, 0xc0, !PT ;  /* 0x0200000004ff7812 */ /* 0x040fe4000786c0ff */
[----:B------:R-:W-:Y:S02]  /*1456c0*/  LOP3.LUT P2, RZ, R4, 0x4000000, RZ, 0xc0, !PT ;  /* 0x0400000004ff7812 */ /* 0x000fe4000784c0ff */
[----:B-1----:R-:W-:Y:S01]  /*1456d0*/  PRMT R9, R26, 0x7771, RZ ;  /* 0x000077711a097816 */ /* 0x002fe200000000ff */
[----:B------:R-:W3:Y:S04]  /*1456e0*/  LDL.LU.64 R28, [R1+0x15f0] ;  /* 0x0015f000011c7983 */ /* 0x000ee80000300a00 */
[----:B------:R1:W-:Y:S04]  /*1456f0*/  STL.64 [R1+0x4c78], R24 ;  /* 0x004c781801007387 */ /* 0x0003e80000100a00 */
[----:B------:R4:W-:Y:S01]  /*145700*/  @P5 STG.E.U8 desc[UR42][R20.64], R9 ;  /* 0x0000000914005986 */ /* 0x0009e2000c10112a */
[----:B------:R-:W-:-:S03]  /*145710*/  LOP3.LUT P5, RZ, R4, 0x8000000, RZ, 0xc0, !PT ;  /* 0x0800000004ff7812 */ /* 0x000fc600078ac0ff */
[----:B-1----:R-:W2:Y:S04]  /*145720*/  LDL.LU.64 R24, [R1+0x15e8] ;  /* 0x0015e80001187983 */ /* 0x002ea80000300a00 */
[----:B----4-:R-:W4:Y:S04]  /*145730*/  LDL.LU R21, [R1+0xdc] ;  /* 0x0000dc0001157983 */ /* 0x010f280000300800 */
        /* <DEDUP_REMOVED lines=14> */
[----:B------:R-:W4:Y:S04]  /*145820*/  LDL.LU.64 R14, [R1+0x1578] ;  /* 0x00157800010e7983 */ /* 0x000f280000300a00 */
[----:B------:R-:W4:Y:S04]  /*145830*/  LDL.LU.64 R10, [R1+0x1558] ;  /* 0x00155800010a7983 */ /* 0x000f280000300a00 */
[----:B---3--:R1:W-:Y:S01]  /*145840*/  @P6 STG.E.U8 desc[UR42][R28.64], R9 ;  /* 0x000000091c006986 */ /* 0x0083e2000c10112a */
[----:B------:R-:W-:-:S03]  /*145850*/  LOP3.LUT P6, RZ, R7, 0x800, RZ, 0xc0, !PT ;  /* 0x0000080007ff7812 */ /* 0x000fc600078cc0ff */
[----:B------:R-:W3:Y:S04]  /*145860*/  LDL.LU.64 R12, [R1+0x1528] ;  /* 0x00152800010c7983 */ /* 0x000ee80000300a00 */
[----:B------:R-:W3:Y:S04]  /*145870*/  LDL.LU R20, [R1+0xcc] ;  /* 0x0000cc0001147983 */ /* 0x000ee80000300800 */
[----:B------:R-:W3:Y:S04]  /*145880*/  LDL.LU R26, [R1+0x150] ;  /* 0x00015000011a7983 */ /* 0x000ee80000300800 */
[----:B------:R-:W3:Y:S04]  /*145890*/  LDL.LU.64 R16, [R1+0x1520] ;  /* 0x0015200001107983 */ /* 0x000ee80000300a00 */
[----:B------:R-:W3:Y:S01]  /*1458a0*/  LDL.LU.64 R18, [R1+0x1518] ;  /* 0x0015180001127983 */ /* 0x000ee20000300a00 */
[----:B-1----:R-:W-:-:S03]  /*1458b0*/  PRMT R9, R6, 0x7771, RZ ;  /* 0x0000777106097816 */ /* 0x002fc600000000ff */
[----:B------:R-:W3:Y:S04]  /*1458c0*/  LDL.LU.64 R28, [R1+0x14f0] ;  /* 0x0014f000011c7983 */ /* 0x000ee80000300a00 */
[----:B------:R1:W-:Y:S01]  /*1458d0*/  @P6 STG.E.U8 desc[UR42][R24.64], R9 ;  /* 0x0000000918006986 */ /* 0x0003e2000c10112a */
[C---:B------:R-:W-:Y:S02]  /*1458e0*/  LOP3.LUT P6, RZ, R7.reuse, 0x400, RZ, 0xc0, !PT ;  /* 0x0000040007ff7812 */ /* 0x040fe400078cc0ff */
        /* <DEDUP_REMOVED lines=9> */
[----:B----4-:R-:W-:-:S11]  /*145980*/  PRMT R9, R21, 0x7770, RZ ;  /* 0x0000777015097816 */ /* 0x010fd600000000ff */
[----:B--2---:R1:W-:Y:S01]  /*145990*/  @P6 STG.E.U8 desc[UR42][R4.64], R9 ;  /* 0x0000000904006986 */ /* 0x0043e2000c10112a */
[----:B------:R-:W-:Y:S02]  /*1459a0*/  LOP3.LUT P6, RZ, R7, 0x80, RZ, 0xc0, !PT ;  /* 0x0000008007ff7812 */ /* 0x000fe400078cc0ff */
[----:B-1----:R-:W-:Y:S01]  /*1459b0*/  PRMT R9, R21, 0x7771, RZ ;  /* 0x0000777115097816 */ /* 0x002fe200000000ff */
[----:B------:R-:W2:Y:S10]  /*1459c0*/  LDL.LU.64 R4, [R1+0x4c60] ;  /* 0x004c600001047983 */ /* 0x000eb40000300a00 */
[----:B------:R1:W-:Y:S04]  /*1459d0*/  @P6 STG.E.U8 desc[UR42][R2.64], R9 ;  /* 0x0000000902006986 */ /* 0x0003e8000c10112a */
[----:B-1----:R-:W4:Y:S01]  /*1459e0*/  LDL.LU.64 R2, [R1+0x4c58] ;  /* 0x004c580001027983 */ /* 0x002f220000300a00 */
[----:B------:R-:W-:-:S02]  /*1459f0*/  LOP3.LUT P6, RZ, R7, 0x40, RZ, 0xc0, !PT ;  /* 0x0000004007ff7812 */ /* 0x000fc400078cc0ff */
        /* <DEDUP_REMOVED lines=13> */
[----:B----4-:R1:W-:Y:S04]  /*145ad0*/  @P5 STG.E.U8 desc[UR42][R2.64], R9 ;  /* 0x0000000902005986 */ /* 0x0103e8000c10112a */
[----:B-1----:R-:W3:Y:S04]  /*145ae0*/  LDL.LU.64 R2, [R1+0x4c50] ;  /* 0x004c500001027983 */ /* 0x002ee80000300a00 */
[----:B------:R-:W4:Y:S04]  /*145af0*/  LDL.LU.64 R18, [R1+0x10c0] ;  /* 0x0010c00001127983 */ /* 0x000f280000300a00 */
[----:B------:R-:W4:Y:S04]  /*145b00*/  LDL.LU.64 R14, [R1+0x10b8] ;  /* 0x0010b800010e7983 */ /* 0x000f280000300a00 */
[----:B------:R-:W4:Y:S04]  /*145b10*/  LDL.LU.64 R20, [R1+0x10a8] ;  /* 0x0010a80001147983 */ /* 0x000f280000300a00 */
[----:B------:R-:W4:Y:S04]  /*145b20*/  LDL.LU.64 R28, [R1+0x1088] ;  /* 0x00108800011c7983 */ /* 0x000f280000300a00 */
[----:B------:R-:W4:Y:S04]  /*145b30*/  LDL.LU.64 R10, [R1+0x1080] ;  /* 0x00108000010a7983 */ /* 0x000f280000300a00 */
[----:B------:R-:W4:Y:S04]  /*145b40*/  LDL.LU.64 R12, [R1+0x1078] ;  /* 0x00107800010c7983 */ /* 0x000f280000300a00 */
[----:B------:R-:W4:Y:S01]  /*145b50*/  LDL.LU R17, [R1+0x140] ;  /* 0x0001400001117983 */ /* 0x000f220000300800 */
[----:B--2---:R-:W-:-:S02]  /*145b60*/  LOP3.LUT P4, RZ, R4, 0x10000000, RZ, 0xc0, !PT ;  /* 0x1000000004ff7812 */ /* 0x004fc4000788c0ff */
[C---:B------:R-:W-:Y:S02]  /*145b70*/  LOP3.LUT P3, RZ, R4.reuse, 0x20000000, RZ, 0xc0, !PT ;  /* 0x2000000004ff7812 */ /* 0x040fe4000786c0ff */
[C---:B------:R-:W-:Y:S02]  /*145b80*/  LOP3.LUT P2, RZ, R4.reuse, 0x40000000, RZ, 0xc0, !PT ;  /* 0x4000000004ff7812 */ /* 0x040fe4000784c0ff */
[C---:B------:R-:W-:Y:S02]  /*145b90*/  LOP3.LUT P5, RZ, R4.reuse, 0x80000000, RZ, 0xc0, !PT ;  /* 0x8000000004ff7812 */ /* 0x040fe400078ac0ff */
[----:B------:R-:W-:Y:S02]  /*145ba0*/  LOP3.LUT R4, R4, 0xbfffffff, RZ, 0xc0, !PT ;  /* 0xbfffffff04047812 */ /* 0x000fe400078ec0ff */
[----:B------:R-:W-:Y:S01]  /*145bb0*/  PRMT R9, R26, 0x7771, RZ ;  /* 0x000077711a097816 */ /* 0x000fe200000000ff */
[----:B------:R-:W2:Y:S01]  /*145bc0*/  LDL.LU R6, [R1+0x154] ;  /* 0x0001540001067983 */ /* 0x000ea20000300800 */
[----:B---3--:R-:W-:-:S03]  /*145bd0*/  LOP3.LUT P6, RZ, R3, 0x100, RZ, 0xc0, !PT ;  /* 0x0000010003ff7812 */ /* 0x008fc600078cc0ff */
[----:B----4-:R1:W-:Y:S10]  /*145be0*/  @P4 STG.E.U8 desc[UR42][R18.64], R9 ;  /* 0x0000000912004986 */ /* 0x0103f4000c10112a */
[----:B------:R-:W-:-:S02]  /*145bf0*/  @P6 LOP3.LUT R4, R4, 0x40000000, RZ, 0xfc, !PT ;  /* 0x4000000004046812 */ /* 0x000fc400078efcff */
[----:B------:R-:W-:Y:S02]  /*145c00*/  LOP3.LUT P6, RZ, R3, 0x80, RZ, 0xc0, !PT ;  /* 0x0000008003ff7812 */ /* 0x000fe400078cc0ff */
[----:B-1----:R-:W-:Y:S02]  /*145c10*/  PRMT R9, R26, 0x7772, RZ ;  /* 0x000077721a097816 */ /* 0x002fe400000000ff */
[----:B------:R-:W-:-:S03]  /*145c20*/  LOP3.LUT R4, R4, 0x7fffffff, RZ, 0xc0, !PT ;  /* 0x7fffffff04047812 */ /* 0x000fc600078ec0ff */
[----:B------:R1:W-:Y:S06]  /*145c30*/  @P3 STG.E.U8 desc[UR42][R14.64], R9 ;  /* 0x000000090e003986 */ /* 0x0003ec000c10112a */
[----:B------:R-:W-:Y:S02]  /*145c40*/  @P6 LOP3.LUT R4, R4, 0x80000000, RZ, 0xfc, !PT ;  /* 0x8000000004046812 */ /* 0x000fe400078efcff */
[----:B-1----:R-:W-:-:S03]  /*145c50*/  PRMT R9, R26, 0x7773, RZ ;  /* 0x000077731a097816 */ /* 0x002fc600000000ff */
[----:B------:R-:W-:Y:S04]  /*145c60*/  STL.64 [R1+0x4c40], R4 ;  /* 0x004c400401007387 */ /* 0x000fe80000100a00 */
[----:B------:R-:W3:Y:S04]  /*145c70*/  LDL.LU.64 R18, [R1+0x1068] ;  /* 0x0010680001127983 */ /* 0x000ee80000300a00 */
[----:B------:R1:W-:Y:S02]  /*145c80*/  @P2 STG.E.U8 desc[UR42][R20.64], R9 ;  /* 0x0000000914002986 */ /* 0x0003e4000c10112a */
[----:B-1----:R-:W-:-:S02]  /*145c90*/  PRMT R9, R17, 0x7770, RZ ;  /* 0x0000777011097816 */ /* 0x002fc400000000ff */
[----:B------:R-:W4:Y:S04]  /*145ca0*/  LDL.LU.64 R20, [R1+0x1048] ;  /* 0x0010480001147983 */ /* 0x000f280000300a00 */
[----:B------:R1:W-:Y:S04]  /*145cb0*/  @P5 STG.E.U8 desc[UR42][R28.64], R9 ;  /* 0x000000091c005986 */ /* 0x0003e8000c10112a */
[----:B-1----:R-:W2:Y:S04]  /*145cc0*/  LDL.LU.64 R28, [R1+0x1040] ;  /* 0x00104000011c7983 */ /* 0x002ea80000300a00 */
[----:B------:R-:W-:Y:S04]  /*145cd0*/  STL.64 [R1+0x4c38], R2 ;  /* 0x004c380201007387 */ /* 0x000fe80000100a00 */
[----:B------:R-:W2:Y:S01]  /*145ce0*/  LDL.LU.64 R4, [R1+0x1028] ;  /* 0x0010280001047983 */ /* 0x000ea20000300a00 */
[----:B------:R-:W-:-:S02]  /*145cf0*/  LOP3.LUT P6, RZ, R3, 0x40, RZ, 0xc0, !PT ;  /* 0x0000004003ff7812 */ /* 0x000fc400078cc0ff */
        /* <DEDUP_REMOVED lines=16> */
[----:B--2---:R1:W-:Y:S04]  /*145e00*/  STL.64 [R1+0x4c48], R4 ;  /* 0x004c480401007387 */ /* 0x0043e80000100a00 */
[----:B-1----:R-:W2:Y:S06]  /*145e10*/  LDL.LU.64 R4, [R1+0x1038] ;  /* 0x0010380001047983 */ /* 0x002eac0000300a00 */
[----:B------:R-:W-:-:S02]  /*145e20*/  @P6 LOP3.LUT R7, R7, 0x20, RZ, 0xfc, !PT ;  /* 0x0000002007076812 */ /* 0x000fc400078efcff */
[----:B------:R-:W-:Y:S02]  /*145e30*/  LOP3.LUT P6, RZ, R3, 0x1, RZ, 0xc0, !PT ;  /* 0x0000000103ff7812 */ /* 0x000fe400078cc0ff */
[----:B------:R-:W-:Y:S02]  /*145e40*/  PRMT R9, R17, 0x7771, RZ ;  /* 0x0000777111097816 */ /* 0x000fe400000000ff */
[C---:B------:R-:W-:Y:S02]  /*145e50*/  LOP3.LUT P0, RZ, R3.reuse, 0x200, RZ, 0xc0, !PT ;  /* 0x0000020003ff7812 */ /* 0x040fe4000780c0ff */
[C---:B------:R-:W-:Y:S02]  /*145e60*/  LOP3.LUT P1, RZ, R3.reuse, 0x400, RZ, 0xc0, !PT ;  /* 0x0000040003ff7812 */ /* 0x040fe4000782c0ff */
[C---:B------:R-:W-:Y:S02]  /*145e70*/  LOP3.LUT P4, RZ, R3.reuse, 0x800, RZ, 0xc0, !PT ;  /* 0x0000080003ff7812 */ /* 0x040fe4000788c0ff */
[----:B------:R-:W-:-:S02]  /*145e80*/  LOP3.LUT P3, RZ, R3, 0x1000, RZ, 0xc0, !PT ;  /* 0x0000100003ff7812 */ /* 0x000fc4000786c0ff */
[C---:B------:R-:W-:Y:S02]  /*145e90*/  LOP3.LUT P2, RZ, R3.reuse, 0x2000, RZ, 0xc0, !PT ;  /* 0x0000200003ff7812 */ /* 0x040fe4000784c0ff */
[----:B------:R-:W-:Y:S01]  /*145ea0*/  LOP3.LUT P5, RZ, R3, 0x4000, RZ, 0xc0, !PT ;  /* 0x0000400003ff7812 */ /* 0x000fe200078ac0ff */
[----:B------:R-:W2:Y:S04]  /*145eb0*/  LDL.LU R15, [R1+0x144] ;  /* 0x00014400010f7983 */ /* 0x000ea80000300800 */
[----:B------:R-:W2:Y:S04]  /*145ec0*/  LDL.LU.64 R2, [R1+0x1010] ;  /* 0x0010100001027983 */ /* 0x000ea80000300a00 */
[----:B------:R-:W2:Y:S04]  /*145ed0*/  LDL.LU R26, [R1+0x158] ;  /* 0x00015800011a7983 */ /* 0x000ea80000300800 */
[----:B------:R1:W-:Y:S01]  /*145ee0*/  @P6 STG.E.U8 desc[UR42][R10.64], R9 ;  /* 0x000000090a006986 */ /* 0x0003e2000c10112a */
[----:B------:R-:W-:-:S02]  /*145ef0*/  LOP3.LUT P6, RZ, R7, 0x20, RZ, 0xc0, !PT ;  /* 0x0000002007ff7812 */ /* 0x000fc400078cc0ff */
[----:B-1----:R-:W-:Y:S01]  /*145f00*/  PRMT R9, R17, 0x7772, RZ ;  /* 0x0000777211097816 */ /* 0x002fe200000000ff */
[----:B------:R-:W2:Y:S10]  /*145f10*/  LDL.LU.64 R10, [R1+0x1000] ;  /* 0x00100000010a7983 */ /* 0x000eb40000300a00 */
[----:B------:R1:W-:Y:S01]  /*145f20*/  @P6 STG.E.U8 desc[UR42][R12.64], R9 ;  /* 0x000000090c006986 */ /* 0x0003e2000c10112a */
[----:B------:R-:W-:-:S02]  /*145f30*/  LOP3.LUT P6, RZ, R7, 0x10, RZ, 0xc0, !PT ;  /* 0x0000001007ff7812 */ /* 0x000fc400078cc0ff */
[----:B-1----:R-:W-:Y:S01]  /*145f40*/  PRMT R9, R17, 0x7773, RZ ;  /* 0x0000777311097816 */ /* 0x002fe200000000ff */
[----:B------:R-:W2:Y:S04]  /*145f50*/  LDL.LU.64 R12, [R1+0xff8] ;  /* 0x000ff800010c7983 */ /* 0x000ea80000300a00 */
[----:B------:R-:W2:Y:S06]  /*145f60*/  LDL.LU.64 R16, [R1+0xfe8] ;  /* 0x000fe80001107983 */ /* 0x000eac0000300a00 */
[----:B---3--:R1:W-:Y:S01]  /*145f70*/  @P6 STG.E.U8 desc[UR42][R18.64], R9 ;  /* 0x0000000912006986 */ /* 0x0083e2000c10112a */
[----:B------:R-:W-:-:S02]  /*145f80*/  LOP3.LUT P6, RZ, R7, 0x8, RZ, 0xc0, !PT ;  /* 0x0000000807ff7812 */ /* 0x000fc400078cc0ff */
[----:B-1----:R-:W-:Y:S01]  /*145f90*/  PRMT R9, R6, 0x7770, RZ ;  /* 0x0000777006097816 */ /* 0x002fe200000000ff */
[----:B------:R-:W3:Y:S10]  /*145fa0*/  LDL.LU.64 R18, [R1+0xfe0] ;  /* 0x000fe00001127983 */ /* 0x000ef40000300a00 */
[----:B----4-:R1:W-:Y:S01]  /*145fb0*/  @P6 STG.E.U8 desc[UR42][R20.64], R9 ;  /* 0x0000000914006986 */ /* 0x0103e2000c10112a */
[----:B------:R-:W-:-:S02]  /*145fc0*/  LOP3.LUT P6, RZ, R7, 0x4, RZ, 0xc0, !PT ;  /* 0x0000000407ff7812 */ /* 0x000fc400078cc0ff */
[----:B-1----:R-:W-:Y:S01]  /*145fd0*/  PRMT R9, R6, 0x7771, RZ ;  /* 0x0000777106097816 */ /* 0x002fe200000000ff */
[----:B------:R-:W4:Y:S10]  /*145fe0*/  LDL.LU.64 R20, [R1+0xfd8] ;  /* 0x000fd80001147983 */ /* 0x000f340000300a00 */
[----:B------:R1:W-:Y:S01]  /*145ff0*/  @P6 STG.E.U8 desc[UR42][R28.64], R9 ;  /* 0x000000091c006986 */ /* 0x0003e2000c10112a */
[----:B------:R-:W-:-:S02]  /*146000*/  LOP3.LUT P6, RZ, R7, 0x2, RZ, 0xc0, !PT ;  /* 0x0000000207ff7812 */ /* 0x000fc400078cc0ff */
[----:B-1----:R-:W-:Y:S01]  /*146010*/  PRMT R9, R6, 0x7772, RZ ;  /* 0x0000777206097816 */ /* 0x002fe200000000ff */
[----:B------:R-:W3:Y:S10]  /*146020*/  LDL.LU.64 R28, [R1+0xfd0] ;  /* 0x000fd000011c7983 */ /* 0x000ef40000300a00 */
[----:B--2---:R1:W-:Y:S04]  /*146030*/  @P6 STG.E.U8 desc[UR42][R4.64], R9 ;  /* 0x0000000904006986 */ /* 0x0043e8000c10112a */
[----:B-1----:R-:W2:Y:S01]  /*146040*/  LDL.LU.64 R4, [R1+0x4c48] ;  /* 0x004c480001047983 */ /* 0x002ea20000300a00 */
[----:B------:R-:W-:-:S02]  /*146050*/  LOP3.LUT P6, RZ, R7, 0x1, RZ, 0xc0, !PT ;  /* 0x0000000107ff7812 */ /* 0x000fc400078cc0ff */
[----:B------:R-:W-:Y:S01]  /*146060*/  PRMT R7, R6, 0x7773, RZ ;  /* 0x0000777306077816 */ /* 0x000fe200000000ff */
[----:B------:R1:W-:Y:S04]  /*146070*/  STL [R1+0x4a48], R8 ;  /* 0x004a480801007387 */ /* 0x0003e80000100800 */
[----:B-1----:R-:W3:Y:S06]  /*146080*/  LDL.LU.64 R8, [R1+0x1008] ;  /* 0x0010080001087983 */ /* 0x002eec0000300a00 */
[----:B--2---:R1:W-:Y:S04]  /*146090*/  @P6 STG.E.U8 desc[UR42][R4.64], R7 ;  /* 0x0000000704006986 */ /* 0x0043e8000c10112a */
[----:B-1----:R-:W2:Y:S01]  /*1460a0*/  LDL.LU.64 R4, [R1+0x4c40] ;  /* 0x004c400001047983 */ /* 0x002ea20000300a00 */
[----:B------:R-:W-:-:S02]  /*1460b0*/  PRMT R7, R15, 0x7770, RZ ;  /* 0x000077700f077816 */ /* 0x000fc400000000ff */
[----:B--2---:R-:W-:-:S13]  /*1460c0*/  LOP3.LUT P6, RZ, R4, 0x80000000, RZ, 0xc0, !PT ;  /* 0x8000000004ff7812 */ /* 0x004fda00078cc0ff */
[----:B------:R1:W-:Y:S04]  /*1460d0*/  @P6 STG.E.U8 desc[UR42][R2.64], R7 ;  /* 0x0000000702006986 */ /* 0x0003e8000c10112a */
[----:B-1----:R-:W2:Y:S01]  /*1460e0*/  LDL.LU.64 R2, [R1+0x4c38] ;  /* 0x004c380001027983 */ /* 0x002ea20000300a00 */
[----:B------:R-:W-:Y:S02]  /*1460f0*/  LOP3.LUT P6, RZ, R4, 0x40000000, RZ, 0xc0, !PT ;  /* 0x4000000004ff7812 */ /* 0x000fe400078cc0ff */
[----:B------:R-:W-:-:S11]  /*146100*/  PRMT R7, R15, 0x7771, RZ ;  /* 0x000077710f077816 */ /* 0x000fd600000000ff */
        /* <DEDUP_REMOVED lines=13> */
[----:B----4-:R1:W-:Y:S02]  /*1461e0*/  @P2 STG.E.U8 desc[UR42][R20.64], R7 ;  /* 0x0000000714002986 */ /* 0x0103e4000c10112a */
[----:B-1----:R-:W-:Y:S02]  /*1461f0*/  PRMT R7, R26, 0x7773, RZ ;  /* 0x000077731a077816 */ /* 0x002fe400000000ff */
[----:B------:R-:W4:Y:S04]  /*146200*/  LDL.LU R26, [R1+0x148] ;  /* 0x00014800011a7983 */ /* 0x000f280000300800 */
[----:B------:R1:W-:Y:S04]  /*146210*/  @P5 STG.E.U8 desc[UR42][R28.64], R7 ;  /* 0x000000071c005986 */ /* 0x0003e8000c10112a */
[----:B-1----:R-:W3:Y:S01]  /*146220*/  LDL.LU.64 R28, [R1+0xfa8] ;  /* 0x000fa800011c7983 */ /* 0x002ee20000300a00 */
[----:B------:R-:W-:-:S03]  /*146230*/  LOP3.LUT R4, R4, 0xffbfffff, RZ, 0xc0, !PT ;  /* 0xffbfffff04047812 */ /* 0x000fc600078ec0ff */
[----:B------:R-:W3:Y:S04]  /*146240*/  LDL.LU.64 R12, [R1+0xf90] ;  /* 0x000f9000010c7983 */ /* 0x000ee80000300a00 */
[----:B------:R-:W3:Y:S01]  /*146250*/  LDL.LU R20, [R1+0x15c] ;  /* 0x00015c0001147983 */ /* 0x000ee20000300800 */
        /* <DEDUP_REMOVED lines=24> */
[----:B------:R-:W-:Y:S02]  /*1463e0*/  LOP3.LUT P6, RZ, R3, 0x100000, RZ, 0xc0, !PT ;  /* 0x0010000003ff7812 */ /* 0x000fe400078cc0ff */
[----:B----4-:R-:W-:-:S05]  /*1463f0*/  PRMT R7, R26, 0x7770, RZ ;  /* 0x000077701a077816 */ /* 0x010fca00000000ff */
[----:B---3--:R1:W-:Y:S02]  /*146400*/  @P4 STG.E.U8 desc[UR42][R10.64], R7 ;  /* 0x000000070a004986 */ /* 0x0083e4000c10112a */
[----:B-1----:R-:W-:-:S05]  /*146410*/  PRMT R7, R26, 0x7771, RZ ;  /* 0x000077711a077816 */ /* 0x002fca00000000ff */
[----:B------:R1:W-:Y:S01]  /*146420*/  @P3 STG.E.U8 desc[UR42][R16.64], R7 ;  /* 0x0000000710003986 */ /* 0x0003e2000c10112a */
[----:B------:R-:W-:Y:S02]  /*146430*/  LOP3.LUT R4, R4, 0xdfffffff, RZ, 0xc0, !PT ;  /* 0xdfffffff04047812 */ /* 0x000fe400078ec0ff */
[----:B-1----:R-:W-:Y:S01]  /*146440*/  PRMT R7, R26, 0x7772, RZ ;  /* 0x000077721a077816 */ /* 0x002fe200000000ff */
[----:B------:R-:W2:Y:S04]  /*146450*/  LDL.LU.64 R16, [R1+0xf88] ;  /* 0x000f880001107983 */ /* 0x000ea80000300a00 */
[----:B------:R1:W-:Y:S04]  /*146460*/  @P2 STG.E.U8 desc[UR42][R18.64], R7 ;  /* 0x0000000712002986 */ /* 0x0003e8000c10112a */
[----:B------:R-:W-:Y:S01]  /*146470*/  STL [R1+0x4b28], R3 ;  /* 0x004b280301007387 */ /* 0x000fe20000100800 */
[----:B------:R-:W-:-:S02]  /*146480*/  @P6 LOP3.LUT R4, R4, 0x20000000, RZ, 0xfc, !PT ;  /* 0x2000000004046812 */ /* 0x000fc400078efcff */
[C---:B------:R-:W-:Y:S02]  /*146490*/  LOP3.LUT P6, RZ, R3.reuse, 0x80000, RZ, 0xc0, !PT ;  /* 0x0008000003ff7812 */ /* 0x040fe400078cc0ff */
[C---:B------:R-:W-:Y:S02]  /*1464a0*/  LOP3.LUT P0, RZ, R3.reuse, 0x10000000, RZ, 0xc0, !PT ;  /* 0x1000000003ff7812 */ /* 0x040fe4000780c0ff */
[C---:B------:R-:W-:Y:S02]  /*1464b0*/  LOP3.LUT P1, RZ, R3.reuse, 0x20000000, RZ, 0xc0, !PT ;  /* 0x2000000003ff7812 */ /* 0x040fe4000782c0ff */
[----:B-1----:R-:W-:Y:S01]  /*1464c0*/  PRMT R7, R26, 0x7773, RZ ;  /* 0x000077731a077816 */ /* 0x002fe200000000ff */
[----:B------:R-:W3:Y:S04]  /*1464d0*/  LDL.LU.64 R18, [R1+0xf80] ;  /* 0x000f800001127983 */ /* 0x000ee80000300a00 */
[----:B------:R-:W4:Y:S01]  /*1464e0*/  LDL.LU R6, [R1+0x14c] ;  /* 0x00014c0001067983 */ /* 0x000f220000300800 */
[----:B------:R-:W-:-:S03]  /*1464f0*/  LOP3.LUT P4, RZ, R3, 0x40000000, RZ, 0xc0, !PT ;  /* 0x4000000003ff7812 */ /* 0x000fc6000788c0ff */
[----:B------:R1:W-:Y:S01]  /*146500*/  @P5 STG.E.U8 desc[UR42][R28.64], R7 ;  /* 0x000000071c005986 */ /* 0x0003e2000c10112a */
[----:B------:R-:W-:Y:S02]  /*146510*/  LOP3.LUT P3, RZ, R3, 0x80000000, RZ, 0xc0, !PT ;  /* 0x8000000003ff7812 */ /* 0x000fe4000786c0ff */
[C---:B------:R-:W-:Y:S02]  /*146520*/  LOP3.LUT P2, RZ, R2.reuse, 0x1, RZ, 0xc0, !PT ;  /* 0x0000000102ff7812 */ /* 0x040fe4000784c0ff */
[----:B------:R-:W-:Y:S01]  /*146530*/  LOP3.LUT P5, RZ, R2, 0x2, RZ, 0xc0, !PT ;  /* 0x0000000202ff7812 */ /* 0x000fe200078ac0ff */
[----:B-1----:R-:W2:Y:S04]  /*146540*/  LDL.LU.64 R28, [R1+0xf78] ;  /* 0x000f7800011c7983 */ /* 0x002ea80000300a00 */
[----:B------:R1:W-:Y:S04]  /*146550*/  STL [R1+0x4c18], R2 ;  /* 0x004c180201007387 */ /* 0x0003e80000100800 */
        /* <DEDUP_REMOVED lines=25> */
[----:B------:R4:W-:Y:S01]  /*1466f0*/  @P6 STG.E.U8 desc[UR42][R28.64], R7 ;  /* 0x000000071c006986 */ /* 0x0009e2000c10112a */
[----:B------:R-:W-:Y:S02]  /*146700*/  LOP3.LUT P6, RZ, R4, 0x4000000, RZ, 0xc0, !PT ;  /* 0x0400000004ff7812 */ /* 0x000fe400078cc0ff */
[----:B----4-:R-:W-:Y:S01]  /*146710*/  PRMT R7, R6, 0x7770, RZ ;  /* 0x0000777006077816 */ /* 0x010fe200000000ff */
        /* <DEDUP_REMOVED lines=14> */
[----:B-1----:R-:W2:Y:S01]  /*146800*/  LDL.LU R2, [R1+0x4c18] ;  /* 0x004c180001027983 */ /* 0x002ea20000300800 */
        /* <DEDUP_REMOVED lines=96> */
[----:B------:R-:W-:Y:S02]  /*146e10*/  LOP3.LUT P6, RZ, R4, 0x40000, RZ, 0xc0, !PT ;  /* 0x0004000004ff7812 */ /* 0x000fe400078cc0ff */
        /* <DEDUP_REMOVED lines=21> */
[C---:B-1----:R-:W-:Y:S02]  /*146f70*/  PRMT R7, R26.reuse, 0x7771, RZ ;  /* 0x000077711a077816 */ /* 0x042fe400000000ff */
[----:B------:R-:W3:Y:S04]  /*146f80*/  LDL.LU.64 R10, [R1+0xe30] ;  /* 0x000e3000010a7983 */ /* 0x000ee80000300a00 */
        /* <DEDUP_REMOVED lines=10> */
[----:B----4-:R1:W-:Y:S04]  /*147030*/  @P5 STG.E.U8 desc[UR42][R28.64], R7 ;  /* 0x000000071c005986 */ /* 0x0103e8000c10112a */
[----:B-1----:R-:W4:Y:S04]  /*147040*/  LDL.LU.64 R28, [R1+0xe08] ;  /* 0x000e0800011c7983 */ /* 0x002f280000300a00 */
[----:B------:R-:W4:Y:S04]  /*147050*/  LDL.LU.64 R12, [R1+0xe00] ;  /* 0x000e0000010c7983 */ /* 0x000f280000300a00 */
[----:B------:R-:W4:Y:S01]  /*147060*/  LDL.LU R26, [R1+0x12c] ;  /* 0x00012c00011a7983 */ /* 0x000f220000300800 */
[----:B------:R-:W-:-:S02]  /*147070*/  LOP3.LUT P6, RZ, R0, 0x2, RZ, 0xc0, !PT ;  /* 0x0000000200ff7812 */ /* 0x000fc400078cc0ff */
[----:B------:R-:W-:Y:S02]  /*147080*/  LOP3.LUT R4, R4, 0xffffffbf, RZ, 0xc0, !PT ;  /* 0xffffffbf04047812 */ /* 0x000fe400078ec0ff */
[----:B------:R-:W-:Y:S01]  /*147090*/  PRMT R7, R15, 0x7772, RZ ;  /* 0x000077720f077816 */ /* 0x000fe200000000ff */
[----:B------:R-:W4:Y:S04]  /*1470a0*/  LDL.LU.64 R16, [R1+0xdf8] ;  /* 0x000df80001107983 */ /* 0x000f280000300a00 */
[----:B------:R-:W4:Y:S04]  /*1470b0*/  LDL.LU R6, [R1+0x190] ;  /* 0x0001900001067983 */ /* 0x000f280000300800 */
[----:B------:R-:W-:-:S02]  /*1470c0*/  @P6 LOP3.LUT R4, R4, 0x40, RZ, 0xfc, !PT ;  /* 0x0000004004046812 */ /* 0x000fc400078efcff */
[----:B------:R-:W-:Y:S02]  /*1470d0*/  LOP3.LUT P6, RZ, R0, 0x1, RZ, 0xc0, !PT ;  /* 0x0000000100ff7812 */ /* 0x000fe400078cc0ff */
[----:B------:R-:W-:-:S11]  /*1470e0*/  LOP3.LUT R4, R4, 0xffffff7f, RZ, 0xc0, !PT ;  /* 0xffffff7f04047812 */ /* 0x000fd600078ec0ff */
[----:B------:R-:W-:-:S04]  /*1470f0*/  @P6 LOP3.LUT R4, R4, 0x80, RZ, 0xfc, !PT ;  /* 0x0000008004046812 */ /* 0x000fc800078efcff */
[----:B------:R-:W-:Y:S02]  /*147100*/  LOP3.LUT R4, R4, 0xfffffeff, RZ, 0xc0, !PT ;  /* 0xfffffeff04047812 */ /* 0x000fe400078ec0ff */
        /* <DEDUP_REMOVED lines=14> */
[----:B------:R-:W-:Y:S01]  /*1471f0*/  LOP3.LUT P6, RZ, R2, 0x8000000, RZ, 0xc0, !PT ;  /* 0x0800000002ff7812 */ /* 0x000fe200078cc0ff */
[----:B---3--:R1:W-:Y:S01]  /*147200*/  @P4 STG.E.U8 desc[UR42][R10.64], R7 ;  /* 0x000000070a004986 */ /* 0x0083e2000c10112a */
[----:B------:R-:W-:Y:S02]  /*147210*/  LOP3.LUT R4, R4, 0xffffefff, RZ, 0xc0, !PT ;  /* 0xffffefff04047812 */ /* 0x000fe400078ec0ff */
[----:B------:R-:W-:Y:S02]  /*147220*/  LOP3.LUT P5, RZ, R2, 0x1000000, RZ, 0xc0, !PT ;  /* 0x0100000002ff7812 */ /* 0x000fe400078ac0ff */
[----:B-1----:R-:W-:-:S07]  /*147230*/  PRMT R7, R15, 0x7773, RZ ;  /* 0x000077730f077816 */ /* 0x002fce00000000ff */
[----:B------:R-:W-:Y:S02]  /*147240*/  @P6 LOP3.LUT R4, R4, 0x1000, RZ, 0xfc, !PT ;  /* 0x0000100004046812 */ /* 0x000fe400078efcff */
[----:B------:R-:W-:Y:S01]  /*147250*/  LOP3.LUT P6, RZ, R2, 0x4000000, RZ, 0xc0, !PT ;  /* 0x0400000002ff7812 */ /* 0x000fe200078cc0ff */
[----:B------:R-:W-:Y:S01]  /*147260*/  STL [R1+0x4bd0], R2 ;  /* 0x004bd00201007387 */ /* 0x000fe20000100800 */
[----:B------:R-:W-:-:S11]  /*147270*/  LOP3.LUT R4, R4, 0xffffdfff, RZ, 0xc0, !PT ;  /* 0xffffdfff04047812 */ /* 0x000fd600078ec0ff */
[----:B------:R-:W-:Y:S02]  /*147280*/  @P6 LOP3.LUT R4, R4, 0x2000, RZ, 0xfc, !PT ;  /* 0x0000200004046812 */ /* 0x000fe400078efcff */
[----:B------:R-:W-:Y:S01]  /*147290*/  LOP3.LUT P6, RZ, R2, 0x2000000, RZ, 0xc0, !PT ;  /* 0x0200000002ff7812 */ /* 0x000fe200078cc0ff */
[----:B------:R1:W-:Y:S04]  /*1472a0*/  @P3 STG.E.U8 desc[UR42][R20.64], R7 ;  /* 0x0000000714003986 */ /* 0x0003e8000c10112a */
[----:B-1----:R-:W2:Y:S01]  /*1472b0*/  LDL.LU.64 R20, [R1+0xde8] ;  /* 0x000de80001147983 */ /* 0x002ea20000300a00 */
[----:B----4-:R-:W-:-:S05]  /*1472c0*/  PRMT R7, R26, 0x7770, RZ ;  /* 0x000077701a077816 */ /* 0x010fca00000000ff */
[----:B------:R1:W-:Y:S02]  /*1472d0*/  @P2 STG.E.U8 desc[UR42][R18.64], R7 ;  /* 0x0000000712002986 */ /* 0x0003e4000c10112a */
[----:B-1----:R-:W-:-:S05]  /*1472e0*/  PRMT R7, R26, 0x7771, RZ ;  /* 0x000077711a077816 */ /* 0x002fca00000000ff */
[----:B------:R1:W-:Y:S04]  /*1472f0*/  @P5 STG.E.U8 desc[UR42][R28.64], R7 ;  /* 0x000000071c005986 */ /* 0x0003e8000c10112a */
[----:B-1----:R-:W3:Y:S04]  /*147300*/  LDL.LU.64 R28, [R1+0xde0] ;  /* 0x000de000011c7983 */ /* 0x002ee80000300a00 */
[----:B------:R-:W4:Y:S04]  /*147310*/  LDL.LU R18, [R1+0x180] ;  /* 0x0001800001127983 */ /* 0x000f280000300800 */
[----:B------:R-:W2:Y:S04]  /*147320*/  LDL.LU.64 R2, [R1+0xdb8] ;  /* 0x000db80001027983 */ /* 0x000ea80000300a00 */
        /* <DEDUP_REMOVED lines=15> */
[----:B------:R-:W4:Y:S04]  /*147420*/  LDL.LU R19, [R1+0x194] ;  /* 0x0001940001137983 */ /* 0x000f280000300800 */
[----:B------:R1:W-:Y:S01]  /*147430*/  @P6 STG.E.U8 desc[UR42][R20.64], R7 ;  /* 0x0000000714006986 */ /* 0x0003e2000c10112a */
[----:B------:R-:W-:-:S03]  /*147440*/  LOP3.LUT P6, RZ, R4, 0x800, RZ, 0xc0, !PT ;  /* 0x0000080004ff7812 */ /* 0x000fc600078cc0ff */
[----:B------:R-:W4:Y:S04]  /*147450*/  LDL.LU R26, [R1+0x184] ;  /* 0x00018400011a7983 */ /* 0x000f280000300800 */
[----:B------:R-:W4:Y:S04]  /*147460*/  LDL.LU.64 R10, [R1+0xd90] ;  /* 0x000d9000010a7983 */ /* 0x000f280000300a00 */
[----:B------:R-:W4:Y:S04]  /*147470*/  LDL.LU.64 R12, [R1+0xd88] ;  /* 0x000d8800010c7983 */ /* 0x000f280000300a00 */
[----:B------:R-:W4:Y:S01]  /*147480*/  LDL.LU.64 R16, [R1+0xd80] ;  /* 0x000d800001107983 */ /* 0x000f220000300a00 */
[----:B-1----:R-:W-:-:S03]  /*147490*/  PRMT R7, R6, 0x7771, RZ ;  /* 0x0000777106077816 */ /* 0x002fc600000000ff */
[----:B------:R-:W4:Y:S04]  /*1474a0*/  LDL.LU.64 R20, [R1+0xd78] ;  /* 0x000d780001147983 */ /* 0x000f280000300a00 */
[----:B---3--:R1:W-:Y:S01]  /*1474b0*/  @P6 STG.E.U8 desc[UR42][R28.64], R7 ;  /* 0x000000071c006986 */ /* 0x0083e2000c10112a */
[----:B------:R-:W-:Y:S02]  /*1474c0*/  LOP3.LUT P6, RZ, R4, 0x400, RZ, 0xc0, !PT ;  /* 0x0000040004ff7812 */ /* 0x000fe400078cc0ff */
[----:B-1----:R-:W-:Y:S01]  /*1474d0*/  PRMT R7, R6, 0x7772, RZ ;  /* 0x0000777206077816 */ /* 0x002fe200000000ff */
[----:B------:R-:W3:Y:S10]  /*1474e0*/  LDL.LU.64 R28, [R1+0xd68] ;  /* 0x000d6800011c7983 */ /* 0x000ef40000300a00 */
        /* <DEDUP_REMOVED lines=8> */
[----:B----4-:R-:W-:-:S11]  /*147570*/  PRMT R7, R18, 0x7770, RZ ;  /* 0x0000777012077816 */ /* 0x010fd600000000ff */
[----:B--2---:R1:W-:Y:S04]  /*147580*/  @P6 STG.E.U8 desc[UR42][R2.64], R7 ;  /* 0x0000000702006986 */ /* 0x0043e8000c10112a */
[----:B-1----:R-:W2:Y:S01]  /*147590*/  LDL.LU.64 R2, [R1+0x4bd8] ;  /* 0x004bd80001027983 */ /* 0x002ea20000300a00 */
[----:B------:R-:W-:Y:S02]  /*1475a0*/  LOP3.LUT P6, RZ, R4, 0x80, RZ, 0xc0, !PT ;  /* 0x0000008004ff7812 */ /* 0x000fe400078cc0ff */
[----:B------:R-:W-:Y:S02]  /*1475b0*/  PRMT R7, R18, 0x7771, RZ ;  /* 0x0000777112077816 */ /* 0x000fe400000000ff */
[C---:B------:R-:W-:Y:S02]  /*1475c0*/  LOP3.LUT P0, RZ, R0.reuse, 0x4, RZ, 0xc0, !PT ;  /* 0x0000000400ff7812 */ /* 0x040fe4000780c0ff */
[----:B------:R-:W-:-:S02]  /*1475d0*/  LOP3.LUT P1, RZ, R0, 0x8, RZ, 0xc0, !PT ;  /* 0x0000000800ff7812 */ /* 0x000fc4000782c0ff */
[C---:B------:R-:W-:Y:S02]  /*1475e0*/  LOP3.LUT P4, RZ, R0.reuse, 0x10, RZ, 0xc0, !PT ;  /* 0x0000001000ff7812 */ /* 0x040fe4000788c0ff */
[C---:B------:R-:W-:Y:S02]  /*1475f0*/  LOP3.LUT P3, RZ, R0.reuse, 0x20, RZ, 0xc0, !PT ;  /* 0x0000002000ff7812 */ /* 0x040fe4000786c0ff */
[C---:B------:R-:W-:Y:S02]  /*147600*/  LOP3.LUT P2, RZ, R0.reuse, 0x40, RZ, 0xc0, !PT ;  /* 0x0000004000ff7812 */ /* 0x040fe4000784c0ff */
[----:B------:R-:W-:Y:S01]  /*147610*/  LOP3.LUT P5, RZ, R0, 0x80, RZ, 0xc0, !PT ;  /* 0x0000008000ff7812 */ /* 0x000fe200078ac0ff */
[----:B--2---:R1:W-:Y:S01]  /*147620*/  @P6 STG.E.U8 desc[UR42][R2.64], R7 ;  /* 0x0000000702006986 */ /* 0x0043e2000c10112a */
[----:B------:R-:W-:Y:S02]  /*147630*/  LOP3.LUT P6, RZ, R4, 0x40, RZ, 0xc0, !PT ;  /* 0x0000004004ff7812 */ /* 0x000fe400078cc0ff */
[C---:B-1----:R-:W-:Y:S01]  /*147640*/  PRMT R7, R18.reuse, 0x7772, RZ ;  /* 0x0000777212077816 */ /* 0x042fe200000000ff */
[----:B------:R-:W2:Y:S10]  /*147650*/  LDL.LU R2, [R1+0x4bd0] ;  /* 0x004bd00001027983 */ /* 0x000eb40000300800 */
        /* <DEDUP_REMOVED lines=10> */
[----:B------:R-:W4:Y:S04]  /*147700*/  LDL.LU.64 R18, [R1+0xd60] ;  /* 0x000d600001127983 */ /* 0x000f280000300a00 */
[----:B------:R1:W-:Y:S02]  /*147710*/  @P2 STG.E.U8 desc[UR42][R20.64], R7 ;  /* 0x0000000714002986 */ /* 0x0003e4000c10112a */
[----:B-1----:R-:W-:-:S02]  /*147720*/  PRMT R7, R26, 0x7770, RZ ;  /* 0x000077701a077816 */ /* 0x002fc400000000ff */
[----:B------:R-:W4:Y:S04]  /*147730*/  LDL.LU.64 R20, [R1+0xd58] ;  /* 0x000d580001147983 */ /* 0x000f280000300a00 */
[----:B------:R-:W4:Y:S04]  /*147740*/  LDL.LU.64 R8, [R1+0xd50] ;  /* 0x000d500001087983 */ /* 0x000f280000300a00 */
[----:B---3--:R1:W-:Y:S04]  /*147750*/  @P5 STG.E.U8 desc[UR42][R28.64], R7 ;  /* 0x000000071c005986 */ /* 0x0083e8000c10112a */
[----:B-1----:R-:W3:Y:S04]  /*147760*/  LDL.LU.64 R28, [R1+0xd40] ;  /* 0x000d4000011c7983 */ /* 0x002ee80000300a00 */
[----:B------:R-:W3:Y:S04]  /*147770*/  LDL.LU.64 R10, [R1+0xd38] ;  /* 0x000d3800010a7983 */ /* 0x000ee80000300a00 */
[----:B------:R-:W3:Y:S04]  /*147780*/  LDL.LU.64 R12, [R1+0xd30] ;  /* 0x000d3000010c7983 */ /* 0x000ee80000300a00 */
[----:B------:R-:W3:Y:S01]  /*147790*/  LDL.LU R17, [R1+0x198] ;  /* 0x0001980001117983 */ /* 0x000ee20000300800 */
[----:B------:R-:W-:-:S02]  /*1477a0*/  LOP3.LUT P6, RZ, R0, 0x100000, RZ, 0xc0, !PT ;  /* 0x0010000000ff7812 */ /* 0x000fc400078cc0ff */
[C---:B------:R-:W-:Y:S02]  /*1477b0*/  LOP3.LUT P4, RZ, R0.reuse, 0x100, RZ, 0xc0, !PT ;  /* 0x0000010000ff7812 */ /* 0x040fe4000788c0ff */
[----:B------:R-:W-:Y:S02]  /*1477c0*/  LOP3.LUT P3, RZ, R0, 0x200, RZ, 0xc0, !PT ;  /* 0x0000020000ff7812 */ /* 0x000fe4000786c0ff */
[----:B------:R-:W-:Y:S02]  /*1477d0*/  PRMT R7, R26, 0x7771, RZ ;  /* 0x000077711a077816 */ /* 0x000fe400000000ff */
[C---:B------:R-:W-:Y:S02]  /*1477e0*/  LOP3.LUT P2, RZ, R0.reuse, 0x400, RZ, 0xc0, !PT ;  /* 0x0000040000ff7812 */ /* 0x040fe4000784c0ff */
[----:B------:R-:W-:Y:S01]  /*1477f0*/  LOP3.LUT P5, RZ, R0, 0x800, RZ, 0xc0, !PT ;  /* 0x0000080000ff7812 */ /* 0x000fe200078ac0ff */
[----:B------:R-:W3:Y:S01]  /*147800*/  LDL.LU R14, [R1+0x188] ;  /* 0x00018800010e7983 */ /* 0x000ee20000300800 */
[----:B--2---:R-:W-:-:S04]  /*147810*/  LOP3.LUT R2, R2, 0xbfffffff, RZ, 0xc0, !PT ;  /* 0xbfffffff02027812 */ /* 0x004fc800078ec0ff */
[----:B------:R-:W-:Y:S02]  /*147820*/  @P6 LOP3.LUT R2, R2, 0x40000000, RZ, 0xfc, !PT ;  /* 0x4000000002026812 */ /* 0x000fe400078efcff */
[----:B------:R-:W-:Y:S02]  /*147830*/  LOP3.LUT P6, RZ, R0, 0x80000, RZ, 0xc0, !PT ;  /* 0x0008000000ff7812 */ /* 0x000fe400078cc0ff */
[----:B------:R-:W-:-:S11]  /*147840*/  LOP3.LUT R2, R2, 0x7fffffff, RZ, 0xc0, !PT ;  /* 0x7fffffff02027812 */ /* 0x000fd600078ec0ff */
[----:B------:R-:W-:-:S05]  /*147850*/  @P6 LOP3.LUT R2, R2, 0x80000000, RZ, 0xfc, !PT ;  /* 0x8000000002026812 */ /* 0x000fca00078efcff */
[----:B------:R-:W-:Y:S04]  /*147860*/  STL [R1+0x4bc0], R2 ;  /* 0x004bc00201007387 */ /* 0x000fe80000100800 */
[----:B----4-:R1:W-:Y:S02]  /*147870*/  @P4 STG.E.U8 desc[UR42][R18.64], R7 ;  /* 0x0000000712004986 */ /* 0x0103e4000c10112a */
[C---:B-1----:R-:W-:Y:S02]  /*147880*/  PRMT R7, R26.reuse, 0x7772, RZ ;  /* 0x000077721a077816 */ /* 0x042fe400000000ff */
[----:B------:R-:W2:Y:S04]  /*147890*/  LDL.LU.64 R18, [R1+0xd28] ;  /* 0x000d280001127983 */ /* 0x000ea80000300a00 */
[----:B------:R1:W-:Y:S02]  /*1478a0*/  @P3 STG.E.U8 desc[UR42][R20.64], R7 ;  /* 0x0000000714003986 */ /* 0x0003e4000c10112a */
[----:B-1----:R-:W-:-:S02]  /*1478b0*/  PRMT R7, R26, 0x7773, RZ ;  /* 0x000077731a077816 */ /* 0x002fc400000000ff */
[----:B------:R-:W4:Y:S04]  /*1478c0*/  LDL.LU.64 R20, [R1+0xd10] ;  /* 0x000d100001147983 */ /* 0x000f280000300a00 */
[----:B------:R3:W-:Y:S02]  /*1478d0*/  @P2 STG.E.U8 desc[UR42][R8.64], R7 ;  /* 0x0000000708002986 */ /* 0x0007e4000c10112a */
[----:B---3--:R-:W-:-:S05]  /*1478e0*/  PRMT R7, R17, 0x7770, RZ ;  /* 0x0000777011077816 */ /* 0x008fca00000000ff */
[----:B------:R1:W-:Y:S04]  /*1478f0*/  @P5 STG.E.U8 desc[UR42][R28.64], R7 ;  /* 0x000000071c005986 */ /* 0x0003e8000c10112a */
[----:B-1----:R-:W3:Y:S04]  /*147900*/  LDL.LU.64 R28, [R1+0xd08] ;  /* 0x000d0800011c7983 */ /* 0x002ee80000300a00 */
[----:B------:R-:W2:Y:S01]  /*147910*/  LDL.LU.64 R2, [R1+0xcf8] ;  /* 0x000cf80001027983 */ /* 0x000ea20000300a00 */
        /* <DEDUP_REMOVED lines=21> */
[----:B------:R-:W-:Y:S01]  /*147a70*/  PRMT R7, R17, 0x7771, RZ ;  /* 0x0000777111077816 */ /* 0x000fe200000000ff */
[----:B------:R-:W2:Y:S10]  /*147a80*/  LDL.LU R15, [R1+0x19c] ;  /* 0x00019c00010f7983 */ /* 0x000eb40000300800 */
[----:B------:R1:W-:Y:S01]  /*147a90*/  @P6 STG.E.U8 desc[UR42][R10.64], R7 ;  /* 0x000000070a006986 */ /* 0x0003e2000c10112a */
[----:B------:R-:W-:-:S02]  /*147aa0*/  LOP3.LUT P6, RZ, R4, 0x20, RZ, 0xc0, !PT ;  /* 0x0000002004ff7812 */ /* 0x000fc400078cc0ff */
[----:B-1----:R-:W-:Y:S01]  /*147ab0*/  PRMT R7, R17, 0x7772, RZ ;  /* 0x0000777211077816 */ /* 0x002fe200000000ff */
[----:B------:R-:W2:Y:S04]  /*147ac0*/  LDL.LU.64 R10, [R1+0xce8] ;  /* 0x000ce800010a7983 */ /* 0x000ea80000300a00 */
[----:B------:R-:W2:Y:S04]  /*147ad0*/  LDL.LU R26, [R1+0x18c] ;  /* 0x00018c00011a7983 */ /* 0x000ea80000300800 */
[----:B------:R-:W2:Y:S04]  /*147ae0*/  LDL.LU.64 R8, [R1+0xcd8] ;  /* 0x000cd80001087983 */ /* 0x000ea80000300a00 */
[----:B------:R1:W-:Y:S01]  /*147af0*/  @P6 STG.E.U8 desc[UR42][R12.64], R7 ;  /* 0x000000070c006986 */ /* 0x0003e2000c10112a */
[----:B------:R-:W-:-:S02]  /*147b00*/  LOP3.LUT P6, RZ, R4, 0x10, RZ, 0xc0, !PT ;  /* 0x0000001004ff7812 */ /* 0x000fc400078cc0ff */
[----:B-1----:R-:W-:Y:S01]  /*147b10*/  PRMT R7, R17, 0x7773, RZ ;  /* 0x0000777311077816 */ /* 0x002fe200000000ff */
[----:B------:R-:W2:Y:S04]  /*147b20*/  LDL.LU.64 R12, [R1+0xcd0] ;  /* 0x000cd000010c7983 */ /* 0x000ea80000300a00 */
[----:B------:R-:W2:Y:S06]  /*147b30*/  LDL.LU.64 R16, [R1+0xcc0] ;  /* 0x000cc00001107983 */ /* 0x000eac0000300a00 */
[----:B------:R1:W-:Y:S01]  /*147b40*/  @P6 STG.E.U8 desc[UR42][R18.64], R7 ;  /* 0x0000000712006986 */ /* 0x0003e2000c10112a */
[----:B------:R-:W-:-:S02]  /*147b50*/  LOP3.LUT P6, RZ, R4, 0x8, RZ, 0xc0, !PT ;  /* 0x0000000804ff7812 */ /* 0x000fc400078cc0ff */
[----:B-1----:R-:W-:Y:S01]  /*147b60*/  PRMT R7, R14, 0x7770, RZ ;  /* 0x000077700e077816 */ /* 0x002fe200000000ff */
[----:B------:R-:W2:Y:S10]  /*147b70*/  LDL.LU.64 R18, [R1+0xcb8] ;  /* 0x000cb80001127983 */ /* 0x000eb40000300a00 */
[----:B----4-:R1:W-:Y:S01]  /*147b80*/  @P6 STG.E.U8 desc[UR42][R20.64], R7 ;  /* 0x0000000714006986 */ /* 0x0103e2000c10112a */
[----:B------:R-:W-:-:S02]  /*147b90*/  LOP3.LUT P6, RZ, R4, 0x4, RZ, 0xc0, !PT ;  /* 0x0000000404ff7812 */ /* 0x000fc400078cc0ff */
[----:B-1----:R-:W-:Y:S01]  /*147ba0*/  PRMT R7, R14, 0x7771, RZ ;  /* 0x000077710e077816 */ /* 0x002fe200000000ff */
[----:B------:R-:W4:Y:S10]  /*147bb0*/  LDL.LU.64 R20, [R1+0xcb0] ;  /* 0x000cb00001147983 */ /* 0x000f340000300a00 */
[----:B---3--:R1:W-:Y:S01]  /*147bc0*/  @P6 STG.E.U8 desc[UR42][R28.64], R7 ;  /* 0x000000071c006986 */ /* 0x0083e2000c10112a */
        /* <DEDUP_REMOVED lines=10> */
[----:B-1----:R-:W2:Y:S01]  /*147c70*/  LDL.LU R2, [R1+0x4bc0] ;  /* 0x004bc00001027983 */ /* 0x002ea20000300800 */
[----:B------:R-:W-:-:S02]  /*147c80*/  PRMT R4, R15, 0x7770, RZ ;  /* 0x000077700f047816 */ /* 0x000fc400000000ff */
[C---:B------:R-:W-:Y:S02]  /*147c90*/  LOP3.LUT P0, RZ, R0.reuse, 0x200000, RZ, 0xc0, !PT ;  /* 0x0020000000ff7812 */ /* 0x040fe4000780c0ff */
[C---:B------:R-:W-:Y:S02]  /*147ca0*/  LOP3.LUT P1, RZ, R0.reuse, 0x400000, RZ, 0xc0, !PT ;  /* 0x0040000000ff7812 */ /* 0x040fe4000782c0ff */
[C---:B------:R-:W-:Y:S02]  /*147cb0*/  LOP3.LUT P4, RZ, R0.reuse, 0x800000, RZ, 0xc0, !PT ;  /* 0x0080000000ff7812 */ /* 0x040fe4000788c0ff */
[C---:B------:R-:W-:Y:S02]  /*147cc0*/  LOP3.LUT P3, RZ, R0.reuse, 0x1000000, RZ, 0xc0, !PT ;  /* 0x0100000000ff7812 */ /* 0x040fe4000786c0ff */
[C---:B------:R-:W-:Y:S02]  /*147cd0*/  LOP3.LUT P2, RZ, R0.reuse, 0x2000000, RZ, 0xc0, !PT ;  /* 0x0200000000ff7812 */ /* 0x040fe4000784c0ff */
[----:B------:R-:W-:-:S02]  /*147ce0*/  LOP3.LUT P5, RZ, R0, 0x4000000, RZ, 0xc0, !PT ;  /* 0x0400000000ff7812 */ /* 0x000fc400078ac0ff */
        /* <DEDUP_REMOVED lines=14> */
[----:B------:R1:W-:Y:S02]  /*147dd0*/  @P3 STG.E.U8 desc[UR42][R18.64], R4 ;  /* 0x0000000412003986 */ /* 0x0003e4000c10112a */
[----:B-1----:R-:W-:-:S05]  /*147de0*/  PRMT R4, R26, 0x7772, RZ ;  /* 0x000077721a047816 */ /* 0x002fca00000000ff */
[----:B----4-:R1:W-:Y:S02]  /*147df0*/  @P2 STG.E.U8 desc[UR42][R20.64], R4 ;  /* 0x0000000414002986 */ /* 0x0103e4000c10112a */
[----:B-1----:R-:W-:Y:S02]  /*147e00*/  PRMT R4, R26, 0x7773, RZ ;  /* 0x000077731a047816 */ /* 0x002fe400000000ff */
[----:B------:R-:W4:Y:S04]  /*147e10*/  LDL.LU.64 R20, [R1+0xc88] ;  /* 0x000c880001147983 */ /* 0x000f280000300a00 */
[----:B------:R-:W3:Y:S04]  /*147e20*/  LDL.LU.64 R12, [R1+0xc80] ;  /* 0x000c8000010c7983 */ /* 0x000ee80000300a00 */
[----:B------:R1:W-:Y:S04]  /*147e30*/  @P5 STG.E.U8 desc[UR42][R28.64], R4 ;  /* 0x000000041c005986 */ /* 0x0003e8000c10112a */
[----:B-1----:R-:W3:Y:S01]  /*147e40*/  LDL.LU R28, [R1+0x170] ;  /* 0x00017000011c7983 */ /* 0x002ee20000300800 */
[----:B------:R-:W-:-:S03]  /*147e50*/  IMAD.MOV.U32 R29, RZ, RZ, R27 ;  /* 0x000000ffff1d7224 */ /* 0x000fc600078e001b */
[----:B------:R-:W4:Y:S01]  /*147e60*/  LDL.LU.64 R26, [R1+0xc78] ;  /* 0x000c7800011a7983 */ /* 0x000f220000300a00 */
[----:B------:R-:W-:Y:S02]  /*147e70*/  LOP3.LUT R2, R2, 0xffbfffff, RZ, 0xc0, !PT ;  /* 0xffbfffff02027812 */ /* 0x000fe400078ec0ff */
[C---:B------:R-:W-:Y:S02]  /*147e80*/  LOP3.LUT P4, RZ, R0.reuse, 0x8000000, RZ, 0xc0, !PT ;  /* 0x0800000000ff7812 */ /* 0x040fe4000788c0ff */
[C---:B------:R-:W-:Y:S02]  /*147e90*/  LOP3.LUT P3, RZ, R0.reuse, 0x10000000, RZ, 0xc0, !PT ;  /* 0x1000000000ff7812 */ /* 0x040fe4000786c0ff */
[C---:B------:R-:W-:Y:S02]  /*147ea0*/  LOP3.LUT P2, RZ, R0.reuse, 0x20000000, RZ, 0xc0, !PT ;  /* 0x2000000000ff7812 */ /* 0x040fe4000784c0ff */
[----:B------:R-:W-:Y:S01]  /*147eb0*/  LOP3.LUT P5, RZ, R0, 0x40000000, RZ, 0xc0, !PT ;  /* 0x4000000000ff7812 */ /* 0x000fe200078ac0ff */
[----:B------:R-:W4:Y:S01]  /*147ec0*/  LDL.LU.64 R18, [R1+0xc68] ;  /* 0x000c680001127983 */ /* 0x000f220000300a00 */
        /* <DEDUP_REMOVED lines=18> */
[----:B------:R-:W-:Y:S02]  /*147ff0*/  LOP3.LUT R2, R2, 0xefffffff, RZ, 0xc0, !PT ;  /* 0xefffffff02027812 */ /* 0x000fe400078ec0ff */
[C---:B------:R-:W-:Y:S02]  /*148000*/  LOP3.LUT P0, RZ, R11.reuse, 0x100, RZ, 0xc0, !PT ;  /* 0x000001000bff7812 */ /* 0x040fe4000780c0ff */
[----:B------:R-:W-:-:S07]  /*148010*/  LOP3.LUT P1, RZ, R11, 0x200, RZ, 0xc0, !PT ;  /* 0x000002000bff7812 */ /* 0x000fce000782c0ff */
[----:B------:R-:W-:Y:S02]  /*148020*/  @P6 LOP3.LUT R2, R2, 0x10000000, RZ, 0xfc, !PT ;  /* 0x1000000002026812 */ /* 0x000fe400078efcff */
[----:B------:R-:W-:Y:S02]  /*148030*/  LOP3.LUT P6, RZ, R11, 0x1, RZ, 0xc0, !PT ;  /* 0x000000010bff7812 */ /* 0x000fe400078cc0ff */
[----:B---3--:R-:W-:-:S05]  /*148040*/  PRMT R4, R28, 0x7770, RZ ;  /* 0x000077701c047816 */ /* 0x008fca00000000ff */
[----:B------:R1:W-:Y:S02]  /*148050*/  @P4 STG.E.U8 desc[UR42][R16.64], R4 ;  /* 0x0000000410004986 */ /* 0x0003e4000c10112a */
[C---:B-1----:R-:W-:Y:S02]  /*148060*/  PRMT R4, R28.reuse, 0x7771, RZ ;  /* 0x000077711c047816 */ /* 0x042fe400000000ff */
[----:B------:R-:W2:Y:S04]  /*148070*/  LDL.LU.64 R16, [R1+0xc60] ;  /* 0x000c600001107983 */ /* 0x000ea80000300a00 */
[----:B----4-:R1:W-:Y:S02]  /*148080*/  @P3 STG.E.U8 desc[UR42][R20.64], R4 ;  /* 0x0000000414003986 */ /* 0x0103e4000c10112a */
[----:B-1----:R-:W-:-:S02]  /*148090*/  PRMT R4, R28, 0x7772, RZ ;  /* 0x000077721c047816 */ /* 0x002fc400000000ff */
[----:B------:R-:W3:Y:S04]  /*1480a0*/  LDL.LU.64 R20, [R1+0xc58] ;  /* 0x000c580001147983 */ /* 0x000ee80000300a00 */
[----:B------:R-:W4:Y:S04]  /*1480b0*/  LDL.LU R3, [R1+0x174] ;  /* 0x0001740001037983 */ /* 0x000f280000300800 */
[----:B------:R1:W-:Y:S01]  /*1480c0*/  @P2 STG.E.U8 desc[UR42][R12.64], R4 ;  /* 0x000000040c002986 */ /* 0x0003e2000c10112a */
[C---:B------:R-:W-:Y:S02]  /*1480d0*/  LOP3.LUT P4, RZ, R11.reuse, 0x400, RZ, 0xc0, !PT ;  /* 0x000004000bff7812 */ /* 0x040fe4000788c0ff */
[----:B------:R-:W-:-:S02]  /*1480e0*/  LOP3.LUT P3, RZ, R11, 0x800, RZ, 0xc0, !PT ;  /* 0x000008000bff7812 */ /* 0x000fc4000786c0ff */
[----:B------:R-:W-:Y:S02]  /*1480f0*/  LOP3.LUT P2, RZ, R11, 0x1000, RZ, 0xc0, !PT ;  /* 0x000010000bff7812 */ /* 0x000fe4000784c0ff */
[----:B-1----:R-:W-:-:S05]  /*148100*/  PRMT R4, R28, 0x7773, RZ ;  /* 0x000077731c047816 */ /* 0x002fca00000000ff */
[----:B------:R1:W-:Y:S01]  /*148110*/  @P5 STG.E.U8 desc[UR42][R26.64], R4 ;  /* 0x000000041a005986 */ /* 0x0003e2000c10112a */
[----:B------:R-:W-:-:S03]  /*148120*/  LOP3.LUT P5, RZ, R11, 0x2000, RZ, 0xc0, !PT ;  /* 0x000020000bff7812 */ /* 0x000fc600078ac0ff */
[----:B-1----:R-:W2:Y:S04]  /*148130*/  LDL.LU.64 R26, [R1+0xc50] ;  /* 0x000c5000011a7983 */ /* 0x002ea80000300a00 */
[----:B------:R1:W-:Y:S04]  /*148140*/  STL.64 [R1+0x4ba0], R10 ;  /* 0x004ba00a01007387 */ /* 0x0003e80000100a00 */
[----:B-1----:R-:W2:Y:S04]  /*148150*/  LDL.LU.64 R10, [R1+0xc30] ;  /* 0x000c3000010a7983 */ /* 0x002ea80000300a00 */
[----:B--2---:R1:W-:Y:S04]  /*148160*/  STL.64 [R1+0x4ba8], R10 ;  /* 0x004ba80a01007387 */ /* 0x0043e80000100a00 */
[----:B-1----:R-:W2:Y:S01]  /*148170*/  LDL.LU.64 R10, [R1+0xc38] ;  /* 0x000c3800010a7983 */ /* 0x002ea20000300a00 */
[----:B------:R-:W-:-:S04]  /*148180*/  LOP3.LUT R2, R2, 0xdfffffff, RZ, 0xc0, !PT ;  /* 0xdfffffff02027812 */ /* 0x000fc800078ec0ff */
[----:B------:R-:W-:Y:S02]  /*148190*/  @P6 LOP3.LUT R2, R2, 0x20000000, RZ, 0xfc, !PT ;  /* 0x2000000002026812 */ /* 0x000fe400078efcff */
[----:B------:R-:W-:Y:S02]  /*1481a0*/  LOP3.LUT P6, RZ, R0, 0x80000000, RZ, 0xc0, !PT ;  /* 0x8000000000ff7812 */ /* 0x000fe400078cc0ff */
[----:B------:R-:W-:-:S11]  /*1481b0*/  PRMT R4, R29, 0x7770, RZ ;  /* 0x000077701d047816 */ /* 0x000fd600000000ff */
        /* <DEDUP_REMOVED lines=16> */
[----:B------:R-:W3:Y:S01]  /*1482c0*/  LDL.LU.64 R16, [R1+0xbf8] ;  /* 0x000bf80001107983 */ /* 0x000ee20000300a00 */
[----:B-1----:R-:W-:-:S03]  /*1482d0*/  IMAD.MOV.U32 R4, RZ, RZ, R29 ;  /* 0x000000ffff047224 */ /* 0x002fc600078e001d */
[----:B------:R-:W3:Y:S04]  /*1482e0*/  LDL.LU.64 R20, [R1+0xbe8] ;  /* 0x000be80001147983 */ /* 0x000ee80000300a00 */
[----:B------:R-:W3:Y:S01]  /*1482f0*/  LDL.LU.64 R28, [R1+0xbe0] ;  /* 0x000be000011c7983 */ /* 0x000ee20000300a00 */
[----:B------:R-:W-:-:S05]  /*148300*/  PRMT R4, R4, 0x7773, RZ ;  /* 0x0000777304047816 */ /* 0x000fca00000000ff */
[----:B------:R4:W-:Y:S01]  /*148310*/  @P6 STG.E.U8 desc[UR42][R26.64], R4 ;  /* 0x000000041a006986 */ /* 0x0009e2000c10112a */
[C---:B------:R-:W-:Y:S02]  /*148320*/  LOP3.LUT P6, RZ, R2.reuse, 0x4000000, RZ, 0xc0, !PT ;  /* 0x0400000002ff7812 */ /* 0x040fe400078cc0ff */
        /* <DEDUP_REMOVED lines=10> */
[----:B--2---:R1:W-:Y:S01]  /*1483d0*/  @P6 STG.E.U8 desc[UR42][R10.64], R4 ;  /* 0x000000040a006986 */ /* 0x0043e2000c10112a */
[C---:B------:R-:W-:Y:S02]  /*1483e0*/  LOP3.LUT P6, RZ, R2.reuse, 0x800000, RZ, 0xc0, !PT ;  /* 0x0080000002ff7812 */ /* 0x040fe400078cc0ff */
[----:B-1----:R-:W-:Y:S01]  /*1483f0*/  PRMT R4, R3, 0x7773, RZ ;  /* 0x0000777303047816 */ /* 0x002fe200000000ff */
[----:B------:R-:W2:Y:S10]  /*148400*/  LDL.LU.64 R10, [R1+0x4ba0] ;  /* 0x004ba000010a7983 */ /* 0x000eb40000300a00 */
[----:B------:R1:W-:Y:S01]  /*148410*/  @P6 STG.E.U8 desc[UR42][R12.64], R4 ;  /* 0x000000040c006986 */ /* 0x0003e2000c10112a */
[----:B------:R-:W-:-:S02]  /*148420*/  LOP3.LUT P6, RZ, R2, 0x400000, RZ, 0xc0, !PT ;  /* 0x0040000002ff7812 */ /* 0x000fc400078cc0ff */
[C---:B-1----:R-:W-:Y:S01]  /*148430*/  PRMT R4, R19.reuse, 0x7770, RZ ;  /* 0x0000777013047816 */ /* 0x042fe200000000ff */
[----:B------:R-:W2:Y:S10]  /*148440*/  LDL.LU.64 R12, [R1+0x4b98] ;  /* 0x004b9800010c7983 */ /* 0x000eb40000300a00 */
        /* <DEDUP_REMOVED lines=22> */
[----:B--2---:R-:W-:Y:S02]  /*1485b0*/  LOP3.LUT P6, RZ, R13, 0x100, RZ, 0xc0, !PT ;  /* 0x000001000dff7812 */ /* 0x004fe400078cc0ff */
[----:B------:R-:W-:-:S11]  /*1485c0*/  LOP3.LUT P4, RZ, R11, 0x4000, RZ, 0xc0, !PT ;  /* 0x000040000bff7812 */ /* 0x000fd6000788c0ff */
        /* <DEDUP_REMOVED lines=10> */
[C---:B------:R-:W-:Y:S01]  /*148670*/  LOP3.LUT P6, RZ, R13.reuse, 0x20, RZ, 0xc0, !PT ;  /* 0x000000200dff7812 */ /* 0x040fe200078cc0ff */
[----:B------:R-:W-:Y:S01]  /*148680*/  STL.64 [R1+0x4a50], R10 ;  /* 0x004a500a01007387 */ /* 0x000fe20000100a00 */
[----:B------:R-:W-:Y:S02]  /*148690*/  LOP3.LUT R2, R2, 0xfffdffff, RZ, 0xc0, !PT ;  /* 0xfffdffff02027812 */ /* 0x000fe400078ec0ff */
[C---:B------:R-:W-:Y:S02]  /*1486a0*/  LOP3.LUT P0, RZ, R13.reuse, 0x200, RZ, 0xc0, !PT ;  /* 0x000002000dff7812 */ /* 0x040fe4000780c0ff */
[----:B------:R-:W-:-:S07]  /*1486b0*/  LOP3.LUT P1, RZ, R13, 0x400, RZ, 0xc0, !PT ;  /* 0x000004000dff7812 */ /* 0x000fce000782c0ff */
[----:B------:R-:W-:Y:S02]  /*1486c0*/  @P6 LOP3.LUT R2, R2, 0x20000, RZ, 0xfc, !PT ;  /* 0x0002000002026812 */ /* 0x000fe400078efcff */
[C---:B------:R-:W-:Y:S01]  /*1486d0*/  LOP3.LUT P6, RZ, R13.reuse, 0x10, RZ, 0xc0, !PT ;  /* 0x000000100dff7812 */ /* 0x040fe200078cc0ff */
[----:B---3--:R1:W-:Y:S01]  /*1486e0*/  @P4 STG.E.U8 desc[UR42][R20.64], R4 ;  /* 0x0000000414004986 */ /* 0x0083e2000c10112a */
[----:B------:R-:W-:-:S03]  /*1486f0*/  LOP3.LUT P4, RZ, R13, 0x800, RZ, 0xc0, !PT ;  /* 0x000008000dff7812 */ /* 0x000fc6000788c0ff */
[----:B-1----:R-:W2:Y:S01]  /*148700*/  LDL.LU.64 R20, [R1+0xb90] ;  /* 0x000b900001147983 */ /* 0x002ea20000300a00 */
[----:B----4-:R-:W-:-:S05]  /*148710*/  PRMT R4, R19, 0x7770, RZ ;  /* 0x0000777013047816 */ /* 0x010fca00000000ff */
[----:B------:R1:W-:Y:S02]  /*148720*/  @P3 STG.E.U8 desc[UR42][R14.64], R4 ;  /* 0x000000040e003986 */ /* 0x0003e4000c10112a */
[----:B-1----:R-:W-:-:S05]  /*148730*/  PRMT R4, R19, 0x7771, RZ ;  /* 0x0000777113047816 */ /* 0x002fca00000000ff */
[----:B------:R1:W-:Y:S01]  /*148740*/  @P2 STG.E.U8 desc[UR42][R28.64], R4 ;  /* 0x000000041c002986 */ /* 0x0003e2000c10112a */
[C---:B------:R-:W-:Y:S02]  /*148750*/  LOP3.LUT P3, RZ, R13.reuse, 0x4000, RZ, 0xc0, !PT ;  /* 0x000040000dff7812 */ /* 0x040fe4000786c0ff */
[----:B------:R-:W-:Y:S02]  /*148760*/  LOP3.LUT P2, RZ, R13, 0x8000, RZ, 0xc0, !PT ;  /* 0x000080000dff7812 */ /* 0x000fe4000784c0ff */
[----:B-1----:R-:W-:Y:S01]  /*148770*/  PRMT R4, R19, 0x7772, RZ ;  /* 0x0000777213047816 */ /* 0x002fe200000000ff */
[----:B------:R-:W3:Y:S04]  /*148780*/  LDL.LU.64 R28, [R1+0xb88] ;  /* 0x000b8800011c7983 */ /* 0x000ee80000300a00 */
[----:B------:R-:W4:Y:S04]  /*148790*/  LDL.LU R18, [R1+0x16c] ;  /* 0x00016c0001127983 */ /* 0x000f280000300800 */
[----:B------:R1:W-:Y:S01]  /*1487a0*/  @P5 STG.E.U8 desc[UR42][R26.64], R4 ;  /* 0x000000041a005986 */ /* 0x0003e2000c10112a */
[----:B------:R-:W-:-:S03]  /*1487b0*/  LOP3.LUT P5, RZ, R13, 0x10000, RZ, 0xc0, !PT ;  /* 0x000100000dff7812 */ /* 0x000fc600078ac0ff */
[----:B-1----:R-:W2:Y:S04]  /*1487c0*/  LDL.LU.64 R26, [R1+0xb80] ;  /* 0x000b8000011a7983 */ /* 0x002ea80000300a00 */
[----:B------:R1:W-:Y:S04]  /*1487d0*/  STL.64 [R1+0x4b78], R12 ;  /* 0x004b780c01007387 */ /* 0x0003e80000100a00 */
[----:B-1----:R-:W2:Y:S04]  /*1487e0*/  LDL.LU.64 R12, [R1+0xb58] ;  /* 0x000b5800010c7983 */ /* 0x002ea80000300a00 */
[----:B--2---:R1:W-:Y:S04]  /*1487f0*/  STL.64 [R1+0x4b80], R12 ;  /* 0x004b800c01007387 */ /* 0x0043e80000100a00 */
        /* <DEDUP_REMOVED lines=20> */
[----:B------:R-:W4:Y:S04]  /*148940*/  LDL.LU R19, [R1+0x1f0] ;  /* 0x0001f00001137983 */ /* 0x000f280000300800 */
[----:B------:R-:W4:Y:S04]  /*148950*/  LDL.LU R9, [R1+0x1e0] ;  /* 0x0001e00001097983 */ /* 0x000f280000300800 */
[----:B------:R-:W4:Y:S04]  /*148960*/  LDL.LU.64 R10, [R1+0xb50] ;  /* 0x000b5000010a7983 */ /* 0x000f280000300a00 */
[----:B------:R-:W4:Y:S04]  /*148970*/  LDL.LU.64 R6, [R1+0xb40] ;  /* 0x000b400001067983 */ /* 0x000f280000300a00 */
[----:B------:R-:W4:Y:S01]  /*148980*/  LDL.LU.64 R14, [R1+0xb38] ;  /* 0x000b3800010e7983 */ /* 0x000f220000300a00 */
[----:B-1----:R-:W-:-:S03]  /*148990*/  PRMT R4, R8, 0x7770, RZ ;  /* 0x0000777008047816 */ /* 0x002fc600000000ff */
[----:B------:R-:W4:Y:S04]  /*1489a0*/  LDL.LU.64 R16, [R1+0xb30] ;  /* 0x000b300001107983 */ /* 0x000f280000300a00 */
[----:B------:R1:W-:Y:S01]  /*1489b0*/  @P6 STG.E.U8 desc[UR42][R20.64], R4 ;  /* 0x0000000414006986 */ /* 0x0003e2000c10112a */
[----:B------:R-:W-:Y:S02]  /*1489c0*/  LOP3.LUT P6, RZ, R2, 0x100000, RZ, 0xc0, !PT ;  /* 0x0010000002ff7812 */ /* 0x000fe400078cc0ff */
[----:B-1----:R-:W-:Y:S01]  /*1489d0*/  PRMT R4, R8, 0x7771, RZ ;  /* 0x0000777108047816 */ /* 0x002fe200000000ff */
[----:B------:R-:W4:Y:S10]  /*1489e0*/  LDL.LU.64 R20, [R1+0xb28] ;  /* 0x000b280001147983 */ /* 0x000f340000300a00 */
[----:B---3--:R1:W-:Y:S01]  /*1489f0*/  @P6 STG.E.U8 desc[UR42][R28.64], R4 ;  /* 0x000000041c006986 */ /* 0x0083e2000c10112a */
[----:B------:R-:W-:-:S02]  /*148a00*/  LOP3.LUT P6, RZ, R2, 0x80000, RZ, 0xc0, !PT ;  /* 0x0008000002ff7812 */ /* 0x000fc400078cc0ff */
[----:B-1----:R-:W-:Y:S01]  /*148a10*/  PRMT R4, R8, 0x7772, RZ ;  /* 0x0000777208047816 */ /* 0x002fe200000000ff */
[----:B------:R-:W3:Y:S10]  /*148a20*/  LDL.LU.64 R28, [R1+0xb10] ;  /* 0x000b1000011c7983 */ /* 0x000ef40000300a00 */
[----:B------:R1:W-:Y:S01]  /*148a30*/  @P6 STG.E.U8 desc[UR42][R26.64], R4 ;  /* 0x000000041a006986 */ /* 0x0003e2000c10112a */
[----:B------:R-:W-:-:S02]  /*148a40*/  LOP3.LUT P6, RZ, R2, 0x40000, RZ, 0xc0, !PT ;  /* 0x0004000002ff7812 */ /* 0x000fc400078cc0ff */
[----:B-1----:R-:W-:Y:S01]  /*148a50*/  PRMT R4, R8, 0x7773, RZ ;  /* 0x0000777308047816 */ /* 0x002fe200000000ff */
[----:B------:R-:W3:Y:S10]  /*148a60*/  LDL.LU.64 R26, [R1+0xb08] ;  /* 0x000b0800011a7983 */ /* 0x000ef40000300a00 */
[----:B--2---:R1:W-:Y:S04]  /*148a70*/  @P6 STG.E.U8 desc[UR42][R12.64], R4 ;  /* 0x000000040c006986 */ /* 0x0043e8000c10112a */
[----:B-1----:R-:W2:Y:S01]  /*148a80*/  LDL.LU.64 R12, [R1+0x4b90] ;  /* 0x004b9000010c7983 */ /* 0x002ea20000300a00 */
[----:B------:R-:W-:-:S02]  /*148a90*/  LOP3.LUT P6, RZ, R2, 0x20000, RZ, 0xc0, !PT ;  /* 0x0002000002ff7812 */ /* 0x000fc400078cc0ff */
[----:B----4-:R-:W-:-:S11]  /*148aa0*/  PRMT R4, R18, 0x7770, RZ ;  /* 0x0000777012047816 */ /* 0x010fd600000000ff */
        /* <DEDUP_REMOVED lines=14> */
[----:B------:R1:W-:Y:S02]  /*148b90*/  @P0 STG.E.U8 desc[UR42][R6.64], R4 ;  /* 0x0000000406000986 */ /* 0x0003e4000c10112a */
[C---:B-1----:R-:W-:Y:S02]  /*148ba0*/  PRMT R4, R19.reuse, 0x7771, RZ ;  /* 0x0000777113047816 */ /* 0x042fe400000000ff */
[----:B------:R-:W4:Y:S04]  /*148bb0*/  LDL.LU.64 R6, [R1+0xb00] ;  /* 0x000b000001067983 */ /* 0x000f280000300a00 */
        /* <DEDUP_REMOVED lines=8> */
[----:B---3--:R1:W-:Y:S02]  /*148c40*/  @P2 STG.E.U8 desc[UR42][R28.64], R4 ;  /* 0x000000041c002986 */ /* 0x0083e4000c10112a */
[----:B-1----:R-:W-:Y:S02]  /*148c50*/  PRMT R4, R9, 0x7771, RZ ;  /* 0x0000777109047816 */ /* 0x002fe400000000ff */
[----:B------:R-:W3:Y:S04]  /*148c60*/  LDL.LU.64 R28, [R1+0xae0] ;  /* 0x000ae000011c7983 */ /* 0x000ee80000300a00 */
[----:B------:R-:W3:Y:S04]  /*148c70*/  LDL.LU.64 R14, [R1+0xad8] ;  /* 0x000ad800010e7983 */ /* 0x000ee80000300a00 */
[----:B------:R1:W-:Y:S04]  /*148c80*/  @P5 STG.E.U8 desc[UR42][R26.64], R4 ;  /* 0x000000041a005986 */ /* 0x0003e8000c10112a */
[----:B-1----:R-:W3:Y:S01]  /*148c90*/  LDL.LU R27, [R1+0x1f4] ;  /* 0x0001f400011b7983 */ /* 0x002ee20000300800 */
[----:B------:R-:W-:-:S02]  /*148ca0*/  LOP3.LUT R2, R2, 0xffffffbf, RZ, 0xc0, !PT ;  /* 0xffffffbf02027812 */ /* 0x000fc400078ec0ff */
[----:B------:R-:W-:Y:S01]  /*148cb0*/  PRMT R4, R9, 0x7772, RZ ;  /* 0x0000777209047816 */ /* 0x000fe200000000ff */
[----:B------:R-:W3:Y:S04]  /*148cc0*/  LDL.LU.64 R16, [R1+0xad0] ;  /* 0x000ad00001107983 */ /* 0x000ee80000300a00 */
[----:B------:R-:W3:Y:S04]  /*148cd0*/  LDL.LU R26, [R1] ;  /* 0x00000000011a7983 */ /* 0x000ee80000300800 */
        /* <DEDUP_REMOVED lines=21> */
[C---:B------:R-:W-:Y:S01]  /*148e30*/  LOP3.LUT P2, RZ, R13.reuse, 0x80000, RZ, 0xc0, !PT ;  /* 0x000800000dff7812 */ /* 0x040fe2000784c0ff */
[----:B----4-:R1:W-:Y:S01]  /*148e40*/  @P4 STG.E.U8 desc[UR42][R6.64], R4 ;  /* 0x0000000406004986 */ /* 0x0103e2000c10112a */
[----:B------:R-:W-:Y:S02]  /*148e50*/  LOP3.LUT R2, R2, 0xffffefff, RZ, 0xc0, !PT ;  /* 0xffffefff02027812 */ /* 0x000fe400078ec0ff */
[----:B------:R-:W-:Y:S02]  /*148e60*/  LOP3.LUT P5, RZ, R13, 0x100000, RZ, 0xc0, !PT ;  /* 0x001000000dff7812 */ /* 0x000fe400078ac0ff */
[----:B-1----:R-:W-:-:S05]  /*148e70*/  PRMT R4, R9, 0x7773, RZ ;  /* 0x0000777309047816 */ /* 0x002fca00000000ff */
[----:B------:R-:W-:Y:S02]  /*148e80*/  @P6 LOP3.LUT R2, R2, 0x1000, RZ, 0xfc, !PT ;  /* 0x0000100002026812 */ /* 0x000fe400078efcff */
[----:B------:R-:W-:Y:S01]  /*148e90*/  LOP3.LUT P6, RZ, R13, 0x400000, RZ, 0xc0, !PT ;  /* 0x004000000dff7812 */ /* 0x000fe200078cc0ff */
[----:B------:R1:W-:Y:S01]  /*148ea0*/  @P3 STG.E.U8 desc[UR42][R18.64], R4 ;  /* 0x0000000412003986 */ /* 0x0003e2000c10112a */
[----:B------:R-:W-:-:S03]  /*148eb0*/  LOP3.LUT R2, R2, 0xffffdfff, RZ, 0xc0, !PT ;  /* 0xffffdfff02027812 */ /* 0x000fc600078ec0ff */
[----:B------:R-:W-:Y:S01]  /*148ec0*/  STL.64 [R1+0x4a58], R12 ;  /* 0x004a580c01007387 */ /* 0x000fe20000100a00 */
[C---:B------:R-:W-:Y:S02]  /*148ed0*/  LOP3.LUT P0, RZ, R13.reuse, 0x40000000, RZ, 0xc0, !PT ;  /* 0x400000000dff7812 */ /* 0x040fe4000780c0ff */
[----:B------:R-:W-:-:S05]  /*148ee0*/  LOP3.LUT P1, RZ, R13, 0x80000000, RZ, 0xc0, !PT ;  /* 0x800000000dff7812 */ /* 0x000fca000782c0ff */
[----:B------:R-:W-:Y:S01]  /*148ef0*/  @P6 LOP3.LUT R2, R2, 0x2000, RZ, 0xfc, !PT ;  /* 0x0000200002026812 */ /* 0x000fe200078efcff */
[----:B-1----:R-:W2:Y:S01]  /*148f00*/  LDL.LU.64 R18, [R1+0xac0] ;  /* 0x000ac00001127983 */ /* 0x002ea20000300a00 */
[----:B---3--:R-:W-:-:S05]  /*148f10*/  PRMT R4, R27, 0x7770, RZ ;  /* 0x000077701b047816 */ /* 0x008fca00000000ff */
[----:B------:R1:W-:Y:S01]  /*148f20*/  @P2 STG.E.U8 desc[UR42][R20.64], R4 ;  /* 0x0000000414002986 */ /* 0x0003e2000c10112a */
[----:B------:R-:W-:Y:S02]  /*148f30*/  LOP3.LUT P6, RZ, R13, 0x200000, RZ, 0xc0, !PT ;  /* 0x002000000dff7812 */ /* 0x000fe400078cc0ff */
[C---:B-1----:R-:W-:Y:S01]  /*148f40*/  PRMT R4, R27.reuse, 0x7771, RZ ;  /* 0x000077711b047816 */ /* 0x042fe200000000ff */
[----:B------:R-:W3:Y:S04]  /*148f50*/  LDL.LU.64 R20, [R1+0xab8] ;  /* 0x000ab80001147983 */ /* 0x000ee80000300a00 */
[----:B------:R1:W-:Y:S04]  /*148f60*/  @P5 STG.E.U8 desc[UR42][R28.64], R4 ;  /* 0x000000041c005986 */ /* 0x0003e8000c10112a */
[----:B-1----:R-:W4:Y:S04]  /*148f70*/  LDL.LU R28, [R1+0x1f8] ;  /* 0x0001f800011c7983 */ /* 0x002f280000300800 */
        /* <DEDUP_REMOVED lines=17> */
[----:B------:R1:W-:Y:S01]  /*149090*/  @P6 STG.E.U8 desc[UR42][R18.64], R4 ;  /* 0x0000000412006986 */ /* 0x0003e2000c10112a */
[----:B------:R-:W-:-:S03]  /*1490a0*/  LOP3.LUT P6, RZ, R2, 0x800, RZ, 0xc0, !PT ;  /* 0x0000080002ff7812 */ /* 0x000fc600078cc0ff */
[----:B------:R-:W4:Y:S04]  /*1490b0*/  LDL.LU R27, [R1+0x1e8] ;  /* 0x0001e800011b7983 */ /* 0x000f280000300800 */
[----:B------:R-:W4:Y:S04]  /*1490c0*/  LDL.LU R29, [R1+0x1fc] ;  /* 0x0001fc00011d7983 */ /* 0x000f280000300800 */
[----:B------:R-:W4:Y:S04]  /*1490d0*/  LDL.LU.64 R14, [R1+0xa60] ;  /* 0x000a6000010e7983 */ /* 0x000f280000300a00 */
[----:B------:R-:W4:Y:S01]  /*1490e0*/  LDL.LU.64 R16, [R1+0xa58] ;  /* 0x000a580001107983 */ /* 0x000f220000300a00 */
[----:B-1----:R-:W-:-:S03]  /*1490f0*/  PRMT R4, R3, 0x7771, RZ ;  /* 0x0000777103047816 */ /* 0x002fc600000000ff */
[----:B------:R-:W4:Y:S04]  /*149100*/  LDL.LU.64 R18, [R1+0xa50] ;  /* 0x000a500001127983 */ /* 0x000f280000300a00 */
[----:B---3--:R1:W-:Y:S01]  /*149110*/  @P6 STG.E.U8 desc[UR42][R20.64], R4 ;  /* 0x0000000414006986 */ /* 0x0083e2000c10112a */
        /* <DEDUP_REMOVED lines=18> */
[----:B------:R-:W-:Y:S02]  /*149240*/  LOP3.LUT P5, RZ, R26, 0x8, RZ, 0xc0, !PT ;  /* 0x000000081aff7812 */ /* 0x000fe400078ac0ff */
[----:B------:R-:W-:Y:S01]  /*149250*/  LOP3.LUT R0, R0, 0xbfffffff, RZ, 0xc0, !PT ;  /* 0xbfffffff00007812 */ /* 0x000fe200078ec0ff */
[----:B--2---:R1:W-:Y:S01]  /*149260*/  @P6 STG.E.U8 desc[UR42][R12.64], R4 ;  /* 0x000000040c006986 */ /* 0x0043e2000c10112a */
        /* <DEDUP_REMOVED lines=12> */
[----:B------:R1:W-:Y:S04]  /*149330*/  @P2 STG.E.U8 desc[UR42][R18.64], R4 ;  /* 0x0000000412002986 */ /* 0x0003e8000c10112a */
[----:B-1----:R-:W2:Y:S01]  /*149340*/  LDL.LU.64 R18, [R1+0xa38] ;  /* 0x000a380001127983 */ /* 0x002ea20000300a00 */
[----:B------:R-:W-:-:S03]  /*149350*/  PRMT R4, R29, 0x7770, RZ ;  /* 0x000077701d047816 */ /* 0x000fc600000000ff */
[----:B------:R-:W4:Y:S04]  /*149360*/  LDL.LU.64 R6, [R1+0xa30] ;  /* 0x000a300001067983 */ /* 0x000f280000300a00 */
[----:B------:R-:W4:Y:S04]  /*149370*/  LDL.LU.64 R8, [R1+0xa28] ;  /* 0x000a280001087983 */ /* 0x000f280000300a00 */
[----:B------:R-:W4:Y:S04]  /*149380*/  LDL.LU.64 R14, [R1+0xa10] ;  /* 0x000a1000010e7983 */ /* 0x000f280000300a00 */
[----:B---3--:R1:W-:Y:S04]  /*149390*/  @P5 STG.E.U8 desc[UR42][R20.64], R4 ;  /* 0x0000000414005986 */ /* 0x0083e8000c10112a */
[----:B-1----:R-:W3:Y:S04]  /*1493a0*/  LDL.LU.64 R20, [R1+0xa08] ;  /* 0x000a080001147983 */ /* 0x002ee80000300a00 */
[----:B------:R-:W3:Y:S04]  /*1493b0*/  LDL.LU.64 R16, [R1+0xa00] ;  /* 0x000a000001107983 */ /* 0x000ee80000300a00 */
[----:B------:R-:W3:Y:S01]  /*1493c0*/  LDL.LU R27, [R1+0x1ec] ;  /* 0x0001ec00011b7983 */ /* 0x000ee20000300800 */
[----:B------:R-:W-:-:S02]  /*1493d0*/  LOP3.LUT P6, RZ, R26, 0x10000, RZ, 0xc0, !PT ;  /* 0x000100001aff7812 */ /* 0x000fc400078cc0ff */
[----:B------:R-:W-:Y:S02]  /*1493e0*/  LOP3.LUT R2, R2, 0xfffffffe, RZ, 0xc0, !PT ;  /* 0xfffffffe02027812 */ /* 0x000fe400078ec0ff */
[C---:B------:R-:W-:Y:S02]  /*1493f0*/  LOP3.LUT P4, RZ, R26.reuse, 0x10, RZ, 0xc0, !PT ;  /* 0x000000101aff7812 */ /* 0x040fe4000788c0ff */
[C---:B------:R-:W-:Y:S02]  /*149400*/  LOP3.LUT P3, RZ, R26.reuse, 0x20, RZ, 0xc0, !PT ;  /* 0x000000201aff7812 */ /* 0x040fe4000786c0ff */
[----:B------:R-:W-:Y:S02]  /*149410*/  PRMT R4, R29, 0x7771, RZ ;  /* 0x000077711d047816 */ /* 0x000fe400000000ff */
[C---:B------:R-:W-:Y:S02]  /*149420*/  LOP3.LUT P2, RZ, R26.reuse, 0x40, RZ, 0xc0, !PT ;  /* 0x000000401aff7812 */ /* 0x040fe4000784c0ff */
[----:B------:R-:W-:Y:S01]  /*149430*/  LOP3.LUT P5, RZ, R26, 0x80, RZ, 0xc0, !PT ;  /* 0x000000801aff7812 */ /* 0x000fe200078ac0ff */
[----:B------:R-:W3:Y:S01]  /*149440*/  LDL.LU R3, [R1+0x1d0] ;  /* 0x0001d00001037983 */ /* 0x000ee20000300800 */
[----:B------:R-:W-:-:S02]  /*149450*/  @P6 LOP3.LUT R0, R0, 0x40000000, RZ, 0xfc, !PT ;  /* 0x4000000000006812 */ /* 0x000fc400078efcff */
        /* <DEDUP_REMOVED lines=20> */
[----:B------:R-:W-:Y:S01]  /*1495a0*/  LOP3.LUT P6, RZ, R26, 0x100, RZ, 0xc0, !PT ;  /* 0x000001001aff7812 */ /* 0x000fe200078cc0ff */
[----:B--2---:R1:W-:Y:S02]  /*1495b0*/  @P4 STG.E.U8 desc[UR42][R18.64], R4 ;  /* 0x0000000412004986 */ /* 0x0043e4000c10112a */
[C---:B-1----:R-:W-:Y:S02]  /*1495c0*/  PRMT R4, R29.reuse, 0x7772, RZ ;  /* 0x000077721d047816 */ /* 0x042fe400000000ff */
[----:B------:R-:W2:Y:S04]  /*1495d0*/  LDL.LU.64 R18, [R1+0x9f8] ;  /* 0x0009f80001127983 */ /* 0x000ea80000300a00 */
[----:B----4-:R1:W-:Y:S02]  /*1495e0*/  @P3 STG.E.U8 desc[UR42][R6.64], R4 ;  /* 0x0000000406003986 */ /* 0x0103e4000c10112a */
[----:B-1----:R-:W-:-:S02]  /*1495f0*/  PRMT R4, R29, 0x7773, RZ ;  /* 0x000077731d047816 */ /* 0x002fc400000000ff */
[----:B------:R-:W4:Y:S04]  /*149600*/  LDL.LU.64 R28, [R1+0x9e8] ;  /* 0x0009e800011c7983 */ /* 0x000f280000300a00 */
[----:B------:R3:W-:Y:S02]  /*149610*/  @P2 STG.E.U8 desc[UR42][R8.64], R4 ;  /* 0x0000000408002986 */ /* 0x0007e4000c10112a */
[----:B---3--:R-:W-:-:S05]  /*149620*/  PRMT R4, R27, 0x7770, RZ ;  /* 0x000077701b047816 */ /* 0x008fca00000000ff */
[----:B------:R1:W-:Y:S02]  /*149630*/  @P5 STG.E.U8 desc[UR42][R14.64], R4 ;  /* 0x000000040e005986 */ /* 0x0003e4000c10112a */
[----:B-1----:R-:W-:-:S05]  /*149640*/  PRMT R4, R27, 0x7771, RZ ;  /* 0x000077711b047816 */ /* 0x002fca00000000ff */
[----:B------:R1:W-:Y:S04]  /*149650*/  @P6 STG.E.U8 desc[UR42][R20.64], R4 ;  /* 0x0000000414006986 */ /* 0x0003e8000c10112a */
[----:B-1----:R-:W3:Y:S04]  /*149660*/  LDL.LU R21, [R1+0x1b0] ;  /* 0x0001b00001157983 */ /* 0x002ee80000300800 */
[----:B------:R-:W2:Y:S04]  /*149670*/  LDL.LU.64 R12, [R1+0x9c0] ;  /* 0x0009c000010c7983 */ /* 0x000ea80000300a00 */
[----:B--2---:R1:W-:Y:S04]  /*149680*/  STL.64 [R1+0x4b50], R12 ;  /* 0x004b500c01007387 */ /* 0x0043e80000100a00 */
[----:B-1----:R-:W2:Y:S01]  /*149690*/  LDL.LU.64 R12, [R1+0x9d8] ;  /* 0x0009d800010c7983 */ /* 0x002ea20000300a00 */
[----:B------:R-:W-:-:S02]  /*1496a0*/  LOP3.LUT P6, RZ, R2, 0x20, RZ, 0xc0, !PT ;  /* 0x0000002002ff7812 */ /* 0x000fc400078cc0ff */
[----:B------:R-:W-:-:S11]  /*1496b0*/  PRMT R4, R27, 0x7772, RZ ;  /* 0x000077721b047816 */ /* 0x000fd600000000ff */
[----:B------:R1:W-:Y:S01]  /*1496c0*/  @P6 STG.E.U8 desc[UR42][R16.64], R4 ;  /* 0x0000000410006986 */ /* 0x0003e2000c10112a */
[C---:B------:R-:W-:Y:S02]  /*1496d0*/  LOP3.LUT P6, RZ, R2.reuse, 0x10, RZ, 0xc0, !PT ;  /* 0x0000001002ff7812 */ /* 0x040fe400078cc0ff */
[----:B-1----:R-:W-:Y:S01]  /*1496e0*/  PRMT R4, R27, 0x7773, RZ ;  /* 0x000077731b047816 */ /* 0x002fe200000000ff */
[----:B--2---:R1:W-:Y:S04]  /*1496f0*/  STL.64 [R1+0x4b58], R12 ;  /* 0x004b580c01007387 */ /* 0x0043e80000100a00 */
[----:B-1----:R-:W2:Y:S06]  /*149700*/  LDL.LU.64 R12, [R1+0x9e0] ;  /* 0x0009e000010c7983 */ /* 0x002eac0000300a00 */
[----:B------:R1:W-:Y:S01]  /*149710*/  @P6 STG.E.U8 desc[UR42][R18.64], R4 ;  /* 0x0000000412006986 */ /* 0x0003e2000c10112a */
[----:B------:R-:W-:-:S03]  /*149720*/  LOP3.LUT P6, RZ, R2, 0x8, RZ, 0xc0, !PT ;  /* 0x0000000802ff7812 */ /* 0x000fc600078cc0ff */
        /* <DEDUP_REMOVED lines=11> */
[----:B------:R-:W4:Y:S04]  /*1497e0*/  LDL.LU.64 R28, [R1+0x978] ;  /* 0x00097800011c7983 */ /* 0x000f280000300a00 */
[----:B------:R-:W3:Y:S06]  /*1497f0*/  LDL.LU R27, [R1+0x4] ;  /* 0x00000400011b7983 */ /* 0x000eec0000300800 */
[----:B--2---:R1:W-:Y:S04]  /*149800*/  @P6 STG.E.U8 desc[UR42][R12.64], R4 ;  /* 0x000000040c006986 */ /* 0x0043e8000c10112a */
[----:B-1----:R-:W2:Y:S01]  /*149810*/  LDL.LU.64 R12, [R1+0x4b58] ;  /* 0x004b5800010c7983 */ /* 0x002ea20000300a00 */
[----:B------:R-:W-:-:S02]  /*149820*/  LOP3.LUT P6, RZ, R2, 0x2, RZ, 0xc0, !PT ;  /* 0x0000000202ff7812 */ /* 0x000fc400078cc0ff */
[----:B------:R-:W-:-:S11]  /*149830*/  PRMT R4, R3, 0x7772, RZ ;  /* 0x0000777203047816 */ /* 0x000fd600000000ff */
[----:B--2---:R1:W-:Y:S04]  /*149840*/  @P6 STG.E.U8 desc[UR42][R12.64], R4 ;  /* 0x000000040c006986 */ /* 0x0043e8000c10112a */
[----:B-1----:R-:W2:Y:S04]  /*149850*/  LDL.LU.64 R12, [R1+0x4b50] ;  /* 0x004b5000010c7983 */ /* 0x002ea80000300a00 */
[----:B------:R1:W-:Y:S04]  /*149860*/  STL [R1+0x4ae8], R5 ;  /* 0x004ae80501007387 */ /* 0x0003e80000100800 */
[----:B-1----:R-:W2:Y:S01]  /*149870*/  LDL.LU.64 R4, [R1+0x9d0] ;  /* 0x0009d00001047983 */ /* 0x002ea20000300a00 */
[----:B------:R-:W-:-:S02]  /*149880*/  LOP3.LUT P6, RZ, R2, 0x1, RZ, 0xc0, !PT ;  /* 0x0000000102ff7812 */ /* 0x000fc400078cc0ff */
[----:B------:R-:W-:Y:S02]  /*149890*/  PRMT R2, R3, 0x7773, RZ ;  /* 0x0000777303027816 */ /* 0x000fe400000000ff */
[C---:B------:R-:W-:Y:S02]  /*1498a0*/  LOP3.LUT P0, RZ, R26.reuse, 0x20000, RZ, 0xc0, !PT ;  /* 0x000200001aff7812 */ /* 0x040fe4000780c0ff */
[C---:B------:R-:W-:Y:S02]  /*1498b0*/  LOP3.LUT P1, RZ, R26.reuse, 0x40000, RZ, 0xc0, !PT ;  /* 0x000400001aff7812 */ /* 0x040fe4000782c0ff */
[C---:B------:R-:W-:Y:S02]  /*1498c0*/  LOP3.LUT P4, RZ, R26.reuse, 0x80000, RZ, 0xc0, !PT ;  /* 0x000800001aff7812 */ /* 0x040fe4000788c0ff */
[C---:B------:R-:W-:Y:S02]  /*1498d0*/  LOP3.LUT P3, RZ, R26.reuse, 0x100000, RZ, 0xc0, !PT ;  /* 0x001000001aff7812 */ /* 0x040fe4000786c0ff */
[----:B------:R-:W-:-:S02]  /*1498e0*/  LOP3.LUT P2, RZ, R26, 0x200000, RZ, 0xc0, !PT ;  /* 0x002000001aff7812 */ /* 0x000fc4000784c0ff */
[----:B------:R-:W-:Y:S01]  /*1498f0*/  LOP3.LUT P5, RZ, R26, 0x400000, RZ, 0xc0, !PT ;  /* 0x004000001aff7812 */ /* 0x000fe200078ac0ff */
[----:B--2---:R3:W-:Y:S01]  /*149900*/  @P6 STG.E.U8 desc[UR42][R4.64], R2 ;  /* 0x0000000204006986 */ /* 0x0047e2000c10112a */
[----:B------:R-:W-:Y:S02]  /*149910*/  LOP3.LUT P6, RZ, R0, 0x80000000, RZ, 0xc0, !PT ;  /* 0x8000000000ff7812 */ /* 0x000fe400078cc0ff */
[----:B---3--:R-:W-:-:S11]  /*149920*/  PRMT R2, R21, 0x7770, RZ ;  /* 0x0000777015027816 */ /* 0x008fd600000000ff */
        /* <DEDUP_REMOVED lines=14> */
[----:B------:R1:W-:Y:S02]  /*149a10*/  @P2 STG.E.U8 desc[UR42][R18.64], R2 ;  /* 0x0000000212002986 */ /* 0x0003e4000c10112a */
[----:B-1----:R-:W-:-:S02]  /*149a20*/  PRMT R2, R20, 0x7773, RZ ;  /* 0x0000777314027816 */ /* 0x002fc400000000ff */
[----:B------:R-:W3:Y:S01]  /*149a30*/  LDL.LU.64 R18, [R1+0x960] ;  /* 0x0009600001127983 */ /* 0x000ee20000300a00 */
[----:B------:R-:W-:-:S03]  /*149a40*/  IMAD.MOV.U32 R20, RZ, RZ, R24 ;  /* 0x000000ffff147224 */ /* 0x000fc600078e0018 */
[----:B----4-:R1:W-:Y:S04]  /*149a50*/  @P5 STG.E.U8 desc[UR42][R28.64], R2 ;  /* 0x000000021c005986 */ /* 0x0103e8000c10112a */
[----:B-1----:R-:W4:Y:S04]  /*149a60*/  LDL.LU.64 R28, [R1+0x958] ;  /* 0x00095800011c7983 */ /* 0x002f280000300a00 */
[----:B------:R-:W2:Y:S01]  /*149a70*/  LDL.LU R24, [R1+0x1b4] ;  /* 0x0001b40001187983 */ /* 0x000ea20000300800 */
[C---:B------:R-:W-:Y:S02]  /*149a80*/  LOP3.LUT P4, RZ, R26.reuse, 0x800000, RZ, 0xc0, !PT ;  /* 0x008000001aff7812 */ /* 0x040fe4000788c0ff */
[----:B------:R-:W-:-:S02]  /*149a90*/  LOP3.LUT P3, RZ, R26, 0x1000000, RZ, 0xc0, !PT ;  /* 0x010000001aff7812 */ /* 0x000fc4000786c0ff */
[----:B------:R-:W-:Y:S01]  /*149aa0*/  LOP3.LUT P2, RZ, R26, 0x2000000, RZ, 0xc0, !PT ;  /* 0x020000001aff7812 */ /* 0x000fe2000784c0ff */
[----:B------:R-:W3:Y:S04]  /*149ab0*/  LDL.LU.64 R8, [R1+0x950] ;  /* 0x0009500001087983 */ /* 0x000ee80000300a00 */
[----:B------:R-:W3:Y:S01]  /*149ac0*/  LDL.LU.64 R14, [R1+0x940] ;  /* 0x00094000010e7983 */ /* 0x000ee20000300a00 */
[----:B--2---:R-:W-:-:S05]  /*149ad0*/  PRMT R2, R24, 0x7770, RZ ;  /* 0x0000777018027816 */ /* 0x004fca00000000ff */
[----:B------:R1:W-:Y:S02]  /*149ae0*/  @P4 STG.E.U8 desc[UR42][R16.64], R2 ;  /* 0x0000000210004986 */ /* 0x0003e4000c10112a */
[C---:B-1----:R-:W-:Y:S02]  /*149af0*/  PRMT R2, R24.reuse, 0x7771, RZ ;  /* 0x0000777118027816 */ /* 0x042fe400000000ff */
[----:B------:R-:W2:Y:S04]  /*149b00*/  LDL.LU.64 R16, [R1+0x938] ;  /* 0x0009380001107983 */ /* 0x000ea80000300a00 */
[----:B---3--:R1:W-:Y:S02]  /*149b10*/  @P3 STG.E.U8 desc[UR42][R18.64], R2 ;  /* 0x0000000212003986 */ /* 0x0083e4000c10112a */
[----:B-1----:R-:W-:-:S02]  /*149b20*/  PRMT R2, R24, 0x7772, RZ ;  /* 0x0000777218027816 */ /* 0x002fc400000000ff */
[----:B------:R-:W3:Y:S04]  /*149b30*/  LDL.LU.64 R18, [R1+0x930] ;  /* 0x0009300001127983 */ /* 0x000ee80000300a00 */
[----:B------:R-:W2:Y:S04]  /*149b40*/  LDL.LU R3, [R1+0x1b8] ;  /* 0x0001b80001037983 */ /* 0x000ea80000300800 */
[----:B----4-:R1:W-:Y:S04]  /*149b50*/  @P2 STG.E.U8 desc[UR42][R28.64], R2 ;  /* 0x000000021c002986 */ /* 0x0103e8000c10112a */
[----:B-1----:R-:W4:Y:S04]  /*149b60*/  LDL.LU.64 R28, [R1+0x928] ;  /* 0x00092800011c7983 */ /* 0x002f280000300a00 */
        /* <DEDUP_REMOVED lines=20> */
[----:B--2---:R1:W-:Y:S04]  /*149cb0*/  STL.64 [R1+0x4b48], R4 ;  /* 0x004b480401007387 */ /* 0x0043e80000100a00 */
[----:B-1----:R-:W2:Y:S01]  /*149cc0*/  LDL.LU.64 R4, [R1+0x910] ;  /* 0x0009100001047983 */ /* 0x002ea20000300a00 */
[----:B------:R-:W-:Y:S02]  /*149cd0*/  LOP3.LUT R0, R0, 0xefffffff, RZ, 0xc0, !PT ;  /* 0xefffffff00007812 */ /* 0x000fe400078ec0ff */
[----:B------:R-:W-:-:S02]  /*149ce0*/  LOP3.LUT P5, RZ, R26, 0x4000000, RZ, 0xc0, !PT ;  /* 0x040000001aff7812 */ /* 0x000fc400078ac0ff */
[----:B------:R-:W-:Y:S01]  /*149cf0*/  PRMT R2, R24, 0x7773, RZ ;  /* 0x0000777318027816 */ /* 0x000fe200000000ff */
[----:B------:R-:W2:Y:S02]  /*149d00*/  LDL.LU.64 R12, [R1+0x900] ;  /* 0x00090000010c7983 */ /* 0x000ea40000300a00 */
[----:B------:R-:W-:Y:S02]  /*149d10*/  @P6 LOP3.LUT R0, R0, 0x10000000, RZ, 0xfc, !PT ;  /* 0x1000000000006812 */ /* 0x000fe400078efcff */
[----:B------:R-:W-:Y:S01]  /*149d20*/  LOP3.LUT P6, RZ, R26, 0x10000000, RZ, 0xc0, !PT ;  /* 0x100000001aff7812 */ /* 0x000fe200078cc0ff */
[----:B------:R-:W2:Y:S04]  /*149d30*/  LDL.LU.64 R10, [R1+0x8f8] ;  /* 0x0008f800010a7983 */ /* 0x000ea80000300a00 */
[----:B------:R-:W2:Y:S01]  /*149d40*/  LDL.LU.64 R6, [R1+0x8e8] ;  /* 0x0008e80001067983 */ /* 0x000ea20000300a00 */
[----:B------:R-:W-:-:S03]  /*149d50*/  LOP3.LUT R0, R0, 0xdfffffff, RZ, 0xc0, !PT ;  /* 0xdfffffff00007812 */ /* 0x000fc600078ec0ff */
[----:B------:R-:W2:Y:S04]  /*149d60*/  LDL.LU R24, [R1+0x1dc] ;  /* 0x0001dc0001187983 */ /* 0x000ea80000300800 */
[----:B------:R-:W-:Y:S02]  /*149d70*/  @P6 LOP3.LUT R0, R0, 0x20000000, RZ, 0xfc, !PT ;  /* 0x2000000000006812 */ /* 0x000fe400078efcff */
[----:B------:R-:W-:Y:S01]  /*149d80*/  LOP3.LUT P6, RZ, R26, 0x8000000, RZ, 0xc0, !PT ;  /* 0x080000001aff7812 */ /* 0x000fe200078cc0ff */
[----:B------:R1:W-:Y:S04]  /*149d90*/  @P5 STG.E.U8 desc[UR42][R8.64], R2 ;  /* 0x0000000208005986 */ /* 0x0003e8000c10112a */
[----:B------:R-:W2:Y:S01]  /*149da0*/  LDL.LU R26, [R1+0x1bc] ;  /* 0x0001bc00011a7983 */ /* 0x000ea20000300800 */
[----:B-1----:R-:W-:-:S03]  /*149db0*/  PRMT R2, R20, 0x7770, RZ ;  /* 0x0000777014027816 */ /* 0x002fc600000000ff */
[----:B------:R-:W2:Y:S04]  /*149dc0*/  LDL.LU.64 R8, [R1+0x8e0] ;  /* 0x0008e00001087983 */ /* 0x000ea80000300a00 */
[----:B------:R1:W-:Y:S01]  /*149dd0*/  @P6 STG.E.U8 desc[UR42][R14.64], R2 ;  /* 0x000000020e006986 */ /* 0x0003e2000c10112a */
[----:B------:R-:W-:Y:S02]  /*149de0*/  LOP3.LUT P6, RZ, R0, 0x20000000, RZ, 0xc0, !PT ;  /* 0x2000000000ff7812 */ /* 0x000fe400078cc0ff */
[----:B-1----:R-:W-:Y:S01]  /*149df0*/  PRMT R2, R20, 0x7771, RZ ;  /* 0x0000777114027816 */ /* 0x002fe200000000ff */
[----:B------:R-:W2:Y:S10]  /*149e00*/  LDL.LU.64 R14, [R1+0x8d8] ;  /* 0x0008d800010e7983 */ /* 0x000eb40000300a00 */
[----:B------:R1:W-:Y:S01]  /*149e10*/  @P6 STG.E.U8 desc[UR42][R16.64], R2 ;  /* 0x0000000210006986 */ /* 0x0003e2000c10112a */
[----:B------:R-:W-:-:S02]  /*149e20*/  LOP3.LUT P6, RZ, R0, 0x10000000, RZ, 0xc0, !PT ;  /* 0x1000000000ff7812 */ /* 0x000fc400078cc0ff */
[----:B-1----:R-:W-:Y:S01]  /*149e30*/  PRMT R2, R20, 0x7772, RZ ;  /* 0x0000777214027816 */ /* 0x002fe200000000ff */
[----:B------:R-:W2:Y:S10]  /*149e40*/  LDL.LU.64 R16, [R1+0x8d0] ;  /* 0x0008d00001107983 */ /* 0x000eb40000300a00 */
[----:B---3--:R1:W-:Y:S01]  /*149e50*/  @P6 STG.E.U8 desc[UR42][R18.64], R2 ;  /* 0x0000000212006986 */ /* 0x0083e2000c10112a */
[----:B------:R-:W-:Y:S01]  /*149e60*/  LOP3.LUT P6, RZ, R0, 0x8000000, RZ, 0xc0, !PT ;  /* 0x0800000000ff7812 */ /* 0x000fe200078cc0ff */
[----:B-1----:R-:W-:-:S02]  /*149e70*/  IMAD.MOV.U32 R2, RZ, RZ, R20 ;  /* 0x000000ffff027224 */ /* 0x002fc400078e0014 */
[----:B------:R-:W3:Y:S04]  /*149e80*/  LDL.LU.64 R18, [R1+0x8c0] ;  /* 0x0008c00001127983 */ /* 0x000ee80000300a00 */
[----:B------:R-:W3:Y:S01]  /*149e90*/  LDL.LU.64 R20, [R1+0x8b8] ;  /* 0x0008b80001147983 */ /* 0x000ee20000300a00 */
[----:B------:R-:W-:-:S05]  /*149ea0*/  PRMT R2, R2, 0x7773, RZ ;  /* 0x0000777302027816 */ /* 0x000fca00000000ff */
        /* <DEDUP_REMOVED lines=16> */
[----:B-1----:R-:W-:-:S11]  /*149fb0*/  PRMT R2, R3, 0x7772, RZ ;  /* 0x0000777203027816 */ /* 0x002fd600000000ff */
[----:B------:R1:W-:Y:S01]  /*149fc0*/  @P6 STG.E.U8 desc[UR42][R12.64], R2 ;  /* 0x000000020c006986 */ /* 0x0003e2000c10112a */
[----:B------:R-:W-:Y:S02]  /*149fd0*/  LOP3.LUT P6, RZ, R0, 0x800000, RZ, 0xc0, !PT ;  /* 0x0080000000ff7812 */ /* 0x000fe400078cc0ff */
[----:B-1----:R-:W-:-:S11]  /*149fe0*/  PRMT R2, R3, 0x7773, RZ ;  /* 0x0000777303027816 */ /* 0x002fd600000000ff */
[----:B------:R1:W-:Y:S01]  /*149ff0*/  @P6 STG.E.U8 desc[UR42][R10.64], R2 ;  /* 0x000000020a006986 */ /* 0x0003e2000c10112a */
[----:B------:R-:W-:Y:S02]  /*14a000*/  LOP3.LUT P6, RZ, R0, 0x400000, RZ, 0xc0, !PT ;  /* 0x0040000000ff7812 */ /* 0x000fe400078cc0ff */
[----:B-1----:R-:W-:-:S11]  /*14a010*/  PRMT R2, R24, 0x7770, RZ ;  /* 0x0000777018027816 */ /* 0x002fd600000000ff */
[----:B------:R1:W-:Y:S02]  /*14a020*/  @P6 STG.E.U8 desc[UR42][R6.64], R2 ;  /* 0x0000000206006986 */ /* 0x0003e4000c10112a */
[----:B-1----:R-:W-:-:S05]  /*14a030*/  PRMT R2, R24, 0x7771, RZ ;  /* 0x0000777118027816 */ /* 0x002fca00000000ff */
[----:B------:R1:W-:Y:S02]  /*14a040*/  @P0 STG.E.U8 desc[UR42][R8.64], R2 ;  /* 0x0000000208000986 */ /* 0x0003e4000c10112a */
[C---:B-1----:R-:W-:Y:S02]  /*14a050*/  PRMT R2, R24.reuse, 0x7772, RZ ;  /* 0x0000777218027816 */ /* 0x042fe400000000ff */
[----:B------:R-:W2:Y:S04]  /*14a060*/  LDL.LU.64 R8, [R1+0x8a8] ;  /* 0x0008a80001087983 */ /* 0x000ea80000300a00 */
[----:B------:R1:W-:Y:S02]  /*14a070*/  @P1 STG.E.U8 desc[UR42][R14.64], R2 ;  /* 0x000000020e001986 */ /* 0x0003e4000c10112a */
[----:B-1----:R-:W-:-:S05]  /*14a080*/  PRMT R2, R24, 0x7773, RZ ;  /* 0x0000777318027816 */ /* 0x002fca00000000ff */
[----:B------:R1:W-:Y:S02]  /*14a090*/  @P4 STG.E.U8 desc[UR42][R16.64], R2 ;  /* 0x0000000210004986 */ /* 0x0003e4000c10112a */
[----:B-1----:R-:W-:-:S05]  /*14a0a0*/  PRMT R2, R26, 0x7770, RZ ;  /* 0x000077701a027816 */ /* 0x002fca00000000ff */
[----:B---3--:R1:W-:Y:S02]  /*14a0b0*/  @P3 STG.E.U8 desc[UR42][R18.64], R2 ;  /* 0x0000000212003986 */ /* 0x0083e4000c10112a */
[----:B-1----:R-:W-:-:S05]  /*14a0c0*/  PRMT R2, R26, 0x7771, RZ ;  /* 0x000077711a027816 */ /* 0x002fca00000000ff */
[----:B------:R1:W-:Y:S02]  /*14a0d0*/  @P2 STG.E.U8 desc[UR42][R20.64], R2 ;  /* 0x0000000214002986 */ /* 0x0003e4000c10112a */
[----:B-1----:R-:W-:Y:S02]  /*14a0e0*/  PRMT R2, R26, 0x7772, RZ ;  /* 0x000077721a027816 */ /* 0x002fe400000000ff */
[----:B------:R-:W3:Y:S04]  /*14a0f0*/  LDL.LU.64 R20, [R1+0x890] ;  /* 0x0008900001147983 */ /* 0x000ee80000300a00 */
[----:B----4-:R1:W-:Y:S04]  /*14a100*/  @P5 STG.E.U8 desc[UR42][R28.64], R2 ;  /* 0x000000021c005986 */ /* 0x0103e8000c10112a */
[----:B-1----:R-:W4:Y:S04]  /*14a110*/  LDL.LU.64 R28, [R1+0x888] ;  /* 0x00088800011c7983 */ /* 0x002f280000300a00 */
[----:B------:R-:W3:Y:S04]  /*14a120*/  LDL.LU.64 R14, [R1+0x880] ;  /* 0x00088000010e7983 */ /* 0x000ee80000300a00 */
[----:B------:R-:W3:Y:S01]  /*14a130*/  LDL.LU R24, [R1+0x1c0] ;  /* 0x0001c00001187983 */ /* 0x000ee20000300800 */
[----:B------:R-:W-:-:S02]  /*14a140*/  LOP3.LUT P4, RZ, R27, 0x400, RZ, 0xc0, !PT ;  /* 0x000004001bff7812 */ /* 0x000fc4000788c0ff */
[C---:B------:R-:W-:Y:S02]  /*14a150*/  LOP3.LUT P3, RZ, R27.reuse, 0x800, RZ, 0xc0, !PT ;  /* 0x000008001bff7812 */ /* 0x040fe4000786c0ff */
[----:B------:R-:W-:Y:S02]  /*14a160*/  PRMT R2, R26, 0x7773, RZ ;  /* 0x000077731a027816 */ /* 0x000fe400000000ff */
[----:B------:R-:W-:Y:S01]  /*14a170*/  LOP3.LUT P2, RZ, R27, 0x1000, RZ, 0xc0, !PT ;  /* 0x000010001bff7812 */ /* 0x000fe2000784c0ff */
[----:B------:R-:W4:Y:S04]  /*14a180*/  LDL.LU.64 R16, [R1+0x878] ;  /* 0x0008780001107983 */ /* 0x000f280000300a00 */
[----:B------:R-:W4:Y:S04]  /*14a190*/  LDL.LU.64 R18, [R1+0x868] ;  /* 0x0008680001127983 */ /* 0x000f280000300a00 */
[----:B--2---:R3:W-:Y:S02]  /*14a1a0*/  @P4 STG.E.U8 desc[UR42][R8.64], R2 ;  /* 0x0000000208004986 */ /* 0x0047e4000c10112a */
[----:B---3--:R-:W-:-:S05]  /*14a1b0*/  PRMT R2, R24, 0x7770, RZ ;  /* 0x0000777018027816 */ /* 0x008fca00000000ff */
[----:B------:R1:W-:Y:S02]  /*14a1c0*/  @P3 STG.E.U8 desc[UR42][R20.64], R2 ;  /* 0x0000000214003986 */ /* 0x0003e4000c10112a */
[----:B-1----:R-:W-:Y:S02]  /*14a1d0*/  PRMT R2, R24, 0x7771, RZ ;  /* 0x0000777118027816 */ /* 0x002fe400000000ff */
[----:B------:R-:W2:Y:S04]  /*14a1e0*/  LDL.LU.64 R20, [R1+0x860] ;  /* 0x0008600001147983 */ /* 0x000ea80000300a00 */
[----:B----4-:R1:W-:Y:S04]  /*14a1f0*/  @P2 STG.E.U8 desc[UR42][R28.64], R2 ;  /* 0x000000021c002986 */ /* 0x0103e8000c10112a */
[----:B-1----:R-:W3:Y:S04]  /*14a200*/  LDL.LU.64 R28, [R1+0x858] ;  /* 0x00085800011c7983 */ /* 0x002ee80000300a00 */
[----:B------:R-:W4:Y:S04]  /*14a210*/  LDL.LU R3, [R1+0x1c4] ;  /* 0x0001c40001037983 */ /* 0x000f280000300800 */
        /* <DEDUP_REMOVED lines=19> */
[C---:B------:R-:W-:Y:S01]  /*14a350*/  LOP3.LUT P6, RZ, R27.reuse, 0x10000, RZ, 0xc0, !PT ;  /* 0x000100001bff7812 */ /* 0x040fe200078cc0ff */
[----:B--2---:R1:W-:Y:S04]  /*14a360*/  STL.64 [R1+0x4b40], R4 ;  /* 0x004b400401007387 */ /* 0x0043e80000100a00 */
[----:B-1----:R-:W2:Y:S01]  /*14a370*/  LDL.LU.64 R4, [R1+0x850] ;  /* 0x0008500001047983 */ /* 0x002ea20000300a00 */
[----:B------:R-:W-:Y:S02]  /*14a380*/  LOP3.LUT R0, R0, 0xffefffff, RZ, 0xc0, !PT ;  /* 0xffefffff00007812 */ /* 0x000fe400078ec0ff */
[----:B------:R-:W-:-:S02]  /*14a390*/  LOP3.LUT P5, RZ, R27, 0x2000, RZ, 0xc0, !PT ;  /* 0x000020001bff7812 */ /* 0x000fc400078ac0ff */
[----:B------:R-:W-:Y:S01]  /*14a3a0*/  PRMT R2, R24, 0x7772, RZ ;  /* 0x0000777218027816 */ /* 0x000fe200000000ff */
[----:B------:R-:W4:Y:S02]  /*14a3b0*/  LDL.LU.64 R12, [R1+0x838] ;  /* 0x00083800010c7983 */ /* 0x000f240000300a00 */
[----:B------:R-:W-:Y:S02]  /*14a3c0*/  @P6 LOP3.LUT R0, R0, 0x100000, RZ, 0xfc, !PT ;  /* 0x0010000000006812 */ /* 0x000fe400078efcff */
[----:B------:R-:W-:Y:S01]  /*14a3d0*/  LOP3.LUT P6, RZ, R27, 0x8000, RZ, 0xc0, !PT ;  /* 0x000080001bff7812 */ /* 0x000fe200078cc0ff */
[----:B------:R-:W4:Y:S04]  /*14a3e0*/  LDL.LU.64 R10, [R1+0x830] ;  /* 0x00083000010a7983 */ /* 0x000f280000300a00 */
[----:B------:R-:W4:Y:S01]  /*14a3f0*/  LDL.LU R26, [R1+0x1a4] ;  /* 0x0001a400011a7983 */ /* 0x000f220000300800 */
[----:B------:R-:W-:-:S03]  /*14a400*/  LOP3.LUT R0, R0, 0xffdfffff, RZ, 0xc0, !PT ;  /* 0xffdfffff00007812 */ /* 0x000fc600078ec0ff */
[----:B------:R-:W4:Y:S04]  /*14a410*/  LDL.LU.64 R6, [R1+0x828] ;  /* 0x0008280001067983 */ /* 0x000f280000300a00 */
[----:B------:R-:W4:Y:S01]  /*14a420*/  LDL.LU.64 R8, [R1+0x810] ;  /* 0x0008100001087983 */ /* 0x000f220000300a00 */
[----:B------:R-:W-:Y:S02]  /*14a430*/  @P6 LOP3.LUT R0, R0, 0x200000, RZ, 0xfc, !PT ;  /* 0x0020000000006812 */ /* 0x000fe400078efcff */
[----:B------:R-:W-:Y:S01]  /*14a440*/  LOP3.LUT P6, RZ, R27, 0x4000, RZ, 0xc0, !PT ;  /* 0x000040001bff7812 */ /* 0x000fe200078cc0ff */
[----:B------:R1:W-:Y:S02]  /*14a450*/  @P5 STG.E.U8 desc[UR42][R14.64], R2 ;  /* 0x000000020e005986 */ /* 0x0003e4000c10112a */
[----:B-1----:R-:W-:-:S02]  /*14a460*/  PRMT R2, R24, 0x7773, RZ ;  /* 0x0000777318027816 */ /* 0x002fc400000000ff */
[----:B------:R-:W4:Y:S08]  /*14a470*/  LDL.LU.64 R14, [R1+0x808] ;  /* 0x00080800010e7983 */ /* 0x000f300000300a00 */
[----:B------:R1:W-:Y:S01]  /*14a480*/  @P6 STG.E.U8 desc[UR42][R16.64], R2 ;  /* 0x0000000210006986 */ /* 0x0003e2000c10112a */
[C---:B------:R-:W-:Y:S02]  /*14a490*/  LOP3.LUT P6, RZ, R0.reuse, 0x200000, RZ, 0xc0, !PT ;  /* 0x0020000000ff7812 */ /* 0x040fe400078cc0ff */
[----:B-1----:R-:W-:Y:S01]  /*14a4a0*/  PRMT R2, R25, 0x7770, RZ ;  /* 0x0000777019027816 */ /* 0x002fe200000000ff */
[----:B------:R-:W4:Y:S04]  /*14a4b0*/  LDL.LU.64 R16, [R1+0x800] ;  /* 0x0008000001107983 */ /* 0x000f280000300a00 */
[----:B------:R-:W4:Y:S06]  /*14a4c0*/  LDL.LU R24, [R1+0x1c8] ;  /* 0x0001c80001187983 */ /* 0x000f2c0000300800 */
[----:B------:R1:W-:Y:S01]  /*14a4d0*/  @P6 STG.E.U8 desc[UR42][R18.64], R2 ;  /* 0x0000000212006986 */ /* 0x0003e2000c10112a */
[----:B------:R-:W-:-:S02]  /*14a4e0*/  LOP3.LUT P6, RZ, R0, 0x100000, RZ, 0xc0, !PT ;  /* 0x0010000000ff7812 */ /* 0x000fc400078cc0ff */
[----:B-1----:R-:W-:Y:S01]  /*14a4f0*/  PRMT R2, R25, 0x7771, RZ ;  /* 0x0000777119027816 */ /* 0x002fe200000000ff */
[----:B------:R-:W4:Y:S10]  /*14a500*/  LDL.LU.64 R18, [R1+0x7f8] ;  /* 0x0007f80001127983 */ /* 0x000f340000300a00 */
[----:B------:R1:W-:Y:S01]  /*14a510*/  @P6 STG.E.U8 desc[UR42][R20.64], R2 ;  /* 0x0000000214006986 */ /* 0x0003e2000c10112a */
[----:B------:R-:W-:-:S02]  /*14a520*/  LOP3.LUT P6, RZ, R0, 0x80000, RZ, 0xc0, !PT ;  /* 0x0008000000ff7812 */ /* 0x000fc400078cc0ff */
[----:B-1----:R-:W-:Y:S01]  /*14a530*/  PRMT R2, R25, 0x7772, RZ ;  /* 0x0000777219027816 */ /* 0x002fe200000000ff */
[----:B------:R-:W4:Y:S10]  /*14a540*/  LDL.LU.64 R20, [R1+0x7e8] ;  /* 0x0007e80001147983 */ /* 0x000f340000300a00 */
[----:B---3--:R1:W-:Y:S01]  /*14a550*/  @P6 STG.E.U8 desc[UR42][R28.64], R2 ;  /* 0x000000021c006986 */ /* 0x0083e2000c10112a */
[----:B------:R-:W-:Y:S01]  /*14a560*/  LOP3.LUT P6, RZ, R0, 0x40000, RZ, 0xc0, !PT ;  /* 0x0004000000ff7812 */ /* 0x000fe200078cc0ff */
[----:B-1----:R-:W-:-:S02]  /*14a570*/  IMAD.MOV.U32 R2, RZ, RZ, R25 ;  /* 0x000000ffff027224 */ /* 0x002fc400078e0019 */
[----:B------:R-:W3:Y:S04]  /*14a580*/  LDL.LU.64 R28, [R1+0x7e0] ;  /* 0x0007e000011c7983 */ /* 0x000ee80000300a00 */
[----:B------:R-:W3:Y:S01]  /*14a590*/  LDL.LU R25, [R1+0x8] ;  /* 0x0000080001197983 */ /* 0x000ee20000300800 */
[----:B------:R-:W-:-:S05]  /*14a5a0*/  PRMT R2, R2, 0x7773, RZ ;  /* 0x0000777302027816 */ /* 0x000fca00000000ff */
[----:B--2---:R1:W-:Y:S04]  /*14a5b0*/  @P6 STG.E.U8 desc[UR42][R4.64], R2 ;  /* 0x0000000204006986 */ /* 0x0043e8000c10112a */
[----:B-1----:R-:W2:Y:S01]  /*14a5c0*/  LDL.LU.64 R4, [R1+0x4b40] ;  /* 0x004b400001047983 */ /* 0x002ea20000300a00 */
[----:B------:R-:W-:Y:S02]  /*14a5d0*/  LOP3.LUT P6, RZ, R0, 0x20000, RZ, 0xc0, !PT ;  /* 0x0002000000ff7812 */ /* 0x000fe400078cc0ff */
[----:B----4-:R-:W-:Y:S02]  /*14a5e0*/  PRMT R2, R3, 0x7770, RZ ;  /* 0x0000777003027816 */ /* 0x010fe400000000ff */
        /* <DEDUP_REMOVED lines=24> */
[----:B------:R1:W-:Y:S01]  /*14a770*/  @P3 STG.E.U8 desc[UR42][R18.64], R2 ;  /* 0x0000000212003986 */ /* 0x0003e2000c10112a */
[C---:B------:R-:W-:Y:S02]  /*14a780*/  LOP3.LUT P4, RZ, R27.reuse, 0x20000000, RZ, 0xc0, !PT ;  /* 0x200000001bff7812 */ /* 0x040fe4000788c0ff */
[----:B------:R-:W-:Y:S02]  /*14a790*/  LOP3.LUT P3, RZ, R27, 0x40000000, RZ, 0xc0, !PT ;  /* 0x400000001bff7812 */ /* 0x000fe4000786c0ff */
[----:B-1----:R-:W-:-:S05]  /*14a7a0*/  PRMT R2, R24, 0x7770, RZ ;  /* 0x0000777018027816 */ /* 0x002fca00000000ff */
[----:B------:R1:W-:Y:S01]  /*14a7b0*/  @P2 STG.E.U8 desc[UR42][R20.64], R2 ;  /* 0x0000000214002986 */ /* 0x0003e2000c10112a */
[----:B------:R-:W-:-:S03]  /*14a7c0*/  LOP3.LUT P2, RZ, R27, 0x80000000, RZ, 0xc0, !PT ;  /* 0x800000001bff7812 */ /* 0x000fc6000784c0ff */
[----:B------:R-:W4:Y:S04]  /*14a7d0*/  LDL.LU.64 R26, [R1+0x7d0] ;  /* 0x0007d000011a7983 */ /* 0x000f280000300a00 */
[----:B------:R-:W4:Y:S04]  /*14a7e0*/  LDL.LU.64 R14, [R1+0x7c0] ;  /* 0x0007c000010e7983 */ /* 0x000f280000300a00 */
[----:B------:R-:W4:Y:S04]  /*14a7f0*/  LDL.LU.64 R16, [R1+0x7b8] ;  /* 0x0007b80001107983 */ /* 0x000f280000300a00 */
[----:B------:R-:W4:Y:S01]  /*14a800*/  LDL.LU.64 R18, [R1+0x7b0] ;  /* 0x0007b00001127983 */ /* 0x000f220000300a00 */
[----:B-1----:R-:W-:-:S05]  /*14a810*/  PRMT R2, R24, 0x7771, RZ ;  /* 0x0000777118027816 */ /* 0x002fca00000000ff */
[----:B---3--:R1:W-:Y:S02]  /*14a820*/  @P5 STG.E.U8 desc[UR42][R28.64], R2 ;  /* 0x000000021c005986 */ /* 0x0083e4000c10112a */
[C---:B-1----:R-:W-:Y:S02]  /*14a830*/  PRMT R2, R24.reuse, 0x7772, RZ ;  /* 0x0000777218027816 */ /* 0x042fe400000000ff */
[----:B------:R-:W3:Y:S04]  /*14a840*/  LDL.LU R28, [R1+0x1a8] ;  /* 0x0001a800011c7983 */ /* 0x000ee80000300800 */
[----:B------:R-:W3:Y:S04]  /*14a850*/  LDL.LU.64 R20, [R1+0x7a8] ;  /* 0x0007a80001147983 */ /* 0x000ee80000300a00 */
[----:B------:R-:W3:Y:S04]  /*14a860*/  LDL.LU R3, [R1+0x1cc] ;  /* 0x0001cc0001037983 */ /* 0x000ee80000300800 */
[----:B--2---:R1:W-:Y:S02]  /*14a870*/  @P4 STG.E.U8 desc[UR42][R8.64], R2 ;  /* 0x0000000208004986 */ /* 0x0043e4000c10112a */
[----:B-1----:R-:W-:-:S05]  /*14a880*/  PRMT R2, R24, 0x7773, RZ ;  /* 0x0000777318027816 */ /* 0x002fca00000000ff */
[----:B----4-:R1:W-:Y:S04]  /*14a890*/  @P3 STG.E.U8 desc[UR42][R26.64], R2 ;  /* 0x000000021a003986 */ /* 0x0103e8000c10112a */
[----:B-1----:R-:W2:Y:S04]  /*14a8a0*/  LDL.LU.64 R26, [R1+0x790] ;  /* 0x00079000011a7983 */ /* 0x002ea80000300a00 */
[----:B------:R-:W4:Y:S04]  /*14a8b0*/  LDL.LU R29, [R1+0x1ac] ;  /* 0x0001ac00011d7983 */ /* 0x000f280000300800 */
[----:B------:R-:W2:Y:S04]  /*14a8c0*/  LDL.LU.64 R4, [R1+0x778] ;  /* 0x0007780001047983 */ /* 0x000ea80000300a00 */
[----:B--2---:R1:W-:Y:S04]  /*14a8d0*/  STL.64 [R1+0x4b30], R4 ;  /* 0x004b300401007387 */ /* 0x0043e80000100a00 */
[----:B-1----:R-:W2:Y:S01]  /*14a8e0*/  LDL.LU.64 R4, [R1+0x780] ;  /* 0x0007800001047983 */ /* 0x002ea20000300a00 */
        /* <DEDUP_REMOVED lines=20> */
[C---:B------:R-:W-:Y:S02]  /*14aa30*/  LOP3.LUT P6, RZ, R25.reuse, 0x8, RZ, 0xc0, !PT ;  /* 0x0000000819ff7812 */ /* 0x040fe400078cc0ff */
[----:B------:R-:W-:Y:S02]  /*14aa40*/  LOP3.LUT P5, RZ, R25, 0x1, RZ, 0xc0, !PT ;  /* 0x0000000119ff7812 */ /* 0x000fe400078ac0ff */
[----:B---3--:R-:W-:Y:S02]  /*14aa50*/  PRMT R2, R28, 0x7770, RZ ;  /* 0x000077701c027816 */ /* 0x008fe400000000ff */
[----:B------:R-:W-:Y:S01]  /*14aa60*/  LOP3.LUT R0, R0, 0xffffefff, RZ, 0xc0, !PT ;  /* 0xffffefff00007812 */ /* 0x000fe200078ec0ff */
[----:B------:R-:W3:Y:S04]  /*14aa70*/  LDL.LU.64 R12, [R1+0x768] ;  /* 0x00076800010c7983 */ /* 0x000ee80000300a00 */
[----:B------:R1:W-:Y:S04]  /*14aa80*/  @P2 STG.E.U8 desc[UR42][R14.64], R2 ;  /* 0x000000020e002986 */ /* 0x0003e8000c10112a */
[----:B------:R-:W3:Y:S04]  /*14aa90*/  LDL.LU.64 R10, [R1+0x760] ;  /* 0x00076000010a7983 */ /* 0x000ee80000300a00 */
[----:B------:R-:W3:Y:S04]  /*14aaa0*/  LDL.LU R24, [R1+0x2b0] ;  /* 0x0002b00001187983 */ /* 0x000ee80000300800 */
[----:B------:R-:W3:Y:S04]  /*14aab0*/  LDL.LU.64 R6, [R1+0x758] ;  /* 0x0007580001067983 */ /* 0x000ee80000300a00 */
[----:B------:R-:W3:Y:S01]  /*14aac0*/  LDL.LU.64 R8, [R1+0x750] ;  /* 0x0007500001087983 */ /* 0x000ee20000300a00 */
[----:B------:R-:W-:-:S02]  /*14aad0*/  @P6 LOP3.LUT R0, R0, 0x1000, RZ, 0xfc, !PT ;  /* 0x0000100000006812 */ /* 0x000fc400078efcff */
[----:B------:R-:W-:Y:S02]  /*14aae0*/  LOP3.LUT P6, RZ, R25, 0x4, RZ, 0xc0, !PT ;  /* 0x0000000419ff7812 */ /* 0x000fe400078cc0ff */
[----:B------:R-:W-:Y:S02]  /*14aaf0*/  LOP3.LUT R0, R0, 0xffffdfff, RZ, 0xc0, !PT ;  /* 0xffffdfff00007812 */ /* 0x000fe400078ec0ff */
[----:B-1----:R-:W-:Y:S01]  /*14ab00*/  PRMT R2, R28, 0x7771, RZ ;  /* 0x000077711c027816 */ /* 0x002fe200000000ff */
[----:B------:R-:W3:Y:S08]  /*14ab10*/  LDL.LU.64 R14, [R1+0x740] ;  /* 0x00074000010e7983 */ /* 0x000ef00000300a00 */
[----:B------:R-:W-:-:S02]  /*14ab20*/  @P6 LOP3.LUT R0, R0, 0x2000, RZ, 0xfc, !PT ;  /* 0x0000200000006812 */ /* 0x000fc400078efcff */
[----:B------:R-:W-:Y:S01]  /*14ab30*/  LOP3.LUT P6, RZ, R25, 0x2, RZ, 0xc0, !PT ;  /* 0x0000000219ff7812 */ /* 0x000fe200078cc0ff */
[----:B------:R1:W-:Y:S02]  /*14ab40*/  @P5 STG.E.U8 desc[UR42][R16.64], R2 ;  /* 0x0000000210005986 */ /* 0x0003e4000c10112a */
[----:B-1----:R-:W-:Y:S02]  /*14ab50*/  PRMT R2, R28, 0x7772, RZ ;  /* 0x000077721c027816 */ /* 0x002fe400000000ff */
[----:B------:R-:W3:Y:S08]  /*14ab60*/  LDL.LU.64 R16, [R1+0x738] ;  /* 0x0007380001107983 */ /* 0x000ef00000300a00 */
[----:B------:R1:W-:Y:S01]  /*14ab70*/  @P6 STG.E.U8 desc[UR42][R18.64], R2 ;  /* 0x0000000212006986 */ /* 0x0003e2000c10112a */
[----:B------:R-:W-:-:S02]  /*14ab80*/  LOP3.LUT P6, RZ, R0, 0x2000, RZ, 0xc0, !PT ;  /* 0x0000200000ff7812 */ /* 0x000fc400078cc0ff */
[----:B-1----:R-:W-:Y:S01]  /*14ab90*/  PRMT R2, R28, 0x7773, RZ ;  /* 0x000077731c027816 */ /* 0x002fe200000000ff */
[----:B------:R-:W3:Y:S04]  /*14aba0*/  LDL.LU.64 R18, [R1+0x730] ;  /* 0x0007300001127983 */ /* 0x000ee80000300a00 */
[----:B------:R-:W3:Y:S06]  /*14abb0*/  LDL.LU R28, [R1+0x290] ;  /* 0x00029000011c7983 */ /* 0x000eec0000300800 */
[----:B------:R1:W-:Y:S01]  /*14abc0*/  @P6 STG.E.U8 desc[UR42][R20.64], R2 ;  /* 0x0000000214006986 */ /* 0x0003e2000c10112a */
        /* <DEDUP_REMOVED lines=13> */
[----:B------:R-:W-:-:S03]  /*14aca0*/  PRMT R2, R3, 0x7773, RZ ;  /* 0x0000777303027816 */ /* 0x000fc600000000ff */
[----:B------:R-:W3:Y:S01]  /*14acb0*/  LDL.LU R3, [R1+0x4b28] ;  /* 0x004b280001037983 */ /* 0x000ee20000300800 */
[----:B------:R-:W-:Y:S02]  /*14acc0*/  LOP3.LUT P6, RZ, R0, 0x200, RZ, 0xc0, !PT ;  /* 0x0000020000ff7812 */ /* 0x000fe400078cc0ff */
[C---:B------:R-:W-:Y:S02]  /*14acd0*/  LOP3.LUT P0, RZ, R25.reuse, 0x400, RZ, 0xc0, !PT ;  /* 0x0000040019ff7812 */ /* 0x040fe4000780c0ff */
[C---:B------:R-:W-:Y:S02]  /*14ace0*/  LOP3.LUT P1, RZ, R25.reuse, 0x800, RZ, 0xc0, !PT ;  /* 0x0000080019ff7812 */ /* 0x040fe4000782c0ff */
[C---:B------:R-:W-:Y:S02]  /*14acf0*/  LOP3.LUT P4, RZ, R25.reuse, 0x1000, RZ, 0xc0, !PT ;  /* 0x0000100019ff7812 */ /* 0x040fe4000788c0ff */
[C---:B------:R-:W-:Y:S02]  /*14ad00*/  LOP3.LUT P3, RZ, R25.reuse, 0x2000, RZ, 0xc0, !PT ;  /* 0x0000200019ff7812 */ /* 0x040fe4000786c0ff */
[----:B------:R-:W-:-:S03]  /*14ad10*/  LOP3.LUT P2, RZ, R25, 0x4000, RZ, 0xc0, !PT ;  /* 0x0000400019ff7812 */ /* 0x000fc6000784c0ff */
[----:B--2---:R4:W-:Y:S01]  /*14ad20*/  @P6 STG.E.U8 desc[UR42][R4.64], R2 ;  /* 0x0000000204006986 */ /* 0x0049e2000c10112a */
[----:B------:R-:W-:Y:S02]  /*14ad30*/  LOP3.LUT P6, RZ, R0, 0x100, RZ, 0xc0, !PT ;  /* 0x0000010000ff7812 */ /* 0x000fe400078cc0ff */
[----:B----4-:R-:W-:-:S11]  /*14ad40*/  PRMT R2, R29, 0x7770, RZ ;  /* 0x000077701d027816 */ /* 0x010fd600000000ff */
[----:B---3--:R1:W-:Y:S01]  /*14ad50*/  @P6 STG.E.U8 desc[UR42][R12.64], R2 ;  /* 0x000000020c006986 */ /* 0x0083e2000c10112a */
        /* <DEDUP_REMOVED lines=17> */
[----:B------:R-:W-:Y:S02]  /*14ae70*/  LOP3.LUT P6, RZ, R25, 0x10000000, RZ, 0xc0, !PT ;  /* 0x1000000019ff7812 */ /* 0x000fe400078cc0ff */
[----:B------:R-:W-:Y:S02]  /*14ae80*/  LOP3.LUT R3, R3, 0xbfffffff, RZ, 0xc0, !PT ;  /* 0xbfffffff03037812 */ /* 0x000fe400078ec0ff */
[----:B------:R-:W-:Y:S02]  /*14ae90*/  LOP3.LUT R0, R0, 0xfffffffe, RZ, 0xc0, !PT ;  /* 0xfffffffe00007812 */ /* 0x000fe400078ec0ff */
[----:B------:R-:W-:-:S02]  /*14aea0*/  LOP3.LUT P5, RZ, R25, 0x8000, RZ, 0xc0, !PT ;  /* 0x0000800019ff7812 */ /* 0x000fc400078ac0ff */
[----:B------:R-:W-:Y:S02]  /*14aeb0*/  LOP3.LUT P4, RZ, R25, 0x10000, RZ, 0xc0, !PT ;  /* 0x0001000019ff7812 */ /* 0x000fe4000788c0ff */
[----:B------:R-:W-:Y:S01]  /*14aec0*/  PRMT R2, R28, 0x7770, RZ ;  /* 0x000077701c027816 */ /* 0x000fe200000000ff */
[----:B------:R-:W3:Y:S04]  /*14aed0*/  LDL.LU.64 R8, [R1+0x700] ;  /* 0x0007000001087983 */ /* 0x000ee80000300a00 */
[----:B------:R-:W4:Y:S01]  /*14aee0*/  LDL.LU.64 R14, [R1+0x6f8] ;  /* 0x0006f800010e7983 */ /* 0x000f220000300a00 */
[----:B------:R-:W-:Y:S02]  /*14aef0*/  @P6 LOP3.LUT R3, R3, 0x40000000, RZ, 0xfc, !PT ;  /* 0x4000000003036812 */ /* 0x000fe400078efcff */
[----:B------:R-:W-:-:S02]  /*14af00*/  LOP3.LUT P6, RZ, R25, 0x8000000, RZ, 0xc0, !PT ;  /* 0x0800000019ff7812 */ /* 0x000fc400078cc0ff */
        /* <DEDUP_REMOVED lines=15> */
[----:B------:R1:W-:Y:S10]  /*14b000*/  @P5 STG.E.U8 desc[UR42][R26.64], R2 ;  /* 0x000000021a005986 */ /* 0x0003f4000c10112a */
[----:B------:R-:W-:-:S02]  /*14b010*/  @P6 LOP3.LUT R0, R0, 0x10, RZ, 0xfc, !PT ;  /* 0x0000001000006812 */ /* 0x000fc400078efcff */
[----:B------:R-:W-:Y:S02]  /*14b020*/  LOP3.LUT P6, RZ, R25, 0x200000, RZ, 0xc0, !PT ;  /* 0x0020000019ff7812 */ /* 0x000fe400078cc0ff */
[----:B-1----:R-:W-:Y:S01]  /*14b030*/  PRMT R2, R28, 0x7771, RZ ;  /* 0x000077711c027816 */ /* 0x002fe200000000ff */
[----:B------:R-:W3:Y:S01]  /*14b040*/  LDL.LU.64 R26, [R1+0x6e8] ;  /* 0x0006e800011a7983 */ /* 0x000ee20000300a00 */
[----:B------:R-:W-:-:S03]  /*14b050*/  LOP3.LUT R0, R0, 0xffffffdf, RZ, 0xc0, !PT ;  /* 0xffffffdf00007812 */ /* 0x000fc600078ec0ff */
[----:B------:R-:W3:Y:S04]  /*14b060*/  LDL.LU.64 R16, [R1+0x6e0] ;  /* 0x0006e00001107983 */ /* 0x000ee80000300a00 */
[----:B------:R-:W3:Y:S04]  /*14b070*/  LDL.LU R29, [R1+0x2b4] ;  /* 0x0002b400011d7983 */ /* 0x000ee80000300800 */
[----:B------:R-:W3:Y:S01]  /*14b080*/  LDL.LU R18, [R1+0xc] ;  /* 0x00000c0001127983 */ /* 0x000ee20000300800 */
[C---:B------:R-:W-:Y:S02]  /*14b090*/  LOP3.LUT P3, RZ, R25.reuse, 0x20000, RZ, 0xc0, !PT ;  /* 0x0002000019ff7812 */ /* 0x040fe4000786c0ff */
[----:B------:R-:W-:-:S02]  /*14b0a0*/  LOP3.LUT P2, RZ, R25, 0x40000, RZ, 0xc0, !PT ;  /* 0x0004000019ff7812 */ /* 0x000fc4000784c0ff */
[C---:B------:R-:W-:Y:S02]  /*14b0b0*/  LOP3.LUT P5, RZ, R25.reuse, 0x80000, RZ, 0xc0, !PT ;  /* 0x0008000019ff7812 */ /* 0x040fe400078ac0ff */
[C---:B------:R-:W-:Y:S02]  /*14b0c0*/  LOP3.LUT P0, RZ, R25.reuse, 0x20000000, RZ, 0xc0, !PT ;  /* 0x2000000019ff7812 */ /* 0x040fe4000780c0ff */
[C---:B------:R-:W-:Y:S02]  /*14b0d0*/  LOP3.LUT P1, RZ, R25.reuse, 0x40000000, RZ, 0xc0, !PT ;  /* 0x4000000019ff7812 */ /* 0x040fe4000782c0ff */
[----:B------:R-:W-:Y:S02]  /*14b0e0*/  @P6 LOP3.LUT R0, R0, 0x20, RZ, 0xfc, !PT ;  /* 0x0000002000006812 */ /* 0x000fe400078efcff */
[C---:B------:R-:W-:Y:S01]  /*14b0f0*/  LOP3.LUT P6, RZ, R25.reuse, 0x100000, RZ, 0xc0, !PT ;  /* 0x0010000019ff7812 */ /* 0x040fe200078cc0ff */
[----:B--2---:R1:W-:Y:S01]  /*14b100*/  @P4 STG.E.U8 desc[UR42][R20.64], R2 ;  /* 0x0000000214004986 */ /* 0x0043e2000c10112a */
[----:B------:R-:W-:-:S03]  /*14b110*/  LOP3.LUT P4, RZ, R25, 0x80000000, RZ, 0xc0, !PT ;  /* 0x8000000019ff7812 */ /* 0x000fc6000788c0ff */
[----:B-1----:R-:W2:Y:S04]  /*14b120*/  LDL.LU.64 R20, [R1+0x6d8] ;  /* 0x0006d80001147983 */ /* 0x002ea80000300a00 */
[----:B------:R-:W2:Y:S04]  /*14b130*/  LDL.LU R19, [R1+0x294] ;  /* 0x0002940001137983 */ /* 0x000ea80000300800 */
[----:B------:R-:W2:Y:S04]  /*14b140*/  LDL.LU.64 R24, [R1+0x6d0] ;  /* 0x0006d00001187983 */ /* 0x000ea80000300a00 */
[----:B------:R-:W2:Y:S04]  /*14b150*/  LDL.LU.64 R4, [R1+0x6b0] ;  /* 0x0006b00001047983 */ /* 0x000ea80000300a00 */
[----:B--2---:R1:W-:Y:S04]  /*14b160*/  STL.64 [R1+0x4b18], R4 ;  /* 0x004b180401007387 */ /* 0x0043e80000100a00 */
[----:B-1----:R-:W2:Y:S01]  /*14b170*/  LDL.LU.64 R4, [R1+0x6b8] ;  /* 0x0006b80001047983 */ /* 0x002ea20000300a00 */
[----:B------:R-:W-:-:S05]  /*14b180*/  PRMT R2, R28, 0x7772, RZ ;  /* 0x000077721c027816 */ /* 0x000fca00000000ff */
[----:B---3--:R1:W-:Y:S02]  /*14b190*/  @P3 STG.E.U8 desc[UR42][R8.64], R2 ;  /* 0x0000000208003986 */ /* 0x0083e4000c10112a */
[----:B-1----:R-:W-:-:S05]  /*14b1a0*/  PRMT R2, R28, 0x7773, RZ ;  /* 0x000077731c027816 */ /* 0x002fca00000000ff */
[----:B----4-:R1:W-:Y:S02]  /*14b1b0*/  @P2 STG.E.U8 desc[UR42][R14.64], R2 ;  /* 0x000000020e002986 */ /* 0x0103e4000c10112a */
[----:B-1----:R-:W-:-:S05]  /*14b1c0*/  PRMT R2, R29, 0x7770, RZ ;  /* 0x000077701d027816 */ /* 0x002fca00000000ff */
[----:B------:R-:W-:Y:S04]  /*14b1d0*/  @P5 STG.E.U8 desc[UR42][R26.64], R2 ;  /* 0x000000021a005986 */ /* 0x000fe8000c10112a */
[----:B--2---:R1:W-:Y:S04]  /*14b1e0*/  STL.64 [R1+0x4b20], R4 ;  /* 0x004b200401007387 */ /* 0x0043e80000100a00 */
[----:B-1----:R-:W2:Y:S01]  /*14b1f0*/  LDL.LU.64 R4, [R1+0x6c0] ;  /* 0x0006c00001047983 */ /* 0x002ea20000300a00 */
[----:B------:R-:W-:-:S03]  /*14b200*/  PRMT R2, R29, 0x7771, RZ ;  /* 0x000077711d027816 */ /* 0x000fc600000000ff */
[----:B------:R-:W3:Y:S04]  /*14b210*/  LDL.LU.64 R12, [R1+0x6a8] ;  /* 0x0006a800010c7983 */ /* 0x000ee80000300a00 */
[----:B------:R-:W4:Y:S04]  /*14b220*/  LDL.LU R26, [R1+0x2b8] ;  /* 0x0002b800011a7983 */ /* 0x000f280000300800 */
[----:B------:R-:W3:Y:S04]  /*14b230*/  LDL.LU.64 R10, [R1+0x690] ;  /* 0x00069000010a7983 */ /* 0x000ee80000300a00 */
[----:B------:R1:W-:Y:S01]  /*14b240*/  @P6 STG.E.U8 desc[UR42][R16.64], R2 ;  /* 0x0000000210006986 */ /* 0x0003e2000c10112a */
[----:B------:R-:W-:-:S03]  /*14b250*/  LOP3.LUT P6, RZ, R0, 0x20, RZ, 0xc0, !PT ;  /* 0x0000002000ff7812 */ /* 0x000fc600078cc0ff */
[----:B------:R-:W3:Y:S04]  /*14b260*/  LDL.LU.64 R6, [R1+0x688] ;  /* 0x0006880001067983 */ /* 0x000ee80000300a00 */
[----:B------:R-:W3:Y:S04]  /*14b270*/  LDL.LU.64 R8, [R1+0x680] ;  /* 0x0006800001087983 */ /* 0x000ee80000300a00 */
[----:B------:R-:W3:Y:S04]  /*14b280*/  LDL.LU R27, [R1+0x298] ;  /* 0x00029800011b7983 */ /* 0x000ee80000300800 */
[----:B------:R-:W3:Y:S01]  /*14b290*/  LDL.LU.64 R14, [R1+0x678] ;  /* 0x00067800010e7983 */ /* 0x000ee20000300a00 */
[----:B-1----:R-:W-:-:S03]  /*14b2a0*/  PRMT R2, R29, 0x7772, RZ ;  /* 0x000077721d027816 */ /* 0x002fc600000000ff */
[----:B------:R-:W3:Y:S04]  /*14b2b0*/  LDL.LU.64 R16, [R1+0x668] ;  /* 0x0006680001107983 */ /* 0x000ee80000300a00 */
[----:B------:R1:W-:Y:S01]  /*14b2c0*/  @P6 STG.E.U8 desc[UR42][R20.64], R2 ;  /* 0x0000000214006986 */ /* 0x0003e2000c10112a */
[C---:B------:R-:W-:Y:S02]  /*14b2d0*/  LOP3.LUT P6, RZ, R0.reuse, 0x10, RZ, 0xc0, !PT ;  /* 0x0000001000ff7812 */ /* 0x040fe400078cc0ff */
[----:B-1----:R-:W-:Y:S01]  /*14b2e0*/  PRMT R2, R29, 0x7773, RZ ;  /* 0x000077731d027816 */ /* 0x002fe200000000ff */
[----:B------:R-:W3:Y:S04]  /*14b2f0*/  LDL.LU.64 R20, [R1+0x660] ;  /* 0x0006600001147983 */ /* 0x000ee80000300a00 */
[----:B------:R-:W3:Y:S06]  /*14b300*/  LDL.LU.64 R28, [R1+0x658] ;  /* 0x00065800011c7983 */ /* 0x000eec0000300a00 */
        /* <DEDUP_REMOVED lines=12> */
[C---:B------:R-:W-:Y:S02]  /*14b3d0*/  LOP3.LUT P3, RZ, R18.reuse, 0x1, RZ, 0xc0, !PT ;  /* 0x0000000112ff7812 */ /* 0x040fe4000786c0ff */
[----:B------:R-:W-:-:S02]  /*14b3e0*/  LOP3.LUT P2, RZ, R18, 0x2, RZ, 0xc0, !PT ;  /* 0x0000000212ff7812 */ /* 0x000fc4000784c0ff */
[----:B------:R-:W-:-:S05]  /*14b3f0*/  LOP3.LUT P5, RZ, R18, 0x4, RZ, 0xc0, !PT ;  /* 0x0000000412ff7812 */ /* 0x000fca00078ac0ff */
[----:B--2---:R-:W-:Y:S01]  /*14b400*/  @P6 STG.E.U8 desc[UR42][R4.64], R2 ;  /* 0x0000000204006986 */ /* 0x004fe2000c10112a */
[----:B------:R-:W-:Y:S02]  /*14b410*/  LOP3.LUT P6, RZ, R0, 0x1, RZ, 0xc0, !PT ;  /* 0x0000000100ff7812 */ /* 0x000fe400078cc0ff */
[----:B------:R-:W-:-:S11]  /*14b420*/  PRMT R0, R19, 0x7773, RZ ;  /* 0x0000777313007816 */ /* 0x000fd600000000ff */
[----:B---3--:R4:W-:Y:S01]  /*14b430*/  @P6 STG.E.U8 desc[UR42][R12.64], R0 ;  /* 0x000000000c006986 */ /* 0x0089e2000c10112a */
[----:B------:R-:W-:Y:S02]  /*14b440*/  LOP3.LUT P6, RZ, R3, 0x80000000, RZ, 0xc0, !PT ;  /* 0x8000000003ff7812 */ /* 0x000fe400078cc0ff */
[----:B----4-:R-:W-:-:S11]  /*14b450*/  PRMT R0, R26, 0x7770, RZ ;  /* 0x000077701a007816 */ /* 0x010fd600000000ff */
        /* <DEDUP_REMOVED lines=16> */
[----:B------:R-:W3:Y:S04]  /*14b560*/  LDL.LU.64 R28, [R1+0x638] ;  /* 0x00063800011c7983 */ /* 0x000ee80000300a00 */
[----:B------:R1:W-:Y:S04]  /*14b570*/  @P5 STG.E.U8 desc[UR42][R24.64], R0 ;  /* 0x0000000018005986 */ /* 0x0003e8000c10112a */
[----:B-1----:R-:W4:Y:S04]  /*14b580*/  LDL.LU.64 R24, [R1+0x630] ;  /* 0x0006300001187983 */ /* 0x002f280000300a00 */
[----:B------:R-:W2:Y:S01]  /*14b590*/  LDL.LU R26, [R1+0x2bc] ;  /* 0x0002bc00011a7983 */ /* 0x000ea20000300800 */
[----:B------:R-:W-:-:S02]  /*14b5a0*/  LOP3.LUT P4, RZ, R18, 0x8, RZ, 0xc0, !PT ;  /* 0x0000000812ff7812 */ /* 0x000fc4000788c0ff */
[C---:B------:R-:W-:Y:S02]  /*14b5b0*/  LOP3.LUT P3, RZ, R18.reuse, 0x10, RZ, 0xc0, !PT ;  /* 0x0000001012ff7812 */ /* 0x040fe4000786c0ff */
[----:B------:R-:W-:Y:S01]  /*14b5c0*/  LOP3.LUT P2, RZ, R18, 0x20, RZ, 0xc0, !PT ;  /* 0x0000002012ff7812 */ /* 0x000fe2000784c0ff */
[----:B------:R-:W3:Y:S04]  /*14b5d0*/  LDL.LU.64 R14, [R1+0x628] ;  /* 0x00062800010e7983 */ /* 0x000ee80000300a00 */
[----:B------:R-:W3:Y:S04]  /*14b5e0*/  LDL.LU.64 R16, [R1+0x610] ;  /* 0x0006100001107983 */ /* 0x000ee80000300a00 */
[----:B------:R-:W3:Y:S01]  /*14b5f0*/  LDL.LU R27, [R1+0x29c] ;  /* 0x00029c00011b7983 */ /* 0x000ee20000300800 */
        /* <DEDUP_REMOVED lines=41> */
[----:B------:R-:W2:Y:S01]  /*14b890*/  LDL.LU R19, [R1+0x280] ;  /* 0x0002800001137983 */ /* 0x000ea20000300800 */
[----:B------:R-:W-:-:S03]  /*14b8a0*/  LOP3.LUT R3, R3, 0xdfffffff, RZ, 0xc0, !PT ;  /* 0xdfffffff03037812 */ /* 0x000fc600078ec0ff */
[----:B------:R-:W2:Y:S04]  /*14b8b0*/  LDL.LU R26, [R1+0x2a4] ;  /* 0x0002a400011a7983 */ /* 0x000ea80000300800 */
[----:B------:R-:W2:Y:S01]  /*14b8c0*/  LDL.LU.64 R8, [R1+0x5b8] ;  /* 0x0005b80001087983 */ /* 0x000ea20000300a00 */
[----:B------:R-:W-:Y:S02]  /*14b8d0*/  @P6 LOP3.LUT R3, R3, 0x20000000, RZ, 0xfc, !PT ;  /* 0x2000000003036812 */ /* 0x000fe400078efcff */
[----:B------:R-:W-:Y:S01]  /*14b8e0*/  LOP3.LUT P6, RZ, R18, 0x80, RZ, 0xc0, !PT ;  /* 0x0000008012ff7812 */ /* 0x000fe200078cc0ff */
[----:B------:R1:W-:Y:S02]  /*14b8f0*/  @P5 STG.E.U8 desc[UR42][R14.64], R0 ;  /* 0x000000000e005986 */ /* 0x0003e4000c10112a */
[----:B-1----:R-:W-:-:S02]  /*14b900*/  PRMT R0, R27, 0x7770, RZ ;  /* 0x000077701b007816 */ /* 0x002fc400000000ff */
[----:B------:R-:W2:Y:S08]  /*14b910*/  LDL.LU.64 R14, [R1+0x5b0] ;  /* 0x0005b000010e7983 */ /* 0x000eb00000300a00 */
        /* <DEDUP_REMOVED lines=9> */
[----:B------:R-:W-:-:S02]  /*14b9b0*/  LOP3.LUT P6, RZ, R3, 0x8000000, RZ, 0xc0, !PT ;  /* 0x0800000003ff7812 */ /* 0x000fc400078cc0ff */
[----:B-1----:R-:W-:Y:S01]  /*14b9c0*/  PRMT R0, R27, 0x7773, RZ ;  /* 0x000077731b007816 */ /* 0x002fe200000000ff */
[----:B------:R-:W3:Y:S10]  /*14b9d0*/  LDL.LU.64 R28, [R1+0x588] ;  /* 0x00058800011c7983 */ /* 0x000ef40000300a00 */
[----:B----4-:R1:W-:Y:S01]  /*14b9e0*/  @P6 STG.E.U8 desc[UR42][R24.64], R0 ;  /* 0x0000000018006986 */ /* 0x0103e2000c10112a */
[----:B------:R-:W-:-:S02]  /*14b9f0*/  LOP3.LUT P6, RZ, R3, 0x4000000, RZ, 0xc0, !PT ;  /* 0x0400000003ff7812 */ /* 0x000fc400078cc0ff */
        /* <DEDUP_REMOVED lines=32> */
[----:B------:R-:W2:Y:S04]  /*14bc00*/  LDL.LU.64 R20, [R1+0x578] ;  /* 0x0005780001147983 */ /* 0x000ea80000300a00 */
[----:B---3--:R1:W-:Y:S04]  /*14bc10*/  @P2 STG.E.U8 desc[UR42][R28.64], R0 ;  /* 0x000000001c002986 */ /* 0x0083e8000c10112a */
[----:B-1----:R-:W3:Y:S04]  /*14bc20*/  LDL.LU.64 R28, [R1+0x568] ;  /* 0x00056800011c7983 */ /* 0x002ee80000300a00 */
[----:B------:R-:W3:Y:S04]  /*14bc30*/  LDL.LU.64 R14, [R1+0x560] ;  /* 0x00056000010e7983 */ /* 0x000ee80000300a00 */
[----:B------:R-:W3:Y:S04]  /*14bc40*/  LDL.LU.64 R16, [R1+0x558] ;  /* 0x0005580001107983 */ /* 0x000ee80000300a00 */
[----:B------:R-:W3:Y:S01]  /*14bc50*/  LDL.LU R19, [R1+0x284] ;  /* 0x0002840001137983 */ /* 0x000ee20000300800 */
[----:B------:R-:W-:-:S02]  /*14bc60*/  LOP3.LUT P5, RZ, R18, 0x200000, RZ, 0xc0, !PT ;  /* 0x0020000012ff7812 */ /* 0x000fc400078ac0ff */
[----:B------:R-:W-:Y:S02]  /*14bc70*/  LOP3.LUT P4, RZ, R18, 0x400000, RZ, 0xc0, !PT ;  /* 0x0040000012ff7812 */ /* 0x000fe4000788c0ff */
[----:B------:R-:W-:Y:S02]  /*14bc80*/  PRMT R0, R26, 0x7772, RZ ;  /* 0x000077721a007816 */ /* 0x000fe400000000ff */
[----:B------:R-:W-:-:S07]  /*14bc90*/  LOP3.LUT P3, RZ, R18, 0x800000, RZ, 0xc0, !PT ;  /* 0x0080000012ff7812 */ /* 0x000fce000786c0ff */
[----:B----4-:R1:W-:Y:S02]  /*14bca0*/  @P5 STG.E.U8 desc[UR42][R24.64], R0 ;  /* 0x0000000018005986 */ /* 0x0103e4000c10112a */
[----:B-1----:R-:W-:Y:S02]  /*14bcb0*/  PRMT R0, R26, 0x7773, RZ ;  /* 0x000077731a007816 */ /* 0x002fe400000000ff */
[----:B------:R-:W4:Y:S04]  /*14bcc0*/  LDL.LU.64 R24, [R1+0x550] ;  /* 0x0005500001187983 */ /* 0x000f280000300a00 */
[----:B------:R-:W4:Y:S04]  /*14bcd0*/  LDL.LU R2, [R1+0x2a8] ;  /* 0x0002a80001027983 */ /* 0x000f280000300800 */
[----:B--2---:R1:W-:Y:S04]  /*14bce0*/  @P4 STG.E.U8 desc[UR42][R20.64], R0 ;  /* 0x0000000014004986 */ /* 0x0043e8000c10112a */
[----:B-1----:R-:W2:Y:S01]  /*14bcf0*/  LDL.LU.64 R20, [R1+0x540] ;  /* 0x0005400001147983 */ /* 0x002ea20000300a00 */
[----:B---3--:R-:W-:-:S05]  /*14bd00*/  PRMT R0, R19, 0x7770, RZ ;  /* 0x0000777013007816 */ /* 0x008fca00000000ff */
[----:B------:R1:W-:Y:S04]  /*14bd10*/  @P3 STG.E.U8 desc[UR42][R28.64], R0 ;  /* 0x000000001c003986 */ /* 0x0003e8000c10112a */
[----:B-1----:R-:W3:Y:S04]  /*14bd20*/  LDL.LU.64 R28, [R1+0x538] ;  /* 0x00053800011c7983 */ /* 0x002ee80000300a00 */
[----:B------:R-:W2:Y:S04]  /*14bd30*/  LDL.LU R26, [R1+0x288] ;  /* 0x00028800011a7983 */ /* 0x000ea80000300800 */
        /* <DEDUP_REMOVED lines=24> */
[C---:B------:R-:W-:Y:S02]  /*14bec0*/  LOP3.LUT P2, RZ, R18.reuse, 0x1000000, RZ, 0xc0, !PT ;  /* 0x0100000012ff7812 */ /* 0x040fe4000784c0ff */
[----:B------:R-:W-:Y:S02]  /*14bed0*/  LOP3.LUT P5, RZ, R18, 0x2000000, RZ, 0xc0, !PT ;  /* 0x0200000012ff7812 */ /* 0x000fe400078ac0ff */
[----:B------:R-:W-:Y:S02]  /*14bee0*/  LOP3.LUT R3, R3, 0xffefffff, RZ, 0xc0, !PT ;  /* 0xffefffff03037812 */ /* 0x000fe400078ec0ff */
[----:B------:R-:W-:Y:S01]  /*14bef0*/  PRMT R0, R19, 0x7771, RZ ;  /* 0x0000777113007816 */ /* 0x000fe200000000ff */
[----:B------:R-:W2:Y:S04]  /*14bf00*/  LDL.LU.64 R12, [R1+0x508] ;  /* 0x00050800010c7983 */ /* 0x000ea80000300a00 */
[----:B------:R-:W2:Y:S04]  /*14bf10*/  LDL.LU.64 R10, [R1+0x500] ;  /* 0x00050000010a7983 */ /* 0x000ea80000300a00 */
[----:B------:R-:W2:Y:S04]  /*14bf20*/  LDL.LU.64 R6, [R1+0x4f8] ;  /* 0x0004f80001067983 */ /* 0x000ea80000300a00 */
[----:B------:R-:W2:Y:S01]  /*14bf30*/  LDL.LU.64 R8, [R1+0x4e8] ;  /* 0x0004e80001087983 */ /* 0x000ea20000300a00 */
[----:B------:R-:W-:-:S02]  /*14bf40*/  @P6 LOP3.LUT R3, R3, 0x100000, RZ, 0xfc, !PT ;  /* 0x0010000003036812 */ /* 0x000fc400078efcff */
[----:B------:R-:W-:Y:S02]  /*14bf50*/  LOP3.LUT P6, RZ, R18, 0x8000000, RZ, 0xc0, !PT ;  /* 0x0800000012ff7812 */ /* 0x000fe400078cc0ff */
[----:B------:R-:W-:Y:S01]  /*14bf60*/  LOP3.LUT R3, R3, 0xffdfffff, RZ, 0xc0, !PT ;  /* 0xffdfffff03037812 */ /* 0x000fe200078ec0ff */
[----:B------:R1:W-:Y:S10]  /*14bf70*/  @P2 STG.E.U8 desc[UR42][R14.64], R0 ;  /* 0x000000000e002986 */ /* 0x0003f4000c10112a */
[----:B------:R-:W-:-:S02]  /*14bf80*/  @P6 LOP3.LUT R3, R3, 0x200000, RZ, 0xfc, !PT ;  /* 0x0020000003036812 */ /* 0x000fc400078efcff */
[----:B------:R-:W-:Y:S02]  /*14bf90*/  LOP3.LUT P6, RZ, R18, 0x4000000, RZ, 0xc0, !PT ;  /* 0x0400000012ff7812 */ /* 0x000fe400078cc0ff */
[----:B-1----:R-:W-:-:S05]  /*14bfa0*/  PRMT R0, R19, 0x7772, RZ ;  /* 0x0000777213007816 */ /* 0x002fca00000000ff */
[----:B------:R1:W-:Y:S02]  /*14bfb0*/  @P5 STG.E.U8 desc[UR42][R16.64], R0 ;  /* 0x0000000010005986 */ /* 0x0003e4000c10112a */
[----:B-1----:R-:W-:-:S05]  /*14bfc0*/  PRMT R0, R19, 0x7773, RZ ;  /* 0x0000777313007816 */ /* 0x002fca00000000ff */
[----:B----4-:R1:W-:Y:S01]  /*14bfd0*/  @P6 STG.E.U8 desc[UR42][R24.64], R0 ;  /* 0x0000000018006986 */ /* 0x0103e2000c10112a */
[C---:B------:R-:W-:Y:S02]  /*14bfe0*/  LOP3.LUT P6, RZ, R3.reuse, 0x200000, RZ, 0xc0, !PT ;  /* 0x0020000003ff7812 */ /* 0x040fe400078cc0ff */
[----:B-1----:R-:W-:Y:S01]  /*14bff0*/  PRMT R0, R2, 0x7770, RZ ;  /* 0x0000777002007816 */ /* 0x002fe200000000ff */
[----:B------:R-:W4:Y:S04]  /*14c000*/  LDL.LU R24, [R1+0x2ac] ;  /* 0x0002ac0001187983 */ /* 0x000f280000300800 */
[----:B------:R-:W4:Y:S04]  /*14c010*/  LDL.LU R25, [R1+0x28c] ;  /* 0x00028c0001197983 */ /* 0x000f280000300800 */
[----:B------:R-:W4:Y:S04]  /*14c020*/  LDL.LU.64 R14, [R1+0x4e0] ;  /* 0x0004e000010e7983 */ /* 0x000f280000300a00 */
[----:B------:R-:W4:Y:S04]  /*14c030*/  LDL.LU.64 R16, [R1+0x4d8] ;  /* 0x0004d80001107983 */ /* 0x000f280000300a00 */
[----:B------:R1:W-:Y:S01]  /*14c040*/  @P6 STG.E.U8 desc[UR42][R20.64], R0 ;  /* 0x0000000014006986 */ /* 0x0003e2000c10112a */
[----:B------:R-:W-:-:S03]  /*14c050*/  LOP3.LUT P6, RZ, R3, 0x100000, RZ, 0xc0, !PT ;  /* 0x0010000003ff7812 */ /* 0x000fc600078cc0ff */
[----:B------:R-:W4:Y:S01]  /*14c060*/  LDL.LU.64 R18, [R1+0x4d0] ;  /* 0x0004d00001127983 */ /* 0x000f220000300a00 */
[----:B-1----:R-:W-:-:S03]  /*14c070*/  PRMT R0, R2, 0x7771, RZ ;  /* 0x0000777102007816 */ /* 0x002fc600000000ff */
[----:B------:R-:W4:Y:S06]  /*14c080*/  LDL.LU.64 R20, [R1+0x4c0] ;  /* 0x0004c00001147983 */ /* 0x000f2c0000300a00 */
        /* <DEDUP_REMOVED lines=28> */
[C---:B----4-:R-:W-:Y:S02]  /*14c250*/  PRMT R0, R24.reuse, 0x7770, RZ ;  /* 0x0000777018007816 */ /* 0x050fe400000000ff */
[----:B------:R-:W2:Y:S04]  /*14c260*/  LDL.LU.64 R6, [R1+0x4b0] ;  /* 0x0004b00001067983 */ /* 0x000ea80000300a00 */
[----:B------:R1:W-:Y:S02]  /*14c270*/  @P0 STG.E.U8 desc[UR42][R8.64], R0 ;  /* 0x0000000008000986 */ /* 0x0003e4000c10112a */
[----:B-1----:R-:W-:-:S02]  /*14c280*/  PRMT R0, R24, 0x7771, RZ ;  /* 0x0000777118007816 */ /* 0x002fc400000000ff */
[----:B------:R-:W4:Y:S04]  /*14c290*/  LDL.LU.64 R8, [R1+0x4a8] ;  /* 0x0004a80001087983 */ /* 0x000f280000300a00 */
        /* <DEDUP_REMOVED lines=16> */
[----:B------:R-:W-:Y:S01]  /*14c3a0*/  LOP3.LUT P2, RZ, R27, 0x800, RZ, 0xc0, !PT ;  /* 0x000008001bff7812 */ /* 0x000fe2000784c0ff */
[----:B------:R-:W3:Y:S04]  /*14c3b0*/  LDL.LU.64 R20, [R1+0x478] ;  /* 0x0004780001147983 */ /* 0x000ee80000300a00 */
[----:B------:R-:W3:Y:S04]  /*14c3c0*/  LDL.LU R2, [R1+0x250] ;  /* 0x0002500001027983 */ /* 0x000ee80000300800 */
[----:B--2---:R1:W-:Y:S02]  /*14c3d0*/  @P4 STG.E.U8 desc[UR42][R6.64], R0 ;  /* 0x0000000006004986 */ /* 0x0043e4000c10112a */
[----:B-1----:R-:W-:-:S02]  /*14c3e0*/  PRMT R0, R25, 0x7773, RZ ;  /* 0x0000777319007816 */ /* 0x002fc400000000ff */
[----:B------:R-:W2:Y:S04]  /*14c3f0*/  LDL.LU.64 R24, [R1+0x468] ;  /* 0x0004680001187983 */ /* 0x000ea80000300a00 */
[----:B----4-:R3:W-:Y:S02]  /*14c400*/  @P3 STG.E.U8 desc[UR42][R8.64], R0 ;  /* 0x0000000008003986 */ /* 0x0107e4000c10112a */
[----:B---3--:R-:W-:-:S05]  /*14c410*/  PRMT R0, R19, 0x7770, RZ ;  /* 0x0000777013007816 */ /* 0x008fca00000000ff */
[----:B------:R1:W-:Y:S04]  /*14c420*/  @P2 STG.E.U8 desc[UR42][R28.64], R0 ;  /* 0x000000001c002986 */ /* 0x0003e8000c10112a */
[----:B-1----:R-:W3:Y:S04]  /*14c430*/  LDL.LU.64 R28, [R1+0x460] ;  /* 0x00046000011c7983 */ /* 0x002ee80000300a00 */
[----:B------:R-:W4:Y:S04]  /*14c440*/  LDL.LU R7, [R1+0x274] ;  /* 0x0002740001077983 */ /* 0x000f280000300800 */
[----:B----4-:R1:W-:Y:S04]  /*14c450*/  STL [R1+0x4aec], R7 ;  /* 0x004aec0701007387 */ /* 0x0103e80000100800 */
[----:B-1----:R-:W4:Y:S01]  /*14c460*/  LDL.LU.64 R6, [R1+0x450] ;  /* 0x0004500001067983 */ /* 0x002f220000300a00 */
        /* <DEDUP_REMOVED lines=19> */
[----:B----4-:R1:W-:Y:S04]  /*14c5a0*/  STL.64 [R1+0x4af0], R6 ;  /* 0x004af00601007387 */ /* 0x0103e80000100a00 */
[----:B-1----:R-:W4:Y:S01]  /*14c5b0*/  LDL.LU.64 R6, [R1+0x458] ;  /* 0x0004580001067983 */ /* 0x002f220000300a00 */
        /* <DEDUP_REMOVED lines=17> */
[----:B------:R-:W-:Y:S02]  /*14c6d0*/  LOP3.LUT P6, RZ, R3, 0x2000, RZ, 0xc0, !PT ;  /* 0x0000200003ff7812 */ /* 0x000fe400078cc0ff */
[----:B-1----:R-:W-:Y:S01]  /*14c6e0*/  PRMT R0, R19, 0x7773, RZ ;  /* 0x0000777313007816 */ /* 0x002fe200000000ff */
[----:B------:R-:W4:Y:S04]  /*14c6f0*/  LDL.LU.64 R16, [R1+0x448] ;  /* 0x0004480001107983 */ /* 0x000f280000300a00 */
[----:B------:R-:W4:Y:S06]  /*14c700*/  LDL.LU.64 R18, [R1+0x470] ;  /* 0x0004700001127983 */ /* 0x000f2c0000300a00 */
[----:B------:R1:W-:Y:S01]  /*14c710*/  @P6 STG.E.U8 desc[UR42][R20.64], R0 ;  /* 0x0000000014006986 */ /* 0x0003e2000c10112a */
[----:B------:R-:W-:-:S02]  /*14c720*/  LOP3.LUT P6, RZ, R3, 0x1000, RZ, 0xc0, !PT ;  /* 0x0000100003ff7812 */ /* 0x000fc400078cc0ff */
[----:B-1----:R-:W-:Y:S01]  /*14c730*/  PRMT R0, R2, 0x7770, RZ ;  /* 0x0000777002007816 */ /* 0x002fe200000000ff */
[----:B------:R-:W4:Y:S10]  /*14c740*/  LDL.LU.64 R20, [R1+0x4a0] ;  /* 0x0004a00001147983 */ /* 0x000f340000300a00 */
[----:B--2---:R1:W-:Y:S01]  /*14c750*/  @P6 STG.E.U8 desc[UR42][R24.64], R0 ;  /* 0x0000000018006986 */ /* 0x0043e2000c10112a */
[----:B------:R-:W-:-:S02]  /*14c760*/  LOP3.LUT P6, RZ, R3, 0x800, RZ, 0xc0, !PT ;  /* 0x0000080003ff7812 */ /* 0x000fc400078cc0ff */
[----:B-1----:R-:W-:Y:S01]  /*14c770*/  PRMT R0, R2, 0x7771, RZ ;  /* 0x0000777102007816 */ /* 0x002fe200000000ff */
[----:B------:R-:W2:Y:S10]  /*14c780*/  LDL.LU R24, [R1+0x278] ;  /* 0x0002780001187983 */ /* 0x000eb40000300800 */
[----:B---3--:R1:W-:Y:S01]  /*14c790*/  @P6 STG.E.U8 desc[UR42][R28.64], R0 ;  /* 0x000000001c006986 */ /* 0x0083e2000c10112a */
[----:B------:R-:W-:-:S02]  /*14c7a0*/  LOP3.LUT P6, RZ, R3, 0x400, RZ, 0xc0, !PT ;  /* 0x0000040003ff7812 */ /* 0x000fc400078cc0ff */
[----:B-1----:R-:W-:Y:S01]  /*14c7b0*/  PRMT R0, R2, 0x7772, RZ ;  /* 0x0000777202007816 */ /* 0x002fe200000000ff */
[----:B------:R-:W3:Y:S04]  /*14c7c0*/  LDL.LU.64 R28, [R1+0x498] ;  /* 0x00049800011c7983 */ /* 0x000ee80000300a00 */
[----:B------:R-:W2:Y:S06]  /*14c7d0*/  LDL.LU R25, [R1+0x14] ;  /* 0x0000140001197983 */ /* 0x000eac0000300800 */
[----:B----4-:R1:W-:Y:S04]  /*14c7e0*/  @P6 STG.E.U8 desc[UR42][R6.64], R0 ;  /* 0x0000000006006986 */ /* 0x0103e8000c10112a */
[----:B-1----:R-:W4:Y:S01]  /*14c7f0*/  LDL.LU.64 R6, [R1+0x4af0] ;  /* 0x004af00001067983 */ /* 0x002f220000300a00 */
[----:B------:R-:W-:-:S02]  /*14c800*/  LOP3.LUT P6, RZ, R3, 0x200, RZ, 0xc0, !PT ;  /* 0x0000020003ff7812 */ /* 0x000fc400078cc0ff */
[----:B------:R-:W-:-:S11]  /*14c810*/  PRMT R0, R2, 0x7773, RZ ;  /* 0x0000777302007816 */ /* 0x000fd600000000ff */
[----:B----4-:R1:W-:Y:S04]  /*14c820*/  @P6 STG.E.U8 desc[UR42][R6.64], R0 ;  /* 0x0000000006006986 */ /* 0x0103e8000c10112a */
[----:B-1----:R-:W4:Y:S01]  /*14c830*/  LDL.LU R7, [R1+0x4aec] ;  /* 0x004aec0001077983 */ /* 0x002f220000300800 */
[----:B------:R-:W-:Y:S02]  /*14c840*/  LOP3.LUT P6, RZ, R3, 0x100, RZ, 0xc0, !PT ;  /* 0x0000010003ff7812 */ /* 0x000fe400078cc0ff */
[C---:B------:R-:W-:Y:S02]  /*14c850*/  LOP3.LUT P0, RZ, R27.reuse, 0x400000, RZ, 0xc0, !PT ;  /* 0x004000001bff7812 */ /* 0x040fe4000780c0ff */
[C---:B------:R-:W-:Y:S02]  /*14c860*/  LOP3.LUT P1, RZ, R27.reuse, 0x800000, RZ, 0xc0, !PT ;  /* 0x008000001bff7812 */ /* 0x040fe4000782c0ff */
[----:B------:R-:W-:-:S02]  /*14c870*/  LOP3.LUT P4, RZ, R27, 0x1000000, RZ, 0xc0, !PT ;  /* 0x010000001bff7812 */ /* 0x000fc4000788c0ff */
[C---:B------:R-:W-:Y:S02]  /*14c880*/  LOP3.LUT P3, RZ, R27.reuse, 0x2000000, RZ, 0xc0, !PT ;  /* 0x020000001bff7812 */ /* 0x040fe4000786c0ff */
[C---:B------:R-:W-:Y:S02]  /*14c890*/  LOP3.LUT P2, RZ, R27.reuse, 0x4000000, RZ, 0xc0, !PT ;  /* 0x040000001bff7812 */ /* 0x040fe4000784c0ff */
[----:B------:R-:W-:Y:S02]  /*14c8a0*/  LOP3.LUT P5, RZ, R27, 0x8000000, RZ, 0xc0, !PT ;  /* 0x080000001bff7812 */ /* 0x000fe400078ac0ff */
[----:B----4-:R-:W-:-:S05]  /*14c8b0*/  PRMT R0, R7, 0x7770, RZ ;  /* 0x0000777007007816 */ /* 0x010fca00000000ff */
[----:B------:R1:W-:Y:S01]  /*14c8c0*/  @P6 STG.E.U8 desc[UR42][R4.64], R0 ;  /* 0x0000000004006986 */ /* 0x0003e2000c10112a */
[----:B------:R-:W-:Y:S02]  /*14c8d0*/  LOP3.LUT P6, RZ, R3, 0x80, RZ, 0xc0, !PT ;  /* 0x0000008003ff7812 */ /* 0x000fe400078cc0ff */
[----:B-1----:R-:W-:Y:S01]  /*14c8e0*/  PRMT R0, R7, 0x7771, RZ ;  /* 0x0000777107007816 */ /* 0x002fe200000000ff */
[----:B------:R-:W4:Y:S10]  /*14c8f0*/  LDL.LU R5, [R1+0x4ae8] ;  /* 0x004ae80001057983 */ /* 0x000f340000300800 */
[----:B------:R1:W-:Y:S01]  /*14c900*/  @P6 STG.E.U8 desc[UR42][R12.64], R0 ;  /* 0x000000000c006986 */ /* 0x0003e2000c10112a */
[----:B------:R-:W-:-:S02]  /*14c910*/  LOP3.LUT P6, RZ, R3, 0x40, RZ, 0xc0, !PT ;  /* 0x0000004003ff7812 */ /* 0x000fc400078cc0ff */
        /* <DEDUP_REMOVED lines=12> */
[C---:B------:R-:W-:Y:S02]  /*14c9e0*/  LOP3.LUT P4, RZ, R27.reuse, 0x10000000, RZ, 0xc0, !PT ;  /* 0x100000001bff7812 */ /* 0x040fe4000788c0ff */
[C---:B------:R-:W-:Y:S02]  /*14c9f0*/  LOP3.LUT P3, RZ, R27.reuse, 0x20000000, RZ, 0xc0, !PT ;  /* 0x200000001bff7812 */ /* 0x040fe4000786c0ff */
[C---:B------:R-:W-:Y:S02]  /*14ca00*/  LOP3.LUT P2, RZ, R27.reuse, 0x40000000, RZ, 0xc0, !PT ;  /* 0x400000001bff7812 */ /* 0x040fe4000784c0ff */
[----:B--2---:R-:W-:Y:S01]  /*14ca10*/  PRMT R0, R24, 0x7770, RZ ;  /* 0x0000777018007816 */ /* 0x004fe200000000ff */
[----:B------:R-:W2:Y:S04]  /*14ca20*/  LDL.LU.64 R20, [R1+0x4c8] ;  /* 0x0004c80001147983 */ /* 0x000ea80000300a00 */
[----:B---3--:R1:W-:Y:S01]  /*14ca30*/  @P5 STG.E.U8 desc[UR42][R28.64], R0 ;  /* 0x000000001c005986 */ /* 0x0083e2000c10112a */
[----:B------:R-:W-:-:S03]  /*14ca40*/  LOP3.LUT P5, RZ, R27, 0x80000000, RZ, 0xc0, !PT ;  /* 0x800000001bff7812 */ /* 0x000fc600078ac0ff */
[----:B------:R-:W3:Y:S01]  /*14ca50*/  LDL.LU.64 R26, [R1+0x4f0] ;  /* 0x0004f000011a7983 */ /* 0x000ee20000300a00 */
[----:B------:R-:W-:-:S03]  /*14ca60*/  LOP3.LUT P6, RZ, R25, 0x100, RZ, 0xc0, !PT ;  /* 0x0000010019ff7812 */ /* 0x000fc600078cc0ff */
[----:B------:R-:W3:Y:S04]  /*14ca70*/  LDL.LU.64 R8, [R1+0x520] ;  /* 0x0005200001087983 */ /* 0x000ee80000300a00 */
[----:B------:R-:W3:Y:S04]  /*14ca80*/  LDL.LU.64 R16, [R1+0x518] ;  /* 0x0005180001107983 */ /* 0x000ee80000300a00 */
[----:B------:R-:W3:Y:S01]  /*14ca90*/  LDL.LU.64 R18, [R1+0x548] ;  /* 0x0005480001127983 */ /* 0x000ee20000300a00 */
[----:B-1----:R-:W-:-:S03]  /*14caa0*/  PRMT R0, R24, 0x7771, RZ ;  /* 0x0000777118007816 */ /* 0x002fc600000000ff */
[----:B------:R-:W3:Y:S01]  /*14cab0*/  LDL.LU R29, [R1+0x258] ;  /* 0x00025800011d7983 */ /* 0x000ee20000300800 */
[----:B----4-:R-:W-:-:S04]  /*14cac0*/  LOP3.LUT R5, R5, 0xbfffffff, RZ, 0xc0, !PT ;  /* 0xbfffffff05057812 */ /* 0x010fc800078ec0ff */
[----:B------:R-:W-:Y:S02]  /*14cad0*/  @P6 LOP3.LUT R5, R5, 0x40000000, RZ, 0xfc, !PT ;  /* 0x4000000005056812 */ /* 0x000fe400078efcff */
[----:B------:R-:W-:Y:S02]  /*14cae0*/  LOP3.LUT P6, RZ, R25, 0x80, RZ, 0xc0, !PT ;  /* 0x0000008019ff7812 */ /* 0x000fe400078cc0ff */
[----:B------:R-:W-:-:S11]  /*14caf0*/  LOP3.LUT R5, R5, 0x7fffffff, RZ, 0xc0, !PT ;  /* 0x7fffffff05057812 */ /* 0x000fd600078ec0ff */
[----:B------:R-:W-:-:S05]  /*14cb00*/  @P6 LOP3.LUT R5, R5, 0x80000000, RZ, 0xfc, !PT ;  /* 0x8000000005056812 */ /* 0x000fca00078efcff */
[----:B------:R-:W-:Y:S04]  /*14cb10*/  STL [R1+0x4ad0], R5 ;  /* 0x004ad00501007387 */ /* 0x000fe80000100800 */
[----:B--2---:R1:W-:Y:S02]  /*14cb20*/  @P4 STG.E.U8 desc[UR42][R20.64], R0 ;  /* 0x0000000014004986 */ /* 0x0043e4000c10112a */
[----:B-1----:R-:W-:Y:S02]  /*14cb30*/  PRMT R0, R24, 0x7772, RZ ;  /* 0x0000777218007816 */ /* 0x002fe400000000ff */
[----:B------:R-:W2:Y:S04]  /*14cb40*/  LDL.LU.64 R20, [R1+0x570] ;  /* 0x0005700001147983 */ /* 0x000ea80000300a00 */
[----:B---3--:R1:W-:Y:S04]  /*14cb50*/  @P3 STG.E.U8 desc[UR42][R26.64], R0 ;  /* 0x000000001a003986 */ /* 0x0083e8000c10112a */
[----:B-1----:R-:W3:Y:S04]  /*14cb60*/  LDL.LU.64 R26, [R1+0x5a0] ;  /* 0x0005a000011a7983 */ /* 0x002ee80000300a00 */
        /* <DEDUP_REMOVED lines=23> */
[----:B------:R-:W2:Y:S01]  /*14cce0*/  LDL.LU.64 R12, [R1+0x620] ;  /* 0x00062000010c7983 */ /* 0x000ea20000300a00 */
[----:B------:R-:W-:-:S03]  /*14ccf0*/  LOP3.LUT R3, R3, 0xffffffdf, RZ, 0xc0, !PT ;  /* 0xffffffdf03037812 */ /* 0x000fc600078ec0ff */
[----:B------:R-:W2:Y:S04]  /*14cd00*/  LDL.LU R15, [R1+0x25c] ;  /* 0x00025c00010f7983 */ /* 0x000ea80000300800 */
[----:B------:R-:W2:Y:S04]  /*14cd10*/  LDL.LU.64 R10, [R1+0x618] ;  /* 0x00061800010a7983 */ /* 0x000ea80000300a00 */
[----:B------:R1:W-:Y:S04]  /*14cd20*/  @P2 STG.E.U8 desc[UR42][R8.64], R0 ;  /* 0x0000000008002986 */ /* 0x0003e8000c10112a */
[----:B------:R-:W2:Y:S01]  /*14cd30*/  LDL.LU.64 R6, [R1+0x648] ;  /* 0x0006480001067983 */ /* 0x000ea20000300a00 */
[----:B------:R-:W-:-:S02]  /*14cd40*/  @P6 LOP3.LUT R3, R3, 0x20, RZ, 0xfc, !PT ;  /* 0x0000002003036812 */ /* 0x000fc400078efcff */
[----:B------:R-:W-:Y:S02]  /*14cd50*/  LOP3.LUT P6, RZ, R25, 0x1, RZ, 0xc0, !PT ;  /* 0x0000000119ff7812 */ /* 0x000fe400078cc0ff */
[C---:B-1----:R-:W-:Y:S01]  /*14cd60*/  PRMT R0, R29.reuse, 0x7770, RZ ;  /* 0x000077701d007816 */ /* 0x042fe200000000ff */
[----:B------:R-:W2:Y:S04]  /*14cd70*/  LDL.LU.64 R8, [R1+0x670] ;  /* 0x0006700001087983 */ /* 0x000ea80000300a00 */
[----:B------:R-:W2:Y:S04]  /*14cd80*/  LDL.LU R24, [R1+0x260] ;  /* 0x0002600001187983 */ /* 0x000ea80000300800 */
[----:B------:R1:W-:Y:S02]  /*14cd90*/  @P5 STG.E.U8 desc[UR42][R16.64], R0 ;  /* 0x0000000010005986 */ /* 0x0003e4000c10112a */
[----:B-1----:R-:W-:-:S02]  /*14cda0*/  PRMT R0, R29, 0x7771, RZ ;  /* 0x000077711d007816 */ /* 0x002fc400000000ff */
        /* <DEDUP_REMOVED lines=12> */
[----:B----4-:R-:W-:Y:S01]  /*14ce70*/  PRMT R0, R14, 0x7770, RZ ;  /* 0x000077700e007816 */ /* 0x010fe200000000ff */
        /* <DEDUP_REMOVED lines=14> */
[----:B-1----:R-:W-:Y:S02]  /*14cf60*/  PRMT R0, R15, 0x7770, RZ ;  /* 0x000077700f007816 */ /* 0x002fe400000000ff */
[C---:B------:R-:W-:Y:S02]  /*14cf70*/  LOP3.LUT P0, RZ, R25.reuse, 0x200, RZ, 0xc0, !PT ;  /* 0x0000020019ff7812 */ /* 0x040fe4000780c0ff */
[C---:B------:R-:W-:Y:S02]  /*14cf80*/  LOP3.LUT P1, RZ, R25.reuse, 0x400, RZ, 0xc0, !PT ;  /* 0x0000040019ff7812 */ /* 0x040fe4000782c0ff */
[C---:B------:R-:W-:Y:S02]  /*14cf90*/  LOP3.LUT P4, RZ, R25.reuse, 0x800, RZ, 0xc0, !PT ;  /* 0x0000080019ff7812 */ /* 0x040fe4000788c0ff */
[----:B------:R-:W-:-:S02]  /*14cfa0*/  LOP3.LUT P3, RZ, R25, 0x1000, RZ, 0xc0, !PT ;  /* 0x0000100019ff7812 */ /* 0x000fc4000786c0ff */
[C---:B------:R-:W-:Y:S02]  /*14cfb0*/  LOP3.LUT P2, RZ, R25.reuse, 0x2000, RZ, 0xc0, !PT ;  /* 0x0000200019ff7812 */ /* 0x040fe4000784c0ff */
[----:B------:R-:W-:Y:S02]  /*14cfc0*/  LOP3.LUT P5, RZ, R25, 0x4000, RZ, 0xc0, !PT ;  /* 0x0000400019ff7812 */ /* 0x000fe400078ac0ff */
        /* <DEDUP_REMOVED lines=17> */
[----:B-1----:R-:W2:Y:S04]  /*14d0e0*/  LDL.LU.64 R26, [R1+0x718] ;  /* 0x00071800011a7983 */ /* 0x002ea80000300a00 */
[----:B------:R-:W3:Y:S04]  /*14d0f0*/  LDL.LU.64 R14, [R1+0x748] ;  /* 0x00074800010e7983 */ /* 0x000ee80000300a00 */
[----:B------:R-:W4:Y:S04]  /*14d100*/  LDL.LU.64 R16, [R1+0x770] ;  /* 0x0007700001107983 */ /* 0x000f280000300a00 */
[----:B------:R-:W2:Y:S01]  /*14d110*/  LDL.LU R28, [R1+0x240] ;  /* 0x00024000011c7983 */ /* 0x000ea20000300800 */
[----:B------:R-:W-:-:S02]  /*14d120*/  LOP3.LUT P6, RZ, R25, 0x8000000, RZ, 0xc0, !PT ;  /* 0x0800000019ff7812 */ /* 0x000fc400078cc0ff */
[----:B------:R-:W-:Y:S02]  /*14d130*/  LOP3.LUT R5, R5, 0xffbfffff, RZ, 0xc0, !PT ;  /* 0xffbfffff05057812 */ /* 0x000fe400078ec0ff */
[C---:B------:R-:W-:Y:S02]  /*14d140*/  LOP3.LUT P4, RZ, R25.reuse, 0x8000, RZ, 0xc0, !PT ;  /* 0x0000800019ff7812 */ /* 0x040fe4000788c0ff */
[----:B------:R-:W-:Y:S01]  /*14d150*/  LOP3.LUT P3, RZ, R25, 0x10000, RZ, 0xc0, !PT ;  /* 0x0001000019ff7812 */ /* 0x000fe2000786c0ff */
[----:B------:R-:W3:Y:S04]  /*14d160*/  LDL.LU.64 R18, [R1+0x7a0] ;  /* 0x0007a00001127983 */ /* 0x000ee80000300a00 */
[----:B------:R-:W3:Y:S04]  /*14d170*/  LDL.LU.64 R20, [R1+0x798] ;  /* 0x0007980001147983 */ /* 0x000ee80000300a00 */
[----:B------:R-:W3:Y:S04]  /*14d180*/  LDL.LU R4, [R1+0x264] ;  /* 0x0002640001047983 */ /* 0x000ee80000300800 */
[----:B------:R-:W3:Y:S01]  /*14d190*/  LDL.LU R29, [R1+0x18] ;  /* 0x00001800011d7983 */ /* 0x000ee20000300800 */
[----:B------:R-:W-:-:S02]  /*14d1a0*/  @P6 LOP3.LUT R5, R5, 0x400000, RZ, 0xfc, !PT ;  /* 0x0040000005056812 */ /* 0x000fc400078efcff */
        /* <DEDUP_REMOVED lines=20> */
[C---:B------:R-:W-:Y:S02]  /*14d2f0*/  LOP3.LUT P2, RZ, R25.reuse, 0x20000, RZ, 0xc0, !PT ;  /* 0x0002000019ff7812 */ /* 0x040fe4000784c0ff */
[C---:B------:R-:W-:Y:S02]  /*14d300*/  LOP3.LUT P5, RZ, R25.reuse, 0x40000, RZ, 0xc0, !PT ;  /* 0x0004000019ff7812 */ /* 0x040fe400078ac0ff */
[----:B------:R-:W-:-:S02]  /*14d310*/  LOP3.LUT P0, RZ, R25, 0x10000000, RZ, 0xc0, !PT ;  /* 0x1000000019ff7812 */ /* 0x000fc4000780c0ff */
[----:B------:R-:W-:-:S03]  /*14d320*/  LOP3.LUT P1, RZ, R25, 0x20000000, RZ, 0xc0, !PT ;  /* 0x2000000019ff7812 */ /* 0x000fc6000782c0ff */
[----:B------:R-:W-:Y:S02]  /*14d330*/  @P6 LOP3.LUT R5, R5, 0x20000000, RZ, 0xfc, !PT ;  /* 0x2000000005056812 */ /* 0x000fe400078efcff */
[----:B------:R-:W-:Y:S02]  /*14d340*/  LOP3.LUT P6, RZ, R25, 0x80000, RZ, 0xc0, !PT ;  /* 0x0008000019ff7812 */ /* 0x000fe400078cc0ff */
[----:B--2---:R-:W-:-:S05]  /*14d350*/  PRMT R0, R28, 0x7770, RZ ;  /* 0x000077701c007816 */ /* 0x004fca00000000ff */
[----:B------:R1:W-:Y:S01]  /*14d360*/  @P4 STG.E.U8 desc[UR42][R26.64], R0 ;  /* 0x000000001a004986 */ /* 0x0003e2000c10112a */
[C---:B------:R-:W-:Y:S02]  /*14d370*/  LOP3.LUT P4, RZ, R25.reuse, 0x40000000, RZ, 0xc0, !PT ;  /* 0x4000000019ff7812 */ /* 0x040fe4000788c0ff */
[----:B-1----:R-:W-:Y:S01]  /*14d380*/  PRMT R0, R28, 0x7771, RZ ;  /* 0x000077711c007816 */ /* 0x002fe200000000ff */
[----:B------:R-:W2:Y:S04]  /*14d390*/  LDL.LU.64 R26, [R1+0x7c8] ;  /* 0x0007c800011a7983 */ /* 0x000ea80000300a00 */
[----:B---3--:R1:W-:Y:S01]  /*14d3a0*/  @P3 STG.E.U8 desc[UR42][R14.64], R0 ;  /* 0x000000000e003986 */ /* 0x0083e2000c10112a */
[----:B------:R-:W-:-:S03]  /*14d3b0*/  LOP3.LUT P3, RZ, R25, 0x80000000, RZ, 0xc0, !PT ;  /* 0x8000000019ff7812 */ /* 0x000fc6000786c0ff */
[----:B------:R-:W3:Y:S04]  /*14d3c0*/  LDL.LU.64 R24, [R1+0x7f0] ;  /* 0x0007f00001187983 */ /* 0x000ee80000300a00 */
[----:B-1----:R-:W2:Y:S04]  /*14d3d0*/  LDL.LU R14, [R1+0x244] ;  /* 0x00024400010e7983 */ /* 0x002ea80000300800 */
[----:B------:R-:W2:Y:S04]  /*14d3e0*/  LDL.LU.64 R2, [R1+0x848] ;  /* 0x0008480001027983 */ /* 0x000ea80000300a00 */
[----:B--2---:R1:W-:Y:S04]  /*14d3f0*/  STL.64 [R1+0x4ac0], R2 ;  /* 0x004ac00201007387 */ /* 0x0043e80000100a00 */
[----:B-1----:R-:W2:Y:S01]  /*14d400*/  LDL.LU.64 R2, [R1+0x818] ;  /* 0x0008180001027983 */ /* 0x002ea20000300a00 */
[----:B------:R-:W-:-:S05]  /*14d410*/  PRMT R0, R28, 0x7772, RZ ;  /* 0x000077721c007816 */ /* 0x000fca00000000ff */
[----:B----4-:R1:W-:Y:S02]  /*14d420*/  @P2 STG.E.U8 desc[UR42][R16.64], R0 ;  /* 0x0000000010002986 */ /* 0x0103e4000c10112a */
[----:B-1----:R-:W-:-:S05]  /*14d430*/  PRMT R0, R28, 0x7773, RZ ;  /* 0x000077731c007816 */ /* 0x002fca00000000ff */
[----:B------:R1:W-:Y:S02]  /*14d440*/  @P5 STG.E.U8 desc[UR42][R18.64], R0 ;  /* 0x0000000012005986 */ /* 0x0003e4000c10112a */
[----:B-1----:R-:W-:-:S05]  /*14d450*/  PRMT R0, R4, 0x7770, RZ ;  /* 0x0000777004007816 */ /* 0x002fca00000000ff */
[----:B------:R-:W-:Y:S04]  /*14d460*/  @P6 STG.E.U8 desc[UR42][R20.64], R0 ;  /* 0x0000000014006986 */ /* 0x000fe8000c10112a */
[----:B--2---:R1:W-:Y:S04]  /*14d470*/  STL.64 [R1+0x4ac8], R2 ;  /* 0x004ac80201007387 */ /* 0x0043e80000100a00 */
[----:B-1----:R-:W2:Y:S01]  /*14d480*/  LDL.LU.64 R2, [R1+0x820] ;  /* 0x0008200001027983 */ /* 0x002ea20000300a00 */
[C---:B------:R-:W-:Y:S02]  /*14d490*/  LOP3.LUT P6, RZ, R5.reuse, 0x20000000, RZ, 0xc0, !PT ;  /* 0x2000000005ff7812 */ /* 0x040fe400078cc0ff */
[----:B------:R-:W-:Y:S01]  /*14d4a0*/  PRMT R0, R4, 0x7771, RZ ;  /* 0x0000777104007816 */ /* 0x000fe200000000ff */
[----:B------:R-:W4:Y:S04]  /*14d4b0*/  LDL.LU.64 R12, [R1+0x870] ;  /* 0x00087000010c7983 */ /* 0x000f280000300a00 */
[----:B------:R-:W4:Y:S04]  /*14d4c0*/  LDL.LU R15, [R1+0x268] ;  /* 0x00026800010f7983 */ /* 0x000f280000300800 */
[----:B------:R-:W4:Y:S04]  /*14d4d0*/  LDL.LU.64 R10, [R1+0x8a0] ;  /* 0x0008a000010a7983 */ /* 0x000f280000300a00 */
[----:B------:R-:W4:Y:S04]  /*14d4e0*/  LDL.LU.64 R6, [R1+0x898] ;  /* 0x0008980001067983 */ /* 0x000f280000300a00 */
[----:B------:R-:W4:Y:S04]  /*14d4f0*/  LDL.LU.64 R8, [R1+0x8c8] ;  /* 0x0008c80001087983 */ /* 0x000f280000300a00 */
[----:B------:R-:W4:Y:S04]  /*14d500*/  LDL.LU R28, [R1+0x248] ;  /* 0x00024800011c7983 */ /* 0x000f280000300800 */
[----:B------:R-:W4:Y:S04]  /*14d510*/  LDL.LU.64 R16, [R1+0x8f0] ;  /* 0x0008f00001107983 */ /* 0x000f280000300a00 */
[----:B------:R-:W4:Y:S04]  /*14d520*/  LDL.LU.64 R18, [R1+0x920] ;  /* 0x0009200001127983 */ /* 0x000f280000300a00 */
[----:B------:R-:W4:Y:S04]  /*14d530*/  LDL.LU.64 R20, [R1+0x918] ;  /* 0x0009180001147983 */ /* 0x000f280000300a00 */
[----:B------:R1:W-:Y:S01]  /*14d540*/  @P6 STG.E.U8 desc[UR42][R26.64], R0 ;  /* 0x000000001a006986 */ /* 0x0003e2000c10112a */
        /* <DEDUP_REMOVED lines=16> */
[----:B------:R-:W-:-:S07]  /*14d650*/  LOP3.LUT P5, RZ, R29, 0x2, RZ, 0xc0, !PT ;  /* 0x000000021dff7812 */ /* 0x000fce00078ac0ff */
[----:B--2---:R1:W-:Y:S01]  /*14d660*/  @P6 STG.E.U8 desc[UR42][R2.64], R0 ;  /* 0x0000000002006986 */ /* 0x0043e2000c10112a */
[----:B------:R-:W-:Y:S02]  /*14d670*/  LOP3.LUT P6, RZ, R5, 0x1000000, RZ, 0xc0, !PT ;  /* 0x0100000005ff7812 */ /* 0x000fe400078cc0ff */
[----:B-1----:R-:W-:-:S11]  /*14d680*/  PRMT R0, R14, 0x7772, RZ ;  /* 0x000077720e007816 */ /* 0x002fd600000000ff */
[----:B----4-:R1:W-:Y:S01]  /*14d690*/  @P6 STG.E.U8 desc[UR42][R12.64], R0 ;  /* 0x000000000c006986 */ /* 0x0103e2000c10112a */
        /* <DEDUP_REMOVED lines=18> */
[----:B-1----:R-:W-:-:S05]  /*14d7c0*/  PRMT R0, R28, 0x7772, RZ ;  /* 0x000077721c007816 */ /* 0x002fca00000000ff */
[----:B---3--:R1:W-:Y:S04]  /*14d7d0*/  @P5 STG.E.U8 desc[UR42][R24.64], R0 ;  /* 0x0000000018005986 */ /* 0x0083e8000c10112a */
[----:B-1----:R-:W3:Y:S04]  /*14d7e0*/  LDL.LU.64 R24, [R1+0x9c8] ;  /* 0x0009c80001187983 */ /* 0x002ee80000300a00 */
[----:B------:R-:W3:Y:S04]  /*14d7f0*/  LDL.LU.64 R14, [R1+0x9f0] ;  /* 0x0009f000010e7983 */ /* 0x000ee80000300a00 */
[----:B------:R-:W3:Y:S01]  /*14d800*/  LDL.LU R20, [R1+0x26c] ;  /* 0x00026c0001147983 */ /* 0x000ee20000300800 */
[----:B------:R-:W-:-:S02]  /*14d810*/  LOP3.LUT P4, RZ, R29, 0x4, RZ, 0xc0, !PT ;  /* 0x000000041dff7812 */ /* 0x000fc4000788c0ff */
[C---:B------:R-:W-:Y:S02]  /*14d820*/  LOP3.LUT P3, RZ, R29.reuse, 0x8, RZ, 0xc0, !PT ;  /* 0x000000081dff7812 */ /* 0x040fe4000786c0ff */
[----:B------:R-:W-:Y:S02]  /*14d830*/  PRMT R0, R28, 0x7773, RZ ;  /* 0x000077731c007816 */ /* 0x000fe400000000ff */
[C---:B------:R-:W-:Y:S01]  /*14d840*/  LOP3.LUT P2, RZ, R29.reuse, 0x10, RZ, 0xc0, !PT ;  /* 0x000000101dff7812 */ /* 0x040fe2000784c0ff */
[----:B------:R-:W4:Y:S04]  /*14d850*/  LDL.LU.64 R26, [R1+0xa20] ;  /* 0x000a2000011a7983 */ /* 0x000f280000300a00 */
[----:B------:R-:W4:Y:S04]  /*14d860*/  LDL.LU.64 R16, [R1+0xa18] ;  /* 0x000a180001107983 */ /* 0x000f280000300a00 */
[----:B------:R-:W4:Y:S01]  /*14d870*/  LDL.LU R21, [R1+0x24c] ;  /* 0x00024c0001157983 */ /* 0x000f220000300800 */
[----:B------:R-:W-:-:S03]  /*14d880*/  LOP3.LUT P6, RZ, R29, 0x4000, RZ, 0xc0, !PT ;  /* 0x000040001dff7812 */ /* 0x000fc600078cc0ff */
[----:B--2---:R3:W-:Y:S02]  /*14d890*/  @P4 STG.E.U8 desc[UR42][R8.64], R0 ;  /* 0x0000000008004986 */ /* 0x0047e4000c10112a */
[----:B---3--:R-:W-:-:S05]  /*14d8a0*/  PRMT R0, R20, 0x7770, RZ ;  /* 0x0000777014007816 */ /* 0x008fca00000000ff */
[----:B----4-:R1:W-:Y:S02]  /*14d8b0*/  @P3 STG.E.U8 desc[UR42][R18.64], R0 ;  /* 0x0000000012003986 */ /* 0x0103e4000c10112a */
[----:B-1----:R-:W-:Y:S02]  /*14d8c0*/  PRMT R0, R20, 0x7771, RZ ;  /* 0x0000777114007816 */ /* 0x002fe400000000ff */
[----:B------:R-:W2:Y:S04]  /*14d8d0*/  LDL.LU.64 R18, [R1+0xa48] ;  /* 0x000a480001127983 */ /* 0x000ea80000300a00 */
[----:B------:R1:W-:Y:S04]  /*14d8e0*/  @P2 STG.E.U8 desc[UR42][R24.64], R0 ;  /* 0x0000000018002986 */ /* 0x0003e8000c10112a */
[----:B-1----:R-:W3:Y:S04]  /*14d8f0*/  LDL.LU.64 R24, [R1+0xa70] ;  /* 0x000a700001187983 */ /* 0x002ee80000300a00 */
[----:B------:R-:W4:Y:S01]  /*14d900*/  LDL.LU R28, [R1+0x230] ;  /* 0x00023000011c7983 */ /* 0x000f220000300800 */
        /* <DEDUP_REMOVED lines=22> */
[----:B------:R-:W-:Y:S02]  /*14da70*/  PRMT R0, R20, 0x7772, RZ ;  /* 0x0000777214007816 */ /* 0x000fe400000000ff */
[----:B------:R-:W-:Y:S02]  /*14da80*/  LOP3.LUT R5, R5, 0xffdfffff, RZ, 0xc0, !PT ;  /* 0xffdfffff05057812 */ /* 0x000fe400078ec0ff */
[C---:B------:R-:W-:Y:S02]  /*14da90*/  LOP3.LUT P0, RZ, R29.reuse, 0x8000, RZ, 0xc0, !PT ;  /* 0x000080001dff7812 */ /* 0x040fe4000780c0ff */
[C---:B------:R-:W-:Y:S01]  /*14daa0*/  LOP3.LUT P1, RZ, R29.reuse, 0x10000, RZ, 0xc0, !PT ;  /* 0x000100001dff7812 */ /* 0x040fe2000782c0ff */
[----:B------:R-:W-:Y:S01]  /*14dab0*/  @P5 STG.E.U8 desc[UR42][R14.64], R0 ;  /* 0x000000000e005986 */ /* 0x000fe2000c10112a */
[----:B------:R-:W-:-:S02]  /*14dac0*/  LOP3.LUT P4, RZ, R29, 0x20000, RZ, 0xc0, !PT ;  /* 0x000200001dff7812 */ /* 0x000fc4000788c0ff */
[C---:B------:R-:W-:Y:S02]  /*14dad0*/  LOP3.LUT P3, RZ, R29.reuse, 0x40000, RZ, 0xc0, !PT ;  /* 0x000400001dff7812 */ /* 0x040fe4000786c0ff */
[C---:B------:R-:W-:Y:S02]  /*14dae0*/  LOP3.LUT P2, RZ, R29.reuse, 0x80000, RZ, 0xc0, !PT ;  /* 0x000800001dff7812 */ /* 0x040fe4000784c0ff */
[----:B------:R-:W-:Y:S02]  /*14daf0*/  LOP3.LUT P5, RZ, R29, 0x100000, RZ, 0xc0, !PT ;  /* 0x001000001dff7812 */ /* 0x000fe400078ac0ff */
[----:B------:R-:W-:Y:S02]  /*14db00*/  @P6 LOP3.LUT R5, R5, 0x200000, RZ, 0xfc, !PT ;  /* 0x0020000005056812 */ /* 0x000fe400078efcff */
[----:B------:R-:W-:Y:S01]  /*14db10*/  LOP3.LUT P6, RZ, R29, 0x40, RZ, 0xc0, !PT ;  /* 0x000000401dff7812 */ /* 0x000fe200078cc0ff */
[----:B----4-:R1:W-:Y:S04]  /*14db20*/  STL.64 [R1+0x4ab8], R28 ;  /* 0x004ab81c01007387 */ /* 0x0103e80000100a00 */
[----:B-1----:R-:W4:Y:S04]  /*14db30*/  LDL.LU.64 R28, [R1+0xaa0] ;  /* 0x000aa000011c7983 */ /* 0x002f280000300a00 */
[----:B------:R-:W4:Y:S01]  /*14db40*/  LDL.LU.64 R2, [R1+0xac8] ;  /* 0x000ac80001027983 */ /* 0x000f220000300a00 */
[----:B------:R-:W-:-:S05]  /*14db50*/  PRMT R0, R20, 0x7773, RZ ;  /* 0x0000777314007816 */ /* 0x000fca00000000ff */
[----:B------:R1:W-:Y:S01]  /*14db60*/  @P6 STG.E.U8 desc[UR42][R26.64], R0 ;  /* 0x000000001a006986 */ /* 0x0003e2000c10112a */
[----:B------:R-:W-:Y:S02]  /*14db70*/  LOP3.LUT P6, RZ, R5, 0x200000, RZ, 0xc0, !PT ;  /* 0x0020000005ff7812 */ /* 0x000fe400078cc0ff */
[----:B-1----:R-:W-:-:S11]  /*14db80*/  PRMT R0, R21, 0x7770, RZ ;  /* 0x0000777015007816 */ /* 0x002fd600000000ff */
[----:B------:R1:W-:Y:S01]  /*14db90*/  @P6 STG.E.U8 desc[UR42][R16.64], R0 ;  /* 0x0000000010006986 */ /* 0x0003e2000c10112a */
[----:B------:R-:W-:Y:S02]  /*14dba0*/  LOP3.LUT P6, RZ, R5, 0x100000, RZ, 0xc0, !PT ;  /* 0x0010000005ff7812 */ /* 0x000fe400078cc0ff */
[----:B-1----:R-:W-:-:S11]  /*14dbb0*/  PRMT R0, R21, 0x7771, RZ ;  /* 0x0000777115007816 */ /* 0x002fd600000000ff */
[----:B--2---:R1:W-:Y:S01]  /*14dbc0*/  @P6 STG.E.U8 desc[UR42][R18.64], R0 ;  /* 0x0000000012006986 */ /* 0x0043e2000c10112a */
[----:B------:R-:W-:Y:S02]  /*14dbd0*/  LOP3.LUT P6, RZ, R5, 0x80000, RZ, 0xc0, !PT ;  /* 0x0008000005ff7812 */ /* 0x000fe400078cc0ff */
[----:B-1----:R-:W-:-:S11]  /*14dbe0*/  PRMT R0, R21, 0x7772, RZ ;  /* 0x0000777215007816 */ /* 0x002fd600000000ff */
[----:B---3--:R1:W-:Y:S01]  /*14dbf0*/  @P6 STG.E.U8 desc[UR42][R24.64], R0 ;  /* 0x0000000018006986 */ /* 0x0083e2000c10112a */
[----:B------:R-:W-:Y:S02]  /*14dc00*/  LOP3.LUT P6, RZ, R5, 0x40000, RZ, 0xc0, !PT ;  /* 0x0004000005ff7812 */ /* 0x000fe400078cc0ff */
[----:B-1----:R-:W-:Y:S01]  /*14dc10*/  PRMT R0, R21, 0x7773, RZ ;  /* 0x0000777315007816 */ /* 0x002fe200000000ff */
[----:B----4-:R1:W-:Y:S10]  /*14dc20*/  STL.64 [R1+0x4ab0], R2 ;  /* 0x004ab00201007387 */ /* 0x0103f40000100a00 */
[----:B------:R2:W-:Y:S04]  /*14dc30*/  @P6 STG.E.U8 desc[UR42][R28.64], R0 ;  /* 0x000000001c006986 */ /* 0x0005e8000c10112a */
[----:B-1----:R-:W3:Y:S04]  /*14dc40*/  LDL.LU.64 R2, [R1+0xa98] ;  /* 0x000a980001027983 */ /* 0x002ee80000300a00 */
[----:B------:R-:W4:Y:S04]  /*14dc50*/  LDL.LU.64 R12, [R1+0xaf0] ;  /* 0x000af000010c7983 */ /* 0x000f280000300a00 */
[----:B------:R-:W3:Y:S04]  /*14dc60*/  LDL.LU R27, [R1+0x220] ;  /* 0x00022000011b7983 */ /* 0x000ee80000300800 */
[----:B------:R-:W3:Y:S04]  /*14dc70*/  LDL.LU.64 R10, [R1+0xb20] ;  /* 0x000b2000010a7983 */ /* 0x000ee80000300a00 */
[----:B------:R-:W3:Y:S04]  /*14dc80*/  LDL.LU.64 R6, [R1+0xb18] ;  /* 0x000b180001067983 */ /* 0x000ee80000300a00 */
[----:B------:R-:W3:Y:S04]  /*14dc90*/  LDL.LU.64 R8, [R1+0xb48] ;  /* 0x000b480001087983 */ /* 0x000ee80000300a00 */
[----:B------:R-:W3:Y:S04]  /*14dca0*/  LDL.LU.64 R14, [R1+0xb70] ;  /* 0x000b7000010e7983 */ /* 0x000ee80000300a00 */
[----:B------:R-:W3:Y:S04]  /*14dcb0*/  LDL.LU R26, [R1+0x234] ;  /* 0x00023400011a7983 */ /* 0x000ee80000300800 */
[----:B------:R-:W3:Y:S04]  /*14dcc0*/  LDL.LU.64 R16, [R1+0xba0] ;  /* 0x000ba00001107983 */ /* 0x000ee80000300a00 */
[----:B------:R-:W3:Y:S04]  /*14dcd0*/  LDL.LU.64 R18, [R1+0xb98] ;  /* 0x000b980001127983 */ /* 0x000ee80000300a00 */
[----:B------:R-:W3:Y:S04]  /*14dce0*/  LDL.LU.64 R24, [R1+0xbc8] ;  /* 0x000bc80001187983 */ /* 0x000ee80000300a00 */
[----:B------:R-:W3:Y:S04]  /*14dcf0*/  LDL.LU R20, [R1+0x1c] ;  /* 0x00001c0001147983 */ /* 0x000ee80000300800 */
[----:B--2---:R-:W2:Y:S01]  /*14dd00*/  LDL.LU.64 R28, [R1+0x4ab8] ;  /* 0x004ab800011c7983 */ /* 0x004ea20000300a00 */
[----:B------:R-:W-:-:S02]  /*14dd10*/  LOP3.LUT P6, RZ, R5, 0x20000, RZ, 0xc0, !PT ;  /* 0x0002000005ff7812 */ /* 0x000fc400078cc0ff */
[----:B--2---:R-:W-:-:S11]  /*14dd20*/  PRMT R0, R28, 0x7770, RZ ;  /* 0x000077701c007816 */ /* 0x004fd600000000ff */
[----:B---3--:R1:W-:Y:S04]  /*14dd30*/  @P6 STG.E.U8 desc[UR42][R2.64], R0 ;  /* 0x0000000002006986 */ /* 0x0083e8000c10112a */
[----:B-1----:R-:W2:Y:S01]  /*14dd40*/  LDL.LU.64 R2, [R1+0x4ab0] ;  /* 0x004ab00001027983 */ /* 0x002ea20000300a00 */
[----:B------:R-:W-:Y:S02]  /*14dd50*/  LOP3.LUT P6, RZ, R5, 0x10000, RZ, 0xc0, !PT ;  /* 0x0001000005ff7812 */ /* 0x000fe400078cc0ff */
[----:B------:R-:W-:-:S11]  /*14dd60*/  PRMT R0, R28, 0x7771, RZ ;  /* 0x000077711c007816 */ /* 0x000fd600000000ff */
[----:B--2---:R1:W-:Y:S01]  /*14dd70*/  @P6 STG.E.U8 desc[UR42][R2.64], R0 ;  /* 0x0000000002006986 */ /* 0x0043e2000c10112a */
[----:B------:R-:W-:Y:S02]  /*14dd80*/  LOP3.LUT P6, RZ, R5, 0x8000, RZ, 0xc0, !PT ;  /* 0x0000800005ff7812 */ /* 0x000fe400078cc0ff */
[----:B-1----:R-:W-:-:S11]  /*14dd90*/  PRMT R0, R28, 0x7772, RZ ;  /* 0x000077721c007816 */ /* 0x002fd600000000ff */
[----:B----4-:R1:W-:Y:S01]  /*14dda0*/  @P6 STG.E.U8 desc[UR42][R12.64], R0 ;  /* 0x000000000c006986 */ /* 0x0103e2000c10112a */
[----:B------:R-:W-:Y:S02]  /*14ddb0*/  LOP3.LUT P6, RZ, R5, 0x4000, RZ, 0xc0, !PT ;  /* 0x0000400005ff7812 */ /* 0x000fe400078cc0ff */
[----:B-1----:R-:W-:-:S11]  /*14ddc0*/  PRMT R0, R28, 0x7773, RZ ;  /* 0x000077731c007816 */ /* 0x002fd600000000ff */
        /* <DEDUP_REMOVED lines=11> */
[----:B------:R1:W-:Y:S02]  /*14de80*/  @P2 STG.E.U8 desc[UR42][R18.64], R0 ;  /* 0x0000000012002986 */ /* 0x0003e4000c10112a */
[----:B-1----:R-:W-:-:S05]  /*14de90*/  PRMT R0, R26, 0x7771, RZ ;  /* 0x000077711a007816 */ /* 0x002fca00000000ff */
[----:B------:R1:W-:Y:S04]  /*14dea0*/  @P5 STG.E.U8 desc[UR42][R24.64], R0 ;  /* 0x0000000018005986 */ /* 0x0003e8000c10112a */
[----:B-1----:R-:W3:Y:S01]  /*14deb0*/  LDL.LU.64 R24, [R1+0xc20] ;  /* 0x000c200001187983 */ /* 0x002ee20000300a00 */
[----:B------:R-:W-:Y:S02]  /*14dec0*/  LOP3.LUT P6, RZ, R20, 0x2, RZ, 0xc0, !PT ;  /* 0x0000000214ff7812 */ /* 0x000fe400078cc0ff */
[----:B------:R-:W-:Y:S02]  /*14ded0*/  LOP3.LUT R5, R5, 0xffffffbf, RZ, 0xc0, !PT ;  /* 0xffffffbf05057812 */ /* 0x000fe400078ec0ff */
[C---:B------:R-:W-:Y:S02]  /*14dee0*/  LOP3.LUT P4, RZ, R29.reuse, 0x200000, RZ, 0xc0, !PT ;  /* 0x002000001dff7812 */ /* 0x040fe4000788c0ff */
[----:B------:R-:W-:-:S02]  /*14def0*/  LOP3.LUT P3, RZ, R29, 0x400000, RZ, 0xc0, !PT ;  /* 0x004000001dff7812 */ /* 0x000fc4000786c0ff */
[----:B------:R-:W-:Y:S01]  /*14df00*/  PRMT R0, R26, 0x7772, RZ ;  /* 0x000077721a007816 */ /* 0x000fe200000000ff */
[----:B------:R-:W4:Y:S04]  /*14df10*/  LDL.LU.64 R14, [R1+0xc18] ;  /* 0x000c1800010e7983 */ /* 0x000f280000300a00 */
[----:B------:R-:W4:Y:S04]  /*14df20*/  LDL.LU.64 R16, [R1+0xc48] ;  /* 0x000c480001107983 */ /* 0x000f280000300a00 */
[----:B------:R-:W4:Y:S04]  /*14df30*/  LDL.LU.64 R18, [R1+0xc70] ;  /* 0x000c700001127983 */ /* 0x000f280000300a00 */
[----:B------:R-:W4:Y:S01]  /*14df40*/  LDL.LU R27, [R1+0x224] ;  /* 0x00022400011b7983 */ /* 0x000f220000300800 */
        /* <DEDUP_REMOVED lines=22> */
[----:B------:R-:W-:-:S07]  /*14e0b0*/  LOP3.LUT P5, RZ, R29, 0x1000000, RZ, 0xc0, !PT ;  /* 0x010000001dff7812 */ /* 0x000fce00078ac0ff */
[----:B------:R-:W-:Y:S02]  /*14e0c0*/  @P6 LOP3.LUT R5, R5, 0x2000, RZ, 0xfc, !PT ;  /* 0x0000200005056812 */ /* 0x000fe400078efcff */
[----:B------:R-:W-:Y:S02]  /*14e0d0*/  LOP3.LUT P6, RZ, R29, 0x2000000, RZ, 0xc0, !PT ;  /* 0x020000001dff7812 */ /* 0x000fe400078cc0ff */
[----:B------:R-:W4:Y:S04]  /*14e0e0*/  LDL.LU.64 R28, [R1+0xca0] ;  /* 0x000ca000011c7983 */ /* 0x000f280000300a00 */
[----:B------:R-:W4:Y:S04]  /*14e0f0*/  LDL.LU R4, [R1+0x238] ;  /* 0x0002380001047983 */ /* 0x000f280000300800 */
[----:B--2---:R1:W-:Y:S02]  /*14e100*/  @P4 STG.E.U8 desc[UR42][R8.64], R0 ;  /* 0x0000000008004986 */ /* 0x0043e4000c10112a */
[----:B-1----:R-:W-:-:S05]  /*14e110*/  PRMT R0, R26, 0x7773, RZ ;  /* 0x000077731a007816 */ /* 0x002fca00000000ff */
[----:B---3--:R1:W-:Y:S04]  /*14e120*/  @P3 STG.E.U8 desc[UR42][R24.64], R0 ;  /* 0x0000000018003986 */ /* 0x0083e8000c10112a */
[----:B-1----:R-:W2:Y:S04]  /*14e130*/  LDL.LU.64 R24, [R1+0xc98] ;  /* 0x000c980001187983 */ /* 0x002ea80000300a00 */
[----:B------:R-:W3:Y:S04]  /*14e140*/  LDL.LU R21, [R1+0x228] ;  /* 0x0002280001157983 */ /* 0x000ee80000300800 */
[----:B------:R-:W2:Y:S04]  /*14e150*/  LDL.LU.64 R6, [R1+0xd20] ;  /* 0x000d200001067983 */ /* 0x000ea80000300a00 */
[----:B--2---:R1:W-:Y:S04]  /*14e160*/  STL.64 [R1+0x4aa0], R6 ;  /* 0x004aa00601007387 */ /* 0x0043e80000100a00 */
[----:B-1----:R-:W2:Y:S01]  /*14e170*/  LDL.LU.64 R6, [R1+0xcf0] ;  /* 0x000cf00001067983 */ /* 0x002ea20000300a00 */
[----:B----4-:R-:W-:-:S05]  /*14e180*/  PRMT R0, R27, 0x7770, RZ ;  /* 0x000077701b007816 */ /* 0x010fca00000000ff */
[----:B------:R1:W-:Y:S02]  /*14e190*/  @P2 STG.E.U8 desc[UR42][R14.64], R0 ;  /* 0x000000000e002986 */ /* 0x0003e4000c10112a */
[----:B-1----:R-:W-:-:S05]  /*14e1a0*/  PRMT R0, R27, 0x7771, RZ ;  /* 0x000077711b007816 */ /* 0x002fca00000000ff */
[----:B------:R1:W-:Y:S02]  /*14e1b0*/  @P5 STG.E.U8 desc[UR42][R16.64], R0 ;  /* 0x0000000010005986 */ /* 0x0003e4000c10112a */
[----:B-1----:R-:W-:-:S05]  /*14e1c0*/  PRMT R0, R27, 0x7772, RZ ;  /* 0x000077721b007816 */ /* 0x002fca00000000ff */
[----:B------:R-:W-:Y:S04]  /*14e1d0*/  @P6 STG.E.U8 desc[UR42][R18.64], R0 ;  /* 0x0000000012006986 */ /* 0x000fe8000c10112a */
[----:B--2---:R1:W-:Y:S04]  /*14e1e0*/  STL.64 [R1+0x4aa8], R6 ;  /* 0x004aa80601007387 */ /* 0x0043e80000100a00 */
[----:B-1----:R-:W2:Y:S01]  /*14e1f0*/  LDL.LU.64 R6, [R1+0xcc8] ;  /* 0x000cc80001067983 */ /* 0x002ea20000300a00 */
[----:B------:R-:W-:Y:S02]  /*14e200*/  LOP3.LUT P6, RZ, R5, 0x2000, RZ, 0xc0, !PT ;  /* 0x0000200005ff7812 */ /* 0x000fe400078cc0ff */
[----:B------:R-:W-:Y:S01]  /*14e210*/  PRMT R0, R27, 0x7773, RZ ;  /* 0x000077731b007816 */ /* 0x000fe200000000ff */
[----:B------:R-:W4:Y:S04]  /*14e220*/  LDL.LU.64 R2, [R1+0xd18] ;  /* 0x000d180001027983 */ /* 0x000f280000300a00 */
[----:B------:R-:W3:Y:S04]  /*14e230*/  LDL.LU.64 R12, [R1+0xd48] ;  /* 0x000d4800010c7983 */ /* 0x000ee80000300a00 */
[----:B------:R-:W3:Y:S04]  /*14e240*/  LDL.LU R26, [R1+0x23c] ;  /* 0x00023c00011a7983 */ /* 0x000ee80000300800 */
[----:B------:R-:W3:Y:S04]  /*14e250*/  LDL.LU.64 R10, [R1+0xd70] ;  /* 0x000d7000010a7983 */ /* 0x000ee80000300a00 */
[----:B------:R-:W3:Y:S04]  /*14e260*/  LDL.LU.64 R8, [R1+0xda0] ;  /* 0x000da00001087983 */ /* 0x000ee80000300a00 */
[----:B------:R-:W3:Y:S04]  /*14e270*/  LDL.LU.64 R14, [R1+0xd98] ;  /* 0x000d9800010e7983 */ /* 0x000ee80000300a00 */
[----:B------:R-:W3:Y:S04]  /*14e280*/  LDL.LU.64 R16, [R1+0xdc8] ;  /* 0x000dc80001107983 */ /* 0x000ee80000300a00 */
[----:B------:R-:W3:Y:S04]  /*14e290*/  LDL.LU.64 R18, [R1+0xdf0] ;  /* 0x000df00001127983 */ /* 0x000ee80000300a00 */
[----:B------:R-:W3:Y:S04]  /*14e2a0*/  LDL.LU R27, [R1+0x22c] ;  /* 0x00022c00011b7983 */ /* 0x000ee80000300800 */
        /* <DEDUP_REMOVED lines=24> */
[----:B---3--:R-:W-:Y:S01]  /*14e430*/  PRMT R0, R21, 0x7770, RZ ;  /* 0x0000777015007816 */ /* 0x008fe200000000ff */
[----:B------:R-:W2:Y:S10]  /*14e440*/  LDL.LU R6, [R1+0x4a98] ;  /* 0x004a980001067983 */ /* 0x000eb40000300800 */
[----:B----4-:R1:W-:Y:S01]  /*14e450*/  @P6 STG.E.U8 desc[UR42][R2.64], R0 ;  /* 0x0000000002006986 */ /* 0x0103e2000c10112a */
[----:B------:R-:W-:-:S02]  /*14e460*/  LOP3.LUT P6, RZ, R5, 0x80, RZ, 0xc0, !PT ;  /* 0x0000008005ff7812 */ /* 0x000fc400078cc0ff */
        /* <DEDUP_REMOVED lines=15> */
[----:B------:R1:W-:Y:S02]  /*14e560*/  @P2 STG.E.U8 desc[UR42][R28.64], R0 ;  /* 0x000000001c002986 */ /* 0x0003e4000c10112a */
[----:B-1----:R-:W-:-:S02]  /*14e570*/  PRMT R0, R27, 0x7770, RZ ;  /* 0x000077701b007816 */ /* 0x002fc400000000ff */
[----:B------:R-:W4:Y:S04]  /*14e580*/  LDL.LU.64 R28, [R1+0xe70] ;  /* 0x000e7000011c7983 */ /* 0x000f280000300a00 */
[----:B------:R1:W-:Y:S04]  /*14e590*/  @P5 STG.E.U8 desc[UR42][R24.64], R0 ;  /* 0x0000000018005986 */ /* 0x0003e8000c10112a */
[----:B-1----:R-:W2:Y:S01]  /*14e5a0*/  LDL.LU.64 R24, [R1+0xea0] ;  /* 0x000ea00001187983 */ /* 0x002ea20000300a00 */
[C---:B------:R-:W-:Y:S02]  /*14e5b0*/  LOP3.LUT P4, RZ, R20.reuse, 0x100, RZ, 0xc0, !PT ;  /* 0x0000010014ff7812 */ /* 0x040fe4000788c0ff */
[----:B------:R-:W-:-:S02]  /*14e5c0*/  LOP3.LUT P3, RZ, R20, 0x200, RZ, 0xc0, !PT ;  /* 0x0000020014ff7812 */ /* 0x000fc4000786c0ff */
[C---:B------:R-:W-:Y:S02]  /*14e5d0*/  PRMT R0, R27.reuse, 0x7771, RZ ;  /* 0x000077711b007816 */ /* 0x040fe400000000ff */
[----:B------:R-:W-:Y:S01]  /*14e5e0*/  LOP3.LUT P2, RZ, R20, 0x400, RZ, 0xc0, !PT ;  /* 0x0000040014ff7812 */ /* 0x000fe2000784c0ff */
[----:B------:R-:W2:Y:S04]  /*14e5f0*/  LDL.LU.64 R14, [R1+0xe98] ;  /* 0x000e9800010e7983 */ /* 0x000ea80000300a00 */
[----:B------:R-:W2:Y:S04]  /*14e600*/  LDL.LU.64 R16, [R1+0xec8] ;  /* 0x000ec80001107983 */ /* 0x000ea80000300a00 */
[----:B------:R-:W2:Y:S04]  /*14e610*/  LDL.LU R26, [R1+0x2f0] ;  /* 0x0002f000011a7983 */ /* 0x000ea80000300800 */
[----:B---3--:R1:W-:Y:S02]  /*14e620*/  @P4 STG.E.U8 desc[UR42][R18.64], R0 ;  /* 0x0000000012004986 */ /* 0x0083e4000c10112a */
[----:B-1----:R-:W-:-:S02]  /*14e630*/  PRMT R0, R27, 0x7772, RZ ;  /* 0x000077721b007816 */ /* 0x002fc400000000ff */
[----:B------:R-:W3:Y:S04]  /*14e640*/  LDL.LU.64 R18, [R1+0xef0] ;  /* 0x000ef00001127983 */ /* 0x000ee80000300a00 */
[----:B------:R-:W3:Y:S04]  /*14e650*/  LDL.LU R7, [R1+0x2e0] ;  /* 0x0002e00001077983 */ /* 0x000ee80000300800 */
[----:B----4-:R1:W-:Y:S02]  /*14e660*/  @P3 STG.E.U8 desc[UR42][R28.64], R0 ;  /* 0x000000001c003986 */ /* 0x0103e4000c10112a */
[----:B-1----:R-:W-:-:S02]  /*14e670*/  PRMT R0, R27, 0x7773, RZ ;  /* 0x000077731b007816 */ /* 0x002fc400000000ff */
[----:B------:R-:W4:Y:S04]  /*14e680*/  LDL.LU.64 R28, [R1+0xf20] ;  /* 0x000f2000011c7983 */ /* 0x000f280000300a00 */
[----:B--2---:R1:W-:Y:S04]  /*14e690*/  @P2 STG.E.U8 desc[UR42][R24.64], R0 ;  /* 0x0000000018002986 */ /* 0x0043e8000c10112a */
[----:B-1----:R-:W2:Y:S04]  /*14e6a0*/  LDL.LU.64 R24, [R1+0xf18] ;  /* 0x000f180001187983 */ /* 0x002ea80000300a00 */
        /* <DEDUP_REMOVED lines=27> */
[----:B------:R-:W2:Y:S02]  /*14e860*/  LDL.LU R21, [R1+0x2f4] ;  /* 0x0002f40001157983 */ /* 0x000ea40000300800 */
[----:B------:R-:W-:Y:S02]  /*14e870*/  @P6 LOP3.LUT R5, R5, 0x10, RZ, 0xfc, !PT ;  /* 0x0000001005056812 */ /* 0x000fe400078efcff */
[----:B------:R-:W-:Y:S01]  /*14e880*/  LOP3.LUT P6, RZ, R20, 0x2000, RZ, 0xc0, !PT ;  /* 0x0000200014ff7812 */ /* 0x000fe200078cc0ff */
[----:B------:R-:W2:Y:S04]  /*14e890*/  LDL.LU.64 R12, [R1+0xf98] ;  /* 0x000f9800010c7983 */ /* 0x000ea80000300a00 */
[----:B------:R-:W2:Y:S01]  /*14e8a0*/  LDL.LU.64 R10, [R1+0xfc8] ;  /* 0x000fc800010a7983 */ /* 0x000ea20000300a00 */
        /* <DEDUP_REMOVED lines=9> */
[C---:B------:R-:W-:Y:S02]  /*14e940*/  LOP3.LUT P6, RZ, R5.reuse, 0x20, RZ, 0xc0, !PT ;  /* 0x0000002005ff7812 */ /* 0x040fe400078cc0ff */
        /* <DEDUP_REMOVED lines=13> */
[----:B------:R-:W3:Y:S04]  /*14ea20*/  LDL.LU.64 R24, [R1+0x1060] ;  /* 0x0010600001187983 */ /* 0x000ee80000300a00 */
        /* <DEDUP_REMOVED lines=31> */
[----:B----4-:R1:W-:Y:S02]  /*14ec20*/  @P2 STG.E.U8 desc[UR42][R28.64], R0 ;  /* 0x000000001c002986 */ /* 0x0103e4000c10112a */
[----:B-1----:R-:W-:Y:S02]  /*14ec30*/  PRMT R0, R27, 0x7773, RZ ;  /* 0x000077731b007816 */ /* 0x002fe400000000ff */
[----:B------:R-:W2:Y:S04]  /*14ec40*/  LDL.LU.64 R28, [R1+0x1058] ;  /* 0x00105800011c7983 */ /* 0x000ea80000300a00 */
[----:B------:R1:W-:Y:S04]  /*14ec50*/  @P5 STG.E.U8 desc[UR42][R24.64], R0 ;  /* 0x0000000018005986 */ /* 0x0003e8000c10112a */
[----:B-1----:R-:W3:Y:S04]  /*14ec60*/  LDL.LU.64 R24, [R1+0x1070] ;  /* 0x0010700001187983 */ /* 0x002ee80000300a00 */
        /* <DEDUP_REMOVED lines=34> */
[----:B--2---:R-:W-:-:S05]  /*14ee90*/  PRMT R0, R27, 0x7770, RZ ;  /* 0x000077701b007816 */ /* 0x004fca00000000ff */
[----:B------:R1:W-:Y:S02]  /*14eea0*/  @P4 STG.E.U8 desc[UR42][R28.64], R0 ;  /* 0x000000001c004986 */ /* 0x0003e4000c10112a */
[C---:B-1----:R-:W-:Y:S02]  /*14eeb0*/  PRMT R0, R27.reuse, 0x7771, RZ ;  /* 0x000077711b007816 */ /* 0x042fe400000000ff */
[----:B------:R-:W2:Y:S04]  /*14eec0*/  LDL.LU.64 R28, [R1+0x10b0] ;  /* 0x0010b000011c7983 */ /* 0x000ea80000300a00 */
[----:B---3--:R1:W-:Y:S04]  /*14eed0*/  @P3 STG.E.U8 desc[UR42][R24.64], R0 ;  /* 0x0000000018003986 */ /* 0x0083e8000c10112a */
[----:B-1----:R-:W3:Y:S04]  /*14eee0*/  LDL.LU.64 R24, [R1+0x10d0] ;  /* 0x0010d00001187983 */ /* 0x002ee80000300a00 */
[----:B------:R-:W2:Y:S04]  /*14eef0*/  LDL.LU R20, [R1+0x2fc] ;  /* 0x0002fc0001147983 */ /* 0x000ea80000300800 */
        /* <DEDUP_REMOVED lines=64> */
[----:B------:R-:W-:Y:S01]  /*14f300*/  IMAD.MOV.U32 R27, RZ, RZ, R22 ;  /* 0x000000ffff1b7224 */ /* 0x000fe200078e0016 */
[----:B-1----:R-:W-:Y:S02]  /*14f310*/  PRMT R0, R21, 0x7772, RZ ;  /* 0x0000777215007816 */ /* 0x002fe400000000ff */
[----:B------:R-:W2:Y:S04]  /*14f320*/  LDL.LU.64 R28, [R1+0x1140] ;  /* 0x00114000011c7983 */ /* 0x000ea80000300a00 */
[----:B---3--:R1:W-:Y:S04]  /*14f330*/  @P5 STG.E.U8 desc[UR42][R24.64], R0 ;  /* 0x0000000018005986 */ /* 0x0083e8000c10112a */
[----:B-1----:R-:W3:Y:S04]  /*14f340*/  LDL.LU.64 R24, [R1+0x1138] ;  /* 0x0011380001187983 */ /* 0x002ee80000300a00 */
[----:B------:R-:W4:Y:S04]  /*14f350*/  LDL.LU.64 R14, [R1+0x1148] ;  /* 0x00114800010e7983 */ /* 0x000f280000300a00 */
[----:B------:R-:W3:Y:S04]  /*14f360*/  LDL.LU.64 R16, [R1+0x1150] ;  /* 0x0011500001107983 */ /* 0x000ee80000300a00 */
[----:B------:R-:W3:Y:S01]  /*14f370*/  LDL.LU R22, [R1+0x300] ;  /* 0x0003000001167983 */ /* 0x000ee20000300800 */
[----:B------:R-:W-:-:S03]  /*14f380*/  LOP3.LUT P4, RZ, R26, 0x4000, RZ, 0xc0, !PT ;  /* 0x000040001aff7812 */ /* 0x000fc6000788c0ff */
[----:B------:R-:W4:Y:S01]  /*14f390*/  LDL.LU.64 R18, [R1+0x1160] ;  /* 0x0011600001127983 */ /* 0x000f220000300a00 */
[C---:B------:R-:W-:Y:S02]  /*14f3a0*/  LOP3.LUT P3, RZ, R26.reuse, 0x8000, RZ, 0xc0, !PT ;  /* 0x000080001aff7812 */ /* 0x040fe4000786c0ff */
[----:B------:R-:W-:Y:S01]  /*14f3b0*/  PRMT R0, R21, 0x7773, RZ ;  /* 0x0000777315007816 */ /* 0x000fe200000000ff */
[----:B------:R-:W4:Y:S01]  /*14f3c0*/  LDL.LU R20, [R1+0x24] ;  /* 0x0000240001147983 */ /* 0x000f220000300800 */
        /* <DEDUP_REMOVED lines=11> */
[----:B--2---:R1:W-:Y:S04]  /*14f480*/  @P4 STG.E.U8 desc[UR42][R28.64], R0 ;  /* 0x000000001c004986 */ /* 0x0043e8000c10112a */
[----:B-1----:R-:W2:Y:S01]  /*14f490*/  LDL.LU.64 R28, [R1+0x1158] ;  /* 0x00115800011c7983 */ /* 0x002ea20000300a00 */
[----:B---3--:R-:W-:-:S05]  /*14f4a0*/  PRMT R0, R22, 0x7770, RZ ;  /* 0x0000777016007816 */ /* 0x008fca00000000ff */
[----:B------:R1:W-:Y:S04]  /*14f4b0*/  @P3 STG.E.U8 desc[UR42][R24.64], R0 ;  /* 0x0000000018003986 */ /* 0x0003e8000c10112a */
[----:B-1----:R-:W3:Y:S04]  /*14f4c0*/  LDL.LU.64 R24, [R1+0x1168] ;  /* 0x0011680001187983 */ /* 0x002ee80000300a00 */
[----:B------:R-:W3:Y:S04]  /*14f4d0*/  LDL.LU R7, [R1+0x304] ;  /* 0x0003040001077983 */ /* 0x000ee80000300800 */
[----:B------:R-:W3:Y:S01]  /*14f4e0*/  LDL.LU.64 R4, [R1+0x1180] ;  /* 0x0011800001047983 */ /* 0x000ee20000300a00 */
        /* <DEDUP_REMOVED lines=11> */
[C---:B------:R-:W-:Y:S02]  /*14f5a0*/  LOP3.LUT P6, RZ, R26.reuse, 0x80000, RZ, 0xc0, !PT ;  /* 0x000800001aff7812 */ /* 0x040fe400078cc0ff */
[----:B------:R-:W-:Y:S02]  /*14f5b0*/  LOP3.LUT P5, RZ, R26, 0x20000, RZ, 0xc0, !PT ;  /* 0x000200001aff7812 */ /* 0x000fe400078ac0ff */
[----:B------:R-:W-:Y:S02]  /*14f5c0*/  PRMT R0, R22, 0x7771, RZ ;  /* 0x0000777116007816 */ /* 0x000fe400000000ff */
[----:B------:R-:W-:-:S03]  /*14f5d0*/  LOP3.LUT R6, R6, 0xffdfffff, RZ, 0xc0, !PT ;  /* 0xffdfffff06067812 */ /* 0x000fc600078ec0ff */
[----:B----4-:R1:W-:Y:S04]  /*14f5e0*/  @P2 STG.E.U8 desc[UR42][R14.64], R0 ;  /* 0x000000000e002986 */ /* 0x0103e8000c10112a */
[----:B------:R-:W-:Y:S02]  /*14f5f0*/  @P6 LOP3.LUT R6, R6, 0x200000, RZ, 0xfc, !PT ;  /* 0x0020000006066812 */ /* 0x000fe400078efcff */
[----:B------:R-:W-:Y:S02]  /*14f600*/  LOP3.LUT P6, RZ, R26, 0x40000, RZ, 0xc0, !PT ;  /* 0x000400001aff7812 */ /* 0x000fe400078cc0ff */
[----:B-1----:R-:W-:-:S05]  /*14f610*/  PRMT R0, R22, 0x7772, RZ ;  /* 0x0000777216007816 */ /* 0x002fca00000000ff */
[----:B------:R1:W-:Y:S02]  /*14f620*/  @P5 STG.E.U8 desc[UR42][R16.64], R0 ;  /* 0x0000000010005986 */ /* 0x0003e4000c10112a */
[----:B-1----:R-:W-:-:S05]  /*14f630*/  PRMT R0, R22, 0x7773, RZ ;  /* 0x0000777316007816 */ /* 0x002fca00000000ff */
[----:B------:R1:W-:Y:S01]  /*14f640*/  @P6 STG.E.U8 desc[UR42][R18.64], R0 ;  /* 0x0000000012006986 */ /* 0x0003e2000c10112a */
[----:B------:R-:W-:Y:S02]  /*14f650*/  LOP3.LUT P6, RZ, R6, 0x200000, RZ, 0xc0, !PT ;  /* 0x0020000006ff7812 */ /* 0x000fe400078cc0ff */
[----:B-1----:R-:W-:Y:S02]  /*14f660*/  PRMT R0, R27, 0x7770, RZ ;  /* 0x000077701b007816 */ /* 0x002fe400000000ff */
[C---:B------:R-:W-:Y:S02]  /*14f670*/  LOP3.LUT P0, RZ, R26.reuse, 0x8000000, RZ, 0xc0, !PT ;  /* 0x080000001aff7812 */ /* 0x040fe4000780c0ff */
[C---:B------:R-:W-:Y:S02]  /*14f680*/  LOP3.LUT P1, RZ, R26.reuse, 0x10000000, RZ, 0xc0, !PT ;  /* 0x100000001aff7812 */ /* 0x040fe4000782c0ff */
[C---:B------:R-:W-:Y:S02]  /*14f690*/  LOP3.LUT P4, RZ, R26.reuse, 0x20000000, RZ, 0xc0, !PT ;  /* 0x200000001aff7812 */ /* 0x040fe4000788c0ff */
[----:B------:R-:W-:-:S02]  /*14f6a0*/  LOP3.LUT P3, RZ, R26, 0x40000000, RZ, 0xc0, !PT ;  /* 0x400000001aff7812 */ /* 0x000fc4000786c0ff */
[----:B------:R-:W-:Y:S01]  /*14f6b0*/  LOP3.LUT P2, RZ, R26, 0x80000000, RZ, 0xc0, !PT ;  /* 0x800000001aff7812 */ /* 0x000fe2000784c0ff */
[----:B--2---:R1:W-:Y:S01]  /*14f6c0*/  @P6 STG.E.U8 desc[UR42][R28.64], R0 ;  /* 0x000000001c006986 */ /* 0x0043e2000c10112a */
[----:B------:R-:W-:Y:S01]  /*14f6d0*/  LOP3.LUT P6, RZ, R6, 0x100000, RZ, 0xc0, !PT ;  /* 0x0010000006ff7812 */ /* 0x000fe200078cc0ff */
[----:B-1----:R-:W-:-:S05]  /*14f6e0*/  IMAD.MOV.U32 R0, RZ, RZ, R27 ;  /* 0x000000ffff007224 */ /* 0x002fca00078e001b */
[----:B------:R-:W-:Y:S01]  /*14f6f0*/  PRMT R0, R0, 0x7771, RZ ;  /* 0x0000777100007816 */ /* 0x000fe200000000ff */
[----:B---3--:R1:W-:Y:S06]  /*14f700*/  STL.64 [R1+0x4a70], R4 ;  /* 0x004a700401007387 */ /* 0x0083ec0000100a00 */
[----:B------:R2:W-:Y:S04]  /*14f710*/  @P6 STG.E.U8 desc[UR42][R24.64], R0 ;  /* 0x0000000018006986 */ /* 0x0005e8000c10112a */
[----:B-1----:R-:W3:Y:S04]  /*14f720*/  LDL.LU.64 R4, [R1+0x1170] ;  /* 0x0011700001047983 */ /* 0x002ee80000300a00 */
[----:B------:R-:W4:Y:S04]  /*14f730*/  LDL.LU.64 R2, [R1+0x1178] ;  /* 0x0011780001027983 */ /* 0x000f280000300a00 */
[----:B------:R-:W3:Y:S04]  /*14f740*/  LDL.LU.64 R12, [R1+0x1188] ;  /* 0x00118800010c7983 */ /* 0x000ee80000300a00 */
        /* <DEDUP_REMOVED lines=9> */
[----:B--2---:R-:W2:Y:S01]  /*14f7e0*/  LDL R0, [R1+0x314] ;  /* 0x0003140001007983 */ /* 0x004ea20000100800 */
[----:B------:R-:W-:-:S03]  /*14f7f0*/  LOP3.LUT P6, RZ, R6, 0x80000, RZ, 0xc0, !PT ;  /* 0x0008000006ff7812 */ /* 0x000fc600078cc0ff */
[----:B------:R-:W3:Y:S01]  /*14f800*/  LDL.LU.64 R24, [R1+0x11c8] ;  /* 0x0011c80001187983 */ /* 0x000ee20000300a00 */
[----:B--2---:R-:W-:-:S09]  /*14f810*/  PRMT R0, R0, 0x7772, RZ ;  /* 0x0000777200007816 */ /* 0x004fd200000000ff */
[----:B---3--:R1:W-:Y:S04]  /*14f820*/  @P6 STG.E.U8 desc[UR42][R4.64], R0 ;  /* 0x0000000004006986 */ /* 0x0083e8000c10112a */
[----:B-1----:R-:W2:Y:S04]  /*14f830*/  LDL.LU.64 R4, [R1+0x4a70] ;  /* 0x004a700001047983 */ /* 0x002ea80000300a00 */
[----:B------:R-:W3:Y:S01]  /*14f840*/  LDL.LU R0, [R1+0x314] ;  /* 0x0003140001007983 */ /* 0x000ee20000300800 */
[----:B------:R-:W-:Y:S02]  /*14f850*/  LOP3.LUT P6, RZ, R6, 0x40000, RZ, 0xc0, !PT ;  /* 0x0004000006ff7812 */ /* 0x000fe400078cc0ff */
[----:B---3--:R-:W-:-:S11]  /*14f860*/  PRMT R0, R0, 0x7773, RZ ;  /* 0x0000777300007816 */ /* 0x008fd600000000ff */
        /* <DEDUP_REMOVED lines=23> */
[----:B------:R1:W-:Y:S04]  /*14f9e0*/  @P2 STG.E.U8 desc[UR42][R26.64], R0 ;  /* 0x000000001a002986 */ /* 0x0003e8000c10112a */
[----:B-1----:R-:W3:Y:S01]  /*14f9f0*/  LDL.LU.64 R26, [R1+0x11e0] ;  /* 0x0011e000011a7983 */ /* 0x002ee20000300a00 */
[----:B------:R-:W-:-:S02]  /*14fa00*/  LOP3.LUT P5, RZ, R20, 0x1, RZ, 0xc0, !PT ;  /* 0x0000000114ff7812 */ /* 0x000fc400078ac0ff */
[----:B------:R-:W-:Y:S02]  /*14fa10*/  LOP3.LUT P4, RZ, R20, 0x2, RZ, 0xc0, !PT ;  /* 0x0000000214ff7812 */ /* 0x000fe4000788c0ff */
[----:B------:R-:W-:Y:S02]  /*14fa20*/  PRMT R0, R22, 0x7771, RZ ;  /* 0x0000777116007816 */ /* 0x000fe400000000ff */
[----:B------:R-:W-:Y:S01]  /*14fa30*/  LOP3.LUT P3, RZ, R20, 0x4, RZ, 0xc0, !PT ;  /* 0x0000000414ff7812 */ /* 0x000fe2000786c0ff */
[----:B------:R-:W4:Y:S04]  /*14fa40*/  LDL.LU.64 R14, [R1+0x11d8] ;  /* 0x0011d800010e7983 */ /* 0x000f280000300a00 */
[----:B------:R-:W4:Y:S04]  /*14fa50*/  LDL.LU.64 R16, [R1+0x11e8] ;  /* 0x0011e80001107983 */ /* 0x000f280000300a00 */
[----:B------:R-:W4:Y:S04]  /*14fa60*/  LDL.LU.64 R18, [R1+0x11f0] ;  /* 0x0011f00001127983 */ /* 0x000f280000300a00 */
[----:B------:R1:W-:Y:S02]  /*14fa70*/  @P5 STG.E.U8 desc[UR42][R24.64], R0 ;  /* 0x0000000018005986 */ /* 0x0003e4000c10112a */
[----:B-1----:R-:W-:-:S02]  /*14fa80*/  PRMT R0, R22, 0x7772, RZ ;  /* 0x0000777216007816 */ /* 0x002fc400000000ff */
[----:B------:R-:W4:Y:S04]  /*14fa90*/  LDL.LU R24, [R1+0x31c] ;  /* 0x00031c0001187983 */ /* 0x000f280000300800 */
[----:B--2---:R1:W-:Y:S02]  /*14faa0*/  @P4 STG.E.U8 desc[UR42][R28.64], R0 ;  /* 0x000000001c004986 */ /* 0x0043e4000c10112a */
[----:B-1----:R-:W-:Y:S02]  /*14fab0*/  PRMT R0, R22, 0x7773, RZ ;  /* 0x0000777316007816 */ /* 0x002fe400000000ff */
[----:B------:R-:W2:Y:S04]  /*14fac0*/  LDL.LU.64 R28, [R1+0x1200] ;  /* 0x00120000011c7983 */ /* 0x000ea80000300a00 */
[----:B------:R-:W2:Y:S04]  /*14fad0*/  LDL.LU R21, [R1+0x30c] ;  /* 0x00030c0001157983 */ /* 0x000ea80000300800 */
[----:B---3--:R1:W-:Y:S04]  /*14fae0*/  @P3 STG.E.U8 desc[UR42][R26.64], R0 ;  /* 0x000000001a003986 */ /* 0x0083e8000c10112a */
[----:B-1----:R-:W3:Y:S04]  /*14faf0*/  LDL.LU.64 R26, [R1+0x11f8] ;  /* 0x0011f800011a7983 */ /* 0x002ee80000300a00 */
        /* <DEDUP_REMOVED lines=27> */
[----:B----4-:R-:W-:Y:S01]  /*14fcb0*/  PRMT R0, R24, 0x7770, RZ ;  /* 0x0000777018007816 */ /* 0x010fe200000000ff */
[----:B------:R-:W4:Y:S04]  /*14fcc0*/  LDL.LU R25, [R1+0x340] ;  /* 0x0003400001197983 */ /* 0x000f280000300800 */
[----:B------:R-:W4:Y:S04]  /*14fcd0*/  LDL.LU.64 R10, [R1+0x1218] ;  /* 0x00121800010a7983 */ /* 0x000f280000300a00 */
[----:B------:R-:W4:Y:S04]  /*14fce0*/  LDL.LU.64 R8, [R1+0x1228] ;  /* 0x0012280001087983 */ /* 0x000f280000300a00 */
[----:B------:R-:W4:Y:S04]  /*14fcf0*/  LDL.LU.64 R4, [R1+0x1230] ;  /* 0x0012300001047983 */ /* 0x000f280000300a00 */
[----:B------:R-:W4:Y:S04]  /*14fd00*/  LDL.LU R22, [R1+0x330] ;  /* 0x0003300001167983 */ /* 0x000f280000300800 */
[----:B------:R-:W4:Y:S01]  /*14fd10*/  LDL.LU.64 R2, [R1+0x1240] ;  /* 0x0012400001027983 */ /* 0x000f220000300a00 */
[----:B------:R-:W-:-:S02]  /*14fd20*/  @P6 LOP3.LUT R6, R6, 0x1000, RZ, 0xfc, !PT ;  /* 0x0000100006066812 */ /* 0x000fc400078efcff */
[----:B------:R-:W-:Y:S02]  /*14fd30*/  LOP3.LUT P6, RZ, R20, 0x40, RZ, 0xc0, !PT ;  /* 0x0000004014ff7812 */ /* 0x000fe400078cc0ff */
[----:B------:R-:W-:Y:S01]  /*14fd40*/  LOP3.LUT R6, R6, 0xffffdfff, RZ, 0xc0, !PT ;  /* 0xffffdfff06067812 */ /* 0x000fe200078ec0ff */
[----:B------:R1:W-:Y:S10]  /*14fd50*/  @P2 STG.E.U8 desc[UR42][R14.64], R0 ;  /* 0x000000000e002986 */ /* 0x0003f4000c10112a */
[----:B------:R-:W-:-:S02]  /*14fd60*/  @P6 LOP3.LUT R6, R6, 0x2000, RZ, 0xfc, !PT ;  /* 0x0000200006066812 */ /* 0x000fc400078efcff */
[----:B------:R-:W-:Y:S02]  /*14fd70*/  LOP3.LUT P6, RZ, R20, 0x20, RZ, 0xc0, !PT ;  /* 0x0000002014ff7812 */ /* 0x000fe400078cc0ff */
[C---:B-1----:R-:W-:Y:S01]  /*14fd80*/  PRMT R0, R24.reuse, 0x7771, RZ ;  /* 0x0000777118007816 */ /* 0x042fe200000000ff */
[----:B------:R-:W4:Y:S04]  /*14fd90*/  LDL.LU.64 R14, [R1+0x1238] ;  /* 0x00123800010e7983 */ /* 0x000f280000300a00 */
[----:B------:R1:W-:Y:S02]  /*14fda0*/  @P5 STG.E.U8 desc[UR42][R16.64], R0 ;  /* 0x0000000010005986 */ /* 0x0003e4000c10112a */
[----:B-1----:R-:W-:Y:S02]  /*14fdb0*/  PRMT R0, R24, 0x7772, RZ ;  /* 0x0000777218007816 */ /* 0x002fe400000000ff */
[----:B------:R-:W4:Y:S04]  /*14fdc0*/  LDL.LU.64 R16, [R1+0x1248] ;  /* 0x0012480001107983 */ /* 0x000f280000300a00 */
[----:B------:R1:W-:Y:S01]  /*14fdd0*/  @P6 STG.E.U8 desc[UR42][R18.64], R0 ;  /* 0x0000000012006986 */ /* 0x0003e2000c10112a */
[----:B------:R-:W-:-:S02]  /*14fde0*/  LOP3.LUT P6, RZ, R6, 0x2000, RZ, 0xc0, !PT ;  /* 0x0000200006ff7812 */ /* 0x000fc400078cc0ff */
[----:B-1----:R-:W-:Y:S01]  /*14fdf0*/  PRMT R0, R24, 0x7773, RZ ;  /* 0x0000777318007816 */ /* 0x002fe200000000ff */
[----:B------:R-:W4:Y:S10]  /*14fe00*/  LDL.LU.64 R18, [R1+0x1250] ;  /* 0x0012500001127983 */ /* 0x000f340000300a00 */
[----:B------:R1:W-:Y:S01]  /*14fe10*/  @P6 STG.E.U8 desc[UR42][R28.64], R0 ;  /* 0x000000001c006986 */ /* 0x0003e2000c10112a */
[----:B------:R-:W-:-:S02]  /*14fe20*/  LOP3.LUT P6, RZ, R6, 0x1000, RZ, 0xc0, !PT ;  /* 0x0000100006ff7812 */ /* 0x000fc400078cc0ff */
[----:B-1----:R-:W-:Y:S01]  /*14fe30*/  PRMT R0, R21, 0x7770, RZ ;  /* 0x0000777015007816 */ /* 0x002fe200000000ff */
[----:B------:R-:W4:Y:S04]  /*14fe40*/  LDL.LU.64 R28, [R1+0x1260] ;  /* 0x00126000011c7983 */ /* 0x000f280000300a00 */
[----:B------:R-:W4:Y:S06]  /*14fe50*/  LDL.LU R24, [R1+0x344] ;  /* 0x0003440001187983 */ /* 0x000f2c0000300800 */
        /* <DEDUP_REMOVED lines=19> */
[C---:B------:R-:W-:Y:S02]  /*14ff90*/  LOP3.LUT P6, RZ, R6.reuse, 0x100, RZ, 0xc0, !PT ;  /* 0x0000010006ff7812 */ /* 0x040fe400078cc0ff */
[----:B----4-:R-:W-:Y:S01]  /*14ffa0*/  PRMT R0, R25, 0x7770, RZ ;  /* 0x0000777019007816 */ /* 0x010fe200000000ff */
[----:B------:R-:W2:Y:S10]  /*14ffb0*/  LDL.LU.64 R12, [R1+0x4a58] ;  /* 0x004a5800010c7983 */ /* 0x000eb40000300a00 */
[----:B------:R1:W-:Y:S01]  /*14ffc0*/  @P6 STG.E.U8 desc[UR42][R10.64], R0 ;  /* 0x000000000a006986 */ /* 0x0003e2000c10112a */
[----:B------:R-:W-:-:S02]  /*14ffd0*/  LOP3.LUT P6, RZ, R6, 0x80, RZ, 0xc0, !PT ;  /* 0x0000008006ff7812 */ /* 0x000fc400078cc0ff */
[----:B-1----:R-:W-:Y:S01]  /*14ffe0*/  PRMT R0, R25, 0x7771, RZ ;  /* 0x0000777119007816 */ /* 0x002fe200000000ff */
[----:B------:R-:W4:Y:S10]  /*14fff0*/  LDL.LU.64 R10, [R1+0x4a50] ;  /* 0x004a5000010a7983 */ /* 0x000f340000300a00 */
[----:B------:R1:W-:Y:S01]  /*150000*/  @P6 STG.E.U8 desc[UR42][R8.64], R0 ;  /* 0x0000000008006986 */ /* 0x0003e2000c10112a */
[----:B------:R-:W-:-:S02]  /*150010*/  LOP3.LUT P6, RZ, R6, 0x40, RZ, 0xc0, !PT ;  /* 0x0000004006ff7812 */ /* 0x000fc400078cc0ff */
[C---:B-1----:R-:W-:Y:S01]  /*150020*/  PRMT R0, R25.reuse, 0x7772, RZ ;  /* 0x0000777219007816 */ /* 0x042fe200000000ff */
[----:B------:R-:W4:Y:S10]  /*150030*/  LDL.LU R8, [R1+0x4a48] ;  /* 0x004a480001087983 */ /* 0x000f340000300800 */
        /* <DEDUP_REMOVED lines=13> */
[----:B-1----:R-:W3:Y:S01]  /*150110*/  LDL.LU.64 R26, [R1+0x1268] ;  /* 0x00126800011a7983 */ /* 0x002ee20000300a00 */
[----:B------:R-:W-:Y:S01]  /*150120*/  LOP3.LUT P4, RZ, R20, 0x100000, RZ, 0xc0, !PT ;  /* 0x0010000014ff7812 */ /* 0x000fe2000788c0ff */
[----:B------:R-:W-:Y:S02]  /*150130*/  IMAD.MOV.U32 R25, RZ, RZ, R23 ;  /* 0x000000ffff197224 */ /* 0x000fe400078e0017 */
[----:B------:R-:W4:Y:S04]  /*150140*/  LDL.LU.64 R16, [R1+0x1270] ;  /* 0x0012700001107983 */ /* 0x000f280000300a00 */
[----:B------:R-:W4:Y:S01]  /*150150*/  LDL.LU.64 R22, [R1+0x1280] ;  /* 0x0012800001167983 */ /* 0x000f220000300a00 */
[----:B------:R-:W-:-:S03]  /*150160*/  PRMT R0, R24, 0x7771, RZ ;  /* 0x0000777118007816 */ /* 0x000fc600000000ff */
[----:B------:R-:W4:Y:S04]  /*150170*/  LDL.LU.64 R18, [R1+0x1278] ;  /* 0x0012780001127983 */ /* 0x000f280000300a00 */
[----:B------:R-:W4:Y:S04]  /*150180*/  LDL.LU.64 R28, [R1+0x1288] ;  /* 0x00128800011c7983 */ /* 0x000f280000300a00 */
[----:B------:R-:W4:Y:S04]  /*150190*/  LDL.LU R7, [R1+0x334] ;  /* 0x0003340001077983 */ /* 0x000f280000300800 */
[----:B--2---:R-:W-:Y:S04]  /*1501a0*/  STL [R1+0x4924], R12 ;  /* 0x0049240c01007387 */ /* 0x004fe80000100800 */
[----:B------:R-:W-:Y:S04]  /*1501b0*/  STL [R1+0x48f8], R20 ;  /* 0x0048f81401007387 */ /* 0x000fe80000100800 */
[----:B---3--:R1:W-:Y:S04]  /*1501c0*/  @P4 STG.E.U8 desc[UR42][R26.64], R0 ;  /* 0x000000001a004986 */ /* 0x0083e8000c10112a */
[----:B-1----:R-:W2:Y:S04]  /*1501d0*/  LDL.LU.64 R26, [R1+0x1290] ;  /* 0x00129000011a7983 */ /* 0x002ea80000300a00 */
[----:B------:R-:W3:Y:S01]  /*1501e0*/  LDL.LU R9, [R1+0x348] ;  /* 0x0003480001097983 */ /* 0x000ee20000300800 */
[----:B----4-:R-:W-:-:S02]  /*1501f0*/  LOP3.LUT P6, RZ, R11, 0x1000000, RZ, 0xc0, !PT ;  /* 0x010000000bff7812 */ /* 0x010fc400078cc0ff */
[----:B------:R-:W-:Y:S02]  /*150200*/  LOP3.LUT R8, R8, 0xbfffffff, RZ, 0xc0, !PT ;  /* 0xbfffffff08087812 */ /* 0x000fe400078ec0ff */
[C---:B------:R-:W-:Y:S02]  /*150210*/  LOP3.LUT P3, RZ, R20.reuse, 0x200000, RZ, 0xc0, !PT ;  /* 0x0020000014ff7812 */ /* 0x040fe4000786c0ff */
[----:B------:R-:W-:Y:S02]  /*150220*/  LOP3.LUT P2, RZ, R20, 0x400000, RZ, 0xc0, !PT ;  /* 0x0040000014ff7812 */ /* 0x000fe4000784c0ff */
[----:B------:R-:W-:-:S05]  /*150230*/  PRMT R0, R24, 0x7772, RZ ;  /* 0x0000777218007816 */ /* 0x000fca00000000ff */
[----:B------:R-:W-:Y:S02]  /*150240*/  @P6 LOP3.LUT R8, R8, 0x40000000, RZ, 0xfc, !PT ;  /* 0x4000000008086812 */ /* 0x000fe400078efcff */
[----:B------:R-:W-:Y:S02]  /*150250*/  LOP3.LUT P6, RZ, R11, 0x2000000, RZ, 0xc0, !PT ;  /* 0x020000000bff7812 */ /* 0x000fe400078cc0ff */
[----:B------:R-:W-:Y:S01]  /*150260*/  LOP3.LUT R8, R8, 0x7fffffff, RZ, 0xc0, !PT ;  /* 0x7fffffff08087812 */ /* 0x000fe200078ec0ff */
[----:B------:R1:W-:Y:S10]  /*150270*/  @P3 STG.E.U8 desc[UR42][R16.64], R0 ;  /* 0x0000000010003986 */ /* 0x0003f4000c10112a */
[----:B------:R-:W-:-:S02]  /*150280*/  @P6 LOP3.LUT R8, R8, 0x80000000, RZ, 0xfc, !PT ;  /* 0x8000000008086812 */ /* 0x000fc400078efcff */
[----:B-1----:R-:W-:-:S05]  /*150290*/  PRMT R0, R24, 0x7773, RZ ;  /* 0x0000777318007816 */ /* 0x002fca00000000ff */
[----:B------:R-:W-:Y:S04]  /*1502a0*/  @P2 STG.E.U8 desc[UR42][R22.64], R0 ;  /* 0x0000000016002986 */ /* 0x000fe8000c10112a */
[----:B---3--:R1:W-:Y:S04]  /*1502b0*/  STL.64 [R1+0x4a40], R8 ;  /* 0x004a400801007387 */ /* 0x0083e80000100a00 */
[----:B-1----:R-:W3:Y:S04]  /*1502c0*/  LDL.LU.64 R8, [R1+0x12a0] ;  /* 0x0012a00001087983 */ /* 0x002ee80000300a00 */
[----:B------:R-:W4:Y:S01]  /*1502d0*/  LDL.LU.64 R22, [R1+0x12b0] ;  /* 0x0012b00001167983 */ /* 0x000f220000300a00 */
        /* <DEDUP_REMOVED lines=15> */
[----:B------:R-:W-:-:S07]  /*1503d0*/  LOP3.LUT R6, R6, 0xffffffef, RZ, 0xc0, !PT ;  /* 0xffffffef06067812 */ /* 0x000fce00078ec0ff */
[----:B------:R-:W-:Y:S02]  /*1503e0*/  @P6 LOP3.LUT R6, R6, 0x10, RZ, 0xfc, !PT ;  /* 0x0000001006066812 */ /* 0x000fe400078efcff */
[C---:B------:R-:W-:Y:S02]  /*1503f0*/  LOP3.LUT P6, RZ, R20.reuse, 0x2000000, RZ, 0xc0, !PT ;  /* 0x0200000014ff7812 */ /* 0x040fe400078cc0ff */
[----:B------:R-:W-:Y:S02]  /*150400*/  LOP3.LUT P5, RZ, R20, 0x800000, RZ, 0xc0, !PT ;  /* 0x0080000014ff7812 */ /* 0x000fe400078ac0ff */
[----:B------:R-:W-:Y:S02]  /*150410*/  LOP3.LUT R6, R6, 0xffffffdf, RZ, 0xc0, !PT ;  /* 0xffffffdf06067812 */ /* 0x000fe400078ec0ff */
[----:B------:R-:W-:-:S07]  /*150420*/  PRMT R0, R7, 0x7770, RZ ;  /* 0x0000777007007816 */ /* 0x000fce00000000ff */
[----:B------:R-:W-:Y:S02]  /*150430*/  @P6 LOP3.LUT R6, R6, 0x20, RZ, 0xfc, !PT ;  /* 0x0000002006066812 */ /* 0x000fe400078efcff */
[----:B------:R-:W-:Y:S01]  /*150440*/  LOP3.LUT P6, RZ, R20, 0x1000000, RZ, 0xc0, !PT ;  /* 0x0100000014ff7812 */ /* 0x000fe200078cc0ff */
[----:B------:R1:W-:Y:S02]  /*150450*/  @P5 STG.E.U8 desc[UR42][R18.64], R0 ;  /* 0x0000000012005986 */ /* 0x0003e4000c10112a */
[----:B-1----:R-:W-:-:S10]  /*150460*/  PRMT R0, R7, 0x7771, RZ ;  /* 0x0000777107007816 */ /* 0x002fd400000000ff */
[----:B------:R1:W-:Y:S01]  /*150470*/  @P6 STG.E.U8 desc[UR42][R28.64], R0 ;  /* 0x000000001c006986 */ /* 0x0003e2000c10112a */
[----:B------:R-:W-:Y:S02]  /*150480*/  LOP3.LUT P6, RZ, R6, 0x20, RZ, 0xc0, !PT ;  /* 0x0000002006ff7812 */ /* 0x000fe400078cc0ff */
[----:B-1----:R-:W-:-:S11]  /*150490*/  PRMT R0, R7, 0x7772, RZ ;  /* 0x0000777207007816 */ /* 0x002fd600000000ff */
[----:B--2---:R1:W-:Y:S01]  /*1504a0*/  @P6 STG.E.U8 desc[UR42][R26.64], R0 ;  /* 0x000000001a006986 */ /* 0x0043e2000c10112a */
[----:B------:R-:W-:Y:S02]  /*1504b0*/  LOP3.LUT P6, RZ, R6, 0x10, RZ, 0xc0, !PT ;  /* 0x0000001006ff7812 */ /* 0x000fe400078cc0ff */
[----:B-1----:R-:W-:-:S11]  /*1504c0*/  PRMT R0, R7, 0x7773, RZ ;  /* 0x0000777307007816 */ /* 0x002fd600000000ff */
[----:B---3--:R-:W-:Y:S04]  /*1504d0*/  @P6 STG.E.U8 desc[UR42][R8.64], R0 ;  /* 0x0000000008006986 */ /* 0x008fe8000c10112a */
[----:B----4-:R1:W-:Y:S04]  /*1504e0*/  STL.64 [R1+0x4a38], R22 ;  /* 0x004a381601007387 */ /* 0x0103e80000100a00 */
[----:B-1----:R-:W2:Y:S04]  /*1504f0*/  LDL.LU.64 R22, [R1+0x1298] ;  /* 0x0012980001167983 */ /* 0x002ea80000300a00 */
[----:B------:R-:W3:Y:S04]  /*150500*/  LDL.LU.64 R12, [R1+0x12c0] ;  /* 0x0012c000010c7983 */ /* 0x000ee80000300a00 */
[----:B------:R-:W4:Y:S04]  /*150510*/  LDL.LU R21, [R1+0x338] ;  /* 0x0003380001157983 */ /* 0x000f280000300800 */
[----:B------:R-:W2:Y:S04]  /*150520*/  LDL.LU.64 R4, [R1+0x12b8] ;  /* 0x0012b80001047983 */ /* 0x000ea80000300a00 */
[----:B------:R-:W2:Y:S04]  /*150530*/  LDL.LU.64 R2, [R1+0x12c8] ;  /* 0x0012c80001027983 */ /* 0x000ea80000300a00 */
[----:B------:R-:W2:Y:S04]  /*150540*/  LDL.LU R24, [R1+0x34c] ;  /* 0x00034c0001187983 */ /* 0x000ea80000300800 */
[----:B------:R-:W2:Y:S04]  /*150550*/  LDL.LU.64 R14, [R1+0x12d0] ;  /* 0x0012d000010e7983 */ /* 0x000ea80000300a00 */
[----:B------:R-:W2:Y:S04]  /*150560*/  LDL.LU.64 R16, [R1+0x12e0] ;  /* 0x0012e00001107983 */ /* 0x000ea80000300a00 */
[----:B------:R-:W2:Y:S04]  /*150570*/  LDL.LU.64 R18, [R1+0x12d8] ;  /* 0x0012d80001127983 */ /* 0x000ea80000300a00 */
[----:B------:R-:W2:Y:S04]  /*150580*/  LDL.LU.64 R28, [R1+0x12e8] ;  /* 0x0012e800011c7983 */ /* 0x000ea80000300a00 */
[----:B------:R-:W2:Y:S04]  /*150590*/  LDL.LU.64 R26, [R1+0x12f0] ;  /* 0x0012f000011a7983 */ /* 0x000ea80000300a00 */
[----:B------:R-:W2:Y:S01]  /*1505a0*/  LDL.LU.64 R8, [R1+0x4a40] ;  /* 0x004a400001087983 */ /* 0x000ea20000300a00 */
[----:B------:R-:W-:-:S02]  /*1505b0*/  LOP3.LUT P6, RZ, R6, 0x8, RZ, 0xc0, !PT ;  /* 0x0000000806ff7812 */ /* 0x000fc400078cc0ff */
[----:B--2---:R-:W-:-:S11]  /*1505c0*/  PRMT R0, R9, 0x7770, RZ ;  /* 0x0000777009007816 */ /* 0x004fd600000000ff */
[----:B------:R1:W-:Y:S04]  /*1505d0*/  @P6 STG.E.U8 desc[UR42][R22.64], R0 ;  /* 0x0000000016006986 */ /* 0x0003e8000c10112a */
[----:B-1----:R-:W2:Y:S01]  /*1505e0*/  LDL.LU.64 R22, [R1+0x4a38] ;  /* 0x004a380001167983 */ /* 0x002ea20000300a00 */
[----:B------:R-:W-:Y:S02]  /*1505f0*/  LOP3.LUT P6, RZ, R6, 0x4, RZ, 0xc0, !PT ;  /* 0x0000000406ff7812 */ /* 0x000fe400078cc0ff */
        /* <DEDUP_REMOVED lines=11> */
[----:B--2---:R1:W-:Y:S04]  /*1506b0*/  @P6 STG.E.U8 desc[UR42][R22.64], R0 ;  /* 0x0000000016006986 */ /* 0x0043e8000c10112a */
[----:B-1----:R-:W2:Y:S01]  /*1506c0*/  LDL.LU.64 R22, [R1+0x4a28] ;  /* 0x004a280001167983 */ /* 0x002ea20000300a00 */
[----:B------:R-:W-:-:S02]  /*1506d0*/  LOP3.LUT P6, RZ, R6, 0x1, RZ, 0xc0, !PT ;  /* 0x0000000106ff7812 */ /* 0x000fc400078cc0ff */
        /* <DEDUP_REMOVED lines=19> */
[----:B--2---:R1:W-:Y:S04]  /*150810*/  @P5 STG.E.U8 desc[UR42][R22.64], R0 ;  /* 0x0000000016005986 */ /* 0x0043e8000c10112a */
[----:B-1----:R-:W2:Y:S04]  /*150820*/  LDL.LU.64 R22, [R1+0x4a20] ;  /* 0x004a200001167983 */ /* 0x002ea80000300a00 */
[----:B------:R-:W3:Y:S04]  /*150830*/  LDL.LU.64 R28, [R1+0x12f8] ;  /* 0x0012f800011c7983 */ /* 0x000ee80000300a00 */
[----:B------:R-:W4:Y:S04]  /*150840*/  LDL.LU.64 R26, [R1+0x1308] ;  /* 0x00130800011a7983 */ /* 0x000f280000300a00 */
[----:B------:R-:W2:Y:S04]  /*150850*/  LDL.LU.64 R14, [R1+0x1310] ;  /* 0x00131000010e7983 */ /* 0x000ea80000300a00 */
[----:B------:R-:W2:Y:S01]  /*150860*/  LDL.LU R24, [R1+0x33c] ;  /* 0x00033c0001187983 */ /* 0x000ea20000300800 */
[----:B------:R-:W-:-:S02]  /*150870*/  LOP3.LUT P4, RZ, R10, 0x4, RZ, 0xc0, !PT ;  /* 0x000000040aff7812 */ /* 0x000fc4000788c0ff */
[----:B------:R-:W-:Y:S01]  /*150880*/  LOP3.LUT P3, RZ, R10, 0x2, RZ, 0xc0, !PT ;  /* 0x000000020aff7812 */ /* 0x000fe2000786c0ff */
[----:B------:R-:W3:Y:S04]  /*150890*/  LDL.LU.64 R16, [R1+0x1320] ;  /* 0x0013200001107983 */ /* 0x000ee80000300a00 */
[----:B------:R-:W4:Y:S04]  /*1508a0*/  LDL.LU.64 R18, [R1+0x1318] ;  /* 0x0013180001127983 */ /* 0x000f280000300a00 */
[----:B------:R-:W4:Y:S04]  /*1508b0*/  LDL.LU R9, [R1+0x350] ;  /* 0x0003500001097983 */ /* 0x000f280000300800 */
[----:B------:R-:W-:Y:S01]  /*1508c0*/  STL [R1+0x49e8], R10 ;  /* 0x0049e80a01007387 */ /* 0x000fe20000100800 */
[----:B--2---:R-:W-:-:S05]  /*1508d0*/  PRMT R0, R24, 0x7770, RZ ;  /* 0x0000777018007816 */ /* 0x004fca00000000ff */
[----:B---3--:R1:W-:Y:S02]  /*1508e0*/  @P4 STG.E.U8 desc[UR42][R28.64], R0 ;  /* 0x000000001c004986 */ /* 0x0083e4000c10112a */
[----:B-1----:R-:W-:Y:S02]  /*1508f0*/  PRMT R0, R24, 0x7771, RZ ;  /* 0x0000777118007816 */ /* 0x002fe400000000ff */
[----:B------:R-:W2:Y:S04]  /*150900*/  LDL.LU.64 R28, [R1+0x1328] ;  /* 0x00132800011c7983 */ /* 0x000ea80000300a00 */
[----:B----4-:R1:W-:Y:S04]  /*150910*/  @P3 STG.E.U8 desc[UR42][R26.64], R0 ;  /* 0x000000001a003986 */ /* 0x0103e8000c10112a */
[----:B-1----:R-:W3:Y:S04]  /*150920*/  LDL.LU.64 R26, [R1+0x1330] ;  /* 0x00133000011a7983 */ /* 0x002ee80000300a00 */
[----:B------:R-:W4:Y:S01]  /*150930*/  LDL.LU R21, [R1+0x320] ;  /* 0x0003200001157983 */ /* 0x000f220000300800 */
[----:B------:R-:W-:-:S02]  /*150940*/  LOP3.LUT P2, RZ, R10, 0x1, RZ, 0xc0, !PT ;  /* 0x000000010aff7812 */ /* 0x000fc4000784c0ff */
        /* <DEDUP_REMOVED lines=17> */
[----:B----4-:R1:W-:Y:S04]  /*150a60*/  STL [R1+0x4a18], R21 ;  /* 0x004a181501007387 */ /* 0x0103e80000100800 */
[----:B-1----:R-:W4:Y:S04]  /*150a70*/  LDL.LU.64 R20, [R1+0x1340] ;  /* 0x0013400001147983 */ /* 0x002f280000300a00 */
[----:B------:R-:W4:Y:S02]  /*150a80*/  LDL.LU.64 R10, [R1+0x1348] ;  /* 0x00134800010a7983 */ /* 0x000f240000300a00 */
[----:B------:R-:W-:-:S02]  /*150a90*/  @P6 LOP3.LUT R8, R8, 0x8000000, RZ, 0xfc, !PT ;  /* 0x0800000008086812 */ /* 0x000fc400078efcff */
[----:B------:R-:W-:Y:S02]  /*150aa0*/  LOP3.LUT P6, RZ, R22, 0x10000000, RZ, 0xc0, !PT ;  /* 0x1000000016ff7812 */ /* 0x000fe400078cc0ff */
[----:B------:R-:W-:Y:S02]  /*150ab0*/  LOP3.LUT R8, R8, 0xefffffff, RZ, 0xc0, !PT ;  /* 0xefffffff08087812 */ /* 0x000fe400078ec0ff */
[----:B------:R-:W-:-:S09]  /*150ac0*/  LOP3.LUT P5, RZ, R22, 0x80000000, RZ, 0xc0, !PT ;  /* 0x8000000016ff7812 */ /* 0x000fd200078ac0ff */
[----:B------:R-:W-:Y:S02]  /*150ad0*/  @P6 LOP3.LUT R8, R8, 0x10000000, RZ, 0xfc, !PT ;  /* 0x1000000008086812 */ /* 0x000fe400078efcff */
[----:B------:R-:W-:Y:S02]  /*150ae0*/  LOP3.LUT P6, RZ, R22, 0x20000000, RZ, 0xc0, !PT ;  /* 0x2000000016ff7812 */ /* 0x000fe400078cc0ff */
[----:B------:R-:W-:Y:S02]  /*150af0*/  PRMT R0, R24, 0x7772, RZ ;  /* 0x0000777218007816 */ /* 0x000fe400000000ff */
[----:B------:R-:W-:-:S03]  /*150b00*/  LOP3.LUT R8, R8, 0xdfffffff, RZ, 0xc0, !PT ;  /* 0xdfffffff08087812 */ /* 0x000fc600078ec0ff */
[----:B------:R1:W-:Y:S06]  /*150b10*/  @P2 STG.E.U8 desc[UR42][R14.64], R0 ;  /* 0x000000000e002986 */ /* 0x0003ec000c10112a */
[----:B------:R-:W-:Y:S02]  /*150b20*/  @P6 LOP3.LUT R8, R8, 0x20000000, RZ, 0xfc, !PT ;  /* 0x2000000008086812 */ /* 0x000fe400078efcff */
[----:B------:R-:W-:Y:S02]  /*150b30*/  LOP3.LUT P6, RZ, R22, 0x40000000, RZ, 0xc0, !PT ;  /* 0x4000000016ff7812 */ /* 0x000fe400078cc0ff */
[----:B-1----:R-:W-:-:S05]  /*150b40*/  PRMT R0, R24, 0x7773, RZ ;  /* 0x0000777318007816 */ /* 0x002fca00000000ff */
[----:B------:R1:W-:Y:S02]  /*150b50*/  @P5 STG.E.U8 desc[UR42][R16.64], R0 ;  /* 0x0000000010005986 */ /* 0x0003e4000c10112a */
[----:B-1----:R-:W-:-:S05]  /*150b60*/  PRMT R0, R9, 0x7770, RZ ;  /* 0x0000777009007816 */ /* 0x002fca00000000ff */
[----:B------:R1:W-:Y:S01]  /*150b70*/  @P6 STG.E.U8 desc[UR42][R18.64], R0 ;  /* 0x0000000012006986 */ /* 0x0003e2000c10112a */
[----:B------:R-:W-:Y:S02]  /*150b80*/  LOP3.LUT P6, RZ, R8, 0x20000000, RZ, 0xc0, !PT ;  /* 0x2000000008ff7812 */ /* 0x000fe400078cc0ff */
[----:B-1----:R-:W-:-:S11]  /*150b90*/  PRMT R0, R9, 0x7771, RZ ;  /* 0x0000777109007816 */ /* 0x002fd600000000ff */
[----:B--2---:R1:W-:Y:S01]  /*150ba0*/  @P6 STG.E.U8 desc[UR42][R28.64], R0 ;  /* 0x000000001c006986 */ /* 0x0043e2000c10112a */
[----:B------:R-:W-:Y:S02]  /*150bb0*/  LOP3.LUT P6, RZ, R8, 0x10000000, RZ, 0xc0, !PT ;  /* 0x1000000008ff7812 */ /* 0x000fe400078cc0ff */
[----:B-1----:R-:W-:-:S11]  /*150bc0*/  PRMT R0, R9, 0x7772, RZ ;  /* 0x0000777209007816 */ /* 0x002fd600000000ff */
[----:B---3--:R1:W-:Y:S01]  /*150bd0*/  @P6 STG.E.U8 desc[UR42][R26.64], R0 ;  /* 0x000000001a006986 */ /* 0x0083e2000c10112a */
[C---:B------:R-:W-:Y:S02]  /*150be0*/  LOP3.LUT P6, RZ, R8.reuse, 0x8000000, RZ, 0xc0, !PT ;  /* 0x0800000008ff7812 */ /* 0x040fe400078cc0ff */
[----:B-1----:R-:W-:Y:S01]  /*150bf0*/  PRMT R0, R9, 0x7773, RZ ;  /* 0x0000777309007816 */ /* 0x002fe200000000ff */
[----:B----4-:R1:W-:Y:S10]  /*150c00*/  STL.64 [R1+0x4a10], R10 ;  /* 0x004a100a01007387 */ /* 0x0103f40000100a00 */
        /* <DEDUP_REMOVED lines=10> */
[----:B------:R-:W3:Y:S04]  /*150cb0*/  LDL.LU.64 R28, [R1+0x1388] ;  /* 0x00138800011c7983 */ /* 0x000ee80000300a00 */
[----:B------:R-:W3:Y:S04]  /*150cc0*/  LDL.LU.64 R26, [R1+0x1390] ;  /* 0x00139000011a7983 */ /* 0x000ee80000300a00 */
[----:B--2---:R-:W2:Y:S01]  /*150cd0*/  LDL.LU R21, [R1+0x4a18] ;  /* 0x004a180001157983 */ /* 0x004ea20000300800 */
[----:B------:R-:W-:-:S02]  /*150ce0*/  LOP3.LUT P6, RZ, R8, 0x4000000, RZ, 0xc0, !PT ;  /* 0x0400000008ff7812 */ /* 0x000fc400078cc0ff */
[----:B--2---:R-:W-:-:S11]  /*150cf0*/  PRMT R0, R21, 0x7770, RZ ;  /* 0x0000777015007816 */ /* 0x004fd600000000ff */
[----:B---3--:R1:W-:Y:S04]  /*150d00*/  @P6 STG.E.U8 desc[UR42][R10.64], R0 ;  /* 0x000000000a006986 */ /* 0x0083e8000c10112a */
        /* <DEDUP_REMOVED lines=32> */
[----:B------:R-:W4:Y:S04]  /*150f10*/  LDL.LU.64 R2, [R1+0x13a8] ;  /* 0x0013a80001027983 */ /* 0x000f280000300a00 */
[----:B------:R-:W3:Y:S04]  /*150f20*/  LDL.LU.64 R14, [R1+0x13b0] ;  /* 0x0013b000010e7983 */ /* 0x000ee80000300a00 */
[----:B------:R1:W-:Y:S04]  /*150f30*/  @P5 STG.E.U8 desc[UR42][R26.64], R0 ;  /* 0x000000001a005986 */ /* 0x0003e8000c10112a */
[----:B-1----:R-:W3:Y:S01]  /*150f40*/  LDL.LU R26, [R1+0x358] ;  /* 0x00035800011a7983 */ /* 0x002ee20000300800 */
[----:B------:R-:W-:-:S02]  /*150f50*/  LOP3.LUT P4, RZ, R22, 0x8000, RZ, 0xc0, !PT ;  /* 0x0000800016ff7812 */ /* 0x000fc4000788c0ff */
[----:B------:R-:W-:Y:S02]  /*150f60*/  LOP3.LUT P3, RZ, R22, 0x4000, RZ, 0xc0, !PT ;  /* 0x0000400016ff7812 */ /* 0x000fe4000786c0ff */
[----:B------:R-:W-:Y:S01]  /*150f70*/  PRMT R0, R23, 0x7773, RZ ;  /* 0x0000777317007816 */ /* 0x000fe200000000ff */
[----:B------:R-:W4:Y:S04]  /*150f80*/  LDL.LU.64 R16, [R1+0x13c0] ;  /* 0x0013c00001107983 */ /* 0x000f280000300a00 */
[----:B------:R-:W4:Y:S04]  /*150f90*/  LDL.LU R9, [R1+0x328] ;  /* 0x0003280001097983 */ /* 0x000f280000300800 */
        /* <DEDUP_REMOVED lines=36> */
[----:B------:R-:W2:Y:S04]  /*1511e0*/  LDL.LU R24, [R1+0x32c] ;  /* 0x00032c0001187983 */ /* 0x000ea80000300800 */
[----:B------:R-:W2:Y:S04]  /*1511f0*/  LDL.LU.64 R20, [R1+0x13f0] ;  /* 0x0013f00001147983 */ /* 0x000ea80000300a00 */
[----:B------:R-:W2:Y:S04]  /*151200*/  LDL.LU.64 R12, [R1+0x1400] ;  /* 0x00140000010c7983 */ /* 0x000ea80000300a00 */
[----:B------:R-:W2:Y:S01]  /*151210*/  LDL.LU.64 R4, [R1+0x13f8] ;  /* 0x0013f80001047983 */ /* 0x000ea20000300a00 */
[----:B------:R-:W-:-:S02]  /*151220*/  @P6 LOP3.LUT R8, R8, 0x100000, RZ, 0xfc, !PT ;  /* 0x0010000008086812 */ /* 0x000fc400078efcff */
[----:B------:R-:W-:Y:S02]  /*151230*/  LOP3.LUT P6, RZ, R22, 0x400, RZ, 0xc0, !PT ;  /* 0x0000040016ff7812 */ /* 0x000fe400078cc0ff */
[----:B------:R-:W-:Y:S01]  /*151240*/  LOP3.LUT R8, R8, 0xffdfffff, RZ, 0xc0, !PT ;  /* 0xffdfffff08087812 */ /* 0x000fe200078ec0ff */
[----:B----4-:R1:W-:Y:S10]  /*151250*/  @P2 STG.E.U8 desc[UR42][R2.64], R0 ;  /* 0x0000000002002986 */ /* 0x0103f4000c10112a */
[----:B------:R-:W-:-:S02]  /*151260*/  @P6 LOP3.LUT R8, R8, 0x200000, RZ, 0xfc, !PT ;  /* 0x0020000008086812 */ /* 0x000fc400078efcff */
[----:B------:R-:W-:Y:S02]  /*151270*/  LOP3.LUT P6, RZ, R22, 0x800, RZ, 0xc0, !PT ;  /* 0x0000080016ff7812 */ /* 0x000fe400078cc0ff */
[C---:B-1----:R-:W-:Y:S01]  /*151280*/  PRMT R0, R26.reuse, 0x7772, RZ ;  /* 0x000077721a007816 */ /* 0x042fe200000000ff */
[----:B------:R-:W4:Y:S04]  /*151290*/  LDL.LU.64 R2, [R1+0x1408] ;  /* 0x0014080001027983 */ /* 0x000f280000300a00 */
[----:B------:R1:W-:Y:S02]  /*1512a0*/  @P5 STG.E.U8 desc[UR42][R14.64], R0 ;  /* 0x000000000e005986 */ /* 0x0003e4000c10112a */
[----:B-1----:R-:W-:Y:S02]  /*1512b0*/  PRMT R0, R26, 0x7773, RZ ;  /* 0x000077731a007816 */ /* 0x002fe400000000ff */
[----:B------:R-:W4:Y:S04]  /*1512c0*/  LDL.LU R26, [R1+0x370] ;  /* 0x00037000011a7983 */ /* 0x000f280000300800 */
[----:B------:R1:W-:Y:S01]  /*1512d0*/  @P6 STG.E.U8 desc[UR42][R16.64], R0 ;  /* 0x0000000010006986 */ /* 0x0003e2000c10112a */
[----:B------:R-:W-:-:S03]  /*1512e0*/  LOP3.LUT P6, RZ, R8, 0x200000, RZ, 0xc0, !PT ;  /* 0x0020000008ff7812 */ /* 0x000fc600078cc0ff */
[----:B------:R-:W4:Y:S01]  /*1512f0*/  LDL.LU.64 R14, [R1+0x1410] ;  /* 0x00141000010e7983 */ /* 0x000f220000300a00 */
[----:B-1----:R-:W-:-:S03]  /*151300*/  PRMT R0, R9, 0x7770, RZ ;  /* 0x0000777009007816 */ /* 0x002fc600000000ff */
[----:B------:R-:W4:Y:S06]  /*151310*/  LDL.LU.64 R16, [R1+0x1420] ;  /* 0x0014200001107983 */ /* 0x000f2c0000300a00 */
[----:B------:R1:W-:Y:S01]  /*151320*/  @P6 STG.E.U8 desc[UR42][R18.64], R0 ;  /* 0x0000000012006986 */ /* 0x0003e2000c10112a */
[C---:B------:R-:W-:Y:S02]  /*151330*/  LOP3.LUT P6, RZ, R8.reuse, 0x100000, RZ, 0xc0, !PT ;  /* 0x0010000008ff7812 */ /* 0x040fe400078cc0ff */
        /* <DEDUP_REMOVED lines=16> */
[----:B------:R-:W-:Y:S02]  /*151440*/  LOP3.LUT P4, RZ, R22, 0x1, RZ, 0xc0, !PT ;  /* 0x0000000116ff7812 */ /* 0x000fe4000788c0ff */
        /* <DEDUP_REMOVED lines=16> */
[----:B----4-:R1:W-:Y:S02]  /*151550*/  @P1 STG.E.U8 desc[UR42][R2.64], R0 ;  /* 0x0000000002001986 */ /* 0x0103e4000c10112a */
        /* <DEDUP_REMOVED lines=9> */
[----:B------:R-:W3:Y:S01]  /*1515f0*/  LDL.LU.64 R2, [R1+0x1430] ;  /* 0x0014300001027983 */ /* 0x000ee20000300a00 */
[C---:B------:R-:W-:Y:S02]  /*151600*/  LOP3.LUT P4, RZ, R23.reuse, 0x10000000, RZ, 0xc0, !PT ;  /* 0x1000000017ff7812 */ /* 0x040fe4000788c0ff */
[----:B------:R-:W-:-:S02]  /*151610*/  LOP3.LUT P3, RZ, R23, 0x8000000, RZ, 0xc0, !PT ;  /* 0x0800000017ff7812 */ /* 0x000fc4000786c0ff */
[C---:B------:R-:W-:Y:S01]  /*151620*/  PRMT R0, R26.reuse, 0x7772, RZ ;  /* 0x000077721a007816 */ /* 0x040fe200000000ff */
[----:B------:R-:W-:Y:S02]  /*151630*/  IMAD.MOV.U32 R27, RZ, RZ, R25 ;  /* 0x000000ffff1b7224 */ /* 0x000fe400078e0019 */
[----:B------:R-:W4:Y:S04]  /*151640*/  LDL.LU.64 R24, [R1+0x1438] ;  /* 0x0014380001187983 */ /* 0x000f280000300a00 */
[----:B------:R-:W2:Y:S04]  /*151650*/  LDL.LU.64 R14, [R1+0x1448] ;  /* 0x00144800010e7983 */ /* 0x000ea80000300a00 */
[----:B------:R-:W2:Y:S04]  /*151660*/  LDL.LU.64 R16, [R1+0x1450] ;  /* 0x0014500001107983 */ /* 0x000ea80000300a00 */
[----:B------:R-:W4:Y:S04]  /*151670*/  LDL.LU R21, [R1+0x380] ;  /* 0x0003800001157983 */ /* 0x000f280000300800 */
[----:B------:R-:W4:Y:S04]  /*151680*/  LDL.LU.64 R18, [R1+0x1460] ;  /* 0x0014600001127983 */ /* 0x000f280000300a00 */
[----:B------:R-:W4:Y:S04]  /*151690*/  LDL.LU R20, [R1+0x374] ;  /* 0x0003740001147983 */ /* 0x000f280000300800 */
[----:B---3--:R1:W-:Y:S02]  /*1516a0*/  @P4 STG.E.U8 desc[UR42][R2.64], R0 ;  /* 0x0000000002004986 */ /* 0x0083e4000c10112a */
[----:B-1----:R-:W-:-:S05]  /*1516b0*/  PRMT R0, R26, 0x7773, RZ ;  /* 0x000077731a007816 */ /* 0x002fca00000000ff */
[----:B--2---:R1:W-:Y:S04]  /*1516c0*/  @P3 STG.E.U8 desc[UR42][R28.64], R0 ;  /* 0x000000001c003986 */ /* 0x0043e8000c10112a */
[----:B-1----:R-:W2:Y:S04]  /*1516d0*/  LDL.LU.64 R28, [R1+0x1458] ;  /* 0x00145800011c7983 */ /* 0x002ea80000300a00 */
[----:B------:R-:W3:Y:S01]  /*1516e0*/  LDL.LU.64 R10, [R1+0x1470] ;  /* 0x00147000010a7983 */ /* 0x000ee20000300a00 */
        /* <DEDUP_REMOVED lines=17> */
[----:B---3--:R1:W-:Y:S04]  /*151800*/  STL.64 [R1+0x49f0], R10 ;  /* 0x0049f00a01007387 */ /* 0x0083e80000100a00 */
[----:B-1----:R-:W3:Y:S06]  /*151810*/  LDL.LU.64 R10, [R1+0x1468] ;  /* 0x00146800010a7983 */ /* 0x002eec0000300a00 */
[----:B------:R-:W-:-:S02]  /*151820*/  @P6 LOP3.LUT R8, R8, 0x800, RZ, 0xfc, !PT ;  /* 0x0000080008086812 */ /* 0x000fc400078efcff */
[C---:B------:R-:W-:Y:S02]  /*151830*/  LOP3.LUT P6, RZ, R23.reuse, 0x400000, RZ, 0xc0, !PT ;  /* 0x0040000017ff7812 */ /* 0x040fe400078cc0ff */
[----:B------:R-:W-:Y:S02]  /*151840*/  LOP3.LUT R8, R8, 0xffffefff, RZ, 0xc0, !PT ;  /* 0xffffefff08087812 */ /* 0x000fe400078ec0ff */
[----:B------:R-:W-:-:S09]  /*151850*/  LOP3.LUT P2, RZ, R23, 0x4000000, RZ, 0xc0, !PT ;  /* 0x0400000017ff7812 */ /* 0x000fd2000784c0ff */
[----:B------:R-:W-:Y:S02]  /*151860*/  @P6 LOP3.LUT R8, R8, 0x1000, RZ, 0xfc, !PT ;  /* 0x0000100008086812 */ /* 0x000fe400078efcff */
[C---:B------:R-:W-:Y:S02]  /*151870*/  LOP3.LUT P6, RZ, R23.reuse, 0x800000, RZ, 0xc0, !PT ;  /* 0x0080000017ff7812 */ /* 0x040fe400078cc0ff */
[----:B------:R-:W-:Y:S02]  /*151880*/  LOP3.LUT P5, RZ, R23, 0x2000000, RZ, 0xc0, !PT ;  /* 0x0200000017ff7812 */ /* 0x000fe400078ac0ff */
[----:B----4-:R-:W-:Y:S02]  /*151890*/  PRMT R0, R21, 0x7770, RZ ;  /* 0x0000777015007816 */ /* 0x010fe400000000ff */
[----:B------:R-:W-:-:S03]  /*1518a0*/  LOP3.LUT R8, R8, 0xffffdfff, RZ, 0xc0, !PT ;  /* 0xffffdfff08087812 */ /* 0x000fc600078ec0ff */
[----:B------:R1:W-:Y:S04]  /*1518b0*/  @P2 STG.E.U8 desc[UR42][R24.64], R0 ;  /* 0x0000000018002986 */ /* 0x0003e8000c10112a */
[----:B------:R-:W-:Y:S02]  /*1518c0*/  @P6 LOP3.LUT R8, R8, 0x2000, RZ, 0xfc, !PT ;  /* 0x0000200008086812 */ /* 0x000fe400078efcff */
[----:B------:R-:W-:Y:S02]  /*1518d0*/  LOP3.LUT P6, RZ, R23, 0x1000000, RZ, 0xc0, !PT ;  /* 0x0100000017ff7812 */ /* 0x000fe400078cc0ff */
[C---:B-1----:R-:W-:Y:S01]  /*1518e0*/  PRMT R0, R21.reuse, 0x7771, RZ ;  /* 0x0000777115007816 */ /* 0x042fe200000000ff */
[----:B------:R-:W4:Y:S04]  /*1518f0*/  LDL.LU.64 R24, [R1+0x1480] ;  /* 0x0014800001187983 */ /* 0x000f280000300a00 */
[----:B------:R-:W4:Y:S04]  /*151900*/  LDL.LU R9, [R1+0x384] ;  /* 0x0003840001097983 */ /* 0x000f280000300800 */
[----:B------:R-:W4:Y:S04]  /*151910*/  LDL.LU.64 R6, [R1+0x1478] ;  /* 0x0014780001067983 */ /* 0x000f280000300a00 */
[----:B------:R-:W4:Y:S04]  /*151920*/  LDL.LU.64 R12, [R1+0x1488] ;  /* 0x00148800010c7983 */ /* 0x000f280000300a00 */
[----:B------:R1:W-:Y:S04]  /*151930*/  @P5 STG.E.U8 desc[UR42][R14.64], R0 ;  /* 0x000000000e005986 */ /* 0x0003e8000c10112a */
[----:B------:R-:W4:Y:S04]  /*151940*/  LDL.LU R26, [R1+0x378] ;  /* 0x00037800011a7983 */ /* 0x000f280000300800 */
[----:B------:R-:W4:Y:S04]  /*151950*/  LDL.LU.64 R4, [R1+0x1490] ;  /* 0x0014900001047983 */ /* 0x000f280000300a00 */
[----:B------:R-:W4:Y:S01]  /*151960*/  LDL.LU.64 R2, [R1+0x14a0] ;  /* 0x0014a00001027983 */ /* 0x000f220000300a00 */
[----:B-1----:R-:W-:-:S03]  /*151970*/  PRMT R0, R21, 0x7772, RZ ;  /* 0x0000777215007816 */ /* 0x002fc600000000ff */
[----:B------:R-:W4:Y:S04]  /*151980*/  LDL.LU.64 R14, [R1+0x1498] ;  /* 0x00149800010e7983 */ /* 0x000f280000300a00 */
[----:B------:R1:W-:Y:S01]  /*151990*/  @P6 STG.E.U8 desc[UR42][R16.64], R0 ;  /* 0x0000000010006986 */ /* 0x0003e2000c10112a */
[C---:B------:R-:W-:Y:S02]  /*1519a0*/  LOP3.LUT P6, RZ, R8.reuse, 0x2000, RZ, 0xc0, !PT ;  /* 0x0000200008ff7812 */ /* 0x040fe400078cc0ff */
[----:B-1----:R-:W-:Y:S01]  /*1519b0*/  PRMT R0, R21, 0x7773, RZ ;  /* 0x0000777315007816 */ /* 0x002fe200000000ff */
[----:B------:R-:W4:Y:S10]  /*1519c0*/  LDL.LU.64 R16, [R1+0x14a8] ;  /* 0x0014a80001107983 */ /* 0x000f340000300a00 */
[----:B------:R1:W-:Y:S01]  /*1519d0*/  @P6 STG.E.U8 desc[UR42][R18.64], R0 ;  /* 0x0000000012006986 */ /* 0x0003e2000c10112a */
[----:B------:R-:W-:-:S02]  /*1519e0*/  LOP3.LUT P6, RZ, R8, 0x1000, RZ, 0xc0, !PT ;  /* 0x0000100008ff7812 */ /* 0x000fc400078cc0ff */
[----:B-1----:R-:W-:Y:S01]  /*1519f0*/  PRMT R0, R20, 0x7770, RZ ;  /* 0x0000777014007816 */ /* 0x002fe200000000ff */
[----:B------:R-:W4:Y:S04]  /*151a00*/  LDL.LU.64 R18, [R1+0x14b0] ;  /* 0x0014b00001127983 */ /* 0x000f280000300a00 */
[----:B------:R-:W4:Y:S06]  /*151a10*/  LDL.LU R21, [R1+0x388] ;  /* 0x0003880001157983 */ /* 0x000f2c0000300800 */
[----:B--2---:R1:W-:Y:S01]  /*151a20*/  @P6 STG.E.U8 desc[UR42][R28.64], R0 ;  /* 0x000000001c006986 */ /* 0x0043e2000c10112a */
[----:B------:R-:W-:-:S02]  /*151a30*/  LOP3.LUT P6, RZ, R8, 0x800, RZ, 0xc0, !PT ;  /* 0x0000080008ff7812 */ /* 0x000fc400078cc0ff */
[----:B-1----:R-:W-:Y:S01]  /*151a40*/  PRMT R0, R20, 0x7771, RZ ;  /* 0x0000777114007816 */ /* 0x002fe200000000ff */
[----:B------:R-:W2:Y:S10]  /*151a50*/  LDL.LU.64 R28, [R1+0x14b8] ;  /* 0x0014b800011c7983 */ /* 0x000eb40000300a00 */
[----:B---3--:R1:W-:Y:S04]  /*151a60*/  @P6 STG.E.U8 desc[UR42][R10.64], R0 ;  /* 0x000000000a006986 */ /* 0x0083e8000c10112a */
[----:B-1----:R-:W3:Y:S01]  /*151a70*/  LDL.LU.64 R10, [R1+0x49f0] ;  /* 0x0049f000010a7983 */ /* 0x002ee20000300a00 */
[----:B------:R-:W-:-:S02]  /*151a80*/  LOP3.LUT P6, RZ, R8, 0x400, RZ, 0xc0, !PT ;  /* 0x0000040008ff7812 */ /* 0x000fc400078cc0ff */
[----:B------:R-:W-:Y:S02]  /*151a90*/  PRMT R0, R20, 0x7772, RZ ;  /* 0x0000777214007816 */ /* 0x000fe400000000ff */
[C---:B------:R-:W-:Y:S02]  /*151aa0*/  LOP3.LUT P0, RZ, R23.reuse, 0x8000, RZ, 0xc0, !PT ;  /* 0x0000800017ff7812 */ /* 0x040fe4000780c0ff */
[C---:B------:R-:W-:Y:S02]  /*151ab0*/  LOP3.LUT P1, RZ, R23.reuse, 0x4000, RZ, 0xc0, !PT ;  /* 0x0000400017ff7812 */ /* 0x040fe4000782c0ff */
[----:B------:R-:W-:-:S05]  /*151ac0*/  LOP3.LUT P4, RZ, R23, 0x2000, RZ, 0xc0, !PT ;  /* 0x0000200017ff7812 */ /* 0x000fca000788c0ff */
[----:B---3--:R1:W-:Y:S01]  /*151ad0*/  @P6 STG.E.U8 desc[UR42][R10.64], R0 ;  /* 0x000000000a006986 */ /* 0x0083e2000c10112a */
[----:B------:R-:W-:Y:S02]  /*151ae0*/  LOP3.LUT P6, RZ, R8, 0x200, RZ, 0xc0, !PT ;  /* 0x0000020008ff7812 */ /* 0x000fe400078cc0ff */
[----:B-1----:R-:W-:Y:S01]  /*151af0*/  PRMT R0, R20, 0x7773, RZ ;  /* 0x0000777314007816 */ /* 0x002fe200000000ff */
[----:B------:R-:W3:Y:S10]  /*151b00*/  LDL.LU R10, [R1+0x49e8] ;  /* 0x0049e800010a7983 */ /* 0x000ef40000300800 */
[----:B----4-:R1:W-:Y:S04]  /*151b10*/  @P6 STG.E.U8 desc[UR42][R24.64], R0 ;  /* 0x0000000018006986 */ /* 0x0103e8000c10112a */
[----:B-1----:R-:W4:Y:S01]  /*151b20*/  LDL.LU.64 R24, [R1+0x49e0] ;  /* 0x0049e00001187983 */ /* 0x002f220000300a00 */
[----:B------:R-:W-:-:S02]  /*151b30*/  LOP3.LUT P6, RZ, R8, 0x100, RZ, 0xc0, !PT ;  /* 0x0000010008ff7812 */ /* 0x000fc400078cc0ff */
[----:B------:R-:W-:-:S11]  /*151b40*/  PRMT R0, R9, 0x7770, RZ ;  /* 0x0000777009007816 */ /* 0x000fd600000000ff */
[----:B------:R1:W-:Y:S01]  /*151b50*/  @P6 STG.E.U8 desc[UR42][R6.64], R0 ;  /* 0x0000000006006986 */ /* 0x0003e2000c10112a */
[----:B------:R-:W-:Y:S02]  /*151b60*/  LOP3.LUT P6, RZ, R8, 0x80, RZ, 0xc0, !PT ;  /* 0x0000008008ff7812 */ /* 0x000fe400078cc0ff */
[----:B-1----:R-:W-:-:S11]  /*151b70*/  PRMT R0, R9, 0x7771, RZ ;  /* 0x0000777109007816 */ /* 0x002fd600000000ff */
[----:B------:R1:W-:Y:S01]  /*151b80*/  @P6 STG.E.U8 desc[UR42][R12.64], R0 ;  /* 0x000000000c006986 */ /* 0x0003e2000c10112a */
[----:B------:R-:W-:Y:S02]  /*151b90*/  LOP3.LUT P6, RZ, R8, 0x40, RZ, 0xc0, !PT ;  /* 0x0000004008ff7812 */ /* 0x000fe400078cc0ff */
[----:B-1----:R-:W-:-:S11]  /*151ba0*/  PRMT R0, R9, 0x7772, RZ ;  /* 0x0000777209007816 */ /* 0x002fd600000000ff */
[----:B------:R1:W-:Y:S01]  /*151bb0*/  @P6 STG.E.U8 desc[UR42][R4.64], R0 ;  /* 0x0000000004006986 */ /* 0x0003e2000c10112a */
[----:B------:R-:W-:Y:S02]  /*151bc0*/  LOP3.LUT P3, RZ, R23, 0x1000, RZ, 0xc0, !PT ;  /* 0x0000100017ff7812 */ /* 0x000fe4000786c0ff */
[----:B-1----:R-:W-:-:S05]  /*151bd0*/  PRMT R0, R9, 0x7773, RZ ;  /* 0x0000777309007816 */ /* 0x002fca00000000ff */
[----:B------:R1:W-:Y:S01]  /*151be0*/  @P0 STG.E.U8 desc[UR42][R2.64], R0 ;  /* 0x0000000002000986 */ /* 0x0003e2000c10112a */
[----:B------:R-:W-:Y:S02]  /*151bf0*/  LOP3.LUT P2, RZ, R23, 0x800, RZ, 0xc0, !PT ;  /* 0x0000080017ff7812 */ /* 0x000fe4000784c0ff */
[----:B-1----:R-:W-:-:S05]  /*151c00*/  PRMT R0, R26, 0x7770, RZ ;  /* 0x000077701a007816 */ /* 0x002fca00000000ff */
[----:B------:R1:W-:Y:S02]  /*151c10*/  @P1 STG.E.U8 desc[UR42][R14.64], R0 ;  /* 0x000000000e001986 */ /* 0x0003e4000c10112a */
[----:B-1----:R-:W-:-:S05]  /*151c20*/  PRMT R0, R26, 0x7771, RZ ;  /* 0x000077711a007816 */ /* 0x002fca00000000ff */
[----:B------:R1:W-:Y:S02]  /*151c30*/  @P4 STG.E.U8 desc[UR42][R16.64], R0 ;  /* 0x0000000010004986 */ /* 0x0003e4000c10112a */
[----:B-1----:R-:W-:-:S05]  /*151c40*/  PRMT R0, R26, 0x7772, RZ ;  /* 0x000077721a007816 */ /* 0x002fca00000000ff */
[----:B------:R1:W-:Y:S02]  /*151c50*/  @P3 STG.E.U8 desc[UR42][R18.64], R0 ;  /* 0x0000000012003986 */ /* 0x0003e4000c10112a */
[----:B-1----:R-:W-:Y:S01]  /*151c60*/  PRMT R0, R26, 0x7773, RZ ;  /* 0x000077731a007816 */ /* 0x002fe200000000ff */
[----:B------:R-:W-:-:S04]  /*151c70*/  IMAD.MOV.U32 R19, RZ, RZ, R27 ;  /* 0x000000ffff137224 */ /* 0x000fc800078e001b */
[----:B----4-:R1:W-:Y:S04]  /*151c80*/  @P2 STG.E.U8 desc[UR42][R24.64], R0 ;  /* 0x0000000018002986 */ /* 0x0103e8000c10112a */
[----:B-1----:R-:W4:Y:S04]  /*151c90*/  LDL.LU.64 R24, [R1+0x49d8] ;  /* 0x0049d80001187983 */ /* 0x002f280000300a00 */
[----:B------:R-:W4:Y:S01]  /*151ca0*/  LDL.LU.64 R26, [R1+0x14c8] ;  /* 0x0014c800011a7983 */ /* 0x000f220000300a00 */
[----:B---3--:R-:W-:Y:S02]  /*151cb0*/  LOP3.LUT R10, R10, 0xbfffffff, RZ, 0xc0, !PT ;  /* 0xbfffffff0a0a7812 */ /* 0x008fe400078ec0ff */
[----:B------:R-:W-:-:S02]  /*151cc0*/  LOP3.LUT P5, RZ, R23, 0x400, RZ, 0xc0, !PT ;  /* 0x0000040017ff7812 */ /* 0x000fc400078ac0ff */
[----:B------:R-:W-:Y:S02]  /*151cd0*/  LOP3.LUT P4, RZ, R23, 0x200, RZ, 0xc0, !PT ;  /* 0x0000020017ff7812 */ /* 0x000fe4000788c0ff */
[C---:B------:R-:W-:Y:S01]  /*151ce0*/  PRMT R0, R21.reuse, 0x7770, RZ ;  /* 0x0000777015007816 */ /* 0x040fe200000000ff */
[----:B------:R-:W3:Y:S08]  /*151cf0*/  LDL.LU.64 R4, [R1+0x14d0] ;  /* 0x0014d00001047983 */ /* 0x000ef00000300a00 */
[----:B--2---:R1:W-:Y:S02]  /*151d00*/  @P5 STG.E.U8 desc[UR42][R28.64], R0 ;  /* 0x000000001c005986 */ /* 0x0043e4000c10112a */
[----:B-1----:R-:W-:-:S02]  /*151d10*/  PRMT R0, R21, 0x7771, RZ ;  /* 0x0000777115007816 */ /* 0x002fc400000000ff */
[----:B------:R-:W2:Y:S04]  /*151d20*/  LDL.LU.64 R28, [R1+0x14e0] ;  /* 0x0014e000011c7983 */ /* 0x000ea80000300a00 */
[----:B------:R-:W2:Y:S04]  /*151d30*/  LDL.LU.64 R2, [R1+0x14d8] ;  /* 0x0014d80001027983 */ /* 0x000ea80000300a00 */
[----:B------:R-:W2:Y:S01]  /*151d40*/  LDL.LU.64 R14, [R1+0x14e8] ;  /* 0x0014e800010e7983 */ /* 0x000ea20000300a00 */
[----:B----4-:R-:W-:-:S13]  /*151d50*/  LOP3.LUT P6, RZ, R24, 0x20000000, RZ, 0xc0, !PT ;  /* 0x2000000018ff7812 */ /* 0x010fda00078cc0ff */
[----:B------:R-:W-:Y:S02]  /*151d60*/  @P6 LOP3.LUT R10, R10, 0x40000000, RZ, 0xfc, !PT ;  /* 0x400000000a0a6812 */ /* 0x000fe400078efcff */
[----:B------:R-:W-:Y:S02]  /*151d70*/  LOP3.LUT P6, RZ, R24, 0x40000000, RZ, 0xc0, !PT ;  /* 0x4000000018ff7812 */ /* 0x000fe400078cc0ff */
[----:B------:R-:W-:Y:S01]  /*151d80*/  LOP3.LUT R10, R10, 0x7fffffff, RZ, 0xc0, !PT ;  /* 0x7fffffff0a0a7812 */ /* 0x000fe200078ec0ff */
[----:B------:R1:W-:Y:S10]  /*151d90*/  @P4 STG.E.U8 desc[UR42][R26.64], R0 ;  /* 0x000000001a004986 */ /* 0x0003f4000c10112a */
[----:B------:R-:W-:-:S05]  /*151da0*/  @P6 LOP3.LUT R10, R10, 0x80000000, RZ, 0xfc, !PT ;  /* 0x800000000a0a6812 */ /* 0x000fca00078efcff */
[----:B------:R4:W-:Y:S04]  /*151db0*/  STL [R1+0x49c8], R10 ;  /* 0x0049c80a01007387 */ /* 0x0009e80000100800 */
[----:B------:R-:W2:Y:S04]  /*151dc0*/  LDL.LU.64 R16, [R1+0x14f8] ;  /* 0x0014f80001107983 */ /* 0x000ea80000300a00 */
[----:B-1----:R-:W2:Y:S04]  /*151dd0*/  LDL.LU.64 R26, [R1+0x1508] ;  /* 0x00150800011a7983 */ /* 0x002ea80000300a00 */
[----:B------:R-:W2:Y:S04]  /*151de0*/  LDL.LU R9, [R1+0x38c] ;  /* 0x00038c0001097983 */ /* 0x000ea80000300800 */
[----:B----4-:R-:W4:Y:S01]  /*151df0*/  LDL.LU.64 R10, [R1+0x1510] ;  /* 0x00151000010a7983 */ /* 0x010f220000300a00 */
        /* <DEDUP_REMOVED lines=15> */
[----:B------:R-:W-:Y:S02]  /*151ef0*/  LOP3.LUT P2, RZ, R23, 0x80, RZ, 0xc0, !PT ;  /* 0x0000008017ff7812 */ /* 0x000fe4000784c0ff */
[----:B------:R-:W-:Y:S01]  /*151f00*/  PRMT R0, R21, 0x7772, RZ ;  /* 0x0000777215007816 */ /* 0x000fe200000000ff */
[----:B----4-:R1:W-:Y:S04]  /*151f10*/  STL.64 [R1+0x49d0], R10 ;  /* 0x0049d00a01007387 */ /* 0x0103e80000100a00 */
[----:B-1----:R-:W4:Y:S01]  /*151f20*/  LDL.LU.64 R10, [R1+0x1500] ;  /* 0x00150000010a7983 */ /* 0x002f220000300a00 */
[----:B------:R-:W-:-:S02]  /*151f30*/  @P6 LOP3.LUT R8, R8, 0x10, RZ, 0xfc, !PT ;  /* 0x0000001008086812 */ /* 0x000fc400078efcff */
[C---:B------:R-:W-:Y:S02]  /*151f40*/  LOP3.LUT P6, RZ, R23.reuse, 0x10, RZ, 0xc0, !PT ;  /* 0x0000001017ff7812 */ /* 0x040fe400078cc0ff */
[----:B------:R-:W-:Y:S01]  /*151f50*/  LOP3.LUT P5, RZ, R23, 0x40, RZ, 0xc0, !PT ;  /* 0x0000004017ff7812 */ /* 0x000fe200078ac0ff */
[----:B---3--:R1:W-:Y:S01]  /*151f60*/  @P3 STG.E.U8 desc[UR42][R4.64], R0 ;  /* 0x0000000004003986 */ /* 0x0083e2000c10112a */
[----:B------:R-:W-:Y:S02]  /*151f70*/  LOP3.LUT R8, R8, 0xffffffdf, RZ, 0xc0, !PT ;  /* 0xffffffdf08087812 */ /* 0x000fe400078ec0ff */
[----:B-1----:R-:W-:-:S07]  /*151f80*/  PRMT R0, R21, 0x7773, RZ ;  /* 0x0000777315007816 */ /* 0x002fce00000000ff */
[----:B------:R-:W-:Y:S02]  /*151f90*/  @P6 LOP3.LUT R8, R8, 0x20, RZ, 0xfc, !PT ;  /* 0x0000002008086812 */ /* 0x000fe400078efcff */
[----:B------:R-:W-:Y:S02]  /*151fa0*/  LOP3.LUT P6, RZ, R23, 0x20, RZ, 0xc0, !PT ;  /* 0x0000002017ff7812 */ /* 0x000fe400078cc0ff */
[----:B------:R-:W3:Y:S04]  /*151fb0*/  LDL.LU.64 R22, [R1+0x1530] ;  /* 0x0015300001167983 */ /* 0x000ee80000300a00 */
[----:B--2---:R1:W-:Y:S04]  /*151fc0*/  @P2 STG.E.U8 desc[UR42][R28.64], R0 ;  /* 0x000000001c002986 */ /* 0x0043e8000c10112a */
[----:B------:R-:W2:Y:S01]  /*151fd0*/  LDL.LU.64 R6, [R1+0x1540] ;  /* 0x0015400001067983 */ /* 0x000ea20000300a00 */
[----:B-1----:R-:W-:-:S03]  /*151fe0*/  PRMT R0, R19, 0x7770, RZ ;  /* 0x0000777013007816 */ /* 0x002fc600000000ff */
[----:B------:R-:W2:Y:S04]  /*151ff0*/  LDL.LU R28, [R1+0x3a0] ;  /* 0x0003a000011c7983 */ /* 0x000ea80000300800 */
[----:B------:R-:W2:Y:S04]  /*152000*/  LDL.LU.64 R20, [R1+0x1538] ;  /* 0x0015380001147983 */ /* 0x000ea80000300a00 */
[----:B------:R-:W2:Y:S04]  /*152010*/  LDL.LU.64 R12, [R1+0x1548] ;  /* 0x00154800010c7983 */ /* 0x000ea80000300a00 */
[----:B------:R-:W2:Y:S04]  /*152020*/  LDL.LU R29, [R1+0x390] ;  /* 0x00039000011d7983 */ /* 0x000ea80000300800 */
[----:B------:R1:W-:Y:S04]  /*152030*/  @P5 STG.E.U8 desc[UR42][R2.64], R0 ;  /* 0x0000000002005986 */ /* 0x0003e8000c10112a */
[----:B------:R-:W2:Y:S01]  /*152040*/  LDL.LU.64 R4, [R1+0x1550] ;  /* 0x0015500001047983 */ /* 0x000ea20000300a00 */
[----:B-1----:R-:W-:-:S03]  /*152050*/  PRMT R0, R19, 0x7771, RZ ;  /* 0x0000777113007816 */ /* 0x002fc600000000ff */
[----:B------:R-:W2:Y:S04]  /*152060*/  LDL.LU.64 R2, [R1+0x1568] ;  /* 0x0015680001027983 */ /* 0x000ea80000300a00 */
[----:B------:R1:W-:Y:S01]  /*152070*/  @P6 STG.E.U8 desc[UR42][R14.64], R0 ;  /* 0x000000000e006986 */ /* 0x0003e2000c10112a */
[C---:B------:R-:W-:Y:S02]  /*152080*/  LOP3.LUT P6, RZ, R8.reuse, 0x20, RZ, 0xc0, !PT ;  /* 0x0000002008ff7812 */ /* 0x040fe400078cc0ff */
[----:B-1----:R-:W-:Y:S01]  /*152090*/  PRMT R0, R19, 0x7772, RZ ;  /* 0x0000777213007816 */ /* 0x002fe200000000ff */
[----:B------:R-:W2:Y:S10]  /*1520a0*/  LDL.LU.64 R14, [R1+0x1560] ;  /* 0x00156000010e7983 */ /* 0x000eb40000300a00 */
[----:B------:R1:W-:Y:S01]  /*1520b0*/  @P6 STG.E.U8 desc[UR42][R16.64], R0 ;  /* 0x0000000010006986 */ /* 0x0003e2000c10112a */
[----:B------:R-:W-:Y:S01]  /*1520c0*/  LOP3.LUT P6, RZ, R8, 0x10, RZ, 0xc0, !PT ;  /* 0x0000001008ff7812 */ /* 0x000fe200078cc0ff */
[----:B-1----:R-:W-:-:S02]  /*1520d0*/  IMAD.MOV.U32 R0, RZ, RZ, R19 ;  /* 0x000000ffff007224 */ /* 0x002fc400078e0013 */
[----:B------:R-:W2:Y:S04]  /*1520e0*/  LDL.LU.64 R16, [R1+0x1570] ;  /* 0x0015700001107983 */ /* 0x000ea80000300a00 */
[----:B------:R-:W2:Y:S01]  /*1520f0*/  LDL.LU.64 R18, [R1+0x1588] ;  /* 0x0015880001127983 */ /* 0x000ea20000300a00 */
[----:B------:R-:W-:-:S05]  /*152100*/  PRMT R0, R0, 0x7773, RZ ;  /* 0x0000777300007816 */ /* 0x000fca00000000ff */
[----:B------:R1:W-:Y:S01]  /*152110*/  @P6 STG.E.U8 desc[UR42][R26.64], R0 ;  /* 0x000000001a006986 */ /* 0x0003e2000c10112a */
[C---:B------:R-:W-:Y:S02]  /*152120*/  LOP3.LUT P6, RZ, R8.reuse, 0x8, RZ, 0xc0, !PT ;  /* 0x0000000808ff7812 */ /* 0x040fe400078cc0ff */
[----:B-1----:R-:W-:Y:S01]  /*152130*/  PRMT R0, R9, 0x7770, RZ ;  /* 0x0000777009007816 */ /* 0x002fe200000000ff */
[----:B------:R-:W2:Y:S10]  /*152140*/  LDL.LU.64 R26, [R1+0x15a0] ;  /* 0x0015a000011a7983 */ /* 0x000eb40000300a00 */
[----:B----4-:R1:W-:Y:S04]  /*152150*/  @P6 STG.E.U8 desc[UR42][R10.64], R0 ;  /* 0x000000000a006986 */ /* 0x0103e8000c10112a */
[----:B-1----:R-:W4:Y:S01]  /*152160*/  LDL.LU.64 R10, [R1+0x49d0] ;  /* 0x0049d000010a7983 */ /* 0x002f220000300a00 */
[----:B------:R-:W-:-:S02]  /*152170*/  LOP3.LUT P6, RZ, R8, 0x4, RZ, 0xc0, !PT ;  /* 0x0000000408ff7812 */ /* 0x000fc400078cc0ff */
[----:B------:R-:W-:-:S11]  /*152180*/  PRMT R0, R9, 0x7771, RZ ;  /* 0x0000777109007816 */ /* 0x000fd600000000ff */
[----:B----4-:R1:W-:Y:S04]  /*152190*/  @P6 STG.E.U8 desc[UR42][R10.64], R0 ;  /* 0x000000000a006986 */ /* 0x0103e8000c10112a */
[----:B-1----:R-:W4:Y:S01]  /*1521a0*/  LDL.LU R10, [R1+0x49c8] ;  /* 0x0049c800010a7983 */ /* 0x002f220000300800 */
[----:B------:R-:W-:Y:S02]  /*1521b0*/  LOP3.LUT P6, RZ, R8, 0x2, RZ, 0xc0, !PT ;  /* 0x0000000208ff7812 */ /* 0x000fe400078cc0ff */
[----:B------:R-:W-:-:S11]  /*1521c0*/  PRMT R0, R9, 0x7772, RZ ;  /* 0x0000777209007816 */ /* 0x000fd600000000ff */
[----:B---3--:R1:W-:Y:S01]  /*1521d0*/  @P6 STG.E.U8 desc[UR42][R22.64], R0 ;  /* 0x0000000016006986 */ /* 0x0083e2000c10112a */
[----:B------:R-:W-:Y:S02]  /*1521e0*/  LOP3.LUT P6, RZ, R8, 0x1, RZ, 0xc0, !PT ;  /* 0x0000000108ff7812 */ /* 0x000fe400078cc0ff */
[----:B-1----:R-:W-:-:S11]  /*1521f0*/  PRMT R0, R9, 0x7773, RZ ;  /* 0x0000777309007816 */ /* 0x002fd600000000ff */
[----:B--2---:R1:W-:Y:S02]  /*152200*/  @P6 STG.E.U8 desc[UR42][R6.64], R0 ;  /* 0x0000000006006986 */ /* 0x0043e4000c10112a */
[----:B-1----:R-:W-:Y:S02]  /*152210*/  PRMT R0, R28, 0x7770, RZ ;  /* 0x000077701c007816 */ /* 0x002fe400000000ff */
[C---:B------:R-:W-:Y:S02]  /*152220*/  LOP3.LUT P0, RZ, R24.reuse, 0x10000000, RZ, 0xc0, !PT ;  /* 0x1000000018ff7812 */ /* 0x040fe4000780c0ff */
[C---:B------:R-:W-:Y:S02]  /*152230*/  LOP3.LUT P1, RZ, R24.reuse, 0x8000000, RZ, 0xc0, !PT ;  /* 0x0800000018ff7812 */ /* 0x040fe4000782c0ff */
[C---:B------:R-:W-:Y:S02]  /*152240*/  LOP3.LUT P4, RZ, R24.reuse, 0x4000000, RZ, 0xc0, !PT ;  /* 0x0400000018ff7812 */ /* 0x040fe4000788c0ff */
[----:B------:R-:W-:-:S02]  /*152250*/  LOP3.LUT P3, RZ, R24, 0x2000000, RZ, 0xc0, !PT ;  /* 0x0200000018ff7812 */ /* 0x000fc4000786c0ff */
[C---:B------:R-:W-:Y:S02]  /*152260*/  LOP3.LUT P2, RZ, R24.reuse, 0x1000000, RZ, 0xc0, !PT ;  /* 0x0100000018ff7812 */ /* 0x040fe4000784c0ff */
[----:B------:R-:W-:Y:S02]  /*152270*/  LOP3.LUT P5, RZ, R24, 0x800000, RZ, 0xc0, !PT ;  /* 0x0080000018ff7812 */ /* 0x000fe400078ac0ff */
[----:B----4-:R-:W-:-:S13]  /*152280*/  LOP3.LUT P6, RZ, R10, 0x80000000, RZ, 0xc0, !PT ;  /* 0x800000000aff7812 */ /* 0x010fda00078cc0ff */
        /* <DEDUP_REMOVED lines=16> */
[----:B-1----:R-:W2:Y:S04]  /*152390*/  LDL.LU.64 R26, [R1+0x1598] ;  /* 0x00159800011a7983 */ /* 0x002ea80000300a00 */
[----:B------:R-:W3:Y:S04]  /*1523a0*/  LDL.LU.64 R4, [R1+0x15a8] ;  /* 0x0015a80001047983 */ /* 0x000ee80000300a00 */
[----:B------:R-:W4:Y:S04]  /*1523b0*/  LDL.LU.64 R2, [R1+0x15b8] ;  /* 0x0015b80001027983 */ /* 0x000f280000300a00 */
[----:B------:R-:W2:Y:S01]  /*1523c0*/  LDL.LU R28, [R1+0x3a4] ;  /* 0x0003a400011c7983 */ /* 0x000ea20000300800 */
[----:B------:R-:W-:-:S03]  /*1523d0*/  LOP3.LUT P4, RZ, R24, 0x400000, RZ, 0xc0, !PT ;  /* 0x0040000018ff7812 */ /* 0x000fc6000788c0ff */
[----:B------:R-:W3:Y:S04]  /*1523e0*/  LDL.LU.64 R14, [R1+0x15c8] ;  /* 0x0015c800010e7983 */ /* 0x000ee80000300a00 */
[----:B------:R-:W3:Y:S04]  /*1523f0*/  LDL.LU.64 R16, [R1+0x15c0] ;  /* 0x0015c00001107983 */ /* 0x000ee80000300a00 */
[----:B------:R-:W3:Y:S04]  /*152400*/  LDL.LU.64 R18, [R1+0x15d0] ;  /* 0x0015d00001127983 */ /* 0x000ee80000300a00 */
[----:B------:R-:W3:Y:S01]  /*152410*/  LDL.LU R11, [R1+0x394] ;  /* 0x00039400010b7983 */ /* 0x000ee20000300800 */
[----:B--2---:R-:W-:-:S05]  /*152420*/  PRMT R0, R28, 0x7770, RZ ;  /* 0x000077701c007816 */ /* 0x004fca00000000ff */
[----:B------:R1:W-:Y:S04]  /*152430*/  @P4 STG.E.U8 desc[UR42][R26.64], R0 ;  /* 0x000000001a004986 */ /* 0x0003e8000c10112a */
[----:B-1----:R-:W2:Y:S04]  /*152440*/  LDL.LU.64 R26, [R1+0x15d8] ;  /* 0x0015d800011a7983 */ /* 0x002ea80000300a00 */
[----:B------:R-:W2:Y:S04]  /*152450*/  LDL.LU R29, [R1+0x3a8] ;  /* 0x0003a800011d7983 */ /* 0x000ea80000300800 */
        /* <DEDUP_REMOVED lines=25> */
[----:B------:R-:W-:Y:S02]  /*1525f0*/  PRMT R0, R28, 0x7771, RZ ;  /* 0x000077711c007816 */ /* 0x000fe400000000ff */
[----:B------:R-:W-:Y:S01]  /*152600*/  LOP3.LUT P5, RZ, R24, 0x80000, RZ, 0xc0, !PT ;  /* 0x0008000018ff7812 */ /* 0x000fe200078ac0ff */
[----:B------:R-:W2:Y:S04]  /*152610*/  LDL.LU.64 R22, [R1+0x1608] ;  /* 0x0016080001167983 */ /* 0x000ea80000300a00 */
[----:B------:R-:W2:Y:S04]  /*152620*/  LDL.LU.64 R6, [R1+0x1610] ;  /* 0x0016100001067983 */ /* 0x000ea80000300a00 */
[----:B------:R-:W2:Y:S04]  /*152630*/  LDL.LU.64 R20, [R1+0x1620] ;  /* 0x0016200001147983 */ /* 0x000ea80000300a00 */
[----:B------:R-:W2:Y:S01]  /*152640*/  LDL.LU.64 R12, [R1+0x1618] ;  /* 0x00161800010c7983 */ /* 0x000ea20000300a00 */
[----:B------:R-:W-:-:S02]  /*152650*/  @P6 LOP3.LUT R10, R10, 0x10000000, RZ, 0xfc, !PT ;  /* 0x100000000a0a6812 */ /* 0x000fc400078efcff */
[----:B------:R-:W-:Y:S01]  /*152660*/  LOP3.LUT P6, RZ, R24, 0x20000, RZ, 0xc0, !PT ;  /* 0x0002000018ff7812 */ /* 0x000fe200078cc0ff */
[----:B---3--:R1:W-:Y:S01]  /*152670*/  @P3 STG.E.U8 desc[UR42][R4.64], R0 ;  /* 0x0000000004003986 */ /* 0x0083e2000c10112a */
[----:B------:R-:W-:Y:S02]  /*152680*/  LOP3.LUT R10, R10, 0xdfffffff, RZ, 0xc0, !PT ;  /* 0xdfffffff0a0a7812 */ /* 0x000fe400078ec0ff */
[----:B-1----:R-:W-:-:S09]  /*152690*/  PRMT R0, R28, 0x7772, RZ ;  /* 0x000077721c007816 */ /* 0x002fd200000000ff */
[----:B------:R-:W-:Y:S02]  /*1526a0*/  @P6 LOP3.LUT R10, R10, 0x20000000, RZ, 0xfc, !PT ;  /* 0x200000000a0a6812 */ /* 0x000fe400078efcff */
[----:B------:R-:W-:Y:S01]  /*1526b0*/  LOP3.LUT P6, RZ, R24, 0x40000, RZ, 0xc0, !PT ;  /* 0x0004000018ff7812 */ /* 0x000fe200078cc0ff */
[----:B------:R-:W3:Y:S04]  /*1526c0*/  LDL.LU.64 R4, [R1+0x1628] ;  /* 0x0016280001047983 */ /* 0x000ee80000300a00 */
[----:B----4-:R1:W-:Y:S02]  /*1526d0*/  @P2 STG.E.U8 desc[UR42][R2.64], R0 ;  /* 0x0000000002002986 */ /* 0x0103e4000c10112a */
[----:B-1----:R-:W-:Y:S02]  /*1526e0*/  PRMT R0, R28, 0x7773, RZ ;  /* 0x000077731c007816 */ /* 0x002fe400000000ff */
[----:B------:R-:W4:Y:S04]  /*1526f0*/  LDL.LU.64 R2, [R1+0x1630] ;  /* 0x0016300001027983 */ /* 0x000f280000300a00 */
[----:B------:R1:W-:Y:S02]  /*152700*/  @P5 STG.E.U8 desc[UR42][R14.64], R0 ;  /* 0x000000000e005986 */ /* 0x0003e4000c10112a */
[----:B-1----:R-:W-:-:S02]  /*152710*/  PRMT R0, R11, 0x7770, RZ ;  /* 0x000077700b007816 */ /* 0x002fc400000000ff */
[----:B------:R-:W3:Y:S04]  /*152720*/  LDL.LU.64 R14, [R1+0x1640] ;  /* 0x00164000010e7983 */ /* 0x000ee80000300a00 */
[----:B------:R-:W3:Y:S04]  /*152730*/  LDL.LU R28, [R1+0x3ac] ;  /* 0x0003ac00011c7983 */ /* 0x000ee80000300800 */
[----:B------:R1:W-:Y:S01]  /*152740*/  @P6 STG.E.U8 desc[UR42][R16.64], R0 ;  /* 0x0000000010006986 */ /* 0x0003e2000c10112a */
[C---:B------:R-:W-:Y:S02]  /*152750*/  LOP3.LUT P6, RZ, R10.reuse, 0x20000000, RZ, 0xc0, !PT ;  /* 0x200000000aff7812 */ /* 0x040fe400078cc0ff */
[----:B-1----:R-:W-:Y:S01]  /*152760*/  PRMT R0, R11, 0x7771, RZ ;  /* 0x000077710b007816 */ /* 0x002fe200000000ff */
[----:B------:R-:W3:Y:S10]  /*152770*/  LDL.LU.64 R16, [R1+0x1638] ;  /* 0x0016380001107983 */ /* 0x000ef40000300a00 */
        /* <DEDUP_REMOVED lines=32> */
[----:B---3--:R1:W-:Y:S02]  /*152980*/  @P0 STG.E.U8 desc[UR42][R4.64], R0 ;  /* 0x0000000004000986 */ /* 0x0083e4000c10112a */
[----:B-1----:R-:W-:-:S05]  /*152990*/  PRMT R0, R25, 0x7772, RZ ;  /* 0x0000777219007816 */ /* 0x002fca00000000ff */
[----:B----4-:R1:W-:Y:S02]  /*1529a0*/  @P1 STG.E.U8 desc[UR42][R2.64], R0 ;  /* 0x0000000002001986 */ /* 0x0103e4000c10112a */
[----:B-1----:R-:W-:Y:S02]  /*1529b0*/  PRMT R0, R25, 0x7773, RZ ;  /* 0x0000777319007816 */ /* 0x002fe400000000ff */
[----:B------:R-:W2:Y:S04]  /*1529c0*/  LDL.LU R25, [R1+0x49b8] ;  /* 0x0049b80001197983 */ /* 0x000ea80000300800 */
[----:B------:R1:W-:Y:S02]  /*1529d0*/  @P4 STG.E.U8 desc[UR42][R14.64], R0 ;  /* 0x000000000e004986 */ /* 0x0003e4000c10112a */
[----:B-1----:R-:W-:-:S05]  /*1529e0*/  PRMT R0, R28, 0x7770, RZ ;  /* 0x000077701c007816 */ /* 0x002fca00000000ff */
[----:B------:R1:W-:Y:S02]  /*1529f0*/  @P3 STG.E.U8 desc[UR42][R16.64], R0 ;  /* 0x0000000010003986 */ /* 0x0003e4000c10112a */
[C---:B-1----:R-:W-:Y:S02]  /*152a00*/  PRMT R0, R28.reuse, 0x7771, RZ ;  /* 0x000077711c007816 */ /* 0x042fe400000000ff */
[----:B------:R-:W3:Y:S04]  /*152a10*/  LDL.LU.64 R16, [R1+0x1660] ;  /* 0x0016600001107983 */ /* 0x000ee80000300a00 */
[----:B------:R1:W-:Y:S02]  /*152a20*/  @P2 STG.E.U8 desc[UR42][R18.64], R0 ;  /* 0x0000000012002986 */ /* 0x0003e4000c10112a */
[----:B-1----:R-:W-:-:S02]  /*152a30*/  PRMT R0, R28, 0x7772, RZ ;  /* 0x000077721c007816 */ /* 0x002fc400000000ff */
[----:B------:R-:W4:Y:S04]  /*152a40*/  LDL.LU.64 R18, [R1+0x1658] ;  /* 0x0016580001127983 */ /* 0x000f280000300a00 */
[----:B------:R1:W-:Y:S04]  /*152a50*/  @P5 STG.E.U8 desc[UR42][R26.64], R0 ;  /* 0x000000001a005986 */ /* 0x0003e8000c10112a */
[----:B-1----:R-:W2:Y:S04]  /*152a60*/  LDL.LU.64 R26, [R1+0x1668] ;  /* 0x00166800011a7983 */ /* 0x002ea80000300a00 */
[----:B------:R-:W2:Y:S04]  /*152a70*/  LDL.LU.64 R2, [R1+0x1670] ;  /* 0x0016700001027983 */ /* 0x000ea80000300a00 */
[----:B------:R-:W2:Y:S01]  /*152a80*/  LDL.LU R29, [R1+0x39c] ;  /* 0x00039c00011d7983 */ /* 0x000ea20000300800 */
[----:B------:R-:W-:-:S02]  /*152a90*/  LOP3.LUT P4, RZ, R24, 0x8, RZ, 0xc0, !PT ;  /* 0x0000000818ff7812 */ /* 0x000fc4000788c0ff */
[----:B------:R-:W-:Y:S02]  /*152aa0*/  LOP3.LUT P3, RZ, R24, 0x4, RZ, 0xc0, !PT ;  /* 0x0000000418ff7812 */ /* 0x000fe4000786c0ff */
[----:B------:R-:W-:Y:S01]  /*152ab0*/  PRMT R0, R28, 0x7773, RZ ;  /* 0x000077731c007816 */ /* 0x000fe200000000ff */
[----:B------:R-:W4:Y:S04]  /*152ac0*/  LDL.LU.64 R14, [R1+0x1680] ;  /* 0x00168000010e7983 */ /* 0x000f280000300a00 */
[----:B------:R-:W4:Y:S04]  /*152ad0*/  LDL.LU R11, [R1+0x3c0] ;  /* 0x0003c000010b7983 */ /* 0x000f280000300800 */
[----:B---3--:R1:W-:Y:S04]  /*152ae0*/  @P4 STG.E.U8 desc[UR42][R16.64], R0 ;  /* 0x0000000010004986 */ /* 0x0083e8000c10112a */
[----:B-1----:R-:W3:Y:S01]  /*152af0*/  LDL.LU.64 R16, [R1+0x1678] ;  /* 0x0016780001107983 */ /* 0x002ee20000300a00 */
[----:B--2---:R-:W-:-:S05]  /*152b00*/  PRMT R0, R29, 0x7770, RZ ;  /* 0x000077701d007816 */ /* 0x004fca00000000ff */
[----:B----4-:R1:W-:Y:S04]  /*152b10*/  @P3 STG.E.U8 desc[UR42][R18.64], R0 ;  /* 0x0000000012003986 */ /* 0x0103e8000c10112a */
[----:B-1----:R-:W2:Y:S04]  /*152b20*/  LDL.LU.64 R18, [R1+0x1688] ;  /* 0x0016880001127983 */ /* 0x002ea80000300a00 */
        /* <DEDUP_REMOVED lines=20> */
[----:B----4-:R1:W-:Y:S04]  /*152c70*/  STL.64 [R1+0x49b0], R8 ;  /* 0x0049b00801007387 */ /* 0x0103e80000100a00 */
[----:B-1----:R-:W4:Y:S06]  /*152c80*/  LDL.LU.64 R8, [R1+0x1690] ;  /* 0x0016900001087983 */ /* 0x002f2c0000300a00 */
[----:B------:R-:W-:-:S02]  /*152c90*/  @P6 LOP3.LUT R10, R10, 0x80000, RZ, 0xfc, !PT ;  /* 0x000800000a0a6812 */ /* 0x000fc400078efcff */
[----:B------:R-:W-:Y:S02]  /*152ca0*/  LOP3.LUT P6, RZ, R25, 0x20000000, RZ, 0xc0, !PT ;  /* 0x2000000019ff7812 */ /* 0x000fe400078cc0ff */
[----:B------:R-:W-:Y:S02]  /*152cb0*/  LOP3.LUT R10, R10, 0xffefffff, RZ, 0xc0, !PT ;  /* 0xffefffff0a0a7812 */ /* 0x000fe400078ec0ff */
[----:B------:R-:W-:-:S09]  /*152cc0*/  LOP3.LUT P2, RZ, R24, 0x2, RZ, 0xc0, !PT ;  /* 0x0000000218ff7812 */ /* 0x000fd2000784c0ff */
[----:B------:R-:W-:Y:S02]  /*152cd0*/  @P6 LOP3.LUT R10, R10, 0x100000, RZ, 0xfc, !PT ;  /* 0x001000000a0a6812 */ /* 0x000fe400078efcff */
[----:B------:R-:W-:Y:S02]  /*152ce0*/  LOP3.LUT P6, RZ, R25, 0x40000000, RZ, 0xc0, !PT ;  /* 0x4000000019ff7812 */ /* 0x000fe400078cc0ff */
[----:B------:R-:W-:Y:S02]  /*152cf0*/  LOP3.LUT P5, RZ, R24, 0x1, RZ, 0xc0, !PT ;  /* 0x0000000118ff7812 */ /* 0x000fe400078ac0ff */
[----:B------:R-:W-:Y:S02]  /*152d00*/  PRMT R0, R29, 0x7771, RZ ;  /* 0x000077711d007816 */ /* 0x000fe400000000ff */
[----:B------:R-:W-:-:S03]  /*152d10*/  LOP3.LUT R10, R10, 0xffdfffff, RZ, 0xc0, !PT ;  /* 0xffdfffff0a0a7812 */ /* 0x000fc600078ec0ff */
[----:B------:R1:W-:Y:S04]  /*152d20*/  @P2 STG.E.U8 desc[UR42][R26.64], R0 ;  /* 0x000000001a002986 */ /* 0x0003e8000c10112a */
[----:B------:R-:W-:Y:S02]  /*152d30*/  @P6 LOP3.LUT R10, R10, 0x200000, RZ, 0xfc, !PT ;  /* 0x002000000a0a6812 */ /* 0x000fe400078efcff */
[----:B------:R-:W-:Y:S02]  /*152d40*/  LOP3.LUT P6, RZ, R25, 0x80000000, RZ, 0xc0, !PT ;  /* 0x8000000019ff7812 */ /* 0x000fe400078cc0ff */
[C---:B-1----:R-:W-:Y:S01]  /*152d50*/  PRMT R0, R29.reuse, 0x7772, RZ ;  /* 0x000077721d007816 */ /* 0x042fe200000000ff */
[----:B------:R-:W4:Y:S04]  /*152d60*/  LDL.LU.64 R26, [R1+0x1698] ;  /* 0x00169800011a7983 */ /* 0x000f280000300a00 */
[----:B------:R-:W4:Y:S04]  /*152d70*/  LDL.LU.64 R22, [R1+0x16a8] ;  /* 0x0016a80001167983 */ /* 0x000f280000300a00 */
[----:B------:R-:W4:Y:S04]  /*152d80*/  LDL.LU.64 R6, [R1+0x16b0] ;  /* 0x0016b00001067983 */ /* 0x000f280000300a00 */
[----:B------:R-:W4:Y:S04]  /*152d90*/  LDL.LU R28, [R1+0x3c4] ;  /* 0x0003c400011c7983 */ /* 0x000f280000300800 */
[----:B------:R1:W-:Y:S04]  /*152da0*/  @P5 STG.E.U8 desc[UR42][R2.64], R0 ;  /* 0x0000000002005986 */ /* 0x0003e8000c10112a */
[----:B------:R-:W4:Y:S04]  /*152db0*/  LDL.LU.64 R20, [R1+0x16c0] ;  /* 0x0016c00001147983 */ /* 0x000f280000300a00 */
[----:B------:R-:W4:Y:S04]  /*152dc0*/  LDL.LU.64 R12, [R1+0x16b8] ;  /* 0x0016b800010c7983 */ /* 0x000f280000300a00 */
[----:B------:R-:W4:Y:S01]  /*152dd0*/  LDL.LU.64 R4, [R1+0x16c8] ;  /* 0x0016c80001047983 */ /* 0x000f220000300a00 */
[----:B-1----:R-:W-:-:S03]  /*152de0*/  PRMT R0, R29, 0x7773, RZ ;  /* 0x000077731d007816 */ /* 0x002fc600000000ff */
[----:B------:R-:W4:Y:S04]  /*152df0*/  LDL.LU.64 R2, [R1+0x16d0] ;  /* 0x0016d00001027983 */ /* 0x000f280000300a00 */
[----:B------:R-:W4:Y:S04]  /*152e00*/  LDL.LU R29, [R1+0x3b4] ;  /* 0x0003b400011d7983 */ /* 0x000f280000300800 */
        /* <DEDUP_REMOVED lines=8> */
[----:B--2---:R1:W-:Y:S01]  /*152e90*/  @P6 STG.E.U8 desc[UR42][R18.64], R0 ;  /* 0x0000000012006986 */ /* 0x0043e2000c10112a */
[----:B------:R-:W-:-:S02]  /*152ea0*/  LOP3.LUT P6, RZ, R10, 0x80000, RZ, 0xc0, !PT ;  /* 0x000800000aff7812 */ /* 0x000fc400078cc0ff */
        /* <DEDUP_REMOVED lines=10> */
[----:B------:R-:W-:Y:S02]  /*152f50*/  LOP3.LUT P1, RZ, R25, 0x200000, RZ, 0xc0, !PT ;  /* 0x0020000019ff7812 */ /* 0x000fe4000782c0ff */
[----:B----4-:R-:W-:-:S07]  /*152f60*/  PRMT R0, R9, 0x7770, RZ ;  /* 0x0000777009007816 */ /* 0x010fce00000000ff */
[----:B------:R1:W-:Y:S01]  /*152f70*/  @P6 STG.E.U8 desc[UR42][R26.64], R0 ;  /* 0x000000001a006986 */ /* 0x0003e2000c10112a */
[C---:B------:R-:W-:Y:S02]  /*152f80*/  LOP3.LUT P6, RZ, R10.reuse, 0x10000, RZ, 0xc0, !PT ;  /* 0x000100000aff7812 */ /* 0x040fe400078cc0ff */
[----:B-1----:R-:W-:Y:S01]  /*152f90*/  PRMT R0, R9, 0x7771, RZ ;  /* 0x0000777109007816 */ /* 0x002fe200000000ff */
[----:B------:R-:W4:Y:S10]  /*152fa0*/  LDL.LU.64 R26, [R1+0x49a0] ;  /* 0x0049a000011a7983 */ /* 0x000f340000300a00 */
[----:B------:R1:W-:Y:S01]  /*152fb0*/  @P6 STG.E.U8 desc[UR42][R22.64], R0 ;  /* 0x0000000016006986 */ /* 0x0003e2000c10112a */
        /* <DEDUP_REMOVED lines=9> */
[----:B------:R1:W-:Y:S04]  /*153050*/  @P1 STG.E.U8 desc[UR42][R4.64], R0 ;  /* 0x0000000004001986 */ /* 0x0003e8000c10112a */
[----:B-1----:R-:W4:Y:S01]  /*153060*/  LDL.LU.64 R4, [R1+0x16f0] ;  /* 0x0016f00001047983 */ /* 0x002f220000300a00 */
[C---:B------:R-:W-:Y:S02]  /*153070*/  LOP3.LUT P4, RZ, R25.reuse, 0x100000, RZ, 0xc0, !PT ;  /* 0x0010000019ff7812 */ /* 0x040fe4000788c0ff */
[C---:B------:R-:W-:Y:S02]  /*153080*/  LOP3.LUT P3, RZ, R25.reuse, 0x80000, RZ, 0xc0, !PT ;  /* 0x0008000019ff7812 */ /* 0x040fe4000786c0ff */
[----:B------:R-:W-:Y:S02]  /*153090*/  PRMT R0, R28, 0x7772, RZ ;  /* 0x000077721c007816 */ /* 0x000fe400000000ff */
[----:B------:R-:W-:-:S02]  /*1530a0*/  LOP3.LUT P2, RZ, R25, 0x40000, RZ, 0xc0, !PT ;  /* 0x0004000019ff7812 */ /* 0x000fc4000784c0ff */
[----:B------:R-:W-:-:S05]  /*1530b0*/  LOP3.LUT P5, RZ, R25, 0x20000, RZ, 0xc0, !PT ;  /* 0x0002000019ff7812 */ /* 0x000fca00078ac0ff */
[----:B------:R1:W-:Y:S01]  /*1530c0*/  @P4 STG.E.U8 desc[UR42][R2.64], R0 ;  /* 0x0000000002004986 */ /* 0x0003e2000c10112a */
[C---:B------:R-:W-:Y:S02]  /*1530d0*/  LOP3.LUT P4, RZ, R25.reuse, 0x10000, RZ, 0xc0, !PT ;  /* 0x0001000019ff7812 */ /* 0x040fe4000788c0ff */
[----:B-1----:R-:W-:Y:S01]  /*1530e0*/  PRMT R0, R28, 0x7773, RZ ;  /* 0x000077731c007816 */ /* 0x002fe200000000ff */
[----:B------:R-:W4:Y:S04]  /*1530f0*/  LDL.LU.64 R2, [R1+0x16f8] ;  /* 0x0016f80001027983 */ /* 0x000f280000300a00 */
[----:B------:R1:W-:Y:S01]  /*153100*/  @P3 STG.E.U8 desc[UR42][R14.64], R0 ;  /* 0x000000000e003986 */ /* 0x0003e2000c10112a */
[----:B------:R-:W-:Y:S02]  /*153110*/  LOP3.LUT P3, RZ, R25, 0x8000, RZ, 0xc0, !PT ;  /* 0x0000800019ff7812 */ /* 0x000fe4000786c0ff */
[C---:B-1----:R-:W-:Y:S01]  /*153120*/  PRMT R0, R29.reuse, 0x7770, RZ ;  /* 0x000077701d007816 */ /* 0x042fe200000000ff */
[----:B------:R-:W4:Y:S04]  /*153130*/  LDL.LU.64 R14, [R1+0x1708] ;  /* 0x00170800010e7983 */ /* 0x000f280000300a00 */
[----:B---3--:R1:W-:Y:S02]  /*153140*/  @P2 STG.E.U8 desc[UR42][R16.64], R0 ;  /* 0x0000000010002986 */ /* 0x0083e4000c10112a */
[----:B-1----:R-:W-:-:S05]  /*153150*/  PRMT R0, R29, 0x7771, RZ ;  /* 0x000077711d007816 */ /* 0x002fca00000000ff */
[----:B--2---:R1:W-:Y:S02]  /*153160*/  @P5 STG.E.U8 desc[UR42][R18.64], R0 ;  /* 0x0000000012005986 */ /* 0x0043e4000c10112a */
[C---:B-1----:R-:W-:Y:S02]  /*153170*/  PRMT R0, R29.reuse, 0x7772, RZ ;  /* 0x000077721d007816 */ /* 0x042fe400000000ff */
[----:B------:R-:W2:Y:S04]  /*153180*/  LDL.LU.64 R18, [R1+0x1710] ;  /* 0x0017100001127983 */ /* 0x000ea80000300a00 */
[----:B------:R-:W3:Y:S04]  /*153190*/  LDL.LU R21, [R1+0x3c8] ;  /* 0x0003c80001157983 */ /* 0x000ee80000300800 */
[----:B------:R-:W2:Y:S04]  /*1531a0*/  LDL.LU.64 R16, [R1+0x1720] ;  /* 0x0017200001107983 */ /* 0x000ea80000300a00 */
[----:B------:R-:W2:Y:S04]  /*1531b0*/  LDL.LU R20, [R1+0x3b8] ;  /* 0x0003b80001147983 */ /* 0x000ea80000300800 */
[----:B----4-:R1:W-:Y:S02]  /*1531c0*/  @P4 STG.E.U8 desc[UR42][R4.64], R0 ;  /* 0x0000000004004986 */ /* 0x0103e4000c10112a */
[----:B-1----:R-:W-:-:S05]  /*1531d0*/  PRMT R0, R29, 0x7773, RZ ;  /* 0x000077731d007816 */ /* 0x002fca00000000ff */
[----:B------:R1:W-:Y:S04]  /*1531e0*/  @P3 STG.E.U8 desc[UR42][R26.64], R0 ;  /* 0x000000001a003986 */ /* 0x0003e8000c10112a */
[----:B-1----:R-:W4:Y:S04]  /*1531f0*/  LDL.LU.64 R26, [R1+0x4998] ;  /* 0x00499800011a7983 */ /* 0x002f280000300a00 */
[----:B------:R-:W2:Y:S04]  /*153200*/  LDL.LU.64 R28, [R1+0x1718] ;  /* 0x00171800011c7983 */ /* 0x000ea80000300a00 */
[----:B------:R-:W2:Y:S04]  /*153210*/  LDL.LU R9, [R1+0x3cc] ;  /* 0x0003cc0001097983 */ /* 0x000ea80000300800 */
[----:B--2---:R1:W-:Y:S04]  /*153220*/  STL [R1+0x4984], R9 ;  /* 0x0049840901007387 */ /* 0x0043e80000100800 */
[----:B-1----:R-:W2:Y:S04]  /*153230*/  LDL.LU.64 R8, [R1+0x1800] ;  /* 0x0018000001087983 */ /* 0x002ea80000300a00 */
        /* <DEDUP_REMOVED lines=23> */
[----:B------:R-:W-:Y:S02]  /*1533b0*/  LOP3.LUT R10, R10, 0xffffefff, RZ, 0xc0, !PT ;  /* 0xffffefff0a0a7812 */ /* 0x000fe400078ec0ff */
[----:B------:R-:W-:-:S09]  /*1533c0*/  LOP3.LUT P2, RZ, R25, 0x4000, RZ, 0xc0, !PT ;  /* 0x0000400019ff7812 */ /* 0x000fd2000784c0ff */
[----:B------:R-:W-:Y:S02]  /*1533d0*/  @P6 LOP3.LUT R10, R10, 0x1000, RZ, 0xfc, !PT ;  /* 0x000010000a0a6812 */ /* 0x000fe400078efcff */
[C---:B------:R-:W-:Y:S02]  /*1533e0*/  LOP3.LUT P6, RZ, R25.reuse, 0x800, RZ, 0xc0, !PT ;  /* 0x0000080019ff7812 */ /* 0x040fe400078cc0ff */
[----:B------:R-:W-:Y:S02]  /*1533f0*/  LOP3.LUT P5, RZ, R25, 0x2000, RZ, 0xc0, !PT ;  /* 0x0000200019ff7812 */ /* 0x000fe400078ac0ff */
[----:B---3--:R-:W-:Y:S02]  /*153400*/  PRMT R0, R21, 0x7770, RZ ;  /* 0x0000777015007816 */ /* 0x008fe400000000ff */
[----:B------:R-:W-:-:S03]  /*153410*/  LOP3.LUT R10, R10, 0xffffdfff, RZ, 0xc0, !PT ;  /* 0xffffdfff0a0a7812 */ /* 0x000fc600078ec0ff */
[----:B------:R1:W-:Y:S04]  /*153420*/  @P2 STG.E.U8 desc[UR42][R2.64], R0 ;  /* 0x0000000002002986 */ /* 0x0003e8000c10112a */
        /* <DEDUP_REMOVED lines=8> */
[----:B------:R1:W-:Y:S01]  /*1534b0*/  @P6 STG.E.U8 desc[UR42][R16.64], R0 ;  /* 0x0000000010006986 */ /* 0x0003e2000c10112a */
[----:B------:R-:W-:Y:S02]  /*1534c0*/  LOP3.LUT P6, RZ, R10, 0x1000, RZ, 0xc0, !PT ;  /* 0x000010000aff7812 */ /* 0x000fe400078cc0ff */
[C---:B------:R-:W-:Y:S02]  /*1534d0*/  LOP3.LUT P0, RZ, R25.reuse, 0x8, RZ, 0xc0, !PT ;  /* 0x0000000819ff7812 */ /* 0x040fe4000780c0ff */
[C---:B------:R-:W-:Y:S02]  /*1534e0*/  LOP3.LUT P1, RZ, R25.reuse, 0x4, RZ, 0xc0, !PT ;  /* 0x0000000419ff7812 */ /* 0x040fe4000782c0ff */
[C---:B------:R-:W-:Y:S02]  /*1534f0*/  LOP3.LUT P4, RZ, R25.reuse, 0x2, RZ, 0xc0, !PT ;  /* 0x0000000219ff7812 */ /* 0x040fe4000788c0ff */
[----:B-1----:R-:W-:Y:S02]  /*153500*/  PRMT R0, R20, 0x7770, RZ ;  /* 0x0000777014007816 */ /* 0x002fe400000000ff */
[----:B------:R-:W-:-:S02]  /*153510*/  LOP3.LUT P3, RZ, R25, 0x1, RZ, 0xc0, !PT ;  /* 0x0000000119ff7812 */ /* 0x000fc4000786c0ff */
[----:B------:R-:W3:Y:S04]  /*153520*/  LDL.LU.64 R24, [R1+0x17f0] ;  /* 0x0017f00001187983 */ /* 0x000ee80000300a00 */
[----:B------:R1:W-:Y:S01]  /*153530*/  @P6 STG.E.U8 desc[UR42][R28.64], R0 ;  /* 0x000000001c006986 */ /* 0x0003e2000c10112a */
[----:B------:R-:W-:-:S03]  /*153540*/  LOP3.LUT P6, RZ, R10, 0x800, RZ, 0xc0, !PT ;  /* 0x000008000aff7812 */ /* 0x000fc600078cc0ff */
[----:B------:R-:W3:Y:S04]  /*153550*/  LDL.LU.64 R22, [R1+0x1818] ;  /* 0x0018180001167983 */ /* 0x000ee80000300a00 */
        /* <DEDUP_REMOVED lines=9> */
[----:B------:R-:W3:Y:S04]  /*1535f0*/  LDL.LU R21, [R1+0x3f0] ;  /* 0x0003f00001157983 */ /* 0x000ee80000300800 */
[----:B--2---:R1:W-:Y:S04]  /*153600*/  @P6 STG.E.U8 desc[UR42][R8.64], R0 ;  /* 0x0000000008006986 */ /* 0x0043e8000c10112a */
[----:B-1----:R-:W2:Y:S01]  /*153610*/  LDL.LU.64 R8, [R1+0x4990] ;  /* 0x0049900001087983 */ /* 0x002ea20000300a00 */
[----:B------:R-:W-:-:S02]  /*153620*/  LOP3.LUT P6, RZ, R10, 0x400, RZ, 0xc0, !PT ;  /* 0x000004000aff7812 */ /* 0x000fc400078cc0ff */
[----:B------:R-:W-:Y:S01]  /*153630*/  PRMT R0, R20, 0x7772, RZ ;  /* 0x0000777214007816 */ /* 0x000fe200000000ff */
[----:B------:R-:W3:Y:S10]  /*153640*/  LDL.LU R18, [R1+0x28] ;  /* 0x0000280001127983 */ /* 0x000ef40000300800 */
[----:B--2---:R1:W-:Y:S04]  /*153650*/  @P6 STG.E.U8 desc[UR42][R8.64], R0 ;  /* 0x0000000008006986 */ /* 0x0043e8000c10112a */
[----:B-1----:R-:W2:Y:S01]  /*153660*/  LDL.LU.64 R8, [R1+0x4988] ;  /* 0x0049880001087983 */ /* 0x002ea20000300a00 */
[----:B------:R-:W-:-:S02]  /*153670*/  LOP3.LUT P6, RZ, R10, 0x200, RZ, 0xc0, !PT ;  /* 0x000002000aff7812 */ /* 0x000fc400078cc0ff */
[----:B------:R-:W-:-:S11]  /*153680*/  PRMT R0, R20, 0x7773, RZ ;  /* 0x0000777314007816 */ /* 0x000fd600000000ff */
[----:B--2---:R1:W-:Y:S04]  /*153690*/  @P6 STG.E.U8 desc[UR42][R8.64], R0 ;  /* 0x0000000008006986 */ /* 0x0043e8000c10112a */
[----:B-1----:R-:W2:Y:S01]  /*1536a0*/  LDL.LU R9, [R1+0x4984] ;  /* 0x0049840001097983 */ /* 0x002ea20000300800 */
[----:B------:R-:W-:Y:S02]  /*1536b0*/  LOP3.LUT P6, RZ, R10, 0x100, RZ, 0xc0, !PT ;  /* 0x000001000aff7812 */ /* 0x000fe400078cc0ff */
[C---:B----4-:R-:W-:Y:S02]  /*1536c0*/  LOP3.LUT P2, RZ, R26.reuse, 0x80000000, RZ, 0xc0, !PT ;  /* 0x800000001aff7812 */ /* 0x050fe4000784c0ff */
[----:B------:R-:W-:Y:S02]  /*1536d0*/  LOP3.LUT P5, RZ, R26, 0x40000000, RZ, 0xc0, !PT ;  /* 0x400000001aff7812 */ /* 0x000fe400078ac0ff */
[----:B--2---:R-:W-:-:S07]  /*1536e0*/  PRMT R0, R9, 0x7770, RZ ;  /* 0x0000777009007816 */ /* 0x004fce00000000ff */
        /* <DEDUP_REMOVED lines=20> */
[C---:B------:R-:W-:Y:S02]  /*153830*/  LOP3.LUT P4, RZ, R26.reuse, 0x20000000, RZ, 0xc0, !PT ;  /* 0x200000001aff7812 */ /* 0x040fe4000788c0ff */
[----:B------:R-:W-:Y:S01]  /*153840*/  PRMT R0, R21, 0x7771, RZ ;  /* 0x0000777115007816 */ /* 0x000fe200000000ff */
[----:B------:R-:W3:Y:S04]  /*153850*/  LDL.LU.64 R12, [R1+0x18b8] ;  /* 0x0018b800010c7983 */ /* 0x000ee80000300a00 */
[----:B------:R-:W4:Y:S04]  /*153860*/  LDL.LU.64 R4, [R1+0x18b0] ;  /* 0x0018b00001047983 */ /* 0x000f280000300a00 */
[----:B------:R-:W3:Y:S04]  /*153870*/  LDL.LU.64 R2, [R1+0x18a8] ;  /* 0x0018a80001027983 */ /* 0x000ee80000300a00 */
[----:B------:R-:W3:Y:S04]  /*153880*/  LDL.LU.64 R14, [R1+0x18d8] ;  /* 0x0018d800010e7983 */ /* 0x000ee80000300a00 */
[----:B------:R-:W3:Y:S04]  /*153890*/  LDL.LU.64 R16, [R1+0x18f0] ;  /* 0x0018f00001107983 */ /* 0x000ee80000300a00 */
[----:B--2---:R1:W-:Y:S04]  /*1538a0*/  @P4 STG.E.U8 desc[UR42][R28.64], R0 ;  /* 0x000000001c004986 */ /* 0x0043e8000c10112a */
[----:B-1----:R-:W2:Y:S04]  /*1538b0*/  LDL.LU.64 R28, [R1+0x18e8] ;  /* 0x0018e800011c7983 */ /* 0x002ea80000300a00 */
        /* <DEDUP_REMOVED lines=30> */
[----:B------:R-:W2:Y:S02]  /*153aa0*/  LDL.LU.64 R8, [R1+0x1928] ;  /* 0x0019280001087983 */ /* 0x000ea40000300a00 */
[----:B------:R-:W-:-:S02]  /*153ab0*/  @P6 LOP3.LUT R10, R10, 0x10, RZ, 0xfc, !PT ;  /* 0x000000100a0a6812 */ /* 0x000fc400078efcff */
[----:B------:R-:W-:Y:S01]  /*153ac0*/  LOP3.LUT P6, RZ, R26, 0x1000000, RZ, 0xc0, !PT ;  /* 0x010000001aff7812 */ /* 0x000fe200078cc0ff */
[----:B---3--:R1:W-:Y:S01]  /*153ad0*/  @P3 STG.E.U8 desc[UR42][R12.64], R0 ;  /* 0x000000000c003986 */ /* 0x0083e2000c10112a */
[----:B------:R-:W-:Y:S02]  /*153ae0*/  LOP3.LUT R10, R10, 0xffffffdf, RZ, 0xc0, !PT ;  /* 0xffffffdf0a0a7812 */ /* 0x000fe400078ec0ff */
[----:B-1----:R-:W-:-:S09]  /*153af0*/  PRMT R0, R21, 0x7773, RZ ;  /* 0x0000777315007816 */ /* 0x002fd200000000ff */
[----:B------:R-:W-:Y:S02]  /*153b00*/  @P6 LOP3.LUT R10, R10, 0x20, RZ, 0xfc, !PT ;  /* 0x000000200a0a6812 */ /* 0x000fe400078efcff */
[----:B------:R-:W-:Y:S01]  /*153b10*/  LOP3.LUT P6, RZ, R26, 0x2000000, RZ, 0xc0, !PT ;  /* 0x020000001aff7812 */ /* 0x000fe200078cc0ff */
[----:B------:R-:W3:Y:S04]  /*153b20*/  LDL.LU R21, [R1+0x3e4] ;  /* 0x0003e40001157983 */ /* 0x000ee80000300800 */
[----:B----4-:R1:W-:Y:S04]  /*153b30*/  @P2 STG.E.U8 desc[UR42][R4.64], R0 ;  /* 0x0000000004002986 */ /* 0x0103e8000c10112a */
[----:B------:R-:W4:Y:S04]  /*153b40*/  LDL.LU.64 R22, [R1+0x17e0] ;  /* 0x0017e00001167983 */ /* 0x000f280000300a00 */
[----:B------:R-:W3:Y:S04]  /*153b50*/  LDL.LU.64 R6, [R1+0x1950] ;  /* 0x0019500001067983 */ /* 0x000ee80000300a00 */
[----:B------:R-:W3:Y:S01]  /*153b60*/  LDL.LU.64 R12, [R1+0x1970] ;  /* 0x00197000010c7983 */ /* 0x000ee20000300a00 */
[----:B-1----:R-:W-:-:S03]  /*153b70*/  PRMT R0, R27, 0x7770, RZ ;  /* 0x000077701b007816 */ /* 0x002fc600000000ff */
[----:B------:R-:W3:Y:S04]  /*153b80*/  LDL.LU.64 R4, [R1+0x1968] ;  /* 0x0019680001047983 */ /* 0x000ee80000300a00 */
[----:B------:R1:W-:Y:S02]  /*153b90*/  @P5 STG.E.U8 desc[UR42][R2.64], R0 ;  /* 0x0000000002005986 */ /* 0x0003e4000c10112a */
[----:B-1----:R-:W-:Y:S02]  /*153ba0*/  PRMT R0, R27, 0x7771, RZ ;  /* 0x000077711b007816 */ /* 0x002fe400000000ff */
[----:B------:R-:W3:Y:S04]  /*153bb0*/  LDL.LU.64 R2, [R1+0x1960] ;  /* 0x0019600001027983 */ /* 0x000ee80000300a00 */
[----:B------:R1:W-:Y:S01]  /*153bc0*/  @P6 STG.E.U8 desc[UR42][R14.64], R0 ;  /* 0x000000000e006986 */ /* 0x0003e2000c10112a */
[----:B------:R-:W-:-:S02]  /*153bd0*/  LOP3.LUT P6, RZ, R10, 0x20, RZ, 0xc0, !PT ;  /* 0x000000200aff7812 */ /* 0x000fc400078cc0ff */
[----:B-1----:R-:W-:Y:S01]  /*153be0*/  PRMT R0, R27, 0x7772, RZ ;  /* 0x000077721b007816 */ /* 0x002fe200000000ff */
[----:B------:R-:W3:Y:S10]  /*153bf0*/  LDL.LU.64 R14, [R1+0x1990] ;  /* 0x00199000010e7983 */ /* 0x000ef40000300a00 */
        /* <DEDUP_REMOVED lines=28> */
[----:B---3--:R-:W-:-:S11]  /*153dc0*/  PRMT R0, R21, 0x7770, RZ ;  /* 0x0000777015007816 */ /* 0x008fd600000000ff */
        /* <DEDUP_REMOVED lines=15> */
[----:B------:R-:W2:Y:S04]  /*153ec0*/  LDL.LU R27, [R1+0x496c] ;  /* 0x00496c00011b7983 */ /* 0x000ea80000300800 */
[----:B------:R1:W-:Y:S04]  /*153ed0*/  @P5 STG.E.U8 desc[UR42][R28.64], R0 ;  /* 0x000000001c005986 */ /* 0x0003e8000c10112a */
[----:B------:R-:W3:Y:S04]  /*153ee0*/  LDL.LU.64 R16, [R1+0x17d8] ;  /* 0x0017d80001107983 */ /* 0x000ee80000300a00 */
[----:B-1----:R-:W4:Y:S04]  /*153ef0*/  LDL.LU.64 R28, [R1+0x19c8] ;  /* 0x0019c800011c7983 */ /* 0x002f280000300a00 */
[----:B------:R-:W2:Y:S04]  /*153f00*/  LDL.LU.64 R4, [R1+0x19e8] ;  /* 0x0019e80001047983 */ /* 0x000ea80000300a00 */
[----:B------:R-:W2:Y:S01]  /*153f10*/  LDL.LU R21, [R1+0x3e8] ;  /* 0x0003e80001157983 */ /* 0x000ea20000300800 */
[----:B------:R-:W-:-:S02]  /*153f20*/  LOP3.LUT P4, RZ, R26, 0x400, RZ, 0xc0, !PT ;  /* 0x000004001aff7812 */ /* 0x000fc4000788c0ff */
[----:B------:R-:W-:Y:S01]  /*153f30*/  LOP3.LUT P3, RZ, R26, 0x200, RZ, 0xc0, !PT ;  /* 0x000002001aff7812 */ /* 0x000fe2000786c0ff */
[----:B------:R-:W3:Y:S04]  /*153f40*/  LDL.LU.64 R2, [R1+0x19e0] ;  /* 0x0019e00001027983 */ /* 0x000ee80000300a00 */
[----:B------:R-:W4:Y:S04]  /*153f50*/  LDL.LU.64 R14, [R1+0x19d8] ;  /* 0x0019d800010e7983 */ /* 0x000f280000300a00 */
[----:B------:R-:W4:Y:S01]  /*153f60*/  LDL.LU R20, [R1+0x3fc] ;  /* 0x0003fc0001147983 */ /* 0x000f220000300800 */
        /* <DEDUP_REMOVED lines=101> */
[----:B-1----:R-:W3:Y:S04]  /*1545c0*/  LDL.LU.64 R28, [R1+0x1ac8] ;  /* 0x001ac800011c7983 */ /* 0x002ee80000300a00 */
[----:B------:R-:W4:Y:S04]  /*1545d0*/  LDL.LU.64 R4, [R1+0x1af8] ;  /* 0x001af80001047983 */ /* 0x000f280000300a00 */
[----:B------:R-:W3:Y:S04]  /*1545e0*/  LDL.LU.64 R2, [R1+0x1b10] ;  /* 0x001b100001027983 */ /* 0x000ee80000300a00 */
[----:B------:R-:W3:Y:S01]  /*1545f0*/  LDL.LU R21, [R1+0x414] ;  /* 0x0004140001157983 */ /* 0x000ee20000300800 */
[----:B------:R-:W-:-:S02]  /*154600*/  LOP3.LUT P4, RZ, R27, 0x800000, RZ, 0xc0, !PT ;  /* 0x008000001bff7812 */ /* 0x000fc4000788c0ff */
[----:B------:R-:W-:Y:S02]  /*154610*/  LOP3.LUT P3, RZ, R27, 0x400000, RZ, 0xc0, !PT ;  /* 0x004000001bff7812 */ /* 0x000fe4000786c0ff */
[----:B------:R-:W-:Y:S01]  /*154620*/  PRMT R0, R19, 0x7773, RZ ;  /* 0x0000777313007816 */ /* 0x000fe200000000ff */
[----:B------:R-:W4:Y:S04]  /*154630*/  LDL.LU.64 R14, [R1+0x1b08] ;  /* 0x001b0800010e7983 */ /* 0x000f280000300a00 */
[----:B------:R-:W4:Y:S04]  /*154640*/  LDL.LU R20, [R1+0x404] ;  /* 0x0004040001147983 */ /* 0x000f280000300800 */
[----:B--2---:R1:W-:Y:S04]  /*154650*/  @P4 STG.E.U8 desc[UR42][R16.64], R0 ;  /* 0x0000000010004986 */ /* 0x0043e8000c10112a */
[----:B-1----:R-:W2:Y:S01]  /*154660*/  LDL.LU.64 R16, [R1+0x17c0] ;  /* 0x0017c00001107983 */ /* 0x002ea20000300a00 */
[----:B---3--:R-:W-:-:S05]  /*154670*/  PRMT R0, R21, 0x7770, RZ ;  /* 0x0000777015007816 */ /* 0x008fca00000000ff */
[----:B------:R1:W-:Y:S04]  /*154680*/  @P3 STG.E.U8 desc[UR42][R28.64], R0 ;  /* 0x000000001c003986 */ /* 0x0003e8000c10112a */
[----:B-1----:R-:W3:Y:S04]  /*154690*/  LDL.LU.64 R28, [R1+0x1b48] ;  /* 0x001b4800011c7983 */ /* 0x002ee80000300a00 */
[----:B---3--:R1:W-:Y:S04]  /*1546a0*/  STL.64 [R1+0x4950], R28 ;  /* 0x0049501c01007387 */ /* 0x0083e80000100a00 */
[----:B-1----:R-:W3:Y:S01]  /*1546b0*/  LDL.LU.64 R28, [R1+0x1b50] ;  /* 0x001b5000011c7983 */ /* 0x002ee20000300a00 */
        /* <DEDUP_REMOVED lines=16> */
[----:B---3--:R1:W-:Y:S04]  /*1547c0*/  STL.64 [R1+0x4958], R28 ;  /* 0x0049581c01007387 */ /* 0x0083e80000100a00 */
[----:B-1----:R-:W3:Y:S01]  /*1547d0*/  LDL.LU.64 R28, [R1+0x1b30] ;  /* 0x001b3000011c7983 */ /* 0x002ee20000300a00 */
[----:B------:R-:W-:Y:S02]  /*1547e0*/  LOP3.LUT R18, R18, 0xfff7ffff, RZ, 0xc0, !PT ;  /* 0xfff7ffff12127812 */ /* 0x000fe400078ec0ff */
[----:B------:R-:W-:-:S02]  /*1547f0*/  LOP3.LUT P2, RZ, R27, 0x200000, RZ, 0xc0, !PT ;  /* 0x002000001bff7812 */ /* 0x000fc4000784c0ff */
[----:B------:R-:W-:Y:S02]  /*154800*/  LOP3.LUT P5, RZ, R27, 0x100000, RZ, 0xc0, !PT ;  /* 0x001000001bff7812 */ /* 0x000fe400078ac0ff */
[----:B------:R-:W-:Y:S02]  /*154810*/  PRMT R0, R21, 0x7771, RZ ;  /* 0x0000777115007816 */ /* 0x000fe400000000ff */
[----:B------:R-:W-:Y:S02]  /*154820*/  @P6 LOP3.LUT R18, R18, 0x80000, RZ, 0xfc, !PT ;  /* 0x0008000012126812 */ /* 0x000fe400078efcff */
[----:B------:R-:W-:Y:S01]  /*154830*/  LOP3.LUT P6, RZ, R27, 0x20000, RZ, 0xc0, !PT ;  /* 0x000200001bff7812 */ /* 0x000fe200078cc0ff */
[----:B------:R-:W3:Y:S04]  /*154840*/  LDL.LU R9, [R1+0x418] ;  /* 0x0004180001097983 */ /* 0x000ee80000300800 */
[----:B------:R-:W3:Y:S01]  /*154850*/  LDL.LU.64 R10, [R1+0x1b40] ;  /* 0x001b4000010a7983 */ /* 0x000ee20000300a00 */
[----:B------:R-:W-:-:S03]  /*154860*/  LOP3.LUT R18, R18, 0xffefffff, RZ, 0xc0, !PT ;  /* 0xffefffff12127812 */ /* 0x000fc600078ec0ff */
[----:B------:R-:W3:Y:S04]  /*154870*/  LDL.LU.64 R24, [R1+0x1b70] ;  /* 0x001b700001187983 */ /* 0x000ee80000300a00 */
[----:B------:R-:W3:Y:S04]  /*154880*/  LDL.LU.64 R22, [R1+0x1b90] ;  /* 0x001b900001167983 */ /* 0x000ee80000300a00 */
[----:B------:R-:W3:Y:S04]  /*154890*/  LDL.LU.64 R6, [R1+0x1b88] ;  /* 0x001b880001067983 */ /* 0x000ee80000300a00 */
[----:B------:R-:W3:Y:S04]  /*1548a0*/  LDL.LU R19, [R1+0x408] ;  /* 0x0004080001137983 */ /* 0x000ee80000300800 */
[----:B------:R-:W3:Y:S01]  /*1548b0*/  LDL.LU.64 R12, [R1+0x1b80] ;  /* 0x001b8000010c7983 */ /* 0x000ee20000300a00 */
        /* <DEDUP_REMOVED lines=15> */
[----:B--2---:R1:W-:Y:S01]  /*1549b0*/  @P6 STG.E.U8 desc[UR42][R16.64], R0 ;  /* 0x0000000010006986 */ /* 0x0043e2000c10112a */
[----:B------:R-:W-:-:S02]  /*1549c0*/  LOP3.LUT P6, RZ, R18, 0x100000, RZ, 0xc0, !PT ;  /* 0x0010000012ff7812 */ /* 0x000fc400078cc0ff */
[----:B-1----:R-:W-:Y:S01]  /*1549d0*/  PRMT R0, R20, 0x7771, RZ ;  /* 0x0000777114007816 */ /* 0x002fe200000000ff */
[----:B------:R-:W2:Y:S04]  /*1549e0*/  LDL.LU.64 R16, [R1+0x17b8] ;  /* 0x0017b80001107983 */ /* 0x000ea80000300a00 */
[----:B------:R-:W2:Y:S06]  /*1549f0*/  LDL.LU R21, [R1+0x41c] ;  /* 0x00041c0001157983 */ /* 0x000eac0000300800 */
[----:B---3--:R1:W-:Y:S04]  /*154a00*/  @P6 STG.E.U8 desc[UR42][R28.64], R0 ;  /* 0x000000001c006986 */ /* 0x0083e8000c10112a */
[----:B-1----:R-:W3:Y:S01]  /*154a10*/  LDL.LU.64 R28, [R1+0x4958] ;  /* 0x00495800011c7983 */ /* 0x002ee20000300a00 */
[----:B------:R-:W-:-:S02]  /*154a20*/  LOP3.LUT P6, RZ, R18, 0x80000, RZ, 0xc0, !PT ;  /* 0x0008000012ff7812 */ /* 0x000fc400078cc0ff */
[----:B------:R-:W-:-:S11]  /*154a30*/  PRMT R0, R20, 0x7772, RZ ;  /* 0x0000777214007816 */ /* 0x000fd600000000ff */
[----:B---3--:R1:W-:Y:S04]  /*154a40*/  @P6 STG.E.U8 desc[UR42][R28.64], R0 ;  /* 0x000000001c006986 */ /* 0x0083e8000c10112a */
[----:B-1----:R-:W3:Y:S01]  /*154a50*/  LDL.LU.64 R28, [R1+0x4950] ;  /* 0x00495000011c7983 */ /* 0x002ee20000300a00 */
        /* <DEDUP_REMOVED lines=8> */
[----:B---3--:R1:W-:Y:S04]  /*154ae0*/  @P6 STG.E.U8 desc[UR42][R28.64], R0 ;  /* 0x000000001c006986 */ /* 0x0083e8000c10112a */
[----:B-1----:R-:W3:Y:S01]  /*154af0*/  LDL.LU.64 R28, [R1+0x4948] ;  /* 0x00494800011c7983 */ /* 0x002ee20000300a00 */
        /* <DEDUP_REMOVED lines=20> */
[----:B--2---:R-:W-:-:S05]  /*154c40*/  PRMT R0, R21, 0x7770, RZ ;  /* 0x0000777015007816 */ /* 0x004fca00000000ff */
[----:B------:R1:W-:Y:S02]  /*154c50*/  @P2 STG.E.U8 desc[UR42][R16.64], R0 ;  /* 0x0000000010002986 */ /* 0x0003e4000c10112a */
[----:B-1----:R-:W-:-:S05]  /*154c60*/  PRMT R0, R21, 0x7771, RZ ;  /* 0x0000777115007816 */ /* 0x002fca00000000ff */
[----:B---3--:R1:W-:Y:S04]  /*154c70*/  @P5 STG.E.U8 desc[UR42][R28.64], R0 ;  /* 0x000000001c005986 */ /* 0x0083e8000c10112a */
[----:B-1----:R-:W2:Y:S04]  /*154c80*/  LDL.LU.64 R28, [R1+0x4940] ;  /* 0x00494000011c7983 */ /* 0x002ea80000300a00 */
[----:B------:R-:W3:Y:S01]  /*154c90*/  LDL.LU.64 R16, [R1+0x1c00] ;  /* 0x001c000001107983 */ /* 0x000ee20000300a00 */
[----:B------:R-:W-:-:S03]  /*154ca0*/  LOP3.LUT P1, RZ, R27, 0x10, RZ, 0xc0, !PT ;  /* 0x000000101bff7812 */ /* 0x000fc6000782c0ff */
[----:B------:R-:W4:Y:S04]  /*154cb0*/  LDL.LU.64 R22, [R1+0x1bf8] ;  /* 0x001bf80001167983 */ /* 0x000f280000300a00 */
[----:B------:R-:W2:Y:S01]  /*154cc0*/  LDL.LU.64 R6, [R1+0x17b0] ;  /* 0x0017b00001067983 */ /* 0x000ea20000300a00 */
[----:B------:R-:W-:-:S03]  /*154cd0*/  PRMT R0, R21, 0x7772, RZ ;  /* 0x0000777215007816 */ /* 0x000fc600000000ff */
[----:B------:R-:W2:Y:S04]  /*154ce0*/  LDL.LU.64 R12, [R1+0x1c20] ;  /* 0x001c2000010c7983 */ /* 0x000ea80000300a00 */
[----:B------:R-:W2:Y:S04]  /*154cf0*/  LDL.LU.64 R2, [R1+0x1c40] ;  /* 0x001c400001027983 */ /* 0x000ea80000300a00 */
[----:B------:R-:W4:Y:S04]  /*154d00*/  LDL.LU R4, [R1+0x40c] ;  /* 0x00040c0001047983 */ /* 0x000f280000300800 */
[----:B------:R-:W4:Y:S04]  /*154d10*/  LDL.LU.64 R14, [R1+0x1c38] ;  /* 0x001c3800010e7983 */ /* 0x000f280000300a00 */
[----:B------:R-:W4:Y:S01]  /*154d20*/  LDL.LU R20, [R1+0x420] ;  /* 0x0004200001147983 */ /* 0x000f220000300800 */
[----:B------:R-:W-:-:S02]  /*154d30*/  LOP3.LUT P2, RZ, R27, 0x8, RZ, 0xc0, !PT ;  /* 0x000000081bff7812 */ /* 0x000fc4000784c0ff */
[C---:B------:R-:W-:Y:S02]  /*154d40*/  LOP3.LUT P4, RZ, R27.reuse, 0x4, RZ, 0xc0, !PT ;  /* 0x000000041bff7812 */ /* 0x040fe4000788c0ff */
[C---:B------:R-:W-:Y:S02]  /*154d50*/  LOP3.LUT P3, RZ, R27.reuse, 0x2, RZ, 0xc0, !PT ;  /* 0x000000021bff7812 */ /* 0x040fe4000786c0ff */
[----:B------:R-:W-:Y:S01]  /*154d60*/  LOP3.LUT P5, RZ, R27, 0x1, RZ, 0xc0, !PT ;  /* 0x000000011bff7812 */ /* 0x000fe200078ac0ff */
[----:B---3--:R1:W-:Y:S04]  /*154d70*/  @P1 STG.E.U8 desc[UR42][R16.64], R0 ;  /* 0x0000000010001986 */ /* 0x0083e8000c10112a */
[----:B-1----:R-:W3:Y:S04]  /*154d80*/  LDL.LU.64 R16, [R1+0x1c30] ;  /* 0x001c300001107983 */ /* 0x002ee80000300a00 */
[----:B------:R-:W3:Y:S01]  /*154d90*/  LDL.LU.64 R26, [R1+0x1c78] ;  /* 0x001c7800011a7983 */ /* 0x000ee20000300a00 */
[----:B--2---:R-:W-:-:S02]  /*154da0*/  LOP3.LUT P6, RZ, R28, 0x1000000, RZ, 0xc0, !PT ;  /* 0x010000001cff7812 */ /* 0x004fc400078cc0ff */
        /* <DEDUP_REMOVED lines=14> */
[----:B-1----:R-:W2:Y:S06]  /*154e90*/  LDL.LU.64 R26, [R1+0x1c60] ;  /* 0x001c6000011a7983 */ /* 0x002eac0000300a00 */
[----:B------:R-:W-:-:S02]  /*154ea0*/  @P6 LOP3.LUT R18, R18, 0x800, RZ, 0xfc, !PT ;  /* 0x0000080012126812 */ /* 0x000fc400078efcff */
[----:B------:R-:W-:Y:S02]  /*154eb0*/  LOP3.LUT P6, RZ, R28, 0x20000000, RZ, 0xc0, !PT ;  /* 0x200000001cff7812 */ /* 0x000fe400078cc0ff */
[----:B------:R-:W-:Y:S01]  /*154ec0*/  PRMT R0, R21, 0x7773, RZ ;  /* 0x0000777315007816 */ /* 0x000fe200000000ff */
[----:B------:R-:W3:Y:S01]  /*154ed0*/  LDL.LU R19, [R1+0x360] ;  /* 0x0003600001137983 */ /* 0x000ee20000300800 */
[----:B------:R-:W-:-:S03]  /*154ee0*/  LOP3.LUT R18, R18, 0xffffefff, RZ, 0xc0, !PT ;  /* 0xffffefff12127812 */ /* 0x000fc600078ec0ff */
[----:B------:R-:W3:Y:S04]  /*154ef0*/  LDL.LU.64 R10, [R1+0x1c70] ;  /* 0x001c7000010a7983 */ /* 0x000ee80000300a00 */
[----:B------:R-:W3:Y:S04]  /*154f00*/  LDL.LU.64 R24, [R1+0x17a8] ;  /* 0x0017a80001187983 */ /* 0x000ee80000300a00 */
[----:B----4-:R1:W-:Y:S04]  /*154f10*/  @P2 STG.E.U8 desc[UR42][R22.64], R0 ;  /* 0x0000000016002986 */ /* 0x0103e8000c10112a */
[----:B------:R-:W4:Y:S01]  /*154f20*/  LDL.LU.64 R8, [R1+0x1c98] ;  /* 0x001c980001087983 */ /* 0x000f220000300a00 */
[----:B------:R-:W-:-:S02]  /*154f30*/  @P6 LOP3.LUT R18, R18, 0x1000, RZ, 0xfc, !PT ;  /* 0x0000100012126812 */ /* 0x000fc400078efcff */
[----:B------:R-:W-:Y:S02]  /*154f40*/  LOP3.LUT P6, RZ, R28, 0x40000000, RZ, 0xc0, !PT ;  /* 0x400000001cff7812 */ /* 0x000fe400078cc0ff */
[----:B-1----:R-:W-:Y:S02]  /*154f50*/  PRMT R0, R4, 0x7770, RZ ;  /* 0x0000777004007816 */ /* 0x002fe400000000ff */
[----:B------:R-:W-:Y:S01]  /*154f60*/  LOP3.LUT R18, R18, 0xffffdfff, RZ, 0xc0, !PT ;  /* 0xffffdfff12127812 */ /* 0x000fe200078ec0ff */
[----:B------:R-:W3:Y:S04]  /*154f70*/  LDL.LU.64 R22, [R1+0x1cb8] ;  /* 0x001cb80001167983 */ /* 0x000ee80000300a00 */
[----:B------:R1:W-:Y:S04]  /*154f80*/  @P4 STG.E.U8 desc[UR42][R6.64], R0 ;  /* 0x0000000006004986 */ /* 0x0003e8000c10112a */
[----:B------:R-:W3:Y:S01]  /*154f90*/  LDL.LU R21, [R1+0x424] ;  /* 0x0004240001157983 */ /* 0x000ee20000300800 */
[----:B------:R-:W-:-:S02]  /*154fa0*/  @P6 LOP3.LUT R18, R18, 0x2000, RZ, 0xfc, !PT ;  /* 0x0000200012126812 */ /* 0x000fc400078efcff */
[----:B------:R-:W-:Y:S02]  /*154fb0*/  LOP3.LUT P6, RZ, R28, 0x80000000, RZ, 0xc0, !PT ;  /* 0x800000001cff7812 */ /* 0x000fe400078cc0ff */
[C---:B-1----:R-:W-:Y:S01]  /*154fc0*/  PRMT R0, R4.reuse, 0x7771, RZ ;  /* 0x0000777104007816 */ /* 0x042fe200000000ff */
[----:B------:R-:W3:Y:S04]  /*154fd0*/  LDL.LU.64 R6, [R1+0x1cb0] ;  /* 0x001cb00001067983 */ /* 0x000ee80000300a00 */
[----:B------:R1:W-:Y:S02]  /*154fe0*/  @P3 STG.E.U8 desc[UR42][R12.64], R0 ;  /* 0x000000000c003986 */ /* 0x0003e4000c10112a */
[C---:B-1----:R-:W-:Y:S02]  /*154ff0*/  PRMT R0, R4.reuse, 0x7772, RZ ;  /* 0x0000777204007816 */ /* 0x042fe400000000ff */
[----:B------:R-:W3:Y:S04]  /*155000*/  LDL.LU.64 R12, [R1+0x1ca8] ;  /* 0x001ca800010c7983 */ /* 0x000ee80000300a00 */
[----:B------:R1:W-:Y:S02]  /*155010*/  @P5 STG.E.U8 desc[UR42][R2.64], R0 ;  /* 0x0000000002005986 */ /* 0x0003e4000c10112a */
[----:B-1----:R-:W-:-:S02]  /*155020*/  PRMT R0, R4, 0x7773, RZ ;  /* 0x0000777304007816 */ /* 0x002fc400000000ff */
[----:B------:R-:W3:Y:S04]  /*155030*/  LDL.LU.64 R4, [R1+0x1cd8] ;  /* 0x001cd80001047983 */ /* 0x000ee80000300a00 */
[----:B------:R1:W-:Y:S01]  /*155040*/  @P6 STG.E.U8 desc[UR42][R14.64], R0 ;  /* 0x000000000e006986 */ /* 0x0003e2000c10112a */
[----:B------:R-:W-:-:S03]  /*155050*/  LOP3.LUT P6, RZ, R18, 0x2000, RZ, 0xc0, !PT ;  /* 0x0000200012ff7812 */ /* 0x000fc600078cc0ff */
[----:B------:R-:W3:Y:S01]  /*155060*/  LDL.LU.64 R2, [R1+0x1cf0] ;  /* 0x001cf00001027983 */ /* 0x000ee20000300a00 */
[----:B-1----:R-:W-:-:S03]  /*155070*/  PRMT R0, R20, 0x7770, RZ ;  /* 0x0000777014007816 */ /* 0x002fc600000000ff */
[----:B------:R-:W3:Y:S06]  /*155080*/  LDL.LU.64 R14, [R1+0x1ce8] ;  /* 0x001ce800010e7983 */ /* 0x000eec0000300a00 */
[----:B------:R1:W-:Y:S01]  /*155090*/  @P6 STG.E.U8 desc[UR42][R16.64], R0 ;  /* 0x0000000010006986 */ /* 0x0003e2000c10112a */
[----:B------:R-:W-:Y:S02]  /*1550a0*/  LOP3.LUT P6, RZ, R18, 0x1000, RZ, 0xc0, !PT ;  /* 0x0000100012ff7812 */ /* 0x000fe400078cc0ff */
        /* <DEDUP_REMOVED lines=8> */
[----:B------:R-:W-:-:S05]  /*155130*/  LOP3.LUT P2, RZ, R28, 0x200000, RZ, 0xc0, !PT ;  /* 0x002000001cff7812 */ /* 0x000fca000784c0ff */
[----:B--2---:R1:W-:Y:S01]  /*155140*/  @P6 STG.E.U8 desc[UR42][R26.64], R0 ;  /* 0x000000001a006986 */ /* 0x0043e2000c10112a */
[----:B------:R-:W-:Y:S02]  /*155150*/  LOP3.LUT P6, RZ, R18, 0x400, RZ, 0xc0, !PT ;  /* 0x0000040012ff7812 */ /* 0x000fe400078cc0ff */
[----:B-1----:R-:W-:-:S11]  /*155160*/  PRMT R0, R20, 0x7773, RZ ;  /* 0x0000777314007816 */ /* 0x002fd600000000ff */
[----:B---3--:R1:W-:Y:S01]  /*155170*/  @P6 STG.E.U8 desc[UR42][R10.64], R0 ;  /* 0x000000000a006986 */ /* 0x0083e2000c10112a */
[----:B------:R-:W-:Y:S02]  /*155180*/  LOP3.LUT P6, RZ, R18, 0x200, RZ, 0xc0, !PT ;  /* 0x0000020012ff7812 */ /* 0x000fe400078cc0ff */
[----:B-1----:R-:W-:-:S11]  /*155190*/  PRMT R0, R19, 0x7770, RZ ;  /* 0x0000777013007816 */ /* 0x002fd600000000ff */
[----:B------:R1:W-:Y:S01]  /*1551a0*/  @P6 STG.E.U8 desc[UR42][R24.64], R0 ;  /* 0x0000000018006986 */ /* 0x0003e2000c10112a */
[----:B------:R-:W-:Y:S02]  /*1551b0*/  LOP3.LUT P6, RZ, R18, 0x100, RZ, 0xc0, !PT ;  /* 0x0000010012ff7812 */ /* 0x000fe400078cc0ff */
[----:B-1----:R-:W-:-:S11]  /*1551c0*/  PRMT R0, R19, 0x7771, RZ ;  /* 0x0000777113007816 */ /* 0x002fd600000000ff */
[----:B----4-:R1:W-:Y:S01]  /*1551d0*/  @P6 STG.E.U8 desc[UR42][R8.64], R0 ;  /* 0x0000000008006986 */ /* 0x0103e2000c10112a */
[----:B------:R-:W-:Y:S02]  /*1551e0*/  LOP3.LUT P6, RZ, R18, 0x80, RZ, 0xc0, !PT ;  /* 0x0000008012ff7812 */ /* 0x000fe400078cc0ff */
[----:B-1----:R-:W-:-:S11]  /*1551f0*/  PRMT R0, R19, 0x7772, RZ ;  /* 0x0000777213007816 */ /* 0x002fd600000000ff */
[----:B------:R1:W-:Y:S02]  /*155200*/  @P6 STG.E.U8 desc[UR42][R22.64], R0 ;  /* 0x0000000016006986 */ /* 0x0003e4000c10112a */
[----:B-1----:R-:W-:Y:S02]  /*155210*/  PRMT R0, R19, 0x7773, RZ ;  /* 0x0000777313007816 */ /* 0x002fe400000000ff */
[----:B------:R-:W2:Y:S04]  /*155220*/  LDL.LU.64 R22, [R1+0x1d10] ;  /* 0x001d100001167983 */ /* 0x000ea80000300a00 */
[----:B------:R1:W-:Y:S02]  /*155230*/  @P0 STG.E.U8 desc[UR42][R6.64], R0 ;  /* 0x0000000006000986 */ /* 0x0003e4000c10112a */
[----:B-1----:R-:W-:-:S05]  /*155240*/  PRMT R0, R21, 0x7770, RZ ;  /* 0x0000777015007816 */ /* 0x002fca00000000ff */
[----:B------:R1:W-:Y:S04]  /*155250*/  @P1 STG.E.U8 desc[UR42][R12.64], R0 ;  /* 0x000000000c001986 */ /* 0x0003e8000c10112a */
[----:B-1----:R-:W3:Y:S01]  /*155260*/  LDL.LU.64 R12, [R1+0x1d30] ;  /* 0x001d3000010c7983 */ /* 0x002ee20000300a00 */
[C---:B------:R-:W-:Y:S02]  /*155270*/  LOP3.LUT P4, RZ, R28.reuse, 0x100000, RZ, 0xc0, !PT ;  /* 0x001000001cff7812 */ /* 0x040fe4000788c0ff */
[C---:B------:R-:W-:Y:S02]  /*155280*/  PRMT R0, R21.reuse, 0x7771, RZ ;  /* 0x0000777115007816 */ /* 0x040fe400000000ff */
[----:B------:R-:W-:Y:S01]  /*155290*/  LOP3.LUT P3, RZ, R28, 0x80000, RZ, 0xc0, !PT ;  /* 0x000800001cff7812 */ /* 0x000fe2000786c0ff */
[----:B------:R-:W4:Y:S04]  /*1552a0*/  LDL.LU.64 R6, [R1+0x1d28] ;  /* 0x001d280001067983 */ /* 0x000f280000300a00 */
[----:B------:R1:W-:Y:S02]  /*1552b0*/  @P2 STG.E.U8 desc[UR42][R4.64], R0 ;  /* 0x0000000004002986 */ /* 0x0003e4000c10112a */
[----:B-1----:R-:W-:-:S02]  /*1552c0*/  PRMT R0, R21, 0x7772, RZ ;  /* 0x0000777215007816 */ /* 0x002fc400000000ff */
[----:B------:R-:W4:Y:S04]  /*1552d0*/  LDL.LU.64 R4, [R1+0x1d20] ;  /* 0x001d200001047983 */ /* 0x000f280000300a00 */
[----:B------:R1:W-:Y:S02]  /*1552e0*/  @P4 STG.E.U8 desc[UR42][R2.64], R0 ;  /* 0x0000000002004986 */ /* 0x0003e4000c10112a */
[----:B-1----:R-:W-:Y:S02]  /*1552f0*/  PRMT R0, R21, 0x7773, RZ ;  /* 0x0000777315007816 */ /* 0x002fe400000000ff */
[----:B------:R-:W4:Y:S04]  /*155300*/  LDL.LU.64 R2, [R1+0x1d50] ;  /* 0x001d500001027983 */ /* 0x000f280000300a00 */
[----:B------:R1:W-:Y:S04]  /*155310*/  @P3 STG.E.U8 desc[UR42][R14.64], R0 ;  /* 0x000000000e003986 */ /* 0x0003e8000c10112a */
[----:B-1----:R-:W4:Y:S04]  /*155320*/  LDL.LU.64 R14, [R1+0x1d68] ;  /* 0x001d6800010e7983 */ /* 0x002f280000300a00 */
[----:B------:R-:W4:Y:S01]  /*155330*/  LDL.LU R26, [R1+0x428] ;  /* 0x00042800011a7983 */ /* 0x000f220000300800 */
[----:B------:R-:W-:-:S02]  /*155340*/  LOP3.LUT P5, RZ, R28, 0x40000, RZ, 0xc0, !PT ;  /* 0x000400001cff7812 */ /* 0x000fc400078ac0ff */
[----:B------:R-:W-:Y:S02]  /*155350*/  PRMT R0, R29, 0x7770, RZ ;  /* 0x000077701d007816 */ /* 0x000fe400000000ff */
[C---:B------:R-:W-:Y:S02]  /*155360*/  LOP3.LUT P2, RZ, R28.reuse, 0x20000, RZ, 0xc0, !PT ;  /* 0x000200001cff7812 */ /* 0x040fe4000784c0ff */
[----:B------:R-:W-:-:S07]  /*155370*/  LOP3.LUT P1, RZ, R28, 0x10000, RZ, 0xc0, !PT ;  /* 0x000100001cff7812 */ /* 0x000fce000782c0ff */
[----:B------:R1:W-:Y:S04]  /*155380*/  @P5 STG.E.U8 desc[UR42][R16.64], R0 ;  /* 0x0000000010005986 */ /* 0x0003e8000c10112a */
[----:B-1----:R-:W4:Y:S01]  /*155390*/  LDL.LU.64 R16, [R1+0x1d60] ;  /* 0x001d600001107983 */ /* 0x002f220000300a00 */
[----:B------:R-:W-:-:S03]  /*1553a0*/  PRMT R0, R29, 0x7771, RZ ;  /* 0x000077711d007816 */ /* 0x000fc600000000ff */
[----:B------:R-:W4:Y:S04]  /*1553b0*/  LDL.LU R20, [R1+0x368] ;  /* 0x0003680001147983 */ /* 0x000f280000300800 */
[----:B------:R-:W4:Y:S04]  /*1553c0*/  LDL.LU.64 R10, [R1+0x1798] ;  /* 0x00179800010a7983 */ /* 0x000f280000300a00 */
[----:B--2---:R1:W-:Y:S02]  /*1553d0*/  @P2 STG.E.U8 desc[UR42][R22.64], R0 ;  /* 0x0000000016002986 */ /* 0x0043e4000c10112a */
[----:B-1----:R-:W-:-:S05]  /*1553e0*/  PRMT R0, R29, 0x7772, RZ ;  /* 0x000077721d007816 */ /* 0x002fca00000000ff */
[----:B---3--:R1:W-:Y:S04]  /*1553f0*/  @P1 STG.E.U8 desc[UR42][R12.64], R0 ;  /* 0x000000000c001986 */ /* 0x0083e8000c10112a */
[----:B-1----:R-:W2:Y:S01]  /*155400*/  LDL.LU.64 R12, [R1+0x1d88] ;  /* 0x001d8800010c7983 */ /* 0x002ea20000300a00 */
[C---:B------:R-:W-:Y:S02]  /*155410*/  LOP3.LUT P0, RZ, R28.reuse, 0x1000, RZ, 0xc0, !PT ;  /* 0x000010001cff7812 */ /* 0x040fe4000780c0ff */
[----:B------:R-:W-:Y:S02]  /*155420*/  LOP3.LUT P6, RZ, R28, 0x400, RZ, 0xc0, !PT ;  /* 0x000004001cff7812 */ /* 0x000fe400078cc0ff */
[----:B------:R-:W-:Y:S02]  /*155430*/  LOP3.LUT R18, R18, 0xffffffbf, RZ, 0xc0, !PT ;  /* 0xffffffbf12127812 */ /* 0x000fe400078ec0ff */
[----:B------:R-:W-:-:S07]  /*155440*/  LOP3.LUT P5, RZ, R28, 0x20, RZ, 0xc0, !PT ;  /* 0x000000201cff7812 */ /* 0x000fce00078ac0ff */
[----:B------:R-:W-:-:S04]  /*155450*/  @P0 LOP3.LUT R18, R18, 0x40, RZ, 0xfc, !PT ;  /* 0x0000004012120812 */ /* 0x000fc800078efcff */
[----:B------:R-:W-:-:S04]  /*155460*/  LOP3.LUT R18, R18, 0xffffffdf, RZ, 0xc0, !PT ;  /* 0xffffffdf12127812 */ /* 0x000fc800078ec0ff */
[----:B------:R-:W-:-:S04]  /*155470*/  @P6 LOP3.LUT R18, R18, 0x20, RZ, 0xfc, !PT ;  /* 0x0000002012126812 */ /* 0x000fc800078efcff */
[----:B------:R-:W-:-:S04]  /*155480*/  LOP3.LUT R18, R18, 0xfffffffd, RZ, 0xc0, !PT ;  /* 0xfffffffd12127812 */ /* 0x000fc800078ec0ff */
[----:B------:R-:W-:Y:S02]  /*155490*/  @P5 LOP3.LUT R18, R18, 0x2, RZ, 0xfc, !PT ;  /* 0x0000000212125812 */ /* 0x000fe400078efcff */
[----:B------:R-:W-:Y:S02]  /*1554a0*/  LOP3.LUT P5, RZ, R28, 0x40, RZ, 0xc0, !PT ;  /* 0x000000401cff7812 */ /* 0x000fe400078ac0ff */
[----:B------:R-:W-:Y:S02]  /*1554b0*/  PRMT R0, R29, 0x7773, RZ ;  /* 0x000077731d007816 */ /* 0x000fe400000000ff */
[----:B------:R-:W-:Y:S01]  /*1554c0*/  LOP3.LUT R18, R18, 0xfffffffb, RZ, 0xc0, !PT ;  /* 0xfffffffb12127812 */ /* 0x000fe200078ec0ff */
[----:B------:R-:W3:Y:S04]  /*1554d0*/  LDL.LU R29, [R1+0x4930] ;  /* 0x00493000011d7983 */ /* 0x000ee80000300800 */
[----:B------:R-:W3:Y:S01]  /*1554e0*/  LDL.LU.64 R24, [R1+0x1da8] ;  /* 0x001da80001187983 */ /* 0x000ee20000300a00 */
[----:B------:R-:W-:-:S02]  /*1554f0*/  LOP3.LUT P4, RZ, R28, 0x8000, RZ, 0xc0, !PT ;  /* 0x000080001cff7812 */ /* 0x000fc4000788c0ff */
[C---:B------:R-:W-:Y:S01]  /*155500*/  LOP3.LUT P3, RZ, R28.reuse, 0x4000, RZ, 0xc0, !PT ;  /* 0x000040001cff7812 */ /* 0x040fe2000786c0ff */
[----:B------:R-:W3:Y:S01]  /*155510*/  LDL.LU.64 R8, [R1+0x1da0] ;  /* 0x001da00001087983 */ /* 0x000ee20000300a00 */
[----:B------:R-:W-:-:S03]  /*155520*/  LOP3.LUT P0, RZ, R28, 0x2000, RZ, 0xc0, !PT ;  /* 0x000020001cff7812 */ /* 0x000fc6000780c0ff */
[----:B------:R-:W3:Y:S01]  /*155530*/  LDL.LU R19, [R1+0x42c] ;  /* 0x00042c0001137983 */ /* 0x000ee20000300800 */
[----:B------:R-:W-:Y:S02]  /*155540*/  @P5 LOP3.LUT R18, R18, 0x4, RZ, 0xfc, !PT ;  /* 0x0000000412125812 */ /* 0x000fe400078efcff */
[----:B------:R-:W-:Y:S02]  /*155550*/  LOP3.LUT P5, RZ, R28, 0x80, RZ, 0xc0, !PT ;  /* 0x000000801cff7812 */ /* 0x000fe400078ac0ff */
[----:B------:R-:W-:Y:S01]  /*155560*/  LOP3.LUT R18, R18, 0xfffffff7, RZ, 0xc0, !PT ;  /* 0xfffffff712127812 */ /* 0x000fe200078ec0ff */
[----:B----4-:R1:W-:Y:S10]  /*155570*/  @P4 STG.E.U8 desc[UR42][R6.64], R0 ;  /* 0x0000000006004986 */ /* 0x0103f4000c10112a */
[----:B------:R-:W-:-:S02]  /*155580*/  @P5 LOP3.LUT R18, R18, 0x8, RZ, 0xfc, !PT ;  /* 0x0000000812125812 */ /* 0x000fc400078efcff */
[----:B------:R-:W-:Y:S02]  /*155590*/  LOP3.LUT P5, RZ, R28, 0x100, RZ, 0xc0, !PT ;  /* 0x000001001cff7812 */ /* 0x000fe400078ac0ff */
[----:B-1----:R-:W-:Y:S02]  /*1555a0*/  PRMT R0, R26, 0x7770, RZ ;  /* 0x000077701a007816 */ /* 0x002fe400000000ff */
[----:B------:R-:W-:-:S03]  /*1555b0*/  LOP3.LUT R18, R18, 0xffffffef, RZ, 0xc0, !PT ;  /* 0xffffffef12127812 */ /* 0x000fc600078ec0ff */
[----:B------:R1:W-:Y:S06]  /*1555c0*/  @P3 STG.E.U8 desc[UR42][R4.64], R0 ;  /* 0x0000000004003986 */ /* 0x0003ec000c10112a */
[----:B------:R-:W-:Y:S02]  /*1555d0*/  @P5 LOP3.LUT R18, R18, 0x10, RZ, 0xfc, !PT ;  /* 0x0000001012125812 */ /* 0x000fe400078efcff */
[----:B-1----:R-:W-:Y:S01]  /*1555e0*/  PRMT R0, R26, 0x7771, RZ ;  /* 0x000077711a007816 */ /* 0x002fe200000000ff */
[----:B------:R-:W4:Y:S01]  /*1555f0*/  LDL.LU.64 R4, [R1+0x1d98] ;  /* 0x001d980001047983 */ /* 0x000f220000300a00 */
[----:B------:R-:W-:-:S03]  /*155600*/  LOP3.LUT P6, RZ, R28, 0x800, RZ, 0xc0, !PT ;  /* 0x000008001cff7812 */ /* 0x000fc600078cc0ff */
[----:B------:R-:W4:Y:S04]  /*155610*/  LDL.LU.64 R22, [R1+0x1dc8] ;  /* 0x001dc80001167983 */ /* 0x000f280000300a00 */
[----:B------:R-:W4:Y:S04]  /*155620*/  LDL.LU.64 R6, [R1+0x1de0] ;  /* 0x001de00001067983 */ /* 0x000f280000300a00 */
[----:B------:R1:W-:Y:S01]  /*155630*/  @P0 STG.E.U8 desc[UR42][R2.64], R0 ;  /* 0x0000000002000986 */ /* 0x0003e2000c10112a */
[----:B------:R-:W-:-:S03]  /*155640*/  LOP3.LUT P0, RZ, R18, 0x40, RZ, 0xc0, !PT ;  /* 0x0000004012ff7812 */ /* 0x000fc6000780c0ff */
[----:B------:R-:W4:Y:S01]  /*155650*/  LDL.LU R21, [R1+0x36c] ;  /* 0x00036c0001157983 */ /* 0x000f220000300800 */
[----:B-1----:R-:W-:-:S03]  /*155660*/  PRMT R0, R26, 0x7772, RZ ;  /* 0x000077721a007816 */ /* 0x002fc600000000ff */
[----:B------:R-:W4:Y:S06]  /*155670*/  LDL.LU.64 R2, [R1+0x1dd8] ;  /* 0x001dd80001027983 */ /* 0x000f2c0000300a00 */
[----:B------:R1:W-:Y:S02]  /*155680*/  @P0 STG.E.U8 desc[UR42][R14.64], R0 ;  /* 0x000000000e000986 */ /* 0x0003e4000c10112a */
[----:B-1----:R-:W-:Y:S02]  /*155690*/  PRMT R0, R26, 0x7773, RZ ;  /* 0x000077731a007816 */ /* 0x002fe400000000ff */
[----:B------:R-:W-:Y:S01]  /*1556a0*/  LOP3.LUT P5, RZ, R28, 0x200, RZ, 0xc0, !PT ;  /* 0x000002001cff7812 */ /* 0x000fe200078ac0ff */
[----:B------:R-:W4:Y:S04]  /*1556b0*/  LDL.LU.64 R14, [R1+0x1790] ;  /* 0x00179000010e7983 */ /* 0x000f280000300a00 */
[----:B------:R1:W-:Y:S01]  /*1556c0*/  @P6 STG.E.U8 desc[UR42][R16.64], R0 ;  /* 0x0000000010006986 */ /* 0x0003e2000c10112a */
[----:B------:R-:W-:-:S02]  /*1556d0*/  LOP3.LUT P6, RZ, R18, 0x20, RZ, 0xc0, !PT ;  /* 0x0000002012ff7812 */ /* 0x000fc400078cc0ff */
[C---:B-1----:R-:W-:Y:S01]  /*1556e0*/  PRMT R0, R20.reuse, 0x7770, RZ ;  /* 0x0000777014007816 */ /* 0x042fe200000000ff */
[----:B------:R-:W4:Y:S10]  /*1556f0*/  LDL.LU.64 R16, [R1+0x1e00] ;  /* 0x001e000001107983 */ /* 0x000f340000300a00 */
[----:B------:R1:W-:Y:S02]  /*155700*/  @P6 STG.E.U8 desc[UR42][R10.64], R0 ;  /* 0x000000000a006986 */ /* 0x0003e4000c10112a */
[----:B-1----:R-:W-:-:S05]  /*155710*/  PRMT R0, R20, 0x7771, RZ ;  /* 0x0000777114007816 */ /* 0x002fca00000000ff */
[----:B--2---:R1:W-:Y:S04]  /*155720*/  @P5 STG.E.U8 desc[UR42][R12.64], R0 ;  /* 0x000000000c005986 */ /* 0x0043e8000c10112a */
[----:B-1----:R-:W2:Y:S01]  /*155730*/  LDL.LU.64 R12, [R1+0x1e28] ;  /* 0x001e2800010c7983 */ /* 0x002ea20000300a00 */
[----:B------:R-:W-:Y:S02]  /*155740*/  LOP3.LUT P5, RZ, R18, 0x10, RZ, 0xc0, !PT ;  /* 0x0000001012ff7812 */ /* 0x000fe400078ac0ff */
[----:B------:R-:W-:-:S11]  /*155750*/  PRMT R0, R20, 0x7772, RZ ;  /* 0x0000777214007816 */ /* 0x000fd600000000ff */
[----:B---3--:R1:W-:Y:S01]  /*155760*/  @P5 STG.E.U8 desc[UR42][R24.64], R0 ;  /* 0x0000000018005986 */ /* 0x0083e2000c10112a */
[----:B------:R-:W-:Y:S02]  /*155770*/  LOP3.LUT P5, RZ, R18, 0x8, RZ, 0xc0, !PT ;  /* 0x0000000812ff7812 */ /* 0x000fe400078ac0ff */
[----:B-1----:R-:W-:-:S11]  /*155780*/  PRMT R0, R20, 0x7773, RZ ;  /* 0x0000777314007816 */ /* 0x002fd600000000ff */
[----:B------:R1:W-:Y:S01]  /*155790*/  @P5 STG.E.U8 desc[UR42][R8.64], R0 ;  /* 0x0000000008005986 */ /* 0x0003e2000c10112a */
[----:B------:R-:W-:Y:S02]  /*1557a0*/  LOP3.LUT P5, RZ, R18, 0x4, RZ, 0xc0, !PT ;  /* 0x0000000412ff7812 */ /* 0x000fe400078ac0ff */
[----:B-1----:R-:W-:Y:S02]  /*1557b0*/  PRMT R0, R19, 0x7770, RZ ;  /* 0x0000777013007816 */ /* 0x002fe400000000ff */
[C---:B------:R-:W-:Y:S02]  /*1557c0*/  LOP3.LUT P2, RZ, R28.reuse, 0x10, RZ, 0xc0, !PT ;  /* 0x000000101cff7812 */ /* 0x040fe4000784c0ff */
[----:B------:R-:W-:-:S07]  /*1557d0*/  LOP3.LUT P1, RZ, R28, 0x8, RZ, 0xc0, !PT ;  /* 0x000000081cff7812 */ /* 0x000fce000782c0ff */
[----:B----4-:R1:W-:Y:S01]  /*1557e0*/  @P5 STG.E.U8 desc[UR42][R4.64], R0 ;  /* 0x0000000004005986 */ /* 0x0103e2000c10112a */
[----:B------:R-:W-:Y:S02]  /*1557f0*/  LOP3.LUT P5, RZ, R18, 0x2, RZ, 0xc0, !PT ;  /* 0x0000000212ff7812 */ /* 0x000fe400078ac0ff */
[C---:B------:R-:W-:Y:S02]  /*155800*/  LOP3.LUT P4, RZ, R28.reuse, 0x4, RZ, 0xc0, !PT ;  /* 0x000000041cff7812 */ /* 0x040fe4000788c0ff */
[C---:B-1----:R-:W-:Y:S02]  /*155810*/  PRMT R0, R19.reuse, 0x7771, RZ ;  /* 0x0000777113007816 */ /* 0x042fe400000000ff */
[C---:B------:R-:W-:Y:S02]  /*155820*/  LOP3.LUT P3, RZ, R28.reuse, 0x2, RZ, 0xc0, !PT ;  /* 0x000000021cff7812 */ /* 0x040fe4000786c0ff */
[----:B------:R-:W-:Y:S01]  /*155830*/  LOP3.LUT P0, RZ, R28, 0x1, RZ, 0xc0, !PT ;  /* 0x000000011cff7812 */ /* 0x000fe2000780c0ff */
[----:B------:R-:W3:Y:S04]  /*155840*/  LDL.LU.64 R4, [R1+0x1e38] ;  /* 0x001e380001047983 */ /* 0x000ee80000300a00 */
[----:B------:R1:W-:Y:S04]  /*155850*/  @P5 STG.E.U8 desc[UR42][R22.64], R0 ;  /* 0x0000000016005986 */ /* 0x0003e8000c10112a */
[----:B------:R-:W4:Y:S01]  /*155860*/  LDL.LU R9, [R1+0x3d0] ;  /* 0x0003d00001097983 */ /* 0x000f220000300800 */
        /* <DEDUP_REMOVED lines=8> */
[----:B------:R1:W-:Y:S01]  /*1558f0*/  @P3 STG.E.U8 desc[UR42][R16.64], R0 ;  /* 0x0000000010003986 */ /* 0x0003e2000c10112a */
[C---:B------:R-:W-:Y:S02]  /*155900*/  PRMT R3, R21.reuse, 0x7773, RZ ;  /* 0x0000777315037816 */ /* 0x040fe400000000ff */
[----:B-1----:R-:W-:Y:S01]  /*155910*/  PRMT R0, R21, 0x7772, RZ ;  /* 0x0000777215007816 */ /* 0x002fe200000000ff */
[----:B------:R-:W3:Y:S04]  /*155920*/  LDL.LU.64 R16, [R1+0x1ea0] ;  /* 0x001ea00001107983 */ /* 0x000ee80000300a00 */
[----:B--2---:R1:W-:Y:S04]  /*155930*/  @P0 STG.E.U8 desc[UR42][R12.64], R0 ;  /* 0x000000000c000986 */ /* 0x0043e8000c10112a */
[----:B-1----:R-:W2:Y:S04]  /*155940*/  LDL.LU.64 R12, [R1+0x1ec0] ;  /* 0x001ec000010c7983 */ /* 0x002ea80000300a00 */
[----:B------:R-:W2:Y:S04]  /*155950*/  LDL.LU.64 R10, [R1+0x1eb8] ;  /* 0x001eb800010a7983 */ /* 0x000ea80000300a00 */
[----:B------:R-:W2:Y:S04]  /*155960*/  LDL.LU R8, [R1+0x210] ;  /* 0x0002100001087983 */ /* 0x000ea80000300800 */
[----:B------:R-:W2:Y:S04]  /*155970*/  LDL.LU.64 R24, [R1+0x1eb0] ;  /* 0x001eb00001187983 */ /* 0x000ea80000300a00 */
[----:B------:R-:W2:Y:S04]  /*155980*/  LDL.LU.64 R22, [R1+0x1ee0] ;  /* 0x001ee00001167983 */ /* 0x000ea80000300a00 */
[----:B------:R-:W2:Y:S04]  /*155990*/  LDL.LU.64 R20, [R1+0x1f00] ;  /* 0x001f000001147983 */ /* 0x000ea80000300a00 */
[----:B------:R-:W2:Y:S01]  /*1559a0*/  LDL.LU R19, [R1+0x3d4] ;  /* 0x0003d40001137983 */ /* 0x000ea20000300800 */
[----:B------:R-:W-:-:S02]  /*1559b0*/  LOP3.LUT P6, RZ, R29, 0x80000000, RZ, 0xc0, !PT ;  /* 0x800000001dff7812 */ /* 0x000fc400078cc0ff */
[C---:B------:R-:W-:Y:S02]  /*1559c0*/  LOP3.LUT P5, RZ, R29.reuse, 0x40000000, RZ, 0xc0, !PT ;  /* 0x400000001dff7812 */ /* 0x040fe400078ac0ff */
[C---:B------:R-:W-:Y:S02]  /*1559d0*/  LOP3.LUT P2, RZ, R29.reuse, 0x20000000, RZ, 0xc0, !PT ;  /* 0x200000001dff7812 */ /* 0x040fe4000784c0ff */
[C---:B------:R-:W-:Y:S02]  /*1559e0*/  LOP3.LUT P1, RZ, R29.reuse, 0x10000000, RZ, 0xc0, !PT ;  /* 0x100000001dff7812 */ /* 0x040fe4000782c0ff */
[C---:B------:R-:W-:Y:S02]  /*1559f0*/  LOP3.LUT P4, RZ, R29.reuse, 0x8000000, RZ, 0xc0, !PT ;  /* 0x080000001dff7812 */ /* 0x040fe4000788c0ff */
[----:B------:R-:W-:-:S04]  /*155a00*/  LOP3.LUT P3, RZ, R29, 0x2000000, RZ, 0xc0, !PT ;  /* 0x020000001dff7812 */ /* 0x000fc8000786c0ff */
[----:B------:R-:W-:Y:S02]  /*155a10*/  P2R R2, PR, RZ, 0x8 ;  /* 0x00000008ff027803 */ /* 0x000fe40000000000 */
[C---:B------:R-:W-:Y:S02]  /*155a20*/  LOP3.LUT P3, RZ, R29.reuse, 0x4000000, RZ, 0xc0, !PT ;  /* 0x040000001dff7812 */ /* 0x040fe4000786c0ff */
[----:B------:R-:W-:-:S04]  /*155a30*/  LOP3.LUT P0, RZ, R29, 0x800000, RZ, 0xc0, !PT ;  /* 0x008000001dff7812 */ /* 0x000fc8000780c0ff */
[----:B------:R-:W-:Y:S02]  /*155a40*/  P2R R0, PR, RZ, 0x1 ;  /* 0x00000001ff007803 */ /* 0x000fe40000000000 */
[----:B------:R-:W-:Y:S01]  /*155a50*/  LOP3.LUT P0, RZ, R29, 0x1000000, RZ, 0xc0, !PT ;  /* 0x010000001dff7812 */ /* 0x000fe2000780c0ff */
[----:B--2---:R1:W-:Y:S04]  /*155a60*/  STL.64 [R1+0x4928], R18 ;  /* 0x0049281201007387 */ /* 0x0043e80000100a00 */
[----:B-1----:R-:W2:Y:S01]  /*155a70*/  LDL.LU.64 R18, [R1+0x1ef8] ;  /* 0x001ef80001127983 */ /* 0x002ea20000300a00 */
[----:B----4-:R-:W-:-:S03]  /*155a80*/  PRMT R7, R9, 0x7770, RZ ;  /* 0x0000777009077816 */ /* 0x010fc600000000ff */
[----:B---3--:R-:W-:Y:S04]  /*155a90*/  @P6 STG.E.U8 desc[UR42][R4.64], R3 ;  /* 0x0000000304006986 */ /* 0x008fe8000c10112a */
[----:B------:R1:W-:Y:S02]  /*155aa0*/  @P5 STG.E.U8 desc[UR42][R14.64], R7 ;  /* 0x000000070e005986 */ /* 0x0003e4000c10112a */
[C---:B-1----:R-:W-:Y:S02]  /*155ab0*/  PRMT R7, R9.reuse, 0x7771, RZ ;  /* 0x0000777109077816 */ /* 0x042fe400000000ff */
[----:B------:R-:W3:Y:S04]  /*155ac0*/  LDL.LU.64 R14, [R1+0x1ef0] ;  /* 0x001ef000010e7983 */ /* 0x000ee80000300a00 */
[----:B------:R1:W-:Y:S02]  /*155ad0*/  @P2 STG.E.U8 desc[UR42][R16.64], R7 ;  /* 0x0000000710002986 */ /* 0x0003e4000c10112a */
[----:B-1----:R-:W-:-:S02]  /*155ae0*/  PRMT R7, R9, 0x7772, RZ ;  /* 0x0000777209077816 */ /* 0x002fc400000000ff */
[----:B------:R-:W4:Y:S04]  /*155af0*/  LDL.LU.64 R16, [R1+0x1f20] ;  /* 0x001f200001107983 */ /* 0x000f280000300a00 */
[----:B------:R1:W-:Y:S02]  /*155b00*/  @P1 STG.E.U8 desc[UR42][R12.64], R7 ;  /* 0x000000070c001986 */ /* 0x0003e4000c10112a */
[----:B-1----:R-:W-:Y:S02]  /*155b10*/  PRMT R7, R9, 0x7773, RZ ;  /* 0x0000777309077816 */ /* 0x002fe400000000ff */
[----:B------:R-:W3:Y:S04]  /*155b20*/  LDL.LU.64 R12, [R1+0x1f40] ;  /* 0x001f4000010c7983 */ /* 0x000ee80000300a00 */
[----:B------:R-:W3:Y:S04]  /*155b30*/  LDL.LU.64 R26, [R1+0x1f30] ;  /* 0x001f3000011a7983 */ /* 0x000ee80000300a00 */
[----:B------:R1:W-:Y:S02]  /*155b40*/  @P4 STG.E.U8 desc[UR42][R10.64], R7 ;  /* 0x000000070a004986 */ /* 0x0003e4000c10112a */
[----:B-1----:R-:W-:-:S02]  /*155b50*/  PRMT R7, R8, 0x7770, RZ ;  /* 0x0000777008077816 */ /* 0x002fc400000000ff */
[----:B------:R-:W3:Y:S04]  /*155b60*/  LDL.LU.64 R10, [R1+0x1f60] ;  /* 0x001f6000010a7983 */ /* 0x000ee80000300a00 */
[----:B------:R1:W-:Y:S01]  /*155b70*/  @P3 STG.E.U8 desc[UR42][R24.64], R7 ;  /* 0x0000000718003986 */ /* 0x0003e2000c10112a */
[----:B------:R-:W-:Y:S02]  /*155b80*/  ISETP.NE.AND P3, PT, R2, RZ, PT ;  /* 0x000000ff0200720c */ /* 0x000fe40003f65270 */
[C---:B------:R-:W-:Y:S01]  /*155b90*/  PRMT R2, R8.reuse, 0x7771, RZ ;  /* 0x0000777108027816 */ /* 0x040fe200000000ff */
[----:B-1----:R-:W3:Y:S10]  /*155ba0*/  LDL.LU.64 R24, [R1+0x1f80] ;  /* 0x001f800001187983 */ /* 0x002ef40000300a00 */
[----:B------:R1:W-:Y:S02]  /*155bb0*/  @P3 STG.E.U8 desc[UR42][R22.64], R2 ;  /* 0x0000000216003986 */ /* 0x0003e4000c10112a */
[----:B-1----:R-:W-:-:S02]  /*155bc0*/  PRMT R2, R8, 0x7772, RZ ;  /* 0x0000777208027816 */ /* 0x002fc400000000ff */
[----:B------:R-:W3:Y:S04]  /*155bd0*/  LDL.LU.64 R22, [R1+0x1f78] ;  /* 0x001f780001167983 */ /* 0x000ee80000300a00 */
[----:B------:R-:W3:Y:S04]  /*155be0*/  LDL.LU R9, [R1+0x3d8] ;  /* 0x0003d80001097983 */ /* 0x000ee80000300800 */
[----:B------:R1:W-:Y:S01]  /*155bf0*/  @P0 STG.E.U8 desc[UR42][R20.64], R2 ;  /* 0x0000000214000986 */ /* 0x0003e2000c10112a */
[----:B------:R-:W-:Y:S02]  /*155c00*/  ISETP.NE.AND P0, PT, R0, RZ, PT ;  /* 0x000000ff0000720c */ /* 0x000fe40003f05270 */
[----:B------:R-:W-:Y:S01]  /*155c10*/  PRMT R0, R8, 0x7773, RZ ;  /* 0x0000777308007816 */ /* 0x000fe200000000ff */
[----:B-1----:R-:W3:Y:S10]  /*155c20*/  LDL.LU.64 R20, [R1+0x1f70] ;  /* 0x001f700001147983 */ /* 0x002ef40000300a00 */
[----:B--2---:R1:W-:Y:S04]  /*155c30*/  @P0 STG.E.U8 desc[UR42][R18.64], R0 ;  /* 0x0000000012000986 */ /* 0x0043e8000c10112a */
[----:B-1----:R-:W2:Y:S01]  /*155c40*/  LDL.LU.64 R18, [R1+0x4928] ;  /* 0x0049280001127983 */ /* 0x002ea20000300a00 */
[----:B------:R-:W-:-:S04]  /*155c50*/  LOP3.LUT P6, RZ, R29, 0x40000, RZ, 0xc0, !PT ;  /* 0x000400001dff7812 */ /* 0x000fc800078cc0ff */
[----:B------:R-:W-:Y:S02]  /*155c60*/  P2R R3, PR, RZ, 0x40 ;  /* 0x00000040ff037803 */ /* 0x000fe40000000000 */
[----:B------:R-:W-:-:S04]  /*155c70*/  LOP3.LUT P6, RZ, R29, 0x80000, RZ, 0xc0, !PT ;  /* 0x000800001dff7812 */ /* 0x000fc800078cc0ff */
[----:B------:R-:W-:Y:S02]  /*155c80*/  P2R R4, PR, RZ, 0x40 ;  /* 0x00000040ff047803 */ /* 0x000fe40000000000 */
[----:B------:R-:W-:-:S04]  /*155c90*/  LOP3.LUT P6, RZ, R29, 0x100000, RZ, 0xc0, !PT ;  /* 0x001000001dff7812 */ /* 0x000fc800078cc0ff */
[----:B------:R-:W-:Y:S02]  /*155ca0*/  P2R R5, PR, RZ, 0x40 ;  /* 0x00000040ff057803 */ /* 0x000fe40000000000 */
[----:B------:R-:W-:-:S04]  /*155cb0*/  LOP3.LUT P6, RZ, R29, 0x200000, RZ, 0xc0, !PT ;  /* 0x002000001dff7812 */ /* 0x000fc800078cc0ff */
[----:B------:R-:W-:Y:S02]  /*155cc0*/  P2R R6, PR, RZ, 0x40 ;  /* 0x00000040ff067803 */ /* 0x000fe40000000000 */
[----:B------:R-:W-:Y:S02]  /*155cd0*/  LOP3.LUT P6, RZ, R29, 0x400000, RZ, 0xc0, !PT ;  /* 0x004000001dff7812 */ /* 0x000fe400078cc0ff */
[----:B--2---:R-:W-:-:S11]  /*155ce0*/  PRMT R0, R19, 0x7770, RZ ;  /* 0x0000777013007816 */ /* 0x004fd600000000ff */
[----:B---3--:R1:W-:Y:S01]  /*155cf0*/  @P6 STG.E.U8 desc[UR42][R14.64], R0 ;  /* 0x000000000e006986 */ /* 0x0083e2000c10112a */
[----:B------:R-:W-:Y:S02]  /*155d00*/  ISETP.NE.AND P6, PT, R6, RZ, PT ;  /* 0x000000ff0600720c */ /* 0x000fe40003fc5270 */
[----:B-1----:R-:W-:Y:S01]  /*155d10*/  PRMT R0, R19, 0x7771, RZ ;  /* 0x0000777113007816 */ /* 0x002fe200000000ff */
[----:B------:R-:W2:Y:S04]  /*155d20*/  LDL.LU.64 R14, [R1+0x1fa8] ;  /* 0x001fa800010e7983 */ /* 0x000ea80000300a00 */
[----:B------:R-:W3:Y:S06]  /*155d30*/  LDL.LU.64 R6, [R1+0x1f38] ;  /* 0x001f380001067983 */ /* 0x000eec0000300a00 */
[----:B----4-:R1:W-:Y:S01]  /*155d40*/  @P6 STG.E.U8 desc[UR42][R16.64], R0 ;  /* 0x0000000010006986 */ /* 0x0103e2000c10112a */
[----:B------:R-:W-:-:S02]  /*155d50*/  ISETP.NE.AND P6, PT, R5, RZ, PT ;  /* 0x000000ff0500720c */ /* 0x000fc40003fc5270 */
[----:B-1----:R-:W-:Y:S01]  /*155d60*/  PRMT R0, R19, 0x7772, RZ ;  /* 0x0000777213007816 */ /* 0x002fe200000000ff */
[----:B------:R-:W4:Y:S10]  /*155d70*/  LDL.LU.64 R16, [R1+0x1fd0] ;  /* 0x001fd00001107983 */ /* 0x000f340000300a00 */
[----:B------:R1:W-:Y:S04]  /*155d80*/  @P6 STG.E.U8 desc[UR42][R12.64], R0 ;  /* 0x000000000c006986 */ /* 0x0003e8000c10112a */
[----:B-1----:R-:W2:Y:S01]  /*155d90*/  LDL.LU R12, [R1+0x4924] ;  /* 0x00492400010c7983 */ /* 0x002ea20000300800 */
[----:B------:R-:W-:-:S02]  /*155da0*/  ISETP.NE.AND P6, PT, R4, RZ, PT ;  /* 0x000000ff0400720c */ /* 0x000fc40003fc5270 */
[----:B------:R-:W-:Y:S02]  /*155db0*/  PRMT R0, R19, 0x7773, RZ ;  /* 0x0000777313007816 */ /* 0x000fe400000000ff */
[C---:B------:R-:W-:Y:S02]  /*155dc0*/  LOP3.LUT P5, RZ, R29.reuse, 0x20000, RZ, 0xc0, !PT ;  /* 0x000200001dff7812 */ /* 0x040fe400078ac0ff */
[----:B------:R-:W-:-:S07]  /*155dd0*/  LOP3.LUT P2, RZ, R29, 0x10000, RZ, 0xc0, !PT ;  /* 0x000100001dff7812 */ /* 0x000fce000784c0ff */
[----:B---3--:R2:W-:Y:S01]  /*155de0*/  @P6 STG.E.U8 desc[UR42][R6.64], R0 ;  /* 0x0000000006006986 */ /* 0x0085e2000c10112a */
[----:B------:R-:W-:Y:S02]  /*155df0*/  ISETP.NE.AND P6, PT, R3, RZ, PT ;  /* 0x000000ff0300720c */ /* 0x000fe40003fc5270 */
[----:B--2---:R-:W-:-:S11]  /*155e00*/  PRMT R0, R12, 0x7770, RZ ;  /* 0x000077700c007816 */ /* 0x004fd600000000ff */
[----:B------:R1:W-:Y:S02]  /*155e10*/  @P6 STG.E.U8 desc[UR42][R26.64], R0 ;  /* 0x000000001a006986 */ /* 0x0003e4000c10112a */
[----:B-1----:R-:W-:-:S05]  /*155e20*/  PRMT R0, R12, 0x7771, RZ ;  /* 0x000077710c007816 */ /* 0x002fca00000000ff */
[----:B------:R1:W-:Y:S02]  /*155e30*/  @P5 STG.E.U8 desc[UR42][R10.64], R0 ;  /* 0x000000000a005986 */ /* 0x0003e4000c10112a */
[----:B-1----:R-:W-:-:S05]  /*155e40*/  PRMT R0, R12, 0x7772, RZ ;  /* 0x000077720c007816 */ /* 0x002fca00000000ff */
[----:B------:R1:W-:Y:S02]  /*155e50*/  @P2 STG.E.U8 desc[UR42][R24.64], R0 ;  /* 0x0000000018002986 */ /* 0x0003e4000c10112a */
[----:B-1----:R-:W-:Y:S02]  /*155e60*/  PRMT R0, R12, 0x7773, RZ ;  /* 0x000077730c007816 */ /* 0x002fe400000000ff */
[----:B------:R-:W2:Y:S01]  /*155e70*/  LDL.LU R12, [R1+0x4920] ;  /* 0x00492000010c7983 */ /* 0x000ea20000300800 */
[C---:B------:R-:W-:Y:S02]  /*155e80*/  LOP3.LUT P1, RZ, R29.reuse, 0x8000, RZ, 0xc0, !PT ;  /* 0x000080001dff7812 */ /* 0x040fe4000782c0ff */
[C---:B------:R-:W-:Y:S02]  /*155e90*/  LOP3.LUT P4, RZ, R29.reuse, 0x4000, RZ, 0xc0, !PT ;  /* 0x000040001dff7812 */ /* 0x040fe4000788c0ff */
[C---:B------:R-:W-:Y:S02]  /*155ea0*/  LOP3.LUT P3, RZ, R29.reuse, 0x2000, RZ, 0xc0, !PT ;  /* 0x000020001dff7812 */ /* 0x040fe4000786c0ff */
[----:B------:R-:W-:-:S02]  /*155eb0*/  LOP3.LUT P0, RZ, R29, 0x1000, RZ, 0xc0, !PT ;  /* 0x000010001dff7812 */ /* 0x000fc4000780c0ff */
[C---:B------:R-:W-:Y:S02]  /*155ec0*/  PRMT R2, R9.reuse, 0x7771, RZ ;  /* 0x0000777109027816 */ /* 0x040fe400000000ff */
[C---:B------:R-:W-:Y:S01]  /*155ed0*/  PRMT R3, R9.reuse, 0x7772, RZ ;  /* 0x0000777209037816 */ /* 0x040fe200000000ff */
[----:B------:R-:W3:Y:S04]  /*155ee0*/  LDL.LU.64 R26, [R1+0x2038] ;  /* 0x00203800011a7983 */ /* 0x000ee80000300a00 */
[----:B------:R-:W3:Y:S04]  /*155ef0*/  LDL.LU R19, [R1+0x218] ;  /* 0x0002180001137983 */ /* 0x000ee80000300800 */
[----:B------:R-:W3:Y:S04]  /*155f00*/  LDL.LU.64 R10, [R1+0x2030] ;  /* 0x00203000010a7983 */ /* 0x000ee80000300a00 */
[----:B------:R1:W-:Y:S02]  /*155f10*/  @P1 STG.E.U8 desc[UR42][R22.64], R0 ;  /* 0x0000000016001986 */ /* 0x0003e4000c10112a */
[----:B-1----:R-:W-:-:S05]  /*155f20*/  PRMT R0, R9, 0x7770, RZ ;  /* 0x0000777009007816 */ /* 0x002fca00000000ff */
[----:B------:R-:W-:Y:S04]  /*155f30*/  @P4 STG.E.U8 desc[UR42][R20.64], R0 ;  /* 0x0000000014004986 */ /* 0x000fe8000c10112a */
[----:B------:R1:W-:Y:S04]  /*155f40*/  @P3 STG.E.U8 desc[UR42][R14.64], R2 ;  /* 0x000000020e003986 */ /* 0x0003e8000c10112a */
[----:B----4-:R4:W-:Y:S04]  /*155f50*/  @P0 STG.E.U8 desc[UR42][R16.64], R3 ;  /* 0x0000000310000986 */ /* 0x0109e8000c10112a */
[----:B-1----:R-:W3:Y:S04]  /*155f60*/  LDL.LU.64 R14, [R1+0x2048] ;  /* 0x00204800010e7983 */ /* 0x002ee80000300a00 */
[----:B------:R-:W3:Y:S04]  /*155f70*/  LDL.LU.64 R24, [R1+0x2078] ;  /* 0x0020780001187983 */ /* 0x000ee80000300a00 */
[----:B------:R-:W3:Y:S04]  /*155f80*/  LDL.LU.64 R22, [R1+0x2070] ;  /* 0x0020700001167983 */ /* 0x000ee80000300a00 */
[----:B----4-:R-:W4:Y:S04]  /*155f90*/  LDL.LU.64 R16, [R1+0x2068] ;  /* 0x0020680001107983 */ /* 0x010f280000300a00 */
[----:B------:R-:W4:Y:S01]  /*155fa0*/  LDL.LU R21, [R1+0x3dc] ;  /* 0x0003dc0001157983 */ /* 0x000f220000300800 */
[----:B--2---:R-:W-:-:S04]  /*155fb0*/  LOP3.LUT P6, RZ, R12, 0x80000000, RZ, 0xc0, !PT ;  /* 0x800000000cff7812 */ /* 0x004fc800078cc0ff */
[----:B------:R-:W-:Y:S02]  /*155fc0*/  P2R R3, PR, RZ, 0x40 ;  /* 0x00000040ff037803 */ /* 0x000fe40000000000 */
[----:B------:R-:W-:-:S04]  /*155fd0*/  LOP3.LUT P6, RZ, R29, 0x1, RZ, 0xc0, !PT ;  /* 0x000000011dff7812 */ /* 0x000fc800078cc0ff */
[----:B------:R-:W-:Y:S02]  /*155fe0*/  P2R R4, PR, RZ, 0x40 ;  /* 0x00000040ff047803 */ /* 0x000fe40000000000 */
[----:B------:R-:W-:-:S04]  /*155ff0*/  LOP3.LUT P6, RZ, R29, 0x2, RZ, 0xc0, !PT ;  /* 0x000000021dff7812 */ /* 0x000fc800078cc0ff */
[----:B------:R-:W-:Y:S02]  /*156000*/  P2R R5, PR, RZ, 0x40 ;  /* 0x00000040ff057803 */ /* 0x000fe40000000000 */
[----:B------:R-:W-:-:S04]  /*156010*/  LOP3.LUT P6, RZ, R29, 0x4, RZ, 0xc0, !PT ;  /* 0x000000041dff7812 */ /* 0x000fc800078cc0ff */
[----:B------:R-:W-:Y:S02]  /*156020*/  P2R R6, PR, RZ, 0x40 ;  /* 0x00000040ff067803 */ /* 0x000fe40000000000 */
[----:B------:R-:W-:-:S04]  /*156030*/  LOP3.LUT P6, RZ, R29, 0x8, RZ, 0xc0, !PT ;  /* 0x000000081dff7812 */ /* 0x000fc800078cc0ff */
[----:B------:R-:W-:Y:S01]  /*156040*/  P2R R7, PR, RZ, 0x40 ;  /* 0x00000040ff077803 */ /* 0x000fe20000000000 */
[----:B------:R-:W-:Y:S04]  /*156050*/  STL.64 [R1+0x4908], R4 ;  /* 0x0049080401007387 */ /* 0x000fe80000100a00 */
[----:B------:R1:W-:Y:S04]  /*156060*/  STL.64 [R1+0x4910], R6 ;  /* 0x0049100601007387 */ /* 0x0003e80000100a00 */
[----:B-1----:R-:W2:Y:S01]  /*156070*/  LDL.LU.64 R6, [R1+0x20b8] ;  /* 0x0020b80001067983 */ /* 0x002ea20000300a00 */
[----:B------:R-:W-:-:S02]  /*156080*/  LOP3.LUT P5, RZ, R29, 0x800, RZ, 0xc0, !PT ;  /* 0x000008001dff7812 */ /* 0x000fc400078ac0ff */
[----:B------:R-:W-:Y:S02]  /*156090*/  LOP3.LUT P2, RZ, R29, 0x400, RZ, 0xc0, !PT ;  /* 0x000004001dff7812 */ /* 0x000fe4000784c0ff */
[----:B------:R-:W-:Y:S02]  /*1560a0*/  PRMT R8, R9, 0x7773, RZ ;  /* 0x0000777309087816 */ /* 0x000fe400000000ff */
[C---:B------:R-:W-:Y:S02]  /*1560b0*/  LOP3.LUT P1, RZ, R29.reuse, 0x200, RZ, 0xc0, !PT ;  /* 0x000002001dff7812 */ /* 0x040fe4000782c0ff */
[----:B------:R-:W-:-:S04]  /*1560c0*/  LOP3.LUT P4, RZ, R29, 0x80, RZ, 0xc0, !PT ;  /* 0x000000801dff7812 */ /* 0x000fc8000788c0ff */
[----:B------:R-:W-:Y:S01]  /*1560d0*/  P2R R0, PR, RZ, 0x10 ;  /* 0x00000010ff007803 */ /* 0x000fe20000000000 */
[----:B---3--:R1:W-:Y:S01]  /*1560e0*/  @P5 STG.E.U8 desc[UR42][R26.64], R8 ;  /* 0x000000081a005986 */ /* 0x0083e2000c10112a */
[----:B------:R-:W-:Y:S02]  /*1560f0*/  LOP3.LUT P4, RZ, R29, 0x100, RZ, 0xc0, !PT ;  /* 0x000001001dff7812 */ /* 0x000fe4000788c0ff */
[----:B-1----:R-:W-:-:S05]  /*156100*/  PRMT R8, R19, 0x7770, RZ ;  /* 0x0000777013087816 */ /* 0x002fca00000000ff */
[----:B------:R1:W-:Y:S02]  /*156110*/  @P2 STG.E.U8 desc[UR42][R10.64], R8 ;  /* 0x000000080a002986 */ /* 0x0003e4000c10112a */
[----:B-1----:R-:W-:Y:S02]  /*156120*/  PRMT R8, R19, 0x7771, RZ ;  /* 0x0000777113087816 */ /* 0x002fe400000000ff */
[----:B--2---:R1:W-:Y:S04]  /*156130*/  STL.64 [R1+0x4918], R6 ;  /* 0x0049180601007387 */ /* 0x0043e80000100a00 */
[----:B-1----:R-:W2:Y:S04]  /*156140*/  LDL.LU.64 R6, [R1+0x2088] ;  /* 0x0020880001067983 */ /* 0x002ea80000300a00 */
[----:B------:R1:W-:Y:S01]  /*156150*/  @P1 STG.E.U8 desc[UR42][R14.64], R8 ;  /* 0x000000080e001986 */ /* 0x0003e2000c10112a */
[----:B------:R-:W-:-:S03]  /*156160*/  LOP3.LUT P3, RZ, R29, 0x20, RZ, 0xc0, !PT ;  /* 0x000000201dff7812 */ /* 0x000fc6000786c0ff */
[----:B------:R-:W3:Y:S04]  /*156170*/  LDL.LU.64 R4, [R1+0x20b0] ;  /* 0x0020b00001047983 */ /* 0x000ee80000300a00 */
[----:B------:R-:W3:Y:S01]  /*156180*/  LDL.LU R13, [R1+0x21c] ;  /* 0x00021c00010d7983 */ /* 0x000ee20000300800 */
[----:B-1----:R-:W-:Y:S02]  /*156190*/  PRMT R8, R19, 0x7772, RZ ;  /* 0x0000777213087816 */ /* 0x002fe400000000ff */
[----:B------:R-:W-:Y:S02]  /*1561a0*/  P2R R2, PR, RZ, 0x8 ;  /* 0x00000008ff027803 */ /* 0x000fe40000000000 */
[----:B------:R-:W-:Y:S01]  /*1561b0*/  LOP3.LUT P6, RZ, R29, 0x10, RZ, 0xc0, !PT ;  /* 0x000000101dff7812 */ /* 0x000fe200078cc0ff */
[----:B------:R-:W3:Y:S04]  /*1561c0*/  LDL.LU.64 R14, [R1+0x20a8] ;  /* 0x0020a800010e7983 */ /* 0x000ee80000300a00 */
[----:B------:R1:W-:Y:S01]  /*1561d0*/  @P4 STG.E.U8 desc[UR42][R24.64], R8 ;  /* 0x0000000818004986 */ /* 0x0003e2000c10112a */
[----:B------:R-:W-:-:S02]  /*1561e0*/  ISETP.NE.AND P4, PT, R0, RZ, PT ;  /* 0x000000ff0000720c */ /* 0x000fc40003f85270 */
[----:B------:R-:W-:Y:S02]  /*1561f0*/  LOP3.LUT P3, RZ, R29, 0x40, RZ, 0xc0, !PT ;  /* 0x000000401dff7812 */ /* 0x000fe4000786c0ff */
[----:B------:R-:W-:Y:S01]  /*156200*/  PRMT R0, R19, 0x7773, RZ ;  /* 0x0000777313007816 */ /* 0x000fe200000000ff */
[----:B------:R-:W3:Y:S04]  /*156210*/  LDL.LU.64 R28, [R1+0x20f8] ;  /* 0x0020f800011c7983 */ /* 0x000ee80000300a00 */
[----:B------:R-:W3:Y:S04]  /*156220*/  LDL.LU R9, [R1+0x200] ;  /* 0x0002000001097983 */ /* 0x000ee80000300800 */
[----:B------:R-:W3:Y:S04]  /*156230*/  LDL.LU.64 R26, [R1+0x20f0] ;  /* 0x0020f000011a7983 */ /* 0x000ee80000300a00 */
[----:B------:R-:W3:Y:S04]  /*156240*/  LDL.LU.64 R10, [R1+0x20e8] ;  /* 0x0020e800010a7983 */ /* 0x000ee80000300a00 */
[----:B-1----:R-:W3:Y:S04]  /*156250*/  LDL.LU.64 R24, [R1+0x2108] ;  /* 0x0021080001187983 */ /* 0x002ee80000300a00 */
[----:B------:R4:W-:Y:S02]  /*156260*/  @P4 STG.E.U8 desc[UR42][R22.64], R0 ;  /* 0x0000000016004986 */ /* 0x0009e4000c10112a */
[----:B----4-:R-:W-:-:S02]  /*156270*/  PRMT R0, R21, 0x7770, RZ ;  /* 0x0000777015007816 */ /* 0x010fc400000000ff */
[----:B------:R-:W4:Y:S04]  /*156280*/  LDL.LU.64 R22, [R1+0x2128] ;  /* 0x0021280001167983 */ /* 0x000f280000300a00 */
[----:B------:R1:W-:Y:S01]  /*156290*/  @P3 STG.E.U8 desc[UR42][R16.64], R0 ;  /* 0x0000000010003986 */ /* 0x0003e2000c10112a */
[----:B------:R-:W-:Y:S02]  /*1562a0*/  ISETP.NE.AND P3, PT, R2, RZ, PT ;  /* 0x000000ff0200720c */ /* 0x000fe40003f65270 */
[C---:B-1----:R-:W-:Y:S01]  /*1562b0*/  PRMT R0, R21.reuse, 0x7771, RZ ;  /* 0x0000777115007816 */ /* 0x042fe200000000ff */
[----:B------:R-:W3:Y:S04]  /*1562c0*/  LDL.LU.64 R16, [R1+0x1748] ;  /* 0x0017480001107983 */ /* 0x000ee80000300a00 */
[----:B------:R-:W3:Y:S06]  /*1562d0*/  LDL.LU R19, [R1+0x30] ;  /* 0x0000300001137983 */ /* 0x000eec0000300800 */
[----:B--2---:R1:W-:Y:S04]  /*1562e0*/  @P3 STG.E.U8 desc[UR42][R6.64], R0 ;  /* 0x0000000006003986 */ /* 0x0043e8000c10112a */
[----:B-1----:R-:W2:Y:S01]  /*1562f0*/  LDL.LU.64 R6, [R1+0x4918] ;  /* 0x0049180001067983 */ /* 0x002ea20000300a00 */
[----:B------:R-:W-:-:S05]  /*156300*/  PRMT R0, R21, 0x7772, RZ ;  /* 0x0000777215007816 */ /* 0x000fca00000000ff */
[----:B--2---:R1:W-:Y:S04]  /*156310*/  @P6 STG.E.U8 desc[UR42][R6.64], R0 ;  /* 0x0000000006006986 */ /* 0x0043e8000c10112a */
[----:B-1----:R-:W2:Y:S01]  /*156320*/  LDL.LU.64 R6, [R1+0x4910] ;  /* 0x0049100001067983 */ /* 0x002ea20000300a00 */
[----:B------:R-:W-:-:S03]  /*156330*/  PRMT R0, R21, 0x7773, RZ ;  /* 0x0000777315007816 */ /* 0x000fc600000000ff */
[----:B------:R-:W3:Y:S01]  /*156340*/  LDL.LU.64 R20, [R1+0x2150] ;  /* 0x0021500001147983 */ /* 0x000ee20000300a00 */
[----:B--2---:R-:W-:-:S13]  /*156350*/  ISETP.NE.AND P6, PT, R7, RZ, PT ;  /* 0x000000ff0700720c */ /* 0x004fda0003fc5270 */
[----:B---3--:R1:W-:Y:S04]  /*156360*/  @P6 STG.E.U8 desc[UR42][R4.64], R0 ;  /* 0x0000000004006986 */ /* 0x0083e8000c10112a */
[----:B-1----:R-:W2:Y:S01]  /*156370*/  LDL.LU.64 R4, [R1+0x4908] ;  /* 0x0049080001047983 */ /* 0x002ea20000300a00 */
[----:B------:R-:W-:-:S03]  /*156380*/  ISETP.NE.AND P6, PT, R6, RZ, PT ;  /* 0x000000ff0600720c */ /* 0x000fc60003fc5270 */
[----:B------:R-:W3:Y:S01]  /*156390*/  LDL.LU.64 R6, [R1+0x20c8] ;  /* 0x0020c80001067983 */ /* 0x000ee20000300a00 */
[----:B------:R-:W-:-:S09]  /*1563a0*/  PRMT R0, R13, 0x7770, RZ ;  /* 0x000077700d007816 */ /* 0x000fd200000000ff */
[----:B------:R1:W-:Y:S02]  /*1563b0*/  @P6 STG.E.U8 desc[UR42][R14.64], R0 ;  /* 0x000000000e006986 */ /* 0x0003e4000c10112a */
[----:B-1----:R-:W-:Y:S02]  /*1563c0*/  PRMT R0, R13, 0x7771, RZ ;  /* 0x000077710d007816 */ /* 0x002fe400000000ff */
[C---:B------:R-:W-:Y:S02]  /*1563d0*/  LOP3.LUT P0, RZ, R12.reuse, 0x40000000, RZ, 0xc0, !PT ;  /* 0x400000000cff7812 */ /* 0x040fe4000780c0ff */
[C---:B------:R-:W-:Y:S02]  /*1563e0*/  LOP3.LUT P5, RZ, R12.reuse, 0x20000000, RZ, 0xc0, !PT ;  /* 0x200000000cff7812 */ /* 0x040fe400078ac0ff */
[C---:B------:R-:W-:Y:S02]  /*1563f0*/  LOP3.LUT P2, RZ, R12.reuse, 0x10000000, RZ, 0xc0, !PT ;  /* 0x100000000cff7812 */ /* 0x040fe4000784c0ff */
[----:B------:R-:W-:Y:S01]  /*156400*/  LOP3.LUT P1, RZ, R12, 0x8000000, RZ, 0xc0, !PT ;  /* 0x080000000cff7812 */ /* 0x000fe2000782c0ff */
[----:B------:R-:W4:Y:S01]  /*156410*/  LDL.LU.64 R14, [R1+0x2178] ;  /* 0x00217800010e7983 */ /* 0x000f220000300a00 */
[----:B--2---:R-:W-:-:S13]  /*156420*/  ISETP.NE.AND P6, PT, R5, RZ, PT ;  /* 0x000000ff0500720c */ /* 0x004fda0003fc5270 */
[----:B---3--:R1:W-:Y:S01]  /*156430*/  @P6 STG.E.U8 desc[UR42][R6.64], R0 ;  /* 0x0000000006006986 */ /* 0x0083e2000c10112a */
[----:B------:R-:W-:-:S03]  /*156440*/  ISETP.NE.AND P6, PT, R4, RZ, PT ;  /* 0x000000ff0400720c */ /* 0x000fc60003fc5270 */
[----:B------:R-:W2:Y:S01]  /*156450*/  LDS.128 R4, [R19] ;  /* 0x0000000013047984 */ /* 0x000ea20000000c00 */
[----:B-1----:R-:W-:-:S09]  /*156460*/  PRMT R0, R13, 0x7772, RZ ;  /* 0x000077720d007816 */ /* 0x002fd200000000ff */
[----:B------:R1:W-:Y:S01]  /*156470*/  @P6 STG.E.U8 desc[UR42][R28.64], R0 ;  /* 0x000000001c006986 */ /* 0x0003e2000c10112a */
[----:B------:R-:W-:Y:S02]  /*156480*/  ISETP.NE.AND P6, PT, R3, RZ, PT ;  /* 0x000000ff0300720c */ /* 0x000fe40003fc5270 */
[----:B-1----:R-:W-:-:S11]  /*156490*/  PRMT R0, R13, 0x7773, RZ ;  /* 0x000077730d007816 */ /* 0x002fd600000000ff */
[----:B------:R1:W-:Y:S02]  /*1564a0*/  @P6 STG.E.U8 desc[UR42][R26.64], R0 ;  /* 0x000000001a006986 */ /* 0x0003e4000c10112a */
[----:B-1----:R-:W-:-:S05]  /*1564b0*/  PRMT R0, R9, 0x7770, RZ ;  /* 0x0000777009007816 */ /* 0x002fca00000000ff */
[----:B------:R1:W-:Y:S02]  /*1564c0*/  @P0 STG.E.U8 desc[UR42][R10.64], R0 ;  /* 0x000000000a000986 */ /* 0x0003e4000c10112a */
[----:B-1----:R-:W-:-:S05]  /*1564d0*/  PRMT R0, R9, 0x7771, RZ ;  /* 0x0000777109007816 */ /* 0x002fca00000000ff */
[----:B------:R1:W-:Y:S02]  /*1564e0*/  @P5 STG.E.U8 desc[UR42][R24.64], R0 ;  /* 0x0000000018005986 */ /* 0x0003e4000c10112a */
[----:B-1----:R-:W-:-:S05]  /*1564f0*/  PRMT R0, R9, 0x7772, RZ ;  /* 0x0000777209007816 */ /* 0x002fca00000000ff */
[----:B----4-:R1:W-:Y:S02]  /*156500*/  @P2 STG.E.U8 desc[UR42][R22.64], R0 ;  /* 0x0000000016002986 */ /* 0x0103e4000c10112a */
[----:B-1----:R-:W-:-:S05]  /*156510*/  PRMT R0, R9, 0x7773, RZ ;  /* 0x0000777309007816 */ /* 0x002fca00000000ff */
[----:B------:R1:W-:Y:S04]  /*156520*/  @P1 STG.E.U8 desc[UR42][R16.64], R0 ;  /* 0x0000000010001986 */ /* 0x0003e8000c10112a */
[----:B-1----:R-:W3:Y:S04]  /*156530*/  LDL.LU.64 R16, [R1+0x2210] ;  /* 0x0022100001107983 */ /* 0x002ee80000300a00 */
[----:B--2---:R1:W-:Y:S04]  /*156540*/  STL.64 [R1+0x4900], R6 ;  /* 0x0049000601007387 */ /* 0x0043e80000100a00 */
[----:B------:R2:W-:Y:S04]  /*156550*/  STL.64 [R1+0x48f0], R18 ;  /* 0x0048f01201007387 */ /* 0x0005e80000100a00 */
[----:B------:R-:W4:Y:S04]  /*156560*/  LDL.LU.64 R28, [R1+0x2208] ;  /* 0x00220800011c7983 */ /* 0x000f280000300a00 */
[----:B------:R-:W4:Y:S04]  /*156570*/  LDL.LU R23, [R1+0x204] ;  /* 0x0002040001177983 */ /* 0x000f280000300800 */
[----:B------:R-:W4:Y:S04]  /*156580*/  LDL.LU.64 R26, [R1+0x2200] ;  /* 0x00220000011a7983 */ /* 0x000f280000300a00 */
[----:B-1----:R-:W4:Y:S04]  /*156590*/  LDL.LU.64 R6, [R1+0x2220] ;  /* 0x0022200001067983 */ /* 0x002f280000300a00 */
[----:B------:R-:W4:Y:S01]  /*1565a0*/  LDL.LU.64 R24, [R1+0x2250] ;  /* 0x0022500001187983 */ /* 0x000f220000300a00 */
[----:B------:R-:W-:-:S03]  /*1565b0*/  LOP3.LUT P4, RZ, R12, 0x4000000, RZ, 0xc0, !PT ;  /* 0x040000000cff7812 */ /* 0x000fc6000788c0ff */
[----:B--2---:R-:W2:Y:S01]  /*1565c0*/  LDL.LU.64 R18, [R1+0x2248] ;  /* 0x0022480001127983 */ /* 0x004ea20000300a00 */
[----:B------:R-:W-:Y:S02]  /*1565d0*/  LOP3.LUT P3, RZ, R12, 0x2000000, RZ, 0xc0, !PT ;  /* 0x020000000cff7812 */ /* 0x000fe4000786c0ff */
[----:B------:R-:W-:Y:S02]  /*1565e0*/  PRMT R0, R4, 0x7770, RZ ;  /* 0x0000777004007816 */ /* 0x000fe400000000ff */
[----:B------:R-:W-:Y:S02]  /*1565f0*/  LOP3.LUT P5, RZ, R12, 0x1000000, RZ, 0xc0, !PT ;  /* 0x010000000cff7812 */ /* 0x000fe400078ac0ff */
[----:B------:R-:W-:-:S03]  /*156600*/  PRMT R2, R4, 0x7771, RZ ;  /* 0x0000777104027816 */ /* 0x000fc600000000ff */
[----:B------:R1:W-:Y:S04]  /*156610*/  @P4 STG.E.U8 desc[UR42][R20.64], R0 ;  /* 0x0000000014004986 */ /* 0x0003e8000c10112a */
[----:B------:R0:W-:Y:S04]  /*156620*/  @P3 STG.E.U8 desc[UR42][R14.64], R2 ;  /* 0x000000020e003986 */ /* 0x0001e8000c10112a */
[----:B-1----:R-:W2:Y:S01]  /*156630*/  LDL.LU.64 R20, [R1+0x2240] ;  /* 0x0022400001147983 */ /* 0x002ea20000300a00 */
[----:B0-----:R-:W-:Y:S02]  /*156640*/  PRMT R14, R4, 0x7772, RZ ;  /* 0x00007772040e7816 */ /* 0x001fe400000000ff */
[----:B------:R-:W-:-:S02]  /*156650*/  LOP3.LUT P2, RZ, R12, 0x800000, RZ, 0xc0, !PT ;  /* 0x008000000cff7812 */ /* 0x000fc4000784c0ff */
[----:B------:R-:W-:Y:S02]  /*156660*/  PRMT R4, R4, 0x7773, RZ ;  /* 0x0000777304047816 */ /* 0x000fe400000000ff */
[----:B------:R-:W-:-:S04]  /*156670*/  LOP3.LUT P4, RZ, R12, 0x1000, RZ, 0xc0, !PT ;  /* 0x000010000cff7812 */ /* 0x000fc8000788c0ff */
[----:B------:R-:W-:Y:S02]  /*156680*/  P2R R2, PR, RZ, 0x10 ;  /* 0x00000010ff027803 */ /* 0x000fe40000000000 */
[C---:B------:R-:W-:Y:S02]  /*156690*/  LOP3.LUT P4, RZ, R12.reuse, 0x2000, RZ, 0xc0, !PT ;  /* 0x000020000cff7812 */ /* 0x040fe4000788c0ff */
[C---:B------:R-:W-:Y:S02]  /*1566a0*/  LOP3.LUT P1, RZ, R12.reuse, 0x400000, RZ, 0xc0, !PT ;  /* 0x004000000cff7812 */ /* 0x040fe4000782c0ff */
[C---:B------:R-:W-:Y:S02]  /*1566b0*/  LOP3.LUT P0, RZ, R12.reuse, 0x100000, RZ, 0xc0, !PT ;  /* 0x001000000cff7812 */ /* 0x040fe4000780c0ff */
[----:B------:R-:W-:Y:S02]  /*1566c0*/  P2R R3, PR, RZ, 0x10 ;  /* 0x00000010ff037803 */ /* 0x000fe40000000000 */
[----:B------:R-:W-:-:S02]  /*1566d0*/  LOP3.LUT P4, RZ, R12, 0x4000, RZ, 0xc0, !PT ;  /* 0x000040000cff7812 */ /* 0x000fc4000788c0ff */
[----:B------:R-:W-:Y:S02]  /*1566e0*/  P2R R0, PR, RZ, 0x1 ;  /* 0x00000001ff007803 */ /* 0x000fe40000000000 */
[C---:B------:R-:W-:Y:S02]  /*1566f0*/  LOP3.LUT P0, RZ, R12.reuse, 0x200000, RZ, 0xc0, !PT ;  /* 0x002000000cff7812 */ /* 0x040fe4000780c0ff */
[----:B------:R-:W-:Y:S02]  /*156700*/  P2R R8, PR, RZ, 0x10 ;  /* 0x00000010ff087803 */ /* 0x000fe40000000000 */
[----:B------:R-:W-:Y:S01]  /*156710*/  LOP3.LUT P4, RZ, R12, 0x8000, RZ, 0xc0, !PT ;  /* 0x000080000cff7812 */ /* 0x000fe2000788c0ff */
[----:B---3--:R0:W-:Y:S04]  /*156720*/  @P5 STG.E.U8 desc[UR42][R16.64], R14 ;  /* 0x0000000e10005986 */ /* 0x0081e8000c10112a */
[----:B0-----:R-:W3:Y:S04]  /*156730*/  LDL.LU.64 R14, [R1+0x2260] ;  /* 0x00226000010e7983 */ /* 0x001ee80000300a00 */
[----:B------:R-:W3:Y:S04]  /*156740*/  LDL.LU.64 R16, [R1+0x2290] ;  /* 0x0022900001107983 */ /* 0x000ee80000300a00 */
[----:B----4-:R0:W-:Y:S04]  /*156750*/  @P2 STG.E.U8 desc[UR42][R28.64], R4 ;  /* 0x000000041c002986 */ /* 0x0101e8000c10112a */
[----:B0-----:R-:W4:Y:S01]  /*156760*/  LDL.LU.64 R28, [R1+0x2288] ;  /* 0x00228800011c7983 */ /* 0x001f220000300a00 */
[----:B------:R-:W-:-:S02]  /*156770*/  PRMT R4, R23, 0x7770, RZ ;  /* 0x0000777017047816 */ /* 0x000fc400000000ff */
[----:B------:R-:W-:Y:S02]  /*156780*/  P2R R9, PR, RZ, 0x10 ;  /* 0x00000010ff097803 */ /* 0x000fe40000000000 */
[C---:B------:R-:W-:Y:S01]  /*156790*/  LOP3.LUT P4, RZ, R12.reuse, 0x10000, RZ, 0xc0, !PT ;  /* 0x000100000cff7812 */ /* 0x040fe2000788c0ff */
[----:B------:R0:W-:Y:S03]  /*1567a0*/  @P1 STG.E.U8 desc[UR42][R26.64], R4 ;  /* 0x000000041a001986 */ /* 0x0001e6000c10112a */
[----:B------:R-:W-:Y:S02]  /*1567b0*/  P2R R10, PR, RZ, 0x10 ;  /* 0x00000010ff0a7803 */ /* 0x000fe40000000000 */
[----:B------:R-:W-:-:S04]  /*1567c0*/  LOP3.LUT P4, RZ, R12, 0x20000, RZ, 0xc0, !PT ;  /* 0x000200000cff7812 */ /* 0x000fc8000788c0ff */
[----:B------:R-:W-:Y:S02]  /*1567d0*/  P2R R11, PR, RZ, 0x10 ;  /* 0x00000010ff0b7803 */ /* 0x000fe40000000000 */
[----:B0-----:R-:W-:Y:S02]  /*1567e0*/  PRMT R4, R23, 0x7771, RZ ;  /* 0x0000777117047816 */ /* 0x001fe400000000ff */
[----:B------:R-:W-:Y:S01]  /*1567f0*/  LOP3.LUT P4, RZ, R12, 0x40000, RZ, 0xc0, !PT ;  /* 0x000400000cff7812 */ /* 0x000fe2000788c0ff */
[----:B------:R-:W4:Y:S04]  /*156800*/  LDL.LU.64 R26, [R1+0x2280] ;  /* 0x00228000011a7983 */ /* 0x000f280000300a00 */
[----:B------:R0:W-:Y:S01]  /*156810*/  @P0 STG.E.U8 desc[UR42][R6.64], R4 ;  /* 0x0000000406000986 */ /* 0x0001e2000c10112a */
[----:B------:R-:W-:-:S02]  /*156820*/  ISETP.NE.AND P0, PT, R0, RZ, PT ;  /* 0x000000ff0000720c */ /* 0x000fc40003f05270 */
[----:B------:R-:W-:Y:S01]  /*156830*/  P2R R13, PR, RZ, 0x10 ;  /* 0x00000010ff0d7803 */ /* 0x000fe20000000000 */
[----:B------:R-:W4:Y:S01]  /*156840*/  LDL.LU R22, [R1+0x208] ;  /* 0x0002080001167983 */ /* 0x000f220000300800 */
[----:B------:R-:W-:Y:S02]  /*156850*/  LOP3.LUT P4, RZ, R12, 0x80000, RZ, 0xc0, !PT ;  /* 0x000800000cff7812 */ /* 0x000fe4000788c0ff */
[C---:B------:R-:W-:Y:S01]  /*156860*/  PRMT R0, R23.reuse, 0x7772, RZ ;  /* 0x0000777217007816 */ /* 0x040fe200000000ff */
[----:B0-----:R-:W4:Y:S06]  /*156870*/  LDL.LU.64 R6, [R1+0x4900] ;  /* 0x0049000001067983 */ /* 0x001f2c0000300a00 */
[----:B------:R0:W-:Y:S02]  /*156880*/  @P0 STG.E.U8 desc[UR42][R24.64], R0 ;  /* 0x0000000018000986 */ /* 0x0001e4000c10112a */
[----:B0-----:R-:W-:-:S02]  /*156890*/  PRMT R0, R23, 0x7773, RZ ;  /* 0x0000777317007816 */ /* 0x001fc400000000ff */
[----:B------:R-:W4:Y:S04]  /*1568a0*/  LDL.LU.64 R24, [R1+0x22a0] ;  /* 0x0022a00001187983 */ /* 0x000f280000300a00 */
[----:B--2---:R0:W-:Y:S01]  /*1568b0*/  @P4 STG.E.U8 desc[UR42][R18.64], R0 ;  /* 0x0000000012004986 */ /* 0x0041e2000c10112a */
[----:B------:R-:W-:Y:S02]  /*1568c0*/  ISETP.NE.AND P4, PT, R13, RZ, PT ;  /* 0x000000ff0d00720c */ /* 0x000fe40003f85270 */
[----:B0-----:R-:W-:Y:S01]  /*1568d0*/  PRMT R0, R5, 0x7770, RZ ;  /* 0x0000777005007816 */ /* 0x001fe200000000ff */
[----:B------:R-:W2:Y:S10]  /*1568e0*/  LDL.LU.64 R18, [R1+0x22b8] ;  /* 0x0022b80001127983 */ /* 0x000eb40000300a00 */
[----:B------:R0:W-:Y:S01]  /*1568f0*/  @P4 STG.E.U8 desc[UR42][R20.64], R0 ;  /* 0x0000000014004986 */ /* 0x0001e2000c10112a */
[----:B------:R-:W-:-:S02]  /*156900*/  ISETP.NE.AND P4, PT, R11, RZ, PT ;  /* 0x000000ff0b00720c */ /* 0x000fc40003f85270 */
[----:B0-----:R-:W-:Y:S01]  /*156910*/  PRMT R0, R5, 0x7771, RZ ;  /* 0x0000777105007816 */ /* 0x001fe200000000ff */
[----:B------:R-:W2:Y:S10]  /*156920*/  LDL.LU R20, [R1+0x48f8] ;  /* 0x0048f80001147983 */ /* 0x000eb40000300800 */
[----:B---3--:R0:W-:Y:S01]  /*156930*/  @P4 STG.E.U8 desc[UR42][R14.64], R0 ;  /* 0x000000000e004986 */ /* 0x0081e2000c10112a */
[----:B------:R-:W-:-:S02]  /*156940*/  ISETP.NE.AND P4, PT, R10, RZ, PT ;  /* 0x000000ff0a00720c */ /* 0x000fc40003f85270 */
[----:B0-----:R-:W-:-:S11]  /*156950*/  PRMT R0, R5, 0x7772, RZ ;  /* 0x0000777205007816 */ /* 0x001fd600000000ff */
[----:B------:R0:W-:Y:S01]  /*156960*/  @P4 STG.E.U8 desc[UR42][R16.64], R0 ;  /* 0x0000000010004986 */ /* 0x0001e2000c10112a */
[----:B------:R-:W-:Y:S02]  /*156970*/  ISETP.NE.AND P4, PT, R9, RZ, PT ;  /* 0x000000ff0900720c */ /* 0x000fe40003f85270 */
[----:B------:R-:W-:Y:S01]  /*156980*/  PRMT R5, R5, 0x7773, RZ ;  /* 0x0000777305057816 */ /* 0x000fe200000000ff */
[----:B0-----:R-:W3:Y:S10]  /*156990*/  LDL.LU.64 R16, [R1+0x22c8] ;  /* 0x0022c80001107983 */ /* 0x001ef40000300a00 */
[----:B----4-:R0:W-:Y:S01]  /*1569a0*/  @P4 STG.E.U8 desc[UR42][R28.64], R5 ;  /* 0x000000051c004986 */ /* 0x0101e2000c10112a */
[----:B------:R-:W-:-:S03]  /*1569b0*/  ISETP.NE.AND P4, PT, R8, RZ, PT ;  /* 0x000000ff0800720c */ /* 0x000fc60003f85270 */
[----:B0-----:R-:W4:Y:S04]  /*1569c0*/  LDL.LU.64 R4, [R1+0x22a8] ;  /* 0x0022a80001047983 */ /* 0x001f280000300a00 */
[----:B------:R-:W3:Y:S04]  /*1569d0*/  LDL.LU.64 R10, [R1+0x2318] ;  /* 0x00231800010a7983 */ /* 0x000ee80000300a00 */
[----:B------:R-:W3:Y:S04]  /*1569e0*/  LDL.LU.64 R28, [R1+0x2310] ;  /* 0x00231000011c7983 */ /* 0x000ee80000300a00 */
[----:B------:R-:W3:Y:S04]  /*1569f0*/  LDL.LU R15, [R1+0x20c] ;  /* 0x00020c00010f7983 */ /* 0x000ee80000300800 */
[----:B------:R-:W3:Y:S04]  /*156a00*/  LDL.LU R21, [R1+0x1838] ;  /* 0x0018380001157983 */ /* 0x000ee80000300800 */
[----:B------:R-:W3:Y:S01]  /*156a10*/  LDL.LU.64 R8, [R1+0x22b0] ;  /* 0x0022b00001087983 */ /* 0x000ee20000300a00 */
[----:B------:R-:W-:-:S05]  /*156a20*/  PRMT R0, R22, 0x7770, RZ ;  /* 0x0000777016007816 */ /* 0x000fca00000000ff */
[----:B------:R0:W-:Y:S01]  /*156a30*/  @P4 STG.E.U8 desc[UR42][R26.64], R0 ;  /* 0x000000001a004986 */ /* 0x0001e2000c10112a */
[----:B------:R-:W-:-:S03]  /*156a40*/  ISETP.NE.AND P4, PT, R3, RZ, PT ;  /* 0x000000ff0300720c */ /* 0x000fc60003f85270 */
[----:B0-----:R-:W4:Y:S04]  /*156a50*/  LDL.LU.64 R26, [R1+0x1788] ;  /* 0x00178800011a7983 */ /* 0x001f280000300a00 */
[----:B------:R-:W4:Y:S04]  /*156a60*/  LDL.LU R13, [R1+0x1900] ;  /* 0x00190000010d7983 */ /* 0x000f280000300800 */
[----:B------:R-:W4:Y:S01]  /*156a70*/  LDL.LU R3, [R1+0x1834] ;  /* 0x0018340001037983 */ /* 0x000f220000300800 */
[----:B------:R-:W-:-:S05]  /*156a80*/  PRMT R0, R22, 0x7771, RZ ;  /* 0x0000777116007816 */ /* 0x000fca00000000ff */
[----:B------:R0:W-:Y:S01]  /*156a90*/  @P4 STG.E.U8 desc[UR42][R24.64], R0 ;  /* 0x0000000018004986 */ /* 0x0001e2000c10112a */
[----:B------:R-:W-:-:S03]  /*156aa0*/  ISETP.NE.AND P4, PT, R2, RZ, PT ;  /* 0x000000ff0200720c */ /* 0x000fc60003f85270 */
[----:B0-----:R-:W4:Y:S01]  /*156ab0*/  LDL.LU.64 R24, [R1+0x2320] ;  /* 0x0023200001187983 */ /* 0x001f220000300a00 */
[----:B------:R-:W-:-:S03]  /*156ac0*/  PRMT R0, R22, 0x7772, RZ ;  /* 0x0000777216007816 */ /* 0x000fc600000000ff */
[----:B------:R-:W4:Y:S06]  /*156ad0*/  LDL.LU R14, [R1+0x183c] ;  /* 0x00183c00010e7983 */ /* 0x000f2c0000300800 */
[----:B--2---:R0:W-:Y:S01]  /*156ae0*/  @P4 STG.E.U8 desc[UR42][R18.64], R0 ;  /* 0x0000000012004986 */ /* 0x0041e2000c10112a */
[C---:B------:R-:W-:Y:S02]  /*156af0*/  LOP3.LUT P5, RZ, R12.reuse, 0x800, RZ, 0xc0, !PT ;  /* 0x000008000cff7812 */ /* 0x040fe400078ac0ff */
[----:B------:R-:W-:Y:S01]  /*156b00*/  LOP3.LUT P2, RZ, R12, 0x400, RZ, 0xc0, !PT ;  /* 0x000004000cff7812 */ /* 0x000fe2000784c0ff */
[----:B0-----:R-:W2:Y:S01]  /*156b10*/  LDL.LU.64 R18, [R1+0x48f0] ;  /* 0x0048f00001127983 */ /* 0x001ea20000300a00 */
[----:B------:R-:W-:-:S03]  /*156b20*/  PRMT R0, R22, 0x7773, RZ ;  /* 0x0000777316007816 */ /* 0x000fc600000000ff */
[----:B------:R-:W2:Y:S01]  /*156b30*/  LDL.LU.64 R22, [R1+0x2338] ;  /* 0x0023380001167983 */ /* 0x000ea20000300a00 */
[C---:B------:R-:W-:Y:S02]  /*156b40*/  LOP3.LUT P3, RZ, R12.reuse, 0x200, RZ, 0xc0, !PT ;  /* 0x000002000cff7812 */ /* 0x040fe4000786c0ff */
[C---:B------:R-:W-:Y:S02]  /*156b50*/  LOP3.LUT P6, RZ, R12.reuse, 0x100, RZ, 0xc0, !PT ;  /* 0x000001000cff7812 */ /* 0x040fe400078cc0ff */
[C---:B------:R-:W-:Y:S02]  /*156b60*/  LOP3.LUT P0, RZ, R12.reuse, 0x8, RZ, 0xc0, !PT ;  /* 0x000000080cff7812 */ /* 0x040fe4000780c0ff */
[----:B------:R-:W-:Y:S01]  /*156b70*/  LOP3.LUT P1, RZ, R12, 0x80, RZ, 0xc0, !PT ;  /* 0x000000800cff7812 */ /* 0x000fe2000782c0ff */
[----:B---3--:R0:W-:Y:S02]  /*156b80*/  @P5 STG.E.U8 desc[UR42][R8.64], R0 ;  /* 0x0000000008005986 */ /* 0x0081e4000c10112a */
[----:B0-----:R-:W-:-:S05]  /*156b90*/  PRMT R0, R6, 0x7770, RZ ;  /* 0x0000777006007816 */ /* 0x001fca00000000ff */
[----:B----4-:R0:W-:Y:S04]  /*156ba0*/  @P2 STG.E.U8 desc[UR42][R4.64], R0 ;  /* 0x0000000004002986 */ /* 0x0101e8000c10112a */
[----:B0-----:R-:W3:Y:S01]  /*156bb0*/  LDL.LU.64 R4, [R1+0x2330] ;  /* 0x0023300001047983 */ /* 0x001ee20000300a00 */
[----:B------:R-:W-:-:S05]  /*156bc0*/  PRMT R0, R6, 0x7771, RZ ;  /* 0x0000777106007816 */ /* 0x000fca00000000ff */
[----:B------:R0:W-:Y:S04]  /*156bd0*/  @P3 STG.E.U8 desc[UR42][R16.64], R0 ;  /* 0x0000000010003986 */ /* 0x0001e8000c10112a */
[----:B0-----:R-:W4:Y:S01]  /*156be0*/  LDL.LU.64 R16, [R1+0x2328] ;  /* 0x0023280001107983 */ /* 0x001f220000300a00 */
[----:B------:R-:W-:-:S05]  /*156bf0*/  PRMT R0, R6, 0x7772, RZ ;  /* 0x0000777206007816 */ /* 0x000fca00000000ff */
[----:B------:R0:W-:Y:S01]  /*156c00*/  @P6 STG.E.U8 desc[UR42][R10.64], R0 ;  /* 0x000000000a006986 */ /* 0x0001e2000c10112a */
[----:B------:R-:W-:Y:S01]  /*156c10*/  ISETP.LT.AND P6, PT, R3, UR7, !P0 ;  /* 0x0000000703007c0c */ /* 0x000fe2000c7c1270 */
[----:B------:R-:W1:Y:S02]  /*156c20*/  LDCU UR7, c[0x0][0x398] ;  /* 0x00007300ff0777ac */ /* 0x000e640008000800 */
[----:B0-----:R-:W4:Y:S01]  /*156c30*/  LDL.LU.64 R10, [R1+0x2340] ;  /* 0x00234000010a7983 */ /* 0x001f220000300a00 */
[----:B------:R-:W-:Y:S02]  /*156c40*/  PRMT R6, R6, 0x7773, RZ ;  /* 0x0000777306067816 */ /* 0x000fe400000000ff */
[----:B------:R-:W-:-:S03]  /*156c50*/  PRMT R0, R15, 0x7770, RZ ;  /* 0x000077700f007816 */ /* 0x000fc600000000ff */
[----:B------:R0:W-:Y:S04]  /*156c60*/  @P1 STG.E.U8 desc[UR42][R28.64], R6 ;  /* 0x000000061c001986 */ /* 0x0001e8000c10112a */
[----:B------:R2:W-:Y:S01]  /*156c70*/  @P6 STG.E.U8 desc[UR42][R26.64], R0 ;  /* 0x000000001a006986 */ /* 0x0005e2000c10112a */
[----:B-1----:R-:W-:Y:S01]  /*156c80*/  ISETP.LT.AND P6, PT, R21, UR7, !P0 ;  /* 0x0000000715007c0c */ /* 0x002fe2000c7c1270 */
[----:B------:R-:W1:Y:S02]  /*156c90*/  LDCU UR7, c[0x0][0x398] ;  /* 0x00007300ff0777ac */ /* 0x000e640008000800 */
[----:B0-----:R-:W4:Y:S01]  /*156ca0*/  LDL.LU.64 R28, [R1+0x2350] ;  /* 0x00235000011c7983 */ /* 0x001f220000300a00 */
[----:B--2---:R-:W-:-:S03]  /*156cb0*/  PRMT R0, R15, 0x7771, RZ ;  /* 0x000077710f007816 */ /* 0x004fc600000000ff */
[----:B------:R-:W2:Y:S06]  /*156cc0*/  LDL.LU.64 R26, [R1+0x2348] ;  /* 0x00234800011a7983 */ /* 0x000eac0000300a00 */
[----:B------:R0:W-:Y:S01]  /*156cd0*/  @P6 STG.E.U8 desc[UR42][R24.64], R0 ;  /* 0x0000000018006986 */ /* 0x0001e2000c10112a */
[----:B-1----:R-:W-:Y:S01]  /*156ce0*/  ISETP.LT.AND P6, PT, R13, UR7, !P0 ;  /* 0x000000070d007c0c */ /* 0x002fe2000c7c1270 */
[----:B------:R-:W1:Y:S01]  /*156cf0*/  LDCU UR7, c[0x0][0x398] ;  /* 0x00007300ff0777ac */ /* 0x000e620008000800 */
[----:B------:R-:W-:Y:S02]  /*156d00*/  LOP3.LUT P5, RZ, R18, 0x1, RZ, 0xc0, !PT ;  /* 0x0000000112ff7812 */ /* 0x000fe400078ac0ff */
[----:B------:R-:W2:Y:S01]  /*156d10*/  LDL.LU R18, [R1+0x430] ;  /* 0x0004300001127983 */ /* 0x000ea20000300800 */
[----:B0-----:R-:W-:-:S03]  /*156d20*/  PRMT R0, R15, 0x7772, RZ ;  /* 0x000077720f007816 */ /* 0x001fc600000000ff */
[----:B------:R-:W2:Y:S05]  /*156d30*/  LDL.LU.64 R24, [R1+0x1780] ;  /* 0x0017800001187983 */ /* 0x000eaa0000300a00 */
[----:B------:R0:W-:Y:S01]  /*156d40*/  @P6 STG.E.U8 desc[UR42][R22.64], R0 ;  /* 0x0000000016006986 */ /* 0x0001e2000c10112a */
[----:B-1----:R-:W-:Y:S01]  /*156d50*/  ISETP.LT.AND P6, PT, R14, UR7, !P0 ;  /* 0x000000070e007c0c */ /* 0x002fe2000c7c1270 */
[----:B------:R-:W1:Y:S01]  /*156d60*/  LDCU UR7, c[0x0][0x398] ;  /* 0x00007300ff0777ac */ /* 0x000e620008000800 */
[----:B------:R-:W-:Y:S02]  /*156d70*/  LOP3.LUT P4, RZ, R12, 0x10, RZ, 0xc0, !PT ;  /* 0x000000100cff7812 */ /* 0x000fe4000788c0ff */
[----:B0-----:R-:W-:Y:S01]  /*156d80*/  PRMT R0, R15, 0x7773, RZ ;  /* 0x000077730f007816 */ /* 0x001fe200000000ff */
[----:B------:R-:W2:Y:S08]  /*156d90*/  LDL.LU.64 R22, [R1+0x2360] ;  /* 0x0023600001167983 */ /* 0x000eb00000300a00 */
[----:B---3--:R0:W-:Y:S01]  /*156da0*/  @P6 STG.E.U8 desc[UR42][R4.64], R0 ;  /* 0x0000000004006986 */ /* 0x0081e2000c10112a */
[----:B-1----:R-:W-:Y:S01]  /*156db0*/  ISETP.LT.AND P6, PT, R3, UR7, !P4 ;  /* 0x0000000703007c0c */ /* 0x002fe2000e7c1270 */
[----:B------:R-:W1:Y:S01]  /*156dc0*/  LDCU UR7, c[0x0][0x398] ;  /* 0x00007300ff0777ac */ /* 0x000e620008000800 */
[----:B0-----:R-:W-:-:S11]  /*156dd0*/  PRMT R0, R7, 0x7770, RZ ;  /* 0x0000777007007816 */ /* 0x001fd600000000ff */
[----:B----4-:R0:W-:Y:S04]  /*156de0*/  @P6 STG.E.U8 desc[UR42][R16.64], R0 ;  /* 0x0000000010006986 */ /* 0x0101e8000c10112a */
[----:B0-----:R-:W3:Y:S01]  /*156df0*/  LDL.LU.64 R16, [R1+0x2370] ;  /* 0x0023700001107983 */ /* 0x001ee20000300a00 */
[----:B-1----:R-:W-:Y:S01]  /*156e00*/  ISETP.LT.AND P6, PT, R21, UR7, !P4 ;  /* 0x0000000715007c0c */ /* 0x002fe2000e7c1270 */
[----:B------:R-:W0:Y:S01]  /*156e10*/  LDCU UR7, c[0x0][0x398] ;  /* 0x00007300ff0777ac */ /* 0x000e220008000800 */
[----:B------:R-:W-:-:S11]  /*156e20*/  PRMT R0, R7, 0x7771, RZ ;  /* 0x0000777107007816 */ /* 0x000fd600000000ff */
[----:B------:R1:W-:Y:S01]  /*156e30*/  @P6 STG.E.U8 desc[UR42][R10.64], R0 ;  /* 0x000000000a006986 */ /* 0x0003e2000c10112a */
[----:B0-----:R-:W-:Y:S01]  /*156e40*/  ISETP.LT.AND P6, PT, R13, UR7, !P4 ;  /* 0x000000070d007c0c */ /* 0x001fe2000e7c1270 */
[----:B------:R-:W0:Y:S02]  /*156e50*/  LDCU UR7, c[0x0][0x398] ;  /* 0x00007300ff0777ac */ /* 0x000e240008000800 */
[----:B-1----:R-:W4:Y:S01]  /*156e60*/  LDL.LU.64 R10, [R1+0x2368] ;  /* 0x00236800010a7983 */ /* 0x002f220000300a00 */
[----:B------:R-:W-:-:S09]  /*156e70*/  PRMT R0, R7, 0x7772, RZ ;  /* 0x0000777207007816 */ /* 0x000fd200000000ff */
[----:B------:R1:W-:Y:S01]  /*156e80*/  @P6 STG.E.U8 desc[UR42][R28.64], R0 ;  /* 0x000000001c006986 */ /* 0x0003e2000c10112a */
[----:B0-----:R-:W-:Y:S01]  /*156e90*/  ISETP.LT.AND P6, PT, R14, UR7, !P4 ;  /* 0x000000070e007c0c */ /* 0x001fe2000e7c1270 */
[----:B------:R-:W0:Y:S02]  /*156ea0*/  LDCU UR7, c[0x0][0x398] ;  /* 0x00007300ff0777ac */ /* 0x000e240008000800 */
[----:B-1----:R-:W4:Y:S01]  /*156eb0*/  LDL.LU.64 R28, [R1+0x2378] ;  /* 0x00237800011c7983 */ /* 0x002f220000300a00 */
[----:B------:R-:W-:Y:S02]  /*156ec0*/  PRMT R7, R7, 0x7773, RZ ;  /* 0x0000777307077816 */ /* 0x000fe400000000ff */
[----:B------:R-:W-:-:S07]  /*156ed0*/  LOP3.LUT P1, RZ, R12, 0x20, RZ, 0xc0, !PT ;  /* 0x000000200cff7812 */ /* 0x000fce000782c0ff */
[----:B--2---:R1:W-:Y:S01]  /*156ee0*/  @P6 STG.E.U8 desc[UR42][R26.64], R7 ;  /* 0x000000071a006986 */ /* 0x0043e2000c10112a */
[----:B------:R-:W-:-:S03]  /*156ef0*/  PRMT R0, R18, 0x7770, RZ ;  /* 0x0000777012007816 */ /* 0x000fc600000000ff */
[----:B------:R-:W2:Y:S01]  /*156f00*/  LDS.128 R4, [R19+0x400] ;  /* 0x0004000013047984 */ /* 0x000ea20000000c00 */
[----:B0-----:R-:W-:Y:S01]  /*156f10*/  ISETP.LT.AND P6, PT, R3, UR7, !P1 ;  /* 0x0000000703007c0c */ /* 0x001fe2000cfc1270 */
[----:B------:R-:W0:Y:S02]  /*156f20*/  LDCU UR7, c[0x0][0x398] ;  /* 0x00007300ff0777ac */ /* 0x000e240008000800 */
[----:B-1----:R-:W4:Y:S10]  /*156f30*/  LDL.LU.64 R26, [R1+0x2380] ;  /* 0x00238000011a7983 */ /* 0x002f340000300a00 */
        /* <DEDUP_REMOVED lines=9> */
[----:B------:R-:W-:-:S03]  /*156fd0*/  PRMT R0, R18, 0x7772, RZ ;  /* 0x0000777212007816 */ /* 0x000fc600000000ff */
[----:B------:R-:W4:Y:S06]  /*156fe0*/  LDL.LU R15, [R1+0x434] ;  /* 0x00043400010f7983 */ /* 0x000f2c0000300800 */
[----:B---3--:R1:W-:Y:S04]  /*156ff0*/  @P6 STG.E.U8 desc[UR42][R16.64], R0 ;  /* 0x0000000010006986 */ /* 0x0083e8000c10112a */
[----:B-1----:R-:W3:Y:S01]  /*157000*/  LDL.LU.64 R16, [R1+0x1778] ;  /* 0x0017780001107983 */ /* 0x002ee20000300a00 */
[----:B0-----:R-:W-:Y:S01]  /*157010*/  ISETP.LT.AND P6, PT, R14, UR7, !P1 ;  /* 0x000000070e007c0c */ /* 0x001fe2000cfc1270 */
[----:B------:R-:W0:Y:S01]  /*157020*/  LDCU UR7, c[0x0][0x398] ;  /* 0x00007300ff0777ac */ /* 0x000e220008000800 */
[----:B------:R-:W-:-:S02]  /*157030*/  PRMT R0, R18, 0x7773, RZ ;  /* 0x0000777312007816 */ /* 0x000fc400000000ff */
[----:B------:R-:W-:Y:S01]  /*157040*/  LOP3.LUT P0, RZ, R12, 0x40, RZ, 0xc0, !PT ;  /* 0x000000400cff7812 */ /* 0x000fe2000780c0ff */
[----:B------:R-:W3:Y:S08]  /*157050*/  LDL.LU.64 R18, [R1+0x2398] ;  /* 0x0023980001127983 */ /* 0x000ef00000300a00 */
[----:B----4-:R2:W-:Y:S01]  /*157060*/  @P6 STG.E.U8 desc[UR42][R10.64], R0 ;  /* 0x000000000a006986 */ /* 0x0105e2000c10112a */
[----:B0-----:R-:W-:Y:S01]  /*157070*/  ISETP.LT.AND P6, PT, R3, UR7, !P0 ;  /* 0x0000000703007c0c */ /* 0x001fe2000c7c1270 */
[----:B------:R-:W0:Y:S01]  /*157080*/  LDCU UR7, c[0x0][0x398] ;  /* 0x00007300ff0777ac */ /* 0x000e220008000800 */
[----:B--2---:R-:W-:-:S11]  /*157090*/  PRMT R0, R4, 0x7770, RZ ;  /* 0x0000777004007816 */ /* 0x004fd600000000ff */
[----:B------:R1:W-:Y:S01]  /*1570a0*/  @P6 STG.E.U8 desc[UR42][R28.64], R0 ;  /* 0x000000001c006986 */ /* 0x0003e2000c10112a */
[----:B0-----:R-:W-:Y:S01]  /*1570b0*/  ISETP.LT.AND P6, PT, R21, UR7, !P0 ;  /* 0x0000000715007c0c */ /* 0x001fe2000c7c1270 */
[----:B------:R-:W0:Y:S01]  /*1570c0*/  LDCU UR7, c[0x0][0x398] ;  /* 0x00007300ff0777ac */ /* 0x000e220008000800 */
[----:B-1----:R-:W-:-:S11]  /*1570d0*/  PRMT R0, R4, 0x7771, RZ ;  /* 0x0000777104007816 */ /* 0x002fd600000000ff */
[----:B------:R1:W-:Y:S01]  /*1570e0*/  @P6 STG.E.U8 desc[UR42][R26.64], R0 ;  /* 0x000000001a006986 */ /* 0x0003e2000c10112a */
[----:B0-----:R-:W-:Y:S01]  /*1570f0*/  ISETP.LT.AND P6, PT, R13, UR7, !P0 ;  /* 0x000000070d007c0c */ /* 0x001fe2000c7c1270 */
[----:B------:R-:W0:Y:S01]  /*157100*/  LDCU UR7, c[0x0][0x398] ;  /* 0x00007300ff0777ac */ /* 0x000e220008000800 */
[----:B-1----:R-:W-:Y:S01]  /*157110*/  PRMT R0, R4, 0x7772, RZ ;  /* 0x0000777204007816 */ /* 0x002fe200000000ff */
[----:B------:R-:W2:Y:S10]  /*157120*/  LDL.LU.64 R26, [R1+0x23b0] ;  /* 0x0023b000011a7983 */ /* 0x000eb40000300a00 */
[----:B------:R1:W-:Y:S01]  /*157130*/  @P6 STG.E.U8 desc[UR42][R24.64], R0 ;  /* 0x0000000018006986 */ /* 0x0003e2000c10112a */
[----:B0-----:R-:W-:-:S02]  /*157140*/  ISETP.LT.AND P6, PT, R14, UR7, !P0 ;  /* 0x000000070e007c0c */ /* 0x001fc4000c7c1270 */
[----:B------:R-:W-:Y:S02]  /*157150*/  PRMT R4, R4, 0x7773, RZ ;  /* 0x0000777304047816 */ /* 0x000fe400000000ff */
[C---:B------:R-:W-:Y:S01]  /*157160*/  LOP3.LUT P2, RZ, R20.reuse, 0x80000000, RZ, 0xc0, !PT ;  /* 0x8000000014ff7812 */ /* 0x040fe2000784c0ff */
[----:B-1----:R-:W4:Y:S01]  /*157170*/  LDL.LU.64 R24, [R1+0x23a8] ;  /* 0x0023a80001187983 */ /* 0x002f220000300a00 */
[C---:B------:R-:W-:Y:S02]  /*157180*/  LOP3.LUT P3, RZ, R20.reuse, 0x40000000, RZ, 0xc0, !PT ;  /* 0x4000000014ff7812 */ /* 0x040fe4000786c0ff */
[C---:B------:R-:W-:Y:S02]  /*157190*/  LOP3.LUT P4, RZ, R20.reuse, 0x20000000, RZ, 0xc0, !PT ;  /* 0x2000000014ff7812 */ /* 0x040fe4000788c0ff */
[C---:B------:R-:W-:Y:S02]  /*1571a0*/  LOP3.LUT P1, RZ, R20.reuse, 0x10000000, RZ, 0xc0, !PT ;  /* 0x1000000014ff7812 */ /* 0x040fe4000782c0ff */
[----:B------:R-:W-:Y:S01]  /*1571b0*/  LOP3.LUT P0, RZ, R20, 0x8000000, RZ, 0xc0, !PT ;  /* 0x0800000014ff7812 */ /* 0x000fe2000780c0ff */
[----:B------:R-:W0:Y:S01]  /*1571c0*/  LDCU UR7, c[0x0][0x398] ;  /* 0x00007300ff0777ac */ /* 0x000e220008000800 */
[----:B------:R-:W4:Y:S04]  /*1571d0*/  LDL.LU R20, [R1+0x48e8] ;  /* 0x0048e80001147983 */ /* 0x000f280000300800 */
[----:B------:R1:W-:Y:S01]  /*1571e0*/  @P6 STG.E.U8 desc[UR42][R22.64], R4 ;  /* 0x0000000416006986 */ /* 0x0003e2000c10112a */
[----:B------:R-:W-:-:S02]  /*1571f0*/  ISETP.LT.AND P6, PT, R3, UR8, !P5 ;  /* 0x0000000803007c0c */ /* 0x000fc4000efc1270 */
[----:B------:R-:W-:Y:S01]  /*157200*/  PRMT R0, R15, 0x7770, RZ ;  /* 0x000077700f007816 */ /* 0x000fe200000000ff */
[----:B------:R-:W0:Y:S01]  /*157210*/  LDCU UR8, c[0x0][0x398] ;  /* 0x00007300ff0877ac */ /* 0x000e220008000800 */
[----:B-1----:R-:W4:Y:S04]  /*157220*/  LDL.LU.64 R22, [R1+0x23a0] ;  /* 0x0023a00001167983 */ /* 0x002f280000300a00 */
[----:B------:R-:W4:Y:S05]  /*157230*/  LDL.LU.64 R28, [R1+0x23b8] ;  /* 0x0023b800011c7983 */ /* 0x000f2a0000300a00 */
[----:B---3--:R1:W-:Y:S04]  /*157240*/  @P6 STG.E.U8 desc[UR42][R16.64], R0 ;  /* 0x0000000010006986 */ /* 0x0083e8000c10112a */
[----:B-1----:R-:W3:Y:S01]  /*157250*/  LDL.LU.64 R16, [R1+0x23d0] ;  /* 0x0023d00001107983 */ /* 0x002ee20000300a00 */
[----:B0-----:R-:W-:Y:S01]  /*157260*/  ISETP.LT.AND P6, PT, R21, UR7, !P5 ;  /* 0x0000000715007c0c */ /* 0x001fe2000efc1270 */
[----:B------:R-:W0:Y:S01]  /*157270*/  LDCU UR7, c[0x0][0x398] ;  /* 0x00007300ff0777ac */ /* 0x000e220008000800 */
[----:B------:R-:W-:-:S11]  /*157280*/  PRMT R0, R15, 0x7771, RZ ;  /* 0x000077710f007816 */ /* 0x000fd600000000ff */
[----:B------:R1:W-:Y:S01]  /*157290*/  @P6 STG.E.U8 desc[UR42][R18.64], R0 ;  /* 0x0000000012006986 */ /* 0x0003e2000c10112a */
[----:B------:R-:W-:Y:S01]  /*1572a0*/  ISETP.LT.AND P6, PT, R13, UR8, !P5 ;  /* 0x000000080d007c0c */ /* 0x000fe2000efc1270 */
[----:B------:R-:W2:Y:S01]  /*1572b0*/  LDCU UR8, c[0x0][0x398] ;  /* 0x00007300ff0877ac */ /* 0x000ea20008000800 */
[----:B0-----:R-:W-:Y:S01]  /*1572c0*/  ISETP.LT.AND P5, PT, R14, UR7, !P5 ;  /* 0x000000070e007c0c */ /* 0x001fe2000efa1270 */
[----:B------:R-:W0:Y:S01]  /*1572d0*/  LDCU UR7, c[0x0][0x398] ;  /* 0x00007300ff0777ac */ /* 0x000e220008000800 */
[----:B-1----:R-:W-:Y:S01]  /*1572e0*/  PRMT R0, R15, 0x7772, RZ ;  /* 0x000077720f007816 */ /* 0x002fe200000000ff */
[----:B------:R-:W3:Y:S04]  /*1572f0*/  LDL.LU.64 R18, [R1+0x23c8] ;  /* 0x0023c80001127983 */ /* 0x000ee80000300a00 */
[----:B------:R-:W3:Y:S04]  /*157300*/  LDL.LU R12, [R1+0x438] ;  /* 0x00043800010c7983 */ /* 0x000ee80000300800 */
[----:B--2---:R1:W-:Y:S01]  /*157310*/  @P6 STG.E.U8 desc[UR42][R26.64], R0 ;  /* 0x000000001a006986 */ /* 0x0043e2000c10112a */
[----:B------:R-:W-:Y:S01]  /*157320*/  ISETP.LT.AND P6, PT, R3, UR9, !P2 ;  /* 0x0000000903007c0c */ /* 0x000fe2000d7c1270 */
[----:B------:R-:W2:Y:S01]  /*157330*/  LDCU UR9, c[0x0][0x398] ;  /* 0x00007300ff0977ac */ /* 0x000ea20008000800 */
[----:B-1----:R-:W-:Y:S01]  /*157340*/  PRMT R0, R15, 0x7773, RZ ;  /* 0x000077730f007816 */ /* 0x002fe200000000ff */
[----:B------:R-:W3:Y:S04]  /*157350*/  LDL.LU.64 R26, [R1+0x23c0] ;  /* 0x0023c000011a7983 */ /* 0x000ee80000300a00 */
[----:B----4-:R1:W-:Y:S01]  /*157360*/  @P5 STG.E.U8 desc[UR42][R24.64], R0 ;  /* 0x0000000018005986 */ /* 0x0103e2000c10112a */
[----:B------:R-:W-:Y:S01]  /*157370*/  ISETP.LT.AND P5, PT, R21, UR8, !P2 ;  /* 0x0000000815007c0c */ /* 0x000fe2000d7a1270 */
[----:B------:R-:W4:Y:S01]  /*157380*/  LDCU UR8, c[0x0][0x398] ;  /* 0x00007300ff0877ac */ /* 0x000f220008000800 */
[----:B-1----:R-:W-:Y:S01]  /*157390*/  PRMT R0, R5, 0x7770, RZ ;  /* 0x0000777005007816 */ /* 0x002fe200000000ff */
[----:B------:R-:W4:Y:S04]  /*1573a0*/  LDL.LU.64 R24, [R1+0x23e8] ;  /* 0x0023e80001187983 */ /* 0x000f280000300a00 */
[----:B------:R1:W-:Y:S01]  /*1573b0*/  @P6 STG.E.U8 desc[UR42][R22.64], R0 ;  /* 0x0000000016006986 */ /* 0x0003e2000c10112a */
[----:B------:R-:W-:-:S02]  /*1573c0*/  ISETP.LT.AND P6, PT, R13, UR10, !P2 ;  /* 0x0000000a0d007c0c */ /* 0x000fc4000d7c1270 */
[C---:B-1----:R-:W-:Y:S01]  /*1573d0*/  PRMT R0, R5.reuse, 0x7771, RZ ;  /* 0x0000777105007816 */ /* 0x042fe200000000ff */
[----:B------:R-:W4:Y:S01]  /*1573e0*/  LDL.LU.64 R22, [R1+0x23e0] ;  /* 0x0023e00001167983 */ /* 0x000f220000300a00 */
[----:B------:R-:W1:Y:S03]  /*1573f0*/  LDCU UR10, c[0x0][0x398] ;  /* 0x00007300ff0a77ac */ /* 0x000e660008000800 */
[----:B------:R0:W-:Y:S02]  /*157400*/  @P5 STG.E.U8 desc[UR42][R28.64], R0 ;  /* 0x000000001c005986 */ /* 0x0001e4000c10112a */
[----:B0-----:R-:W-:-:S05]  /*157410*/  PRMT R0, R5, 0x7772, RZ ;  /* 0x0000777205007816 */ /* 0x001fca00000000ff */
[----:B---3--:R0:W-:Y:S04]  /*157420*/  @P6 STG.E.U8 desc[UR42][R16.64], R0 ;  /* 0x0000000010006986 */ /* 0x0081e8000c10112a */
[----:B0-----:R-:W3:Y:S01]  /*157430*/  LDL.LU.64 R16, [R1+0x23d8] ;  /* 0x0023d80001107983 */ /* 0x001ee20000300a00 */
[----:B------:R-:W-:Y:S02]  /*157440*/  ISETP.LT.AND P2, PT, R14, UR11, !P2 ;  /* 0x0000000b0e007c0c */ /* 0x000fe4000d741270 */
[----:B------:R-:W-:Y:S02]  /*157450*/  ISETP.LT.AND P5, PT, R3, UR7, !P3 ;  /* 0x0000000703007c0c */ /* 0x000fe4000dfa1270 */
[----:B------:R-:W-:Y:S02]  /*157460*/  PRMT R5, R5, 0x7773, RZ ;  /* 0x0000777305057816 */ /* 0x000fe400000000ff */
[----:B--2---:R-:W-:Y:S01]  /*157470*/  ISETP.LT.AND P6, PT, R13, UR9, !P3 ;  /* 0x000000090d007c0c */ /* 0x004fe2000dfc1270 */
[----:B------:R-:W0:Y:S01]  /*157480*/  LDCU UR11, c[0x0][0x398] ;  /* 0x00007300ff0b77ac */ /* 0x000e220008000800 */
[----:B------:R-:W2:Y:S01]  /*157490*/  LDCU UR7, c[0x0][0x398] ;  /* 0x00007300ff0777ac */ /* 0x000ea20008000800 */
[----:B------:R-:W0:Y:S04]  /*1574a0*/  LDCU UR9, c[0x0][0x398] ;  /* 0x00007300ff0977ac */ /* 0x000e280008000800 */
[----:B------:R-:W-:Y:S01]  /*1574b0*/  @P2 STG.E.U8 desc[UR42][R18.64], R5 ;  /* 0x0000000512002986 */ /* 0x000fe2000c10112a */
[----:B------:R-:W-:-:S03]  /*1574c0*/  ISETP.LT.AND P2, PT, R21, UR12, !P3 ;  /* 0x0000000c15007c0c */ /* 0x000fc6000df41270 */
[----:B---3--:R3:W-:Y:S01]  /*1574d0*/  STL.64 [R1+0x48e0], R16 ;  /* 0x0048e01001007387 */ /* 0x0087e20000100a00 */
[C---:B------:R-:W-:Y:S02]  /*1574e0*/  PRMT R0, R12.reuse, 0x7770, RZ ;  /* 0x000077700c007816 */ /* 0x040fe400000000ff */
[----:B------:R-:W-:Y:S01]  /*1574f0*/  PRMT R2, R12, 0x7772, RZ ;  /* 0x000077720c027816 */ /* 0x000fe200000000ff */
[----:B------:R-:W0:Y:S01]  /*157500*/  LDCU UR12, c[0x0][0x398] ;  /* 0x00007300ff0c77ac */ /* 0x000e220008000800 */
[----:B---3--:R-:W3:Y:S01]  /*157510*/  LDL.LU.64 R16, [R1+0x23f0] ;  /* 0x0023f00001107983 */ /* 0x008ee20000300a00 */
[----:B------:R-:W-:-:S03]  /*157520*/  ISETP.LT.AND P3, PT, R14, UR13, !P3 ;  /* 0x0000000d0e007c0c */ /* 0x000fc6000df61270 */
[----:B------:R0:W-:Y:S04]  /*157530*/  @P5 STG.E.U8 desc[UR42][R26.64], R0 ;  /* 0x000000001a005986 */ /* 0x0001e8000c10112a */
[----:B------:R-:W2:Y:S04]  /*157540*/  LDL.LU.64 R18, [R1+0x23f8] ;  /* 0x0023f80001127983 */ /* 0x000ea80000300a00 */
[----:B------:R-:W2:Y:S04]  /*157550*/  LDL.LU.64 R4, [R1+0x1770] ;  /* 0x0017700001047983 */ /* 0x000ea80000300a00 */
[----:B------:R-:W2:Y:S04]  /*157560*/  LDL.LU R15, [R1+0x43c] ;  /* 0x00043c00010f7983 */ /* 0x000ea80000300800 */
[----:B------:R-:W2:Y:S04]  /*157570*/  LDL.LU.64 R8, [R1+0x1768] ;  /* 0x0017680001087983 */ /* 0x000ea80000300a00 */
[----:B------:R-:W2:Y:S04]  /*157580*/  LDL.LU.64 R10, [R1+0x1758] ;  /* 0x00175800010a7983 */ /* 0x000ea80000300a00 */
[----:B------:R-:W2:Y:S01]  /*157590*/  LDL.LU.64 R28, [R1+0x1750] ;  /* 0x00175000011c7983 */ /* 0x000ea20000300a00 */
[----:B------:R-:W1:Y:S01]  /*1575a0*/  LDCU UR13, c[0x0][0x398] ;  /* 0x00007300ff0d77ac */ /* 0x000e620008000800 */
[----:B0-----:R-:W-:-:S02]  /*1575b0*/  PRMT R0, R12, 0x7771, RZ ;  /* 0x000077710c007816 */ /* 0x001fc400000000ff */
[----:B------:R-:W2:Y:S04]  /*1575c0*/  LDL.LU.64 R26, [R1+0x1740] ;  /* 0x00174000011a7983 */ /* 0x000ea80000300a00 */
[----:B----4-:R0:W-:Y:S04]  /*1575d0*/  @P2 STG.E.U8 desc[UR42][R24.64], R0 ;  /* 0x0000000018002986 */ /* 0x0101e8000c10112a */
[----:B------:R4:W-:Y:S01]  /*1575e0*/  @P6 STG.E.U8 desc[UR42][R22.64], R2 ;  /* 0x0000000216006986 */ /* 0x0009e2000c10112a */
[----:B0-----:R-:W-:-:S03]  /*1575f0*/  PRMT R0, R12, 0x7773, RZ ;  /* 0x000077730c007816 */ /* 0x001fc600000000ff */
[----:B------:R-:W2:Y:S04]  /*157600*/  LDL.LU.64 R24, [R1+0x1738] ;  /* 0x0017380001187983 */ /* 0x000ea80000300a00 */
[----:B----4-:R-:W4:Y:S04]  /*157610*/  LDL.LU.64 R22, [R1+0x1730] ;  /* 0x0017300001167983 */ /* 0x010f280000300a00 */
[----:B---3--:R0:W-:Y:S04]  /*157620*/  @P3 STG.E.U8 desc[UR42][R16.64], R0 ;  /* 0x0000000010003986 */ /* 0x0081e8000c10112a */
[----:B0-----:R-:W3:Y:S01]  /*157630*/  LDL.LU.64 R16, [R1+0x48e0] ;  /* 0x0048e00001107983 */ /* 0x001ee20000300a00 */
[----:B------:R-:W-:-:S02]  /*157640*/  ISETP.LT.AND P5, PT, R3, UR8, !P4 ;  /* 0x0000000803007c0c */ /* 0x000fc4000e7a1270 */
[----:B------:R-:W-:Y:S02]  /*157650*/  ISETP.LT.AND P6, PT, R21, UR14, !P4 ;  /* 0x0000000e15007c0c */ /* 0x000fe4000e7c1270 */
[----:B-1----:R-:W-:Y:S02]  /*157660*/  ISETP.LT.AND P2, PT, R13, UR10, !P4 ;  /* 0x0000000a0d007c0c */ /* 0x002fe4000e741270 */
[C---:B------:R-:W-:Y:S02]  /*157670*/  PRMT R2, R6.reuse, 0x7770, RZ ;  /* 0x0000777006027816 */ /* 0x040fe400000000ff */
[----:B------:R-:W-:Y:S01]  /*157680*/  PRMT R0, R6, 0x7771, RZ ;  /* 0x0000777106007816 */ /* 0x000fe200000000ff */
[----:B------:R-:W0:Y:S01]  /*157690*/  LDCU UR8, c[0x0][0x398] ;  /* 0x00007300ff0877ac */ /* 0x000e220008000800 */
[----:B------:R-:W-:Y:S01]  /*1576a0*/  ISETP.LT.AND P4, PT, R14, UR11, !P4 ;  /* 0x0000000b0e007c0c */ /* 0x000fe2000e781270 */
[----:B------:R-:W1:Y:S02]  /*1576b0*/  LDCU UR10, c[0x0][0x398] ;  /* 0x00007300ff0a77ac */ /* 0x000e640008000800 */
[----:B---3--:R3:W-:Y:S04]  /*1576c0*/  @P5 STG.E.U8 desc[UR42][R16.64], R2 ;  /* 0x0000000210005986 */ /* 0x0087e8000c10112a */
[----:B--2---:R2:W-:Y:S01]  /*1576d0*/  @P6 STG.E.U8 desc[UR42][R18.64], R0 ;  /* 0x0000000012006986 */ /* 0x0045e2000c10112a */
[----:B------:R-:W-:-:S02]  /*1576e0*/  ISETP.LT.AND P6, PT, R21, UR13, !P0 ;  /* 0x0000000d15007c0c */ /* 0x000fc4000c7c1270 */
[----:B---3--:R-:W-:Y:S01]  /*1576f0*/  PRMT R2, R6, 0x7772, RZ ;  /* 0x0000777206027816 */ /* 0x008fe200000000ff */
[----:B------:R3:W5:Y:S04]  /*157700*/  LDL.LU.64 R16, [R1+0x48d8] ;  /* 0x0048d80001107983 */ /* 0x0007680000300a00 */
[----:B--2---:R-:W2:Y:S04]  /*157710*/  LDL.LU.64 R18, [R1+0x48d0] ;  /* 0x0048d00001127983 */ /* 0x004ea80000300a00 */
[----:B------:R1:W-:Y:S01]  /*157720*/  @P2 STG.E.U8 desc[UR42][R4.64], R2 ;  /* 0x0000000204002986 */ /* 0x0003e2000c10112a */
[----:B------:R-:W-:-:S03]  /*157730*/  ISETP.LT.AND P2, PT, R21, UR15, !P1 ;  /* 0x0000000f15007c0c */ /* 0x000fc6000cf41270 */
[----:B------:R-:W2:Y:S01]  /*157740*/  LDL.LU R21, [R1+0x48cc] ;  /* 0x0048cc0001157983 */ /* 0x000ea20000300800 */
[C---:B------:R-:W-:Y:S02]  /*157750*/  ISETP.LT.AND P5, PT, R3.reuse, UR7, !P1 ;  /* 0x0000000703007c0c */ /* 0x040fe4000cfa1270 */
[----:B0-----:R-:W-:Y:S02]  /*157760*/  ISETP.LT.AND P3, PT, R3, UR8, !P0 ;  /* 0x0000000803007c0c */ /* 0x001fe4000c761270 */
[----:B------:R-:W-:Y:S02]  /*157770*/  PRMT R6, R6, 0x7773, RZ ;  /* 0x0000777306067816 */ /* 0x000fe400000000ff */
[----:B------:R-:W-:-:S03]  /*157780*/  PRMT R3, R15, 0x7770, RZ ;  /* 0x000077700f037816 */ /* 0x000fc600000000ff */
[----:B------:R0:W-:Y:S01]  /*157790*/  @P4 STG.E.U8 desc[UR42][R8.64], R6 ;  /* 0x0000000608004986 */ /* 0x0001e2000c10112a */
[----:B-1----:R-:W-:-:S03]  /*1577a0*/  ISETP.LT.AND P4, PT, R13, UR10, !P0 ;  /* 0x0000000a0d007c0c */ /* 0x002fc6000c781270 */
[----:B------:R1:W-:Y:S01]  /*1577b0*/  @P5 STG.E.U8 desc[UR42][R10.64], R3 ;  /* 0x000000030a005986 */ /* 0x0003e2000c10112a */
[----:B------:R-:W-:Y:S02]  /*1577c0*/  ISETP.LT.AND P5, PT, R13, UR9, !P1 ;  /* 0x000000090d007c0c */ /* 0x000fe4000cfa1270 */
[C---:B------:R-:W-:Y:S02]  /*1577d0*/  ISETP.LT.AND P1, PT, R14.reuse, UR12, !P1 ;  /* 0x0000000c0e007c0c */ /* 0x040fe4000cf21270 */
[----:B------:R-:W-:Y:S02]  /*1577e0*/  ISETP.LT.AND P0, PT, R14, UR10, !P0 ;  /* 0x0000000a0e007c0c */ /* 0x000fe4000c701270 */
[C---:B------:R-:W-:Y:S02]  /*1577f0*/  PRMT R0, R15.reuse, 0x7771, RZ ;  /* 0x000077710f007816 */ /* 0x040fe400000000ff */
[C---:B------:R-:W-:Y:S02]  /*157800*/  PRMT R2, R15.reuse, 0x7772, RZ ;  /* 0x000077720f027816 */ /* 0x040fe400000000ff */
[----:B------:R-:W-:-:S02]  /*157810*/  PRMT R4, R15, 0x7773, RZ ;  /* 0x000077730f047816 */ /* 0x000fc400000000ff */
[C---:B------:R-:W-:Y:S02]  /*157820*/  PRMT R5, R7.reuse, 0x7770, RZ ;  /* 0x0000777007057816 */ /* 0x040fe400000000ff */
[C---:B0-----:R-:W-:Y:S01]  /*157830*/  PRMT R9, R7.reuse, 0x7771, RZ ;  /* 0x0000777107097816 */ /* 0x041fe200000000ff */
[----:B------:R3:W-:Y:S01]  /*157840*/  @P2 STG.E.U8 desc[UR42][R28.64], R0 ;  /* 0x000000001c002986 */ /* 0x0007e2000c10112a */
[----:B-1----:R-:W-:-:S03]  /*157850*/  PRMT R11, R7, 0x7772, RZ ;  /* 0x00007772070b7816 */ /* 0x002fc600000000ff */
[----:B------:R3:W-:Y:S04]  /*157860*/  @P5 STG.E.U8 desc[UR42][R26.64], R2 ;  /* 0x000000021a005986 */ /* 0x0007e8000c10112a */
[----:B------:R3:W-:Y:S04]  /*157870*/  @P1 STG.E.U8 desc[UR42][R24.64], R4 ;  /* 0x0000000418001986 */ /* 0x0007e8000c10112a */
[----:B----4-:R3:W-:Y:S01]  /*157880*/  @P3 STG.E.U8 desc[UR42][R22.64], R5 ;  /* 0x0000000516003986 */ /* 0x0107e2000c10112a */
[----:B------:R-:W-:-:S03]  /*157890*/  PRMT R7, R7, 0x7773, RZ ;  /* 0x0000777307077816 */ /* 0x000fc600000000ff */
[----:B--2---:R3:W-:Y:S04]  /*1578a0*/  @P6 STG.E.U8 desc[UR42][R20.64], R9 ;  /* 0x0000000914006986 */ /* 0x0047e8000c10112a */
[----:B------:R3:W-:Y:S01]  /*1578b0*/  @P4 STG.E.U8 desc[UR42][R18.64], R11 ;  /* 0x0000000b12004986 */ /* 0x0007e2000c10112a */
[----:B------:R-:W-:Y:S05]  /*1578c0*/  @!P0 EXIT ;  /* 0x000000000000894d */ /* 0x000fea0003800000 */
[----:B-----5:R-:W-:Y:S01]  /*1578d0*/  STG.E.U8 desc[UR42][R16.64], R7 ;  /* 0x0000000710007986 */ /* 0x020fe2000c10112a */
[----:B------:R-:W-:Y:S05]  /*1578e0*/  EXIT ;  /* 0x000000000000794d */ /* 0x000fea0003800000 */
.L_x_3:
[----:B------:R-:W-:-:S00]  /*1578f0*/  BRA `(.L_x_3) ;  /* 0xfffffffc00fc7947 */ /* 0x000fc0000383ffff */
[----:B------:R-:W-:-:S00]  /*157900*/  NOP ;  /* 0x0000000000007918 */ /* 0x000fc00000000000 */
[----:B------:R-:W-:-:S00]  /*157910*/  NOP ;  /* 0x0000000000007918 */ /* 0x000fc00000000000 */
[----:B------:R-:W-:-:S00]  /*157920*/  NOP ;  /* 0x0000000000007918 */ /* 0x000fc00000000000 */
[----:B------:R-:W-:-:S00]  /*157930*/  NOP ;  /* 0x0000000000007918 */ /* 0x000fc00000000000 */
[----:B------:R-:W-:-:S00]  /*157940*/  NOP ;  /* 0x0000000000007918 */ /* 0x000fc00000000000 */
[----:B------:R-:W-:-:S00]  /*157950*/  NOP ;  /* 0x0000000000007918 */ /* 0x000fc00000000000 */
[----:B------:R-:W-:-:S00]  /*157960*/  NOP ;  /* 0x0000000000007918 */ /* 0x000fc00000000000 */
[----:B------:R-:W-:-:S00]  /*157970*/  NOP ;  /* 0x0000000000007918 */ /* 0x000fc00000000000 */
.L_x_4:


//--------------------- .nv.shared.matmul_kernel  --------------------------
	.section	.nv.shared.matmul_kernel,"aw",@nobits
	.sectionflags	@""
	.align	16
	.zero		1024


//--------------------- .nv.shared.reserved.0     --------------------------
	.section	.nv.shared.reserved.0,"aw",@nobits
	.weak		__nv_reservedSMEM_offset_0_alias
	.size		__nv_reservedSMEM_offset_0_alias, 0, 64
	.other		__nv_reservedSMEM_offset_0_alias,@"STO_CUDA_RESERVED_SHARED STV_DEFAULT"
__nv_reservedSMEM_offset_0_alias:
	.zero		0
	.zero		64


//--------------------- .nv.constant0.matmul_kernel --------------------------
	.section	.nv.constant0.matmul_kernel,"a",@progbits
	.sectionflags	@""
	.align	4
.nv.constant0.matmul_kernel:
	.zero		976


//--------------------- SYMBOLS --------------------------

	.type		.nv.reservedSmem.offset0,@object
	.size		.nv.reservedSmem.offset0,0x4
	.type		.nv.reservedSmem.cap,@object
	.size		.nv.reservedSmem.cap,0x4
